// Copyright (c) 2024, Jay Shah, Ganesh Bikshandi, Ying Zhang, Vijay Thakkar, Pradeep Ramani, Tri Dao.
// Splitting the different template instantiations to different files to speed up compilation.
// This file is auto-generated. See "generate_kernels.py"

#include "flash_fwd_launch_template.h"

#ifndef FLASHATTENTION_DISABLE_HDIM64
template void run_mha_fwd_<90, cutlass::bfloat16_t, 64, 512, false, false, false, false>(Flash_fwd_params &params, cudaStream_t stream);
#endif


// ===== COMPILED SASS (sm_90a) =====

	.target	sm_90a

	.elftype	@"ET_EXEC"


//--------------------- .note.nv.tkinfo           --------------------------
	.section	.note.nv.tkinfo,"",@"SHT_NOTE"
	.sectionflags	@"SHF_NOTE_NV_TKINFO"
	.tkinfo
        /*0018*/ 	.word	0x00000002
        /*0030*/ 	.string	""
        /*0030*/ 	.string	"ptxas"
        /*0030*/ 	.string	"Cuda compilation tools, release 13.0, V13.0.88"
        /*0030*/ 	.string	"Build cuda_13.0.r13.0/compiler.36424714_0"
        /*0030*/ 	.string	"-arch sm_90a -m 64 "



//--------------------- .note.nv.cuinfo           --------------------------
	.section	.note.nv.cuinfo,"",@"SHT_NOTE"
	.sectionflags	@"SHF_NOTE_NV_CUINFO"
        /*0018*/ 	.short	0x0002
        /*001a*/ 	.short	0x005a
        /*001c*/ 	.short	0x0082
	.zero		2


//--------------------- .nv.info                  --------------------------
	.section	.nv.info,"",@"SHT_CUDA_INFO"
	.align	4


	//----- nvinfo : EIATTR_REGCOUNT
	.align		4
        /*0000*/ 	.byte	0x04, 0x2f
        /*0002*/ 	.short	(.L_19 - .L_18)
	.align		4
.L_18:
        /*0004*/ 	.word	index@(_ZN7cutlass13device_kernelIN5flash11enable_sm90INS1_16FlashAttnFwdSm90INS1_25CollectiveMainloopFwdSm90ILi2EN4cute5tupleIJNS5_1CILi1EEES8_S8_EEENS6_IJNS7_ILi64EEESA_SA_EEELi512ENS_10bfloat16_tEfNS_4arch4Sm90ELb1ELb0ELb0ELb1ELb0ELb1ELb1ELb0ELb0ELb0ELb0ELb0EEENS1_21CollectiveEpilogueFwdINS6_IJSA_NS7_ILi512EEESA_EEES9_SC_SE_Li256ELb1ELb0ELb0ELb0EEENS1_36VarlenDynamicPersistentTileSchedulerILi64ELi64ELi256ELi32ELb0ELb0ELb1ELb1ELb1ELb1EEEEEEEEEvNT_6ParamsE)
        /*0008*/ 	.word	0x000000a8


	//----- nvinfo : EIATTR_FRAME_SIZE
	.align		4
.L_19:
        /*000c*/ 	.byte	0x04, 0x11
        /*000e*/ 	.short	(.L_21 - .L_20)
	.align		4
.L_20:
        /*0010*/ 	.word	index@(_ZN7cutlass13device_kernelIN5flash11enable_sm90INS1_16FlashAttnFwdSm90INS1_25CollectiveMainloopFwdSm90ILi2EN4cute5tupleIJNS5_1CILi1EEES8_S8_EEENS6_IJNS7_ILi64EEESA_SA_EEELi512ENS_10bfloat16_tEfNS_4arch4Sm90ELb1ELb0ELb0ELb1ELb0ELb1ELb1ELb0ELb0ELb0ELb0ELb0EEENS1_21CollectiveEpilogueFwdINS6_IJSA_NS7_ILi512EEESA_EEES9_SC_SE_Li256ELb1ELb0ELb0ELb0EEENS1_36VarlenDynamicPersistentTileSchedulerILi64ELi64ELi256ELi32ELb0ELb0ELb1ELb1ELb1ELb1EEEEEEEEEvNT_6ParamsE)
        /*0014*/ 	.word	0x00000038


	//----- nvinfo : EIATTR_REGCOUNT
	.align		4
.L_21:
        /*0018*/ 	.byte	0x04, 0x2f
        /*001a*/ 	.short	(.L_23 - .L_22)
	.align		4
.L_22:
        /*001c*/ 	.word	index@(_ZN7cutlass13device_kernelIN5flash11enable_sm90INS1_16FlashAttnFwdSm90INS1_25CollectiveMainloopFwdSm90ILi2EN4cute5tupleIJNS5_1CILi1EEES8_S8_EEENS6_IJNS7_ILi64EEESA_SA_EEELi512ENS_10bfloat16_tEfNS_4arch4Sm90ELb1ELb0ELb0ELb1ELb0ELb0ELb1ELb0ELb0ELb0ELb0ELb0EEENS1_21CollectiveEpilogueFwdINS6_IJSA_NS7_ILi512EEESA_EEES9_SC_SE_Li256ELb1ELb0ELb0ELb0EEENS1_36VarlenDynamicPersistentTileSchedulerILi64ELi64ELi256ELi32ELb0ELb0ELb1ELb1ELb1ELb1EEEEEEEEEvNT_6ParamsE)
        /*0020*/ 	.word	0x000000a8


	//----- nvinfo : EIATTR_FRAME_SIZE
	.align		4
.L_23:
        /*0024*/ 	.byte	0x04, 0x11
        /*0026*/ 	.short	(.L_25 - .L_24)
	.align		4
.L_24:
        /*0028*/ 	.word	index@(_ZN7cutlass13device_kernelIN5flash11enable_sm90INS1_16FlashAttnFwdSm90INS1_25CollectiveMainloopFwdSm90ILi2EN4cute5tupleIJNS5_1CILi1EEES8_S8_EEENS6_IJNS7_ILi64EEESA_SA_EEELi512ENS_10bfloat16_tEfNS_4arch4Sm90ELb1ELb0ELb0ELb1ELb0ELb0ELb1ELb0ELb0ELb0ELb0ELb0EEENS1_21CollectiveEpilogueFwdINS6_IJSA_NS7_ILi512EEESA_EEES9_SC_SE_Li256ELb1ELb0ELb0ELb0EEENS1_36VarlenDynamicPersistentTileSchedulerILi64ELi64ELi256ELi32ELb0ELb0ELb1ELb1ELb1ELb1EEEEEEEEEvNT_6ParamsE)
        /*002c*/ 	.word	0x00000030


	//----- nvinfo : EIATTR_REGCOUNT
	.align		4
.L_25:
        /*0030*/ 	.byte	0x04, 0x2f
        /*0032*/ 	.short	(.L_27 - .L_26)
	.align		4
.L_26:
        /*0034*/ 	.word	index@(_ZN7cutlass13device_kernelIN5flash11enable_sm90INS1_16FlashAttnFwdSm90INS1_25CollectiveMainloopFwdSm90ILi2EN4cute5tupleIJNS5_1CILi1EEES8_S8_EEENS6_IJNS7_ILi64EEESA_SA_EEELi512ENS_10bfloat16_tEfNS_4arch4Sm90ELb1ELb0ELb0ELb1ELb0ELb1ELb0ELb0ELb0ELb0ELb0ELb0EEENS1_21CollectiveEpilogueFwdINS6_IJSA_NS7_ILi512EEESA_EEES9_SC_SE_Li256ELb1ELb0ELb0ELb0EEENS1_36VarlenDynamicPersistentTileSchedulerILi64ELi64ELi256ELi32ELb0ELb0ELb1ELb1ELb1ELb1EEEEEEEEEvNT_6ParamsE)
        /*0038*/ 	.word	0x000000a8


	//----- nvinfo : EIATTR_FRAME_SIZE
	.align		4
.L_27:
        /*003c*/ 	.byte	0x04, 0x11
        /*003e*/ 	.short	(.L_29 - .L_28)
	.align		4
.L_28:
        /*0040*/ 	.word	index@(_ZN7cutlass13device_kernelIN5flash11enable_sm90INS1_16FlashAttnFwdSm90INS1_25CollectiveMainloopFwdSm90ILi2EN4cute5tupleIJNS5_1CILi1EEES8_S8_EEENS6_IJNS7_ILi64EEESA_SA_EEELi512ENS_10bfloat16_tEfNS_4arch4Sm90ELb1ELb0ELb0ELb1ELb0ELb1ELb0ELb0ELb0ELb0ELb0ELb0EEENS1_21CollectiveEpilogueFwdINS6_IJSA_NS7_ILi512EEESA_EEES9_SC_SE_Li256ELb1ELb0ELb0ELb0EEENS1_36VarlenDynamicPersistentTileSchedulerILi64ELi64ELi256ELi32ELb0ELb0ELb1ELb1ELb1ELb1EEEEEEEEEvNT_6ParamsE)
        /*0044*/ 	.word	0x00000038


	//----- nvinfo : EIATTR_REGCOUNT
	.align		4
.L_29:
        /*0048*/ 	.byte	0x04, 0x2f
        /*004a*/ 	.short	(.L_31 - .L_30)
	.align		4
.L_30:
        /*004c*/ 	.word	index@(_ZN7cutlass13device_kernelIN5flash11enable_sm90INS1_16FlashAttnFwdSm90INS1_25CollectiveMainloopFwdSm90ILi2EN4cute5tupleIJNS5_1CILi1EEES8_S8_EEENS6_IJNS7_ILi64EEESA_SA_EEELi512ENS_10bfloat16_tEfNS_4arch4Sm90ELb1ELb0ELb0ELb1ELb0ELb0ELb0ELb0ELb0ELb0ELb0ELb0EEENS1_21CollectiveEpilogueFwdINS6_IJSA_NS7_ILi512EEESA_EEES9_SC_SE_Li256ELb1ELb0ELb0ELb0EEENS1_36VarlenDynamicPersistentTileSchedulerILi64ELi64ELi256ELi32ELb0ELb0ELb1ELb1ELb1ELb1EEEEEEEEEvNT_6ParamsE)
        /*0050*/ 	.word	0x000000a8


	//----- nvinfo : EIATTR_FRAME_SIZE
	.align		4
.L_31:
        /*0054*/ 	.byte	0x04, 0x11
        /*0056*/ 	.short	(.L_33 - .L_32)
	.align		4
.L_32:
        /*0058*/ 	.word	index@(_ZN7cutlass13device_kernelIN5flash11enable_sm90INS1_16FlashAttnFwdSm90INS1_25CollectiveMainloopFwdSm90ILi2EN4cute5tupleIJNS5_1CILi1EEES8_S8_EEENS6_IJNS7_ILi64EEESA_SA_EEELi512ENS_10bfloat16_tEfNS_4arch4Sm90ELb1ELb0ELb0ELb1ELb0ELb0ELb0ELb0ELb0ELb0ELb0ELb0EEENS1_21CollectiveEpilogueFwdINS6_IJSA_NS7_ILi512EEESA_EEES9_SC_SE_Li256ELb1ELb0ELb0ELb0EEENS1_36VarlenDynamicPersistentTileSchedulerILi64ELi64ELi256ELi32ELb0ELb0ELb1ELb1ELb1ELb1EEEEEEEEEvNT_6ParamsE)
        /*005c*/ 	.word	0x00000028


	//----- nvinfo : EIATTR_REGCOUNT
	.align		4
.L_33:
        /*0060*/ 	.byte	0x04, 0x2f
        /*0062*/ 	.short	(.L_35 - .L_34)
	.align		4
.L_34:
        /*0064*/ 	.word	index@(_ZN7cutlass13device_kernelIN5flash11enable_sm90INS1_16FlashAttnFwdSm90INS1_25CollectiveMainloopFwdSm90ILi2EN4cute5tupleIJNS5_1CILi1EEES8_S8_EEENS6_IJNS7_ILi64EEESA_SA_EEELi512ENS_10bfloat16_tEfNS_4arch4Sm90ELb1ELb0ELb0ELb0ELb0ELb0ELb1ELb0ELb0ELb0ELb0ELb0EEENS1_21CollectiveEpilogueFwdINS6_IJSA_NS7_ILi512EEESA_EEES9_SC_SE_Li256ELb0ELb0ELb0ELb0EEENS1_30DynamicPersistentTileSchedulerILi256ELi32ELb0ELb0ELb1EEEEEEEEEvNT_6ParamsE)
        /*0068*/ 	.word	0x000000a8


	//----- nvinfo : EIATTR_FRAME_SIZE
	.align		4
.L_35:
        /*006c*/ 	.byte	0x04, 0x11
        /*006e*/ 	.short	(.L_37 - .L_36)
	.align		4
.L_36:
        /*0070*/ 	.word	index@(_ZN7cutlass13device_kernelIN5flash11enable_sm90INS1_16FlashAttnFwdSm90INS1_25CollectiveMainloopFwdSm90ILi2EN4cute5tupleIJNS5_1CILi1EEES8_S8_EEENS6_IJNS7_ILi64EEESA_SA_EEELi512ENS_10bfloat16_tEfNS_4arch4Sm90ELb1ELb0ELb0ELb0ELb0ELb0ELb1ELb0ELb0ELb0ELb0ELb0EEENS1_21CollectiveEpilogueFwdINS6_IJSA_NS7_ILi512EEESA_EEES9_SC_SE_Li256ELb0ELb0ELb0ELb0EEENS1_30DynamicPersistentTileSchedulerILi256ELi32ELb0ELb0ELb1EEEEEEEEEvNT_6ParamsE)
        /*0074*/ 	.word	0x00000008


	//----- nvinfo : EIATTR_REGCOUNT
	.align		4
.L_37:
        /*0078*/ 	.byte	0x04, 0x2f
        /*007a*/ 	.short	(.L_39 - .L_38)
	.align		4
.L_38:
        /*007c*/ 	.word	index@(_ZN7cutlass13device_kernelIN5flash11enable_sm90INS1_16FlashAttnFwdSm90INS1_25CollectiveMainloopFwdSm90ILi2EN4cute5tupleIJNS5_1CILi1EEES8_S8_EEENS6_IJNS7_ILi64EEESA_SA_EEELi512ENS_10bfloat16_tEfNS_4arch4Sm90ELb1ELb0ELb0ELb0ELb0ELb0ELb0ELb0ELb0ELb0ELb0ELb0EEENS1_21CollectiveEpilogueFwdINS6_IJSA_NS7_ILi512EEESA_EEES9_SC_SE_Li256ELb0ELb0ELb0ELb0EEENS1_30DynamicPersistentTileSchedulerILi256ELi32ELb0ELb0ELb1EEEEEEEEEvNT_6ParamsE)
        /*0080*/ 	.word	0x000000a8


	//----- nvinfo : EIATTR_FRAME_SIZE
	.align		4
.L_39:
        /*0084*/ 	.byte	0x04, 0x11
        /*0086*/ 	.short	(.L_41 - .L_40)
	.align		4
.L_40:
        /*0088*/ 	.word	index@(_ZN7cutlass13device_kernelIN5flash11enable_sm90INS1_16FlashAttnFwdSm90INS1_25CollectiveMainloopFwdSm90ILi2EN4cute5tupleIJNS5_1CILi1EEES8_S8_EEENS6_IJNS7_ILi64EEESA_SA_EEELi512ENS_10bfloat16_tEfNS_4arch4Sm90ELb1ELb0ELb0ELb0ELb0ELb0ELb0ELb0ELb0ELb0ELb0ELb0EEENS1_21CollectiveEpilogueFwdINS6_IJSA_NS7_ILi512EEESA_EEES9_SC_SE_Li256ELb0ELb0ELb0ELb0EEENS1_30DynamicPersistentTileSchedulerILi256ELi32ELb0ELb0ELb1EEEEEEEEEvNT_6ParamsE)
        /*008c*/ 	.word	0x00000000


	//----- nvinfo : EIATTR_REGCOUNT
	.align		4
.L_41:
        /*0090*/ 	.byte	0x04, 0x2f
        /*0092*/ 	.short	(.L_43 - .L_42)
	.align		4
.L_42:
        /*0094*/ 	.word	index@(_ZN7cutlass13device_kernelIN5flash11enable_sm90INS1_16FlashAttnFwdSm90INS1_25CollectiveMainloopFwdSm90ILi2EN4cute5tupleIJNS5_1CILi1EEES8_S8_EEENS6_IJNS7_ILi64EEESA_SA_EEELi512ENS_10bfloat16_tEfNS_4arch4Sm90ELb0ELb1ELb0ELb1ELb0ELb1ELb1ELb0ELb0ELb0ELb0ELb0EEENS1_21CollectiveEpilogueFwdINS6_IJSA_NS7_ILi512EEESA_EEES9_SC_SE_Li256ELb1ELb0ELb0ELb0EEENS1_36VarlenDynamicPersistentTileSchedulerILi64ELi64ELi256ELi32ELb0ELb0ELb1ELb1ELb0ELb1EEEEEEEEEvNT_6ParamsE)
        /*0098*/ 	.word	0x000000a8


	//----- nvinfo : EIATTR_FRAME_SIZE
	.align		4
.L_43:
        /*009c*/ 	.byte	0x04, 0x11
        /*009e*/ 	.short	(.L_45 - .L_44)
	.align		4
.L_44:
        /*00a0*/ 	.word	index@(_ZN7cutlass13device_kernelIN5flash11enable_sm90INS1_16FlashAttnFwdSm90INS1_25CollectiveMainloopFwdSm90ILi2EN4cute5tupleIJNS5_1CILi1EEES8_S8_EEENS6_IJNS7_ILi64EEESA_SA_EEELi512ENS_10bfloat16_tEfNS_4arch4Sm90ELb0ELb1ELb0ELb1ELb0ELb1ELb1ELb0ELb0ELb0ELb0ELb0EEENS1_21CollectiveEpilogueFwdINS6_IJSA_NS7_ILi512EEESA_EEES9_SC_SE_Li256ELb1ELb0ELb0ELb0EEENS1_36VarlenDynamicPersistentTileSchedulerILi64ELi64ELi256ELi32ELb0ELb0ELb1ELb1ELb0ELb1EEEEEEEEEvNT_6ParamsE)
        /*00a4*/ 	.word	0x00000038


	//----- nvinfo : EIATTR_REGCOUNT
	.align		4
.L_45:
        /*00a8*/ 	.byte	0x04, 0x2f
        /*00aa*/ 	.short	(.L_47 - .L_46)
	.align		4
.L_46:
        /*00ac*/ 	.word	index@(_ZN7cutlass13device_kernelIN5flash11enable_sm90INS1_16FlashAttnFwdSm90INS1_25CollectiveMainloopFwdSm90ILi2EN4cute5tupleIJNS5_1CILi1EEES8_S8_EEENS6_IJNS7_ILi64EEESA_SA_EEELi512ENS_10bfloat16_tEfNS_4arch4Sm90ELb0ELb1ELb0ELb1ELb0ELb0ELb1ELb0ELb0ELb0ELb0ELb0EEENS1_21CollectiveEpilogueFwdINS6_IJSA_NS7_ILi512EEESA_EEES9_SC_SE_Li256ELb1ELb0ELb0ELb0EEENS1_36VarlenDynamicPersistentTileSchedulerILi64ELi64ELi256ELi32ELb0ELb0ELb1ELb1ELb0ELb1EEEEEEEEEvNT_6ParamsE)
        /*00b0*/ 	.word	0x000000a8


	//----- nvinfo : EIATTR_FRAME_SIZE
	.align		4
.L_47:
        /*00b4*/ 	.byte	0x04, 0x11
        /*00b6*/ 	.short	(.L_49 - .L_48)
	.align		4
.L_48:
        /*00b8*/ 	.word	index@(_ZN7cutlass13device_kernelIN5flash11enable_sm90INS1_16FlashAttnFwdSm90INS1_25CollectiveMainloopFwdSm90ILi2EN4cute5tupleIJNS5_1CILi1EEES8_S8_EEENS6_IJNS7_ILi64EEESA_SA_EEELi512ENS_10bfloat16_tEfNS_4arch4Sm90ELb0ELb1ELb0ELb1ELb0ELb0ELb1ELb0ELb0ELb0ELb0ELb0EEENS1_21CollectiveEpilogueFwdINS6_IJSA_NS7_ILi512EEESA_EEES9_SC_SE_Li256ELb1ELb0ELb0ELb0EEENS1_36VarlenDynamicPersistentTileSchedulerILi64ELi64ELi256ELi32ELb0ELb0ELb1ELb1ELb0ELb1EEEEEEEEEvNT_6ParamsE)
        /*00bc*/ 	.word	0x00000028


	//----- nvinfo : EIATTR_REGCOUNT
	.align		4
.L_49:
        /*00c0*/ 	.byte	0x04, 0x2f
        /*00c2*/ 	.short	(.L_51 - .L_50)
	.align		4
.L_50:
        /*00c4*/ 	.word	index@(_ZN7cutlass13device_kernelIN5flash11enable_sm90INS1_16FlashAttnFwdSm90INS1_25CollectiveMainloopFwdSm90ILi2EN4cute5tupleIJNS5_1CILi1EEES8_S8_EEENS6_IJNS7_ILi64EEESA_SA_EEELi512ENS_10bfloat16_tEfNS_4arch4Sm90ELb0ELb1ELb0ELb1ELb0ELb1ELb0ELb0ELb0ELb0ELb0ELb0EEENS1_21CollectiveEpilogueFwdINS6_IJSA_NS7_ILi512EEESA_EEES9_SC_SE_Li256ELb1ELb0ELb0ELb0EEENS1_36VarlenDynamicPersistentTileSchedulerILi64ELi64ELi256ELi32ELb0ELb0ELb1ELb1ELb0ELb1EEEEEEEEEvNT_6ParamsE)
        /*00c8*/ 	.word	0x000000a8


	//----- nvinfo : EIATTR_FRAME_SIZE
	.align		4
.L_51:
        /*00cc*/ 	.byte	0x04, 0x11
        /*00ce*/ 	.short	(.L_53 - .L_52)
	.align		4
.L_52:
        /*00d0*/ 	.word	index@(_ZN7cutlass13device_kernelIN5flash11enable_sm90INS1_16FlashAttnFwdSm90INS1_25CollectiveMainloopFwdSm90ILi2EN4cute5tupleIJNS5_1CILi1EEES8_S8_EEENS6_IJNS7_ILi64EEESA_SA_EEELi512ENS_10bfloat16_tEfNS_4arch4Sm90ELb0ELb1ELb0ELb1ELb0ELb1ELb0ELb0ELb0ELb0ELb0ELb0EEENS1_21CollectiveEpilogueFwdINS6_IJSA_NS7_ILi512EEESA_EEES9_SC_SE_Li256ELb1ELb0ELb0ELb0EEENS1_36VarlenDynamicPersistentTileSchedulerILi64ELi64ELi256ELi32ELb0ELb0ELb1ELb1ELb0ELb1EEEEEEEEEvNT_6ParamsE)
        /*00d4*/ 	.word	0x00000028


	//----- nvinfo : EIATTR_REGCOUNT
	.align		4
.L_53:
        /*00d8*/ 	.byte	0x04, 0x2f
        /*00da*/ 	.short	(.L_55 - .L_54)
	.align		4
.L_54:
        /*00dc*/ 	.word	index@(_ZN7cutlass13device_kernelIN5flash11enable_sm90INS1_16FlashAttnFwdSm90INS1_25CollectiveMainloopFwdSm90ILi2EN4cute5tupleIJNS5_1CILi1EEES8_S8_EEENS6_IJNS7_ILi64EEESA_SA_EEELi512ENS_10bfloat16_tEfNS_4arch4Sm90ELb0ELb1ELb0ELb1ELb0ELb0ELb0ELb0ELb0ELb0ELb0ELb0EEENS1_21CollectiveEpilogueFwdINS6_IJSA_NS7_ILi512EEESA_EEES9_SC_SE_Li256ELb1ELb0ELb0ELb0EEENS1_36VarlenDynamicPersistentTileSchedulerILi64ELi64ELi256ELi32ELb0ELb0ELb1ELb1ELb0ELb1EEEEEEEEEvNT_6ParamsE)
        /*00e0*/ 	.word	0x000000a8


	//----- nvinfo : EIATTR_FRAME_SIZE
	.align		4
.L_55:
        /*00e4*/ 	.byte	0x04, 0x11
        /*00e6*/ 	.short	(.L_57 - .L_56)
	.align		4
.L_56:
        /*00e8*/ 	.word	index@(_ZN7cutlass13device_kernelIN5flash11enable_sm90INS1_16FlashAttnFwdSm90INS1_25CollectiveMainloopFwdSm90ILi2EN4cute5tupleIJNS5_1CILi1EEES8_S8_EEENS6_IJNS7_ILi64EEESA_SA_EEELi512ENS_10bfloat16_tEfNS_4arch4Sm90ELb0ELb1ELb0ELb1ELb0ELb0ELb0ELb0ELb0ELb0ELb0ELb0EEENS1_21CollectiveEpilogueFwdINS6_IJSA_NS7_ILi512EEESA_EEES9_SC_SE_Li256ELb1ELb0ELb0ELb0EEENS1_36VarlenDynamicPersistentTileSchedulerILi64ELi64ELi256ELi32ELb0ELb0ELb1ELb1ELb0ELb1EEEEEEEEEvNT_6ParamsE)
        /*00ec*/ 	.word	0x00000020


	//----- nvinfo : EIATTR_REGCOUNT
	.align		4
.L_57:
        /*00f0*/ 	.byte	0x04, 0x2f
        /*00f2*/ 	.short	(.L_59 - .L_58)
	.align		4
.L_58:
        /*00f4*/ 	.word	index@(_ZN7cutlass13device_kernelIN5flash11enable_sm90INS1_16FlashAttnFwdSm90INS1_25CollectiveMainloopFwdSm90ILi2EN4cute5tupleIJNS5_1CILi1EEES8_S8_EEENS6_IJNS7_ILi64EEESA_SA_EEELi512ENS_10bfloat16_tEfNS_4arch4Sm90ELb0ELb1ELb0ELb0ELb0ELb0ELb1ELb0ELb0ELb0ELb0ELb0EEENS1_21CollectiveEpilogueFwdINS6_IJSA_NS7_ILi512EEESA_EEES9_SC_SE_Li256ELb0ELb0ELb0ELb0EEENS1_30DynamicPersistentTileSchedulerILi256ELi32ELb0ELb0ELb1EEEEEEEEEvNT_6ParamsE)
        /*00f8*/ 	.word	0x000000a8


	//----- nvinfo : EIATTR_FRAME_SIZE
	.align		4
.L_59:
        /*00fc*/ 	.byte	0x04, 0x11
        /*00fe*/ 	.short	(.L_61 - .L_60)
	.align		4
.L_60:
        /*0100*/ 	.word	index@(_ZN7cutlass13device_kernelIN5flash11enable_sm90INS1_16FlashAttnFwdSm90INS1_25CollectiveMainloopFwdSm90ILi2EN4cute5tupleIJNS5_1CILi1EEES8_S8_EEENS6_IJNS7_ILi64EEESA_SA_EEELi512ENS_10bfloat16_tEfNS_4arch4Sm90ELb0ELb1ELb0ELb0ELb0ELb0ELb1ELb0ELb0ELb0ELb0ELb0EEENS1_21CollectiveEpilogueFwdINS6_IJSA_NS7_ILi512EEESA_EEES9_SC_SE_Li256ELb0ELb0ELb0ELb0EEENS1_30DynamicPersistentTileSchedulerILi256ELi32ELb0ELb0ELb1EEEEEEEEEvNT_6ParamsE)
        /*0104*/ 	.word	0x00000008


	//----- nvinfo : EIATTR_REGCOUNT
	.align		4
.L_61:
        /*0108*/ 	.byte	0x04, 0x2f
        /*010a*/ 	.short	(.L_63 - .L_62)
	.align		4
.L_62:
        /*010c*/ 	.word	index@(_ZN7cutlass13device_kernelIN5flash11enable_sm90INS1_16FlashAttnFwdSm90INS1_25CollectiveMainloopFwdSm90ILi2EN4cute5tupleIJNS5_1CILi1EEES8_S8_EEENS6_IJNS7_ILi64EEESA_SA_EEELi512ENS_10bfloat16_tEfNS_4arch4Sm90ELb0ELb1ELb0ELb0ELb0ELb0ELb0ELb0ELb0ELb0ELb0ELb0EEENS1_21CollectiveEpilogueFwdINS6_IJSA_NS7_ILi512EEESA_EEES9_SC_SE_Li256ELb0ELb0ELb0ELb0EEENS1_30DynamicPersistentTileSchedulerILi256ELi32ELb0ELb0ELb1EEEEEEEEEvNT_6ParamsE)
        /*0110*/ 	.word	0x000000a8


	//----- nvinfo : EIATTR_FRAME_SIZE
	.align		4
.L_63:
        /*0114*/ 	.byte	0x04, 0x11
        /*0116*/ 	.short	(.L_65 - .L_64)
	.align		4
.L_64:
        /*0118*/ 	.word	index@(_ZN7cutlass13device_kernelIN5flash11enable_sm90INS1_16FlashAttnFwdSm90INS1_25CollectiveMainloopFwdSm90ILi2EN4cute5tupleIJNS5_1CILi1EEES8_S8_EEENS6_IJNS7_ILi64EEESA_SA_EEELi512ENS_10bfloat16_tEfNS_4arch4Sm90ELb0ELb1ELb0ELb0ELb0ELb0ELb0ELb0ELb0ELb0ELb0ELb0EEENS1_21CollectiveEpilogueFwdINS6_IJSA_NS7_ILi512EEESA_EEES9_SC_SE_Li256ELb0ELb0ELb0ELb0EEENS1_30DynamicPersistentTileSchedulerILi256ELi32ELb0ELb0ELb1EEEEEEEEEvNT_6ParamsE)
        /*011c*/ 	.word	0x00000000


	//----- nvinfo : EIATTR_REGCOUNT
	.align		4
.L_65:
        /*0120*/ 	.byte	0x04, 0x2f
        /*0122*/ 	.short	(.L_67 - .L_66)
	.align		4
.L_66:
        /*0124*/ 	.word	index@(_ZN7cutlass13device_kernelIN5flash11enable_sm90INS1_16FlashAttnFwdSm90INS1_25CollectiveMainloopFwdSm90ILi2EN4cute5tupleIJNS5_1CILi1EEES8_S8_EEENS6_IJNS7_ILi64EEESA_SA_EEELi512ENS_10bfloat16_tEfNS_4arch4Sm90ELb0ELb0ELb0ELb1ELb0ELb1ELb1ELb0ELb0ELb0ELb0ELb0EEENS1_21CollectiveEpilogueFwdINS6_IJSA_NS7_ILi512EEESA_EEES9_SC_SE_Li256ELb1ELb0ELb0ELb0EEENS1_36VarlenDynamicPersistentTileSchedulerILi64ELi64ELi256ELi32ELb0ELb0ELb1ELb0ELb1ELb1EEEEEEEEEvNT_6ParamsE)
        /*0128*/ 	.word	0x000000a8


	//----- nvinfo : EIATTR_FRAME_SIZE
	.align		4
.L_67:
        /*012c*/ 	.byte	0x04, 0x11
        /*012e*/ 	.short	(.L_69 - .L_68)
	.align		4
.L_68:
        /*0130*/ 	.word	index@(_ZN7cutlass13device_kernelIN5flash11enable_sm90INS1_16FlashAttnFwdSm90INS1_25CollectiveMainloopFwdSm90ILi2EN4cute5tupleIJNS5_1CILi1EEES8_S8_EEENS6_IJNS7_ILi64EEESA_SA_EEELi512ENS_10bfloat16_tEfNS_4arch4Sm90ELb0ELb0ELb0ELb1ELb0ELb1ELb1ELb0ELb0ELb0ELb0ELb0EEENS1_21CollectiveEpilogueFwdINS6_IJSA_NS7_ILi512EEESA_EEES9_SC_SE_Li256ELb1ELb0ELb0ELb0EEENS1_36VarlenDynamicPersistentTileSchedulerILi64ELi64ELi256ELi32ELb0ELb0ELb1ELb0ELb1ELb1EEEEEEEEEvNT_6ParamsE)
        /*0134*/ 	.word	0x00000040


	//----- nvinfo : EIATTR_REGCOUNT
	.align		4
.L_69:
        /*0138*/ 	.byte	0x04, 0x2f
        /*013a*/ 	.short	(.L_71 - .L_70)
	.align		4
.L_70:
        /*013c*/ 	.word	index@(_ZN7cutlass13device_kernelIN5flash11enable_sm90INS1_16FlashAttnFwdSm90INS1_25CollectiveMainloopFwdSm90ILi2EN4cute5tupleIJNS5_1CILi1EEES8_S8_EEENS6_IJNS7_ILi64EEESA_SA_EEELi512ENS_10bfloat16_tEfNS_4arch4Sm90ELb0ELb0ELb0ELb1ELb0ELb0ELb1ELb0ELb0ELb0ELb0ELb0EEENS1_21CollectiveEpilogueFwdINS6_IJSA_NS7_ILi512EEESA_EEES9_SC_SE_Li256ELb1ELb0ELb0ELb0EEENS1_36VarlenDynamicPersistentTileSchedulerILi64ELi64ELi256ELi32ELb0ELb0ELb1ELb0ELb1ELb1EEEEEEEEEvNT_6ParamsE)
        /*0140*/ 	.word	0x000000a8


	//----- nvinfo : EIATTR_FRAME_SIZE
	.align		4
.L_71:
        /*0144*/ 	.byte	0x04, 0x11
        /*0146*/ 	.short	(.L_73 - .L_72)
	.align		4
.L_72:
        /*0148*/ 	.word	index@(_ZN7cutlass13device_kernelIN5flash11enable_sm90INS1_16FlashAttnFwdSm90INS1_25CollectiveMainloopFwdSm90ILi2EN4cute5tupleIJNS5_1CILi1EEES8_S8_EEENS6_IJNS7_ILi64EEESA_SA_EEELi512ENS_10bfloat16_tEfNS_4arch4Sm90ELb0ELb0ELb0ELb1ELb0ELb0ELb1ELb0ELb0ELb0ELb0ELb0EEENS1_21CollectiveEpilogueFwdINS6_IJSA_NS7_ILi512EEESA_EEES9_SC_SE_Li256ELb1ELb0ELb0ELb0EEENS1_36VarlenDynamicPersistentTileSchedulerILi64ELi64ELi256ELi32ELb0ELb0ELb1ELb0ELb1ELb1EEEEEEEEEvNT_6ParamsE)
        /*014c*/ 	.word	0x00000038


	//----- nvinfo : EIATTR_REGCOUNT
	.align		4
.L_73:
        /*0150*/ 	.byte	0x04, 0x2f
        /*0152*/ 	.short	(.L_75 - .L_74)
	.align		4
.L_74:
        /*0154*/ 	.word	index@(_ZN7cutlass13device_kernelIN5flash11enable_sm90INS1_16FlashAttnFwdSm90INS1_25CollectiveMainloopFwdSm90ILi2EN4cute5tupleIJNS5_1CILi1EEES8_S8_EEENS6_IJNS7_ILi64EEESA_SA_EEELi512ENS_10bfloat16_tEfNS_4arch4Sm90ELb0ELb0ELb0ELb1ELb0ELb1ELb0ELb0ELb0ELb0ELb0ELb0EEENS1_21CollectiveEpilogueFwdINS6_IJSA_NS7_ILi512EEESA_EEES9_SC_SE_Li256ELb1ELb0ELb0ELb0EEENS1_36VarlenDynamicPersistentTileSchedulerILi64ELi64ELi256ELi32ELb0ELb0ELb1ELb0ELb1ELb1EEEEEEEEEvNT_6ParamsE)
        /*0158*/ 	.word	0x000000a8


	//----- nvinfo : EIATTR_FRAME_SIZE
	.align		4
.L_75:
        /*015c*/ 	.byte	0x04, 0x11
        /*015e*/ 	.short	(.L_77 - .L_76)
	.align		4
.L_76:
        /*0160*/ 	.word	index@(_ZN7cutlass13device_kernelIN5flash11enable_sm90INS1_16FlashAttnFwdSm90INS1_25CollectiveMainloopFwdSm90ILi2EN4cute5tupleIJNS5_1CILi1EEES8_S8_EEENS6_IJNS7_ILi64EEESA_SA_EEELi512ENS_10bfloat16_tEfNS_4arch4Sm90ELb0ELb0ELb0ELb1ELb0ELb1ELb0ELb0ELb0ELb0ELb0ELb0EEENS1_21CollectiveEpilogueFwdINS6_IJSA_NS7_ILi512EEESA_EEES9_SC_SE_Li256ELb1ELb0ELb0ELb0EEENS1_36VarlenDynamicPersistentTileSchedulerILi64ELi64ELi256ELi32ELb0ELb0ELb1ELb0ELb1ELb1EEEEEEEEEvNT_6ParamsE)
        /*0164*/ 	.word	0x00000040


	//----- nvinfo : EIATTR_REGCOUNT
	.align		4
.L_77:
        /*0168*/ 	.byte	0x04, 0x2f
        /*016a*/ 	.short	(.L_79 - .L_78)
	.align		4
.L_78:
        /*016c*/ 	.word	index@(_ZN7cutlass13device_kernelIN5flash11enable_sm90INS1_16FlashAttnFwdSm90INS1_25CollectiveMainloopFwdSm90ILi2EN4cute5tupleIJNS5_1CILi1EEES8_S8_EEENS6_IJNS7_ILi64EEESA_SA_EEELi512ENS_10bfloat16_tEfNS_4arch4Sm90ELb0ELb0ELb0ELb1ELb0ELb0ELb0ELb0ELb0ELb0ELb0ELb0EEENS1_21CollectiveEpilogueFwdINS6_IJSA_NS7_ILi512EEESA_EEES9_SC_SE_Li256ELb1ELb0ELb0ELb0EEENS1_36VarlenDynamicPersistentTileSchedulerILi64ELi64ELi256ELi32ELb0ELb0ELb1ELb0ELb1ELb1EEEEEEEEEvNT_6ParamsE)
        /*0170*/ 	.word	0x000000a8


	//----- nvinfo : EIATTR_FRAME_SIZE
	.align		4
.L_79:
        /*0174*/ 	.byte	0x04, 0x11
        /*0176*/ 	.short	(.L_81 - .L_80)
	.align		4
.L_80:
        /*0178*/ 	.word	index@(_ZN7cutlass13device_kernelIN5flash11enable_sm90INS1_16FlashAttnFwdSm90INS1_25CollectiveMainloopFwdSm90ILi2EN4cute5tupleIJNS5_1CILi1EEES8_S8_EEENS6_IJNS7_ILi64EEESA_SA_EEELi512ENS_10bfloat16_tEfNS_4arch4Sm90ELb0ELb0ELb0ELb1ELb0ELb0ELb0ELb0ELb0ELb0ELb0ELb0EEENS1_21CollectiveEpilogueFwdINS6_IJSA_NS7_ILi512EEESA_EEES9_SC_SE_Li256ELb1ELb0ELb0ELb0EEENS1_36VarlenDynamicPersistentTileSchedulerILi64ELi64ELi256ELi32ELb0ELb0ELb1ELb0ELb1ELb1EEEEEEEEEvNT_6ParamsE)
        /*017c*/ 	.word	0x00000030


	//----- nvinfo : EIATTR_REGCOUNT
	.align		4
.L_81:
        /*0180*/ 	.byte	0x04, 0x2f
        /*0182*/ 	.short	(.L_83 - .L_82)
	.align		4
.L_82:
        /*0184*/ 	.word	index@(_ZN7cutlass13device_kernelIN5flash11enable_sm90INS1_16FlashAttnFwdSm90INS1_25CollectiveMainloopFwdSm90ILi2EN4cute5tupleIJNS5_1CILi1EEES8_S8_EEENS6_IJNS7_ILi64EEESA_SA_EEELi512ENS_10bfloat16_tEfNS_4arch4Sm90ELb0ELb0ELb0ELb0ELb0ELb0ELb1ELb0ELb0ELb0ELb0ELb0EEENS1_21CollectiveEpilogueFwdINS6_IJSA_NS7_ILi512EEESA_EEES9_SC_SE_Li256ELb0ELb0ELb0ELb0EEENS1_29StaticPersistentTileSchedulerILb0EEEEEEEEEvNT_6ParamsE)
        /*0188*/ 	.word	0x000000a8


	//----- nvinfo : EIATTR_FRAME_SIZE
	.align		4
.L_83:
        /*018c*/ 	.byte	0x04, 0x11
        /*018e*/ 	.short	(.L_85 - .L_84)
	.align		4
.L_84:
        /*0190*/ 	.word	index@(_ZN7cutlass13device_kernelIN5flash11enable_sm90INS1_16FlashAttnFwdSm90INS1_25CollectiveMainloopFwdSm90ILi2EN4cute5tupleIJNS5_1CILi1EEES8_S8_EEENS6_IJNS7_ILi64EEESA_SA_EEELi512ENS_10bfloat16_tEfNS_4arch4Sm90ELb0ELb0ELb0ELb0ELb0ELb0ELb1ELb0ELb0ELb0ELb0ELb0EEENS1_21CollectiveEpilogueFwdINS6_IJSA_NS7_ILi512EEESA_EEES9_SC_SE_Li256ELb0ELb0ELb0ELb0EEENS1_29StaticPersistentTileSchedulerILb0EEEEEEEEEvNT_6ParamsE)
        /*0194*/ 	.word	0x00000020


	//----- nvinfo : EIATTR_REGCOUNT
	.align		4
.L_85:
        /*0198*/ 	.byte	0x04, 0x2f
        /*019a*/ 	.short	(.L_87 - .L_86)
	.align		4
.L_86:
        /*019c*/ 	.word	index@(_ZN7cutlass13device_kernelIN5flash11enable_sm90INS1_16FlashAttnFwdSm90INS1_25CollectiveMainloopFwdSm90ILi2EN4cute5tupleIJNS5_1CILi1EEES8_S8_EEENS6_IJNS7_ILi64EEESA_SA_EEELi512ENS_10bfloat16_tEfNS_4arch4Sm90ELb0ELb0ELb0ELb0ELb0ELb0ELb0ELb0ELb0ELb0ELb0ELb0EEENS1_21CollectiveEpilogueFwdINS6_IJSA_NS7_ILi512EEESA_EEES9_SC_SE_Li256ELb0ELb0ELb0ELb0EEENS1_29StaticPersistentTileSchedulerILb0EEEEEEEEEvNT_6ParamsE)
        /*01a0*/ 	.word	0x000000a8


	//----- nvinfo : EIATTR_FRAME_SIZE
	.align		4
.L_87:
        /*01a4*/ 	.byte	0x04, 0x11
        /*01a6*/ 	.short	(.L_89 - .L_88)
	.align		4
.L_88:
        /*01a8*/ 	.word	index@(_ZN7cutlass13device_kernelIN5flash11enable_sm90INS1_16FlashAttnFwdSm90INS1_25CollectiveMainloopFwdSm90ILi2EN4cute5tupleIJNS5_1CILi1EEES8_S8_EEENS6_IJNS7_ILi64EEESA_SA_EEELi512ENS_10bfloat16_tEfNS_4arch4Sm90ELb0ELb0ELb0ELb0ELb0ELb0ELb0ELb0ELb0ELb0ELb0ELb0EEENS1_21CollectiveEpilogueFwdINS6_IJSA_NS7_ILi512EEESA_EEES9_SC_SE_Li256ELb0ELb0ELb0ELb0EEENS1_29StaticPersistentTileSchedulerILb0EEEEEEEEEvNT_6ParamsE)
        /*01ac*/ 	.word	0x00000020


	//----- nvinfo : EIATTR_MIN_STACK_SIZE
	.align		4
.L_89:
        /*01b0*/ 	.byte	0x04, 0x12
        /*01b2*/ 	.short	(.L_91 - .L_90)
	.align		4
.L_90:
        /*01b4*/ 	.word	index@(_ZN7cutlass13device_kernelIN5flash11enable_sm90INS1_16FlashAttnFwdSm90INS1_25CollectiveMainloopFwdSm90ILi2EN4cute5tupleIJNS5_1CILi1EEES8_S8_EEENS6_IJNS7_ILi64EEESA_SA_EEELi512ENS_10bfloat16_tEfNS_4arch4Sm90ELb0ELb0ELb0ELb0ELb0ELb0ELb0ELb0ELb0ELb0ELb0ELb0EEENS1_21CollectiveEpilogueFwdINS6_IJSA_NS7_ILi512EEESA_EEES9_SC_SE_Li256ELb0ELb0ELb0ELb0EEENS1_29StaticPersistentTileSchedulerILb0EEEEEEEEEvNT_6ParamsE)
        /*01b8*/ 	.word	0x00000020


	//----- nvinfo : EIATTR_MIN_STACK_SIZE
	.align		4
.L_91:
        /*01bc*/ 	.byte	0x04, 0x12
        /*01be*/ 	.short	(.L_93 - .L_92)
	.align		4
.L_92:
        /*01c0*/ 	.word	index@(_ZN7cutlass13device_kernelIN5flash11enable_sm90INS1_16FlashAttnFwdSm90INS1_25CollectiveMainloopFwdSm90ILi2EN4cute5tupleIJNS5_1CILi1EEES8_S8_EEENS6_IJNS7_ILi64EEESA_SA_EEELi512ENS_10bfloat16_tEfNS_4arch4Sm90ELb0ELb0ELb0ELb0ELb0ELb0ELb1ELb0ELb0ELb0ELb0ELb0EEENS1_21CollectiveEpilogueFwdINS6_IJSA_NS7_ILi512EEESA_EEES9_SC_SE_Li256ELb0ELb0ELb0ELb0EEENS1_29StaticPersistentTileSchedulerILb0EEEEEEEEEvNT_6ParamsE)
        /*01c4*/ 	.word	0x00000020


	//----- nvinfo : EIATTR_MIN_STACK_SIZE
	.align		4
.L_93:
        /*01c8*/ 	.byte	0x04, 0x12
        /*01ca*/ 	.short	(.L_95 - .L_94)
	.align		4
.L_94:
        /*01cc*/ 	.word	index@(_ZN7cutlass13device_kernelIN5flash11enable_sm90INS1_16FlashAttnFwdSm90INS1_25CollectiveMainloopFwdSm90ILi2EN4cute5tupleIJNS5_1CILi1EEES8_S8_EEENS6_IJNS7_ILi64EEESA_SA_EEELi512ENS_10bfloat16_tEfNS_4arch4Sm90ELb0ELb0ELb0ELb1ELb0ELb0ELb0ELb0ELb0ELb0ELb0ELb0EEENS1_21CollectiveEpilogueFwdINS6_IJSA_NS7_ILi512EEESA_EEES9_SC_SE_Li256ELb1ELb0ELb0ELb0EEENS1_36VarlenDynamicPersistentTileSchedulerILi64ELi64ELi256ELi32ELb0ELb0ELb1ELb0ELb1ELb1EEEEEEEEEvNT_6ParamsE)
        /*01d0*/ 	.word	0x00000030


	//----- nvinfo : EIATTR_MIN_STACK_SIZE
	.align		4
.L_95:
        /*01d4*/ 	.byte	0x04, 0x12
        /*01d6*/ 	.short	(.L_97 - .L_96)
	.align		4
.L_96:
        /*01d8*/ 	.word	index@(_ZN7cutlass13device_kernelIN5flash11enable_sm90INS1_16FlashAttnFwdSm90INS1_25CollectiveMainloopFwdSm90ILi2EN4cute5tupleIJNS5_1CILi1EEES8_S8_EEENS6_IJNS7_ILi64EEESA_SA_EEELi512ENS_10bfloat16_tEfNS_4arch4Sm90ELb0ELb0ELb0ELb1ELb0ELb1ELb0ELb0ELb0ELb0ELb0ELb0EEENS1_21CollectiveEpilogueFwdINS6_IJSA_NS7_ILi512EEESA_EEES9_SC_SE_Li256ELb1ELb0ELb0ELb0EEENS1_36VarlenDynamicPersistentTileSchedulerILi64ELi64ELi256ELi32ELb0ELb0ELb1ELb0ELb1ELb1EEEEEEEEEvNT_6ParamsE)
        /*01dc*/ 	.word	0x00000040


	//----- nvinfo : EIATTR_MIN_STACK_SIZE
	.align		4
.L_97:
        /*01e0*/ 	.byte	0x04, 0x12
        /*01e2*/ 	.short	(.L_99 - .L_98)
	.align		4
.L_98:
        /*01e4*/ 	.word	index@(_ZN7cutlass13device_kernelIN5flash11enable_sm90INS1_16FlashAttnFwdSm90INS1_25CollectiveMainloopFwdSm90ILi2EN4cute5tupleIJNS5_1CILi1EEES8_S8_EEENS6_IJNS7_ILi64EEESA_SA_EEELi512ENS_10bfloat16_tEfNS_4arch4Sm90ELb0ELb0ELb0ELb1ELb0ELb0ELb1ELb0ELb0ELb0ELb0ELb0EEENS1_21CollectiveEpilogueFwdINS6_IJSA_NS7_ILi512EEESA_EEES9_SC_SE_Li256ELb1ELb0ELb0ELb0EEENS1_36VarlenDynamicPersistentTileSchedulerILi64ELi64ELi256ELi32ELb0ELb0ELb1ELb0ELb1ELb1EEEEEEEEEvNT_6ParamsE)
        /*01e8*/ 	.word	0x00000038


	//----- nvinfo : EIATTR_MIN_STACK_SIZE
	.align		4
.L_99:
        /*01ec*/ 	.byte	0x04, 0x12
        /*01ee*/ 	.short	(.L_101 - .L_100)
	.align		4
.L_100:
        /*01f0*/ 	.word	index@(_ZN7cutlass13device_kernelIN5flash11enable_sm90INS1_16FlashAttnFwdSm90INS1_25CollectiveMainloopFwdSm90ILi2EN4cute5tupleIJNS5_1CILi1EEES8_S8_EEENS6_IJNS7_ILi64EEESA_SA_EEELi512ENS_10bfloat16_tEfNS_4arch4Sm90ELb0ELb0ELb0ELb1ELb0ELb1ELb1ELb0ELb0ELb0ELb0ELb0EEENS1_21CollectiveEpilogueFwdINS6_IJSA_NS7_ILi512EEESA_EEES9_SC_SE_Li256ELb1ELb0ELb0ELb0EEENS1_36VarlenDynamicPersistentTileSchedulerILi64ELi64ELi256ELi32ELb0ELb0ELb1ELb0ELb1ELb1EEEEEEEEEvNT_6ParamsE)
        /*01f4*/ 	.word	0x00000040


	//----- nvinfo : EIATTR_MIN_STACK_SIZE
	.align		4
.L_101:
        /*01f8*/ 	.byte	0x04, 0x12
        /*01fa*/ 	.short	(.L_103 - .L_102)
	.align		4
.L_102:
        /*01fc*/ 	.word	index@(_ZN7cutlass13device_kernelIN5flash11enable_sm90INS1_16FlashAttnFwdSm90INS1_25CollectiveMainloopFwdSm90ILi2EN4cute5tupleIJNS5_1CILi1EEES8_S8_EEENS6_IJNS7_ILi64EEESA_SA_EEELi512ENS_10bfloat16_tEfNS_4arch4Sm90ELb0ELb1ELb0ELb0ELb0ELb0ELb0ELb0ELb0ELb0ELb0ELb0EEENS1_21CollectiveEpilogueFwdINS6_IJSA_NS7_ILi512EEESA_EEES9_SC_SE_Li256ELb0ELb0ELb0ELb0EEENS1_30DynamicPersistentTileSchedulerILi256ELi32ELb0ELb0ELb1EEEEEEEEEvNT_6ParamsE)
        /*0200*/ 	.word	0x00000000


	//----- nvinfo : EIATTR_MIN_STACK_SIZE
	.align		4
.L_103:
        /*0204*/ 	.byte	0x04, 0x12
        /*0206*/ 	.short	(.L_105 - .L_104)
	.align		4
.L_104:
        /*0208*/ 	.word	index@(_ZN7cutlass13device_kernelIN5flash11enable_sm90INS1_16FlashAttnFwdSm90INS1_25CollectiveMainloopFwdSm90ILi2EN4cute5tupleIJNS5_1CILi1EEES8_S8_EEENS6_IJNS7_ILi64EEESA_SA_EEELi512ENS_10bfloat16_tEfNS_4arch4Sm90ELb0ELb1ELb0ELb0ELb0ELb0ELb1ELb0ELb0ELb0ELb0ELb0EEENS1_21CollectiveEpilogueFwdINS6_IJSA_NS7_ILi512EEESA_EEES9_SC_SE_Li256ELb0ELb0ELb0ELb0EEENS1_30DynamicPersistentTileSchedulerILi256ELi32ELb0ELb0ELb1EEEEEEEEEvNT_6ParamsE)
        /*020c*/ 	.word	0x00000008


	//----- nvinfo : EIATTR_MIN_STACK_SIZE
	.align		4
.L_105:
        /*0210*/ 	.byte	0x04, 0x12
        /*0212*/ 	.short	(.L_107 - .L_106)
	.align		4
.L_106:
        /*0214*/ 	.word	index@(_ZN7cutlass13device_kernelIN5flash11enable_sm90INS1_16FlashAttnFwdSm90INS1_25CollectiveMainloopFwdSm90ILi2EN4cute5tupleIJNS5_1CILi1EEES8_S8_EEENS6_IJNS7_ILi64EEESA_SA_EEELi512ENS_10bfloat16_tEfNS_4arch4Sm90ELb0ELb1ELb0ELb1ELb0ELb0ELb0ELb0ELb0ELb0ELb0ELb0EEENS1_21CollectiveEpilogueFwdINS6_IJSA_NS7_ILi512EEESA_EEES9_SC_SE_Li256ELb1ELb0ELb0ELb0EEENS1_36VarlenDynamicPersistentTileSchedulerILi64ELi64ELi256ELi32ELb0ELb0ELb1ELb1ELb0ELb1EEEEEEEEEvNT_6ParamsE)
        /*0218*/ 	.word	0x00000020


	//----- nvinfo : EIATTR_MIN_STACK_SIZE
	.align		4
.L_107:
        /*021c*/ 	.byte	0x04, 0x12
        /*021e*/ 	.short	(.L_109 - .L_108)
	.align		4
.L_108:
        /*0220*/ 	.word	index@(_ZN7cutlass13device_kernelIN5flash11enable_sm90INS1_16FlashAttnFwdSm90INS1_25CollectiveMainloopFwdSm90ILi2EN4cute5tupleIJNS5_1CILi1EEES8_S8_EEENS6_IJNS7_ILi64EEESA_SA_EEELi512ENS_10bfloat16_tEfNS_4arch4Sm90ELb0ELb1ELb0ELb1ELb0ELb1ELb0ELb0ELb0ELb0ELb0ELb0EEENS1_21CollectiveEpilogueFwdINS6_IJSA_NS7_ILi512EEESA_EEES9_SC_SE_Li256ELb1ELb0ELb0ELb0EEENS1_36VarlenDynamicPersistentTileSchedulerILi64ELi64ELi256ELi32ELb0ELb0ELb1ELb1ELb0ELb1EEEEEEEEEvNT_6ParamsE)
        /*0224*/ 	.word	0x00000028


	//----- nvinfo : EIATTR_MIN_STACK_SIZE
	.align		4
.L_109:
        /*0228*/ 	.byte	0x04, 0x12
        /*022a*/ 	.short	(.L_111 - .L_110)
	.align		4
.L_110:
        /*022c*/ 	.word	index@(_ZN7cutlass13device_kernelIN5flash11enable_sm90INS1_16FlashAttnFwdSm90INS1_25CollectiveMainloopFwdSm90ILi2EN4cute5tupleIJNS5_1CILi1EEES8_S8_EEENS6_IJNS7_ILi64EEESA_SA_EEELi512ENS_10bfloat16_tEfNS_4arch4Sm90ELb0ELb1ELb0ELb1ELb0ELb0ELb1ELb0ELb0ELb0ELb0ELb0EEENS1_21CollectiveEpilogueFwdINS6_IJSA_NS7_ILi512EEESA_EEES9_SC_SE_Li256ELb1ELb0ELb0ELb0EEENS1_36VarlenDynamicPersistentTileSchedulerILi64ELi64ELi256ELi32ELb0ELb0ELb1ELb1ELb0ELb1EEEEEEEEEvNT_6ParamsE)
        /*0230*/ 	.word	0x00000028


	//----- nvinfo : EIATTR_MIN_STACK_SIZE
	.align		4
.L_111:
        /*0234*/ 	.byte	0x04, 0x12
        /*0236*/ 	.short	(.L_113 - .L_112)
	.align		4
.L_112:
        /*0238*/ 	.word	index@(_ZN7cutlass13device_kernelIN5flash11enable_sm90INS1_16FlashAttnFwdSm90INS1_25CollectiveMainloopFwdSm90ILi2EN4cute5tupleIJNS5_1CILi1EEES8_S8_EEENS6_IJNS7_ILi64EEESA_SA_EEELi512ENS_10bfloat16_tEfNS_4arch4Sm90ELb0ELb1ELb0ELb1ELb0ELb1ELb1ELb0ELb0ELb0ELb0ELb0EEENS1_21CollectiveEpilogueFwdINS6_IJSA_NS7_ILi512EEESA_EEES9_SC_SE_Li256ELb1ELb0ELb0ELb0EEENS1_36VarlenDynamicPersistentTileSchedulerILi64ELi64ELi256ELi32ELb0ELb0ELb1ELb1ELb0ELb1EEEEEEEEEvNT_6ParamsE)
        /*023c*/ 	.word	0x00000038


	//----- nvinfo : EIATTR_MIN_STACK_SIZE
	.align		4
.L_113:
        /*0240*/ 	.byte	0x04, 0x12
        /*0242*/ 	.short	(.L_115 - .L_114)
	.align		4
.L_114:
        /*0244*/ 	.word	index@(_ZN7cutlass13device_kernelIN5flash11enable_sm90INS1_16FlashAttnFwdSm90INS1_25CollectiveMainloopFwdSm90ILi2EN4cute5tupleIJNS5_1CILi1EEES8_S8_EEENS6_IJNS7_ILi64EEESA_SA_EEELi512ENS_10bfloat16_tEfNS_4arch4Sm90ELb1ELb0ELb0ELb0ELb0ELb0ELb0ELb0ELb0ELb0ELb0ELb0EEENS1_21CollectiveEpilogueFwdINS6_IJSA_NS7_ILi512EEESA_EEES9_SC_SE_Li256ELb0ELb0ELb0ELb0EEENS1_30DynamicPersistentTileSchedulerILi256ELi32ELb0ELb0ELb1EEEEEEEEEvNT_6ParamsE)
        /*0248*/ 	.word	0x00000000


	//----- nvinfo : EIATTR_MIN_STACK_SIZE
	.align		4
.L_115:
        /*024c*/ 	.byte	0x04, 0x12
        /*024e*/ 	.short	(.L_117 - .L_116)
	.align		4
.L_116:
        /*0250*/ 	.word	index@(_ZN7cutlass13device_kernelIN5flash11enable_sm90INS1_16FlashAttnFwdSm90INS1_25CollectiveMainloopFwdSm90ILi2EN4cute5tupleIJNS5_1CILi1EEES8_S8_EEENS6_IJNS7_ILi64EEESA_SA_EEELi512ENS_10bfloat16_tEfNS_4arch4Sm90ELb1ELb0ELb0ELb0ELb0ELb0ELb1ELb0ELb0ELb0ELb0ELb0EEENS1_21CollectiveEpilogueFwdINS6_IJSA_NS7_ILi512EEESA_EEES9_SC_SE_Li256ELb0ELb0ELb0ELb0EEENS1_30DynamicPersistentTileSchedulerILi256ELi32ELb0ELb0ELb1EEEEEEEEEvNT_6ParamsE)
        /*0254*/ 	.word	0x00000008


	//----- nvinfo : EIATTR_MIN_STACK_SIZE
	.align		4
.L_117:
        /*0258*/ 	.byte	0x04, 0x12
        /*025a*/ 	.short	(.L_119 - .L_118)
	.align		4
.L_118:
        /*025c*/ 	.word	index@(_ZN7cutlass13device_kernelIN5flash11enable_sm90INS1_16FlashAttnFwdSm90INS1_25CollectiveMainloopFwdSm90ILi2EN4cute5tupleIJNS5_1CILi1EEES8_S8_EEENS6_IJNS7_ILi64EEESA_SA_EEELi512ENS_10bfloat16_tEfNS_4arch4Sm90ELb1ELb0ELb0ELb1ELb0ELb0ELb0ELb0ELb0ELb0ELb0ELb0EEENS1_21CollectiveEpilogueFwdINS6_IJSA_NS7_ILi512EEESA_EEES9_SC_SE_Li256ELb1ELb0ELb0ELb0EEENS1_36VarlenDynamicPersistentTileSchedulerILi64ELi64ELi256ELi32ELb0ELb0ELb1ELb1ELb1ELb1EEEEEEEEEvNT_6ParamsE)
        /*0260*/ 	.word	0x00000028


	//----- nvinfo : EIATTR_MIN_STACK_SIZE
	.align		4
.L_119:
        /*0264*/ 	.byte	0x04, 0x12
        /*0266*/ 	.short	(.L_121 - .L_120)
	.align		4
.L_120:
        /*0268*/ 	.word	index@(_ZN7cutlass13device_kernelIN5flash11enable_sm90INS1_16FlashAttnFwdSm90INS1_25CollectiveMainloopFwdSm90ILi2EN4cute5tupleIJNS5_1CILi1EEES8_S8_EEENS6_IJNS7_ILi64EEESA_SA_EEELi512ENS_10bfloat16_tEfNS_4arch4Sm90ELb1ELb0ELb0ELb1ELb0ELb1ELb0ELb0ELb0ELb0ELb0ELb0EEENS1_21CollectiveEpilogueFwdINS6_IJSA_NS7_ILi512EEESA_EEES9_SC_SE_Li256ELb1ELb0ELb0ELb0EEENS1_36VarlenDynamicPersistentTileSchedulerILi64ELi64ELi256ELi32ELb0ELb0ELb1ELb1ELb1ELb1EEEEEEEEEvNT_6ParamsE)
        /*026c*/ 	.word	0x00000038


	//----- nvinfo : EIATTR_MIN_STACK_SIZE
	.align		4
.L_121:
        /*0270*/ 	.byte	0x04, 0x12
        /*0272*/ 	.short	(.L_123 - .L_122)
	.align		4
.L_122:
        /*0274*/ 	.word	index@(_ZN7cutlass13device_kernelIN5flash11enable_sm90INS1_16FlashAttnFwdSm90INS1_25CollectiveMainloopFwdSm90ILi2EN4cute5tupleIJNS5_1CILi1EEES8_S8_EEENS6_IJNS7_ILi64EEESA_SA_EEELi512ENS_10bfloat16_tEfNS_4arch4Sm90ELb1ELb0ELb0ELb1ELb0ELb0ELb1ELb0ELb0ELb0ELb0ELb0EEENS1_21CollectiveEpilogueFwdINS6_IJSA_NS7_ILi512EEESA_EEES9_SC_SE_Li256ELb1ELb0ELb0ELb0EEENS1_36VarlenDynamicPersistentTileSchedulerILi64ELi64ELi256ELi32ELb0ELb0ELb1ELb1ELb1ELb1EEEEEEEEEvNT_6ParamsE)
        /*0278*/ 	.word	0x00000030


	//----- nvinfo : EIATTR_MIN_STACK_SIZE
	.align		4
.L_123:
        /*027c*/ 	.byte	0x04, 0x12
        /*027e*/ 	.short	(.L_125 - .L_124)
	.align		4
.L_124:
        /*0280*/ 	.word	index@(_ZN7cutlass13device_kernelIN5flash11enable_sm90INS1_16FlashAttnFwdSm90INS1_25CollectiveMainloopFwdSm90ILi2EN4cute5tupleIJNS5_1CILi1EEES8_S8_EEENS6_IJNS7_ILi64EEESA_SA_EEELi512ENS_10bfloat16_tEfNS_4arch4Sm90ELb1ELb0ELb0ELb1ELb0ELb1ELb1ELb0ELb0ELb0ELb0ELb0EEENS1_21CollectiveEpilogueFwdINS6_IJSA_NS7_ILi512EEESA_EEES9_SC_SE_Li256ELb1ELb0ELb0ELb0EEENS1_36VarlenDynamicPersistentTileSchedulerILi64ELi64ELi256ELi32ELb0ELb0ELb1ELb1ELb1ELb1EEEEEEEEEvNT_6ParamsE)
        /*0284*/ 	.word	0x00000038
.L_125:


//--------------------- .nv.compat                --------------------------
	.section	.nv.compat,"",@"SHT_CUDA_COMPAT_INFO"
	.align	4
        /*0000*/ 	.byte	0x02, 0x09, 0x01, 0x00, 0x02, 0x02, 0x04, 0x00, 0x02, 0x05, 0x05, 0x00, 0x03, 0x07, 0x01, 0x01
        /*0010*/ 	.byte	0x02, 0x03, 0x01, 0x00, 0x02, 0x06, 0x01, 0x00, 0x04, 0x0b, 0x08, 0x00, 0x00, 0x00, 0x00, 0x00
        /*0020*/ 	.byte	0x00, 0x00, 0x00, 0x00


//--------------------- .nv.info._ZN7cutlass13device_kernelIN5flash11enable_sm90INS1_16FlashAttnFwdSm90INS1_25CollectiveMainloopFwdSm90ILi2EN4cute5tupleIJNS5_1CILi1EEES8_S8_EEENS6_IJNS7_ILi64EEESA_SA_EEELi512ENS_10bfloat16_tEfNS_4arch4Sm90ELb0ELb0ELb0ELb0ELb0ELb0ELb0ELb0ELb0ELb0ELb0ELb0EEENS1_21CollectiveEpilogueFwdINS6_IJSA_NS7_ILi512EEESA_EEES9_SC_SE_Li256ELb0ELb0ELb0ELb0EEENS1_29StaticPersistentTileSchedulerILb0EEEEEEEEEvNT_6ParamsE --------------------------
	.section	.nv.info._ZN7cutlass13device_kernelIN5flash11enable_sm90INS1_16FlashAttnFwdSm90INS1_25CollectiveMainloopFwdSm90ILi2EN4cute5tupleIJNS5_1CILi1EEES8_S8_EEENS6_IJNS7_ILi64EEESA_SA_EEELi512ENS_10bfloat16_tEfNS_4arch4Sm90ELb0ELb0ELb0ELb0ELb0ELb0ELb0ELb0ELb0ELb0ELb0ELb0EEENS1_21CollectiveEpilogueFwdINS6_IJSA_NS7_ILi512EEESA_EEES9_SC_SE_Li256ELb0ELb0ELb0ELb0EEENS1_29StaticPersistentTileSchedulerILb0EEEEEEEEEvNT_6ParamsE,"",@"SHT_CUDA_INFO"
	.sectionflags	@""
	.align	4


	//----- nvinfo : EIATTR_CUDA_API_VERSION
	.align		4
        /*0000*/ 	.byte	0x04, 0x37
        /*0002*/ 	.short	(.L_127 - .L_126)
.L_126:
        /*0004*/ 	.word	0x00000082


	//----- nvinfo : EIATTR_KPARAM_INFO
	.align		4
.L_127:
        /*0008*/ 	.byte	0x04, 0x17
        /*000a*/ 	.short	(.L_129 - .L_128)
.L_128:
        /*000c*/ 	.word	0x00000000
        /*0010*/ 	.short	0x0000
        /*0012*/ 	.short	0x0070
        /*0014*/ 	.byte	0x00, 0xf0, 0x01, 0x2e


	//----- nvinfo : EIATTR_SPARSE_MMA_MASK
	.align		4
.L_129:
        /*0018*/ 	.byte	0x03, 0x50
        /*001a*/ 	.short	0x0000


	//----- nvinfo : EIATTR_MAXREG_COUNT
	.align		4
        /*001c*/ 	.byte	0x03, 0x1b
        /*001e*/ 	.short	0x00a8


	//----- nvinfo : EIATTR_NUM_BARRIERS
	.align		4
        /*0020*/ 	.byte	0x02, 0x4c
        /*0022*/ 	.byte	0x10
	.zero		1


	//----- nvinfo : EIATTR_EXTERNS
	.align		4
        /*0024*/ 	.byte	0x04, 0x0f
        /*0026*/ 	.short	(.L_131 - .L_130)


	//   ....[0]....
	.align		4
.L_130:
        /*0028*/ 	.word	index@(__assertfail)


	//----- nvinfo : EIATTR_ANNOTATIONS
	.align		4
.L_131:
        /*002c*/ 	.byte	0x04, 0x55
        /*002e*/ 	.short	(.L_133 - .L_132)


	//   ....[0]....
.L_132:
        /*0030*/ 	.word	0x00000001
        /*0034*/ 	.byte	0x90, 0x76, 0x00, 0x00, 0x01, 0x00, 0x00, 0x00, 0xa0, 0x76, 0x00, 0x00, 0x01, 0x00, 0x00, 0x00
        /* <DEDUP_REMOVED lines=10> */
        /*00e4*/ 	.byte	0x80, 0xa3, 0x00, 0x00


	//----- nvinfo : EIATTR_MERCURY_ISA_VERSION
	.align		4
.L_133:
        /*00e8*/ 	.byte	0x03, 0x5f
        /*00ea*/ 	.short	0x0101


	//----- nvinfo : EIATTR_INT_WARP_WIDE_INSTR_OFFSETS
	.align		4
        /*00ec*/ 	.byte	0x04, 0x31
        /*00ee*/ 	.short	(.L_135 - .L_134)


	//   ....[0]....
.L_134:
        /*00f0*/ 	.word	0x00000190


	//   ....[1]....
        /*00f4*/ 	.word	0x000001c0


	//   ....[2]....
        /*00f8*/ 	.word	0x000001d0


	//   ....[3]....
        /*00fc*/ 	.word	0x00007d70


	//   ....[4]....
        /*0100*/ 	.word	0x00007dd0


	//----- nvinfo : EIATTR_COOP_GROUP_MASK_REGIDS
	.align		4
.L_135:
        /*0104*/ 	.byte	0x04, 0x29
        /*0106*/ 	.short	(.L_137 - .L_136)


	//   ....[0]....
.L_136:
        /*0108*/ 	.word	0xffffffff


	//   ....[1]....
        /*010c*/ 	.word	0xffffffff


	//   ....[2]....
        /*0110*/ 	.word	0xffffffff


	//   ....[3]....
        /*0114*/ 	.word	0xffffffff


	//   ....[4]....
        /*0118*/ 	.word	0xffffffff


	//   ....[5]....
        /*011c*/ 	.word	0xffffffff


	//   ....[6]....
        /*0120*/ 	.word	0xffffffff


	//   ....[7]....
        /*0124*/ 	.word	0xffffffff


	//   ....[8]....
        /*0128*/ 	.word	0xffffffff


	//   ....[9]....
        /*012c*/ 	.word	0xffffffff


	//   ....[10]....
        /*0130*/ 	.word	0xffffffff


	//   ....[11]....
        /*0134*/ 	.word	0xffffffff


	//   ....[12]....
        /*0138*/ 	.word	0xffffffff


	//   ....[13]....
        /*013c*/ 	.word	0xffffffff


	//   ....[14]....
        /*0140*/ 	.word	0xffffffff


	//   ....[15]....
        /*0144*/ 	.word	0xffffffff


	//   ....[16]....
        /*0148*/ 	.word	0xffffffff


	//   ....[17]....
        /*014c*/ 	.word	0xffffffff


	//   ....[18]....
        /*0150*/ 	.word	0xffffffff


	//   ....[19]....
        /*0154*/ 	.word	0xffffffff


	//   ....[20]....
        /*0158*/ 	.word	0xffffffff


	//   ....[21]....
        /*015c*/ 	.word	0xffffffff


	//   ....[22]....
        /*0160*/ 	.word	0xffffffff


	//   ....[23]....
        /*0164*/ 	.word	0xffffffff


	//   ....[24]....
        /*0168*/ 	.word	0xffffffff


	//   ....[25]....
        /*016c*/ 	.word	0xffffffff


	//   ....[26]....
        /*0170*/ 	.word	0xffffffff


	//   ....[27]....
        /*0174*/ 	.word	0x0500000f


	//   ....[28]....
        /*0178*/ 	.word	0x0500000f


	//----- nvinfo : EIATTR_COOP_GROUP_INSTR_OFFSETS
	.align		4
.L_137:
        /*017c*/ 	.byte	0x04, 0x28
        /*017e*/ 	.short	(.L_139 - .L_138)


	//   ....[0]....
.L_138:
        /*0180*/ 	.word	0x00000060


	//   ....[1]....
        /*0184*/ 	.word	0x000001a0


	//   ....[2]....
        /*0188*/ 	.word	0x000001f0


	//   ....[3]....
        /*018c*/ 	.word	0x000003a0


	//   ....[4]....
        /*0190*/ 	.word	0x00000500


	//   ....[5]....
        /*0194*/ 	.word	0x00000620


	//   ....[6]....
        /*0198*/ 	.word	0x00000780


	//   ....[7]....
        /*019c*/ 	.word	0x00001040


	//   ....[8]....
        /*01a0*/ 	.word	0x00002950


	//   ....[9]....
        /*01a4*/ 	.word	0x00003330


	//   ....[10]....
        /*01a8*/ 	.word	0x00003390


	//   ....[11]....
        /*01ac*/ 	.word	0x00003560


	//   ....[12]....
        /*01b0*/ 	.word	0x00003630


	//   ....[13]....
        /*01b4*/ 	.word	0x00003f30


	//   ....[14]....
        /*01b8*/ 	.word	0x00004390


	//   ....[15]....
        /*01bc*/ 	.word	0x000043c0


	//   ....[16]....
        /*01c0*/ 	.word	0x000045f0


	//   ....[17]....
        /*01c4*/ 	.word	0x000047c0


	//   ....[18]....
        /*01c8*/ 	.word	0x00005840


	//   ....[19]....
        /*01cc*/ 	.word	0x00005880


	//   ....[20]....
        /*01d0*/ 	.word	0x000058c0


	//   ....[21]....
        /*01d4*/ 	.word	0x00005950


	//   ....[22]....
        /*01d8*/ 	.word	0x00005980


	//   ....[23]....
        /*01dc*/ 	.word	0x00006330


	//   ....[24]....
        /*01e0*/ 	.word	0x00007140


	//   ....[25]....
        /*01e4*/ 	.word	0x000075a0


	//   ....[26]....
        /*01e8*/ 	.word	0x0000a480


	//   ....[27]....
        /*01ec*/ 	.word	0x0000aa00


	//   ....[28]....
        /*01f0*/ 	.word	0x0000aea0


	//----- nvinfo : EIATTR_REG_RECONFIG
	.align		4
.L_139:
        /*01f4*/ 	.byte	0x01, 0x54
	.zero		2


	//----- nvinfo : EIATTR_SYSCALL_OFFSETS
	.align		4
        /*01f8*/ 	.byte	0x04, 0x46
        /*01fa*/ 	.short	(.L_141 - .L_140)


	//   ....[0]....
.L_140:
        /*01fc*/ 	.word	0x00002b10


	//   ....[1]....
        /*0200*/ 	.word	0x000079f0


	//   ....[2]....
        /*0204*/ 	.word	0x00007b30


	//   ....[3]....
        /*0208*/ 	.word	0x00007c30


	//----- nvinfo : EIATTR_MBARRIER_INSTR_OFFSETS
	.align		4
.L_141:
        /*020c*/ 	.byte	0x04, 0x39
        /*020e*/ 	.short	(.L_143 - .L_142)


	//   ....[0]....
.L_142:
        /*0210*/ 	.word	0x00000290
        /*0214*/ 	.word	0x000000ff
        /*0218*/ 	.word	0x00028c00
        /*021c*/ 	.short	0x0100
        /*021e*/ 	.byte	0x06
	.zero		1


	//   ....[1]....
        /*0220*/ 	.word	0x000002a0
        /*0224*/ 	.word	0x000000ff
        /*0228*/ 	.word	0x00028c20
        /*022c*/ 	.short	0x0100
        /*022e*/ 	.byte	0x06
	.zero		1


	//   ....[2]....
        /*0230*/ 	.word	0x00000350
        /*0234*/ 	.word	0x000000ff
        /*0238*/ 	.word	0x00028c30
        /*023c*/ 	.short	0x0100
        /*023e*/ 	.byte	0x06
	.zero		1


	//   ....[3]....
        /*0240*/ 	.word	0x00000360
        /*0244*/ 	.word	0x000000ff
        /*0248*/ 	.word	0x00028c40
        /*024c*/ 	.short	0x0100
        /*024e*/ 	.byte	0x06
	.zero		1


	//   ....[4]....
        /*0250*/ 	.word	0x00000370
        /*0254*/ 	.word	0x000000ff
        /*0258*/ 	.word	0x00028c38
        /*025c*/ 	.short	0x0100
        /*025e*/ 	.byte	0x06
	.zero		1


	//   ....[5]....
        /*0260*/ 	.word	0x00000380
        /*0264*/ 	.word	0x000000ff
        /*0268*/ 	.word	0x00028c48
        /*026c*/ 	.short	0x0100
        /*026e*/ 	.byte	0x06
	.zero		1


	//   ....[6]....
        /*0270*/ 	.word	0x000004b0
        /*0274*/ 	.word	0x000000ff
        /*0278*/ 	.word	0x00028c50
        /*027c*/ 	.short	0x0100
        /*027e*/ 	.byte	0x08
	.zero		1


	//   ....[7]....
        /*0280*/ 	.word	0x000004c0
        /*0284*/ 	.word	0x000000ff
        /*0288*/ 	.word	0x00028c60
        /*028c*/ 	.short	0x0100
        /*028e*/ 	.byte	0x08
	.zero		1


	//   ....[8]....
        /*0290*/ 	.word	0x000004d0
        /*0294*/ 	.word	0x000000ff
        /*0298*/ 	.word	0x00028c58
        /*029c*/ 	.short	0x0100
        /*029e*/ 	.byte	0x08
	.zero		1


	//   ....[9]....
        /*02a0*/ 	.word	0x000004e0
        /*02a4*/ 	.word	0x000000ff
        /*02a8*/ 	.word	0x00028c68
        /*02ac*/ 	.short	0x0100
        /*02ae*/ 	.byte	0x08
	.zero		1


	//   ....[10]....
        /*02b0*/ 	.word	0x000005d0
        /*02b4*/ 	.word	0x000000ff
        /*02b8*/ 	.word	0x00028c70
        /*02bc*/ 	.short	0x0100
        /*02be*/ 	.byte	0x06
	.zero		1


	//   ....[11]....
        /*02c0*/ 	.word	0x000005e0
        /*02c4*/ 	.word	0x000000ff
        /*02c8*/ 	.word	0x00028c80
        /*02cc*/ 	.short	0x0100
        /*02ce*/ 	.byte	0x06
	.zero		1


	//   ....[12]....
        /*02d0*/ 	.word	0x000005f0
        /*02d4*/ 	.word	0x000000ff
        /*02d8*/ 	.word	0x00028c78
        /*02dc*/ 	.short	0x0100
        /*02de*/ 	.byte	0x06
	.zero		1


	//   ....[13]....
        /*02e0*/ 	.word	0x00000600
        /*02e4*/ 	.word	0x000000ff
        /*02e8*/ 	.word	0x00028c88
        /*02ec*/ 	.short	0x0100
        /*02ee*/ 	.byte	0x06
	.zero		1


	//   ....[14]....
        /*02f0*/ 	.word	0x00000730
        /*02f4*/ 	.word	0x000000ff
        /*02f8*/ 	.word	0x00028c90
        /*02fc*/ 	.short	0x0100
        /*02fe*/ 	.byte	0x08
	.zero		1


	//   ....[15]....
        /*0300*/ 	.word	0x00000740
        /*0304*/ 	.word	0x000000ff
        /*0308*/ 	.word	0x00028ca0
        /*030c*/ 	.short	0x0100
        /*030e*/ 	.byte	0x08
	.zero		1


	//   ....[16]....
        /*0310*/ 	.word	0x00000750
        /*0314*/ 	.word	0x000000ff
        /*0318*/ 	.word	0x00028c98
        /*031c*/ 	.short	0x0100
        /*031e*/ 	.byte	0x08
	.zero		1


	//   ....[17]....
        /*0320*/ 	.word	0x00000760
        /*0324*/ 	.word	0x000000ff
        /*0328*/ 	.word	0x00028ca8
        /*032c*/ 	.short	0x0100
        /*032e*/ 	.byte	0x08
	.zero		1


	//   ....[18]....
        /*0330*/ 	.word	0x00000890
        /*0334*/ 	.word	0x000000ff
        /*0338*/ 	.word	0x00028cb0
        /*033c*/ 	.short	0x0100
        /*033e*/ 	.byte	0x08
	.zero		1


	//   ....[19]....
        /*0340*/ 	.word	0x000008a0
        /*0344*/ 	.word	0x000000ff
        /*0348*/ 	.word	0x00028cc0
        /*034c*/ 	.short	0x0100
        /*034e*/ 	.byte	0x08
	.zero		1


	//   ....[20]....
        /*0350*/ 	.word	0x000008b0
        /*0354*/ 	.word	0x000000ff
        /*0358*/ 	.word	0x00028cb8
        /*035c*/ 	.short	0x0100
        /*035e*/ 	.byte	0x08
	.zero		1


	//   ....[21]....
        /*0360*/ 	.word	0x000008c0
        /*0364*/ 	.word	0x000000ff
        /*0368*/ 	.word	0x00028cc8
        /*036c*/ 	.short	0x0100
        /*036e*/ 	.byte	0x08
	.zero		1


	//   ....[22]....
        /*0370*/ 	.word	0x00001150
        /*0374*/ 	.word	0x000000ff
        /*0378*/ 	.word	0x00028c50
        /*037c*/ 	.short	0x010a
        /*037e*/ 	.byte	0x10
	.zero		1


	//   ....[23]....
        /*0380*/ 	.word	0x00001430
        /*0384*/ 	.word	0x00000000
        /*0388*/ 	.word	0x00000000
        /*038c*/ 	.short	0x0101
        /*038e*/ 	.byte	0x3f
	.zero		1


	//   ....[24]....
        /*0390*/ 	.word	0x00001dc0
        /*0394*/ 	.word	0x000000ff
        /*0398*/ 	.word	0x00028c50
        /*039c*/ 	.short	0x010a
        /*039e*/ 	.byte	0x06
	.zero		1


	//   ....[25]....
        /*03a0*/ 	.word	0x00001e00
        /*03a4*/ 	.word	0x000000ff
        /*03a8*/ 	.word	0x00028c50
        /*03ac*/ 	.short	0x010a
        /*03ae*/ 	.byte	0x06
	.zero		1


	//   ....[26]....
        /*03b0*/ 	.word	0x00002050
        /*03b4*/ 	.word	0x00000003
        /*03b8*/ 	.word	0x00000000
        /*03bc*/ 	.short	0x0101
        /*03be*/ 	.byte	0x3f
	.zero		1


	//   ....[27]....
        /*03c0*/ 	.word	0x00002b90
        /*03c4*/ 	.word	0x000000ff
        /*03c8*/ 	.word	0x00028c00
        /*03cc*/ 	.short	0x010a
        /*03ce*/ 	.byte	0x2e
	.zero		1


	//   ....[28]....
        /*03d0*/ 	.word	0x00002c10
        /*03d4*/ 	.word	0x00000007
        /*03d8*/ 	.word	0x00028c30
        /*03dc*/ 	.short	0x010a
        /*03de*/ 	.byte	0x3f
	.zero		1


	//   ....[29]....
        /*03e0*/ 	.word	0x00002c50
        /*03e4*/ 	.word	0x00000007
        /*03e8*/ 	.word	0x00028c30
        /*03ec*/ 	.short	0x010a
        /*03ee*/ 	.byte	0x3f
	.zero		1


	//   ....[30]....
        /*03f0*/ 	.word	0x00003820
        /*03f4*/ 	.word	0x00000005
        /*03f8*/ 	.word	0x00000000
        /*03fc*/ 	.short	0x0101
        /*03fe*/ 	.byte	0x3f
	.zero		1


	//   ....[31]....
        /*0400*/ 	.word	0x00003ca0
        /*0404*/ 	.word	0x00000007
        /*0408*/ 	.word	0x00028c50
        /*040c*/ 	.short	0x010a
        /*040e*/ 	.byte	0x3f
	.zero		1


	//   ....[32]....
        /*0410*/ 	.word	0x00003cf0
        /*0414*/ 	.word	0x00000007
        /*0418*/ 	.word	0x00028c50
        /*041c*/ 	.short	0x010a
        /*041e*/ 	.byte	0x3f
	.zero		1


	//   ....[33]....
        /*0420*/ 	.word	0x00003f50
        /*0424*/ 	.word	0x00000007
        /*0428*/ 	.word	0x00000000
        /*042c*/ 	.short	0x0101
        /*042e*/ 	.byte	0x3f
	.zero		1


	//   ....[34]....
        /*0430*/ 	.word	0x00004090
        /*0434*/ 	.word	0x000000ff
        /*0438*/ 	.word	0x00028c30
        /*043c*/ 	.short	0x010a
        /*043e*/ 	.byte	0x16
	.zero		1


	//   ....[35]....
        /*0440*/ 	.word	0x000040d0
        /*0444*/ 	.word	0x000000ff
        /*0448*/ 	.word	0x00028c30
        /*044c*/ 	.short	0x010a
        /*044e*/ 	.byte	0x16
	.zero		1


	//   ....[36]....
        /*0450*/ 	.word	0x00004b50
        /*0454*/ 	.word	0x0000009a
        /*0458*/ 	.word	0x00000000
        /*045c*/ 	.short	0x0101
        /*045e*/ 	.byte	0x3f
	.zero		1


	//   ....[37]....
        /*0460*/ 	.word	0x000055b0
        /*0464*/ 	.word	0x000000ff
        /*0468*/ 	.word	0x00028c50
        /*046c*/ 	.short	0x010a
        /*046e*/ 	.byte	0x16
	.zero		1


	//   ....[38]....
        /*0470*/ 	.word	0x000055f0
        /*0474*/ 	.word	0x000000ff
        /*0478*/ 	.word	0x00028c50
        /*047c*/ 	.short	0x010a
        /*047e*/ 	.byte	0x16
	.zero		1


	//   ....[39]....
        /*0480*/ 	.word	0x00005860
        /*0484*/ 	.word	0x000000aa
        /*0488*/ 	.word	0x00000000
        /*048c*/ 	.short	0x0101
        /*048e*/ 	.byte	0x3f
	.zero		1


	//   ....[40]....
        /*0490*/ 	.word	0x00007510
        /*0494*/ 	.word	0x000000ff
        /*0498*/ 	.word	0x00000000
        /*049c*/ 	.short	0x0101
        /*049e*/ 	.byte	0x06
	.zero		1


	//   ....[41]....
        /*04a0*/ 	.word	0x00008130
        /*04a4*/ 	.word	0x00000005
        /*04a8*/ 	.word	0x00028c40
        /*04ac*/ 	.short	0x010a
        /*04ae*/ 	.byte	0x3f
	.zero		1


	//   ....[42]....
        /*04b0*/ 	.word	0x000084c0
        /*04b4*/ 	.word	0x0000000a
        /*04b8*/ 	.word	0x00028c20
        /*04bc*/ 	.short	0x010a
        /*04be*/ 	.byte	0x3f
	.zero		1


	//   ....[43]....
        /*04c0*/ 	.word	0x00008580
        /*04c4*/ 	.word	0x00000008
        /*04c8*/ 	.word	0x00028c60
        /*04cc*/ 	.short	0x010a
        /*04ce*/ 	.byte	0x3f
	.zero		1


	//   ....[44]....
        /*04d0*/ 	.word	0x00008c70
        /*04d4*/ 	.word	0x00000002
        /*04d8*/ 	.word	0x00028c40
        /*04dc*/ 	.short	0x010a
        /*04de*/ 	.byte	0x3f
	.zero		1


	//   ....[45]....
        /*04e0*/ 	.word	0x00008e40
        /*04e4*/ 	.word	0x00000002
        /*04e8*/ 	.word	0x00028c60
        /*04ec*/ 	.short	0x010a
        /*04ee*/ 	.byte	0x3f
	.zero		1


	//   ....[46]....
        /*04f0*/ 	.word	0x000094c0
        /*04f4*/ 	.word	0x00000003
        /*04f8*/ 	.word	0x00028c40
        /*04fc*/ 	.short	0x010a
        /*04fe*/ 	.byte	0x3f
	.zero		1


	//   ....[47]....
        /*0500*/ 	.word	0x00009690
        /*0504*/ 	.word	0x00000003
        /*0508*/ 	.word	0x00028c60
        /*050c*/ 	.short	0x010a
        /*050e*/ 	.byte	0x3f
	.zero		1


	//   ....[48]....
        /*0510*/ 	.word	0x00009cb0
        /*0514*/ 	.word	0x00000003
        /*0518*/ 	.word	0x00028c40
        /*051c*/ 	.short	0x010a
        /*051e*/ 	.byte	0x3f
	.zero		1


	//   ....[49]....
        /*0520*/ 	.word	0x00009e80
        /*0524*/ 	.word	0x00000003
        /*0528*/ 	.word	0x00028c60
        /*052c*/ 	.short	0x010a
        /*052e*/ 	.byte	0x3f
	.zero		1


	//   ....[50]....
        /*0530*/ 	.word	0x0000a400
        /*0534*/ 	.word	0x00000000
        /*0538*/ 	.word	0x00028c20
        /*053c*/ 	.short	0x010a
        /*053e*/ 	.byte	0x3f
	.zero		1


	//   ....[51]....
        /*0540*/ 	.word	0x0000a5a0
        /*0544*/ 	.word	0x00000006
        /*0548*/ 	.word	0x00000000
        /*054c*/ 	.short	0x010a
        /*054e*/ 	.byte	0x3f
	.zero		1


	//   ....[52]....
        /*0550*/ 	.word	0x0000a610
        /*0554*/ 	.word	0x00000003
        /*0558*/ 	.word	0x00000000
        /*055c*/ 	.short	0x010a
        /*055e*/ 	.byte	0x3f
	.zero		1


	//   ....[53]....
        /*0560*/ 	.word	0x0000a670
        /*0564*/ 	.word	0x00000010
        /*0568*/ 	.word	0x00000000
        /*056c*/ 	.short	0x010a
        /*056e*/ 	.byte	0x3f
	.zero		1


	//   ....[54]....
        /*0570*/ 	.word	0x0000a6a0
        /*0574*/ 	.word	0x00000003
        /*0578*/ 	.word	0x00000000
        /*057c*/ 	.short	0x010a
        /*057e*/ 	.byte	0x3f
	.zero		1


	//   ....[55]....
        /*0580*/ 	.word	0x0000a710
        /*0584*/ 	.word	0x00000003
        /*0588*/ 	.word	0x00028c50
        /*058c*/ 	.short	0x010a
        /*058e*/ 	.byte	0x3f
	.zero		1


	//   ....[56]....
        /*0590*/ 	.word	0x0000a770
        /*0594*/ 	.word	0x00000004
        /*0598*/ 	.word	0x00028c50
        /*059c*/ 	.short	0x010a
        /*059e*/ 	.byte	0x3f
	.zero		1


	//   ....[57]....
        /*05a0*/ 	.word	0x0000a7d0
        /*05a4*/ 	.word	0x00000003
        /*05a8*/ 	.word	0x00028c00
        /*05ac*/ 	.short	0x010a
        /*05ae*/ 	.byte	0x3f
	.zero		1


	//   ....[58]....
        /*05b0*/ 	.word	0x0000a820
        /*05b4*/ 	.word	0x00000007
        /*05b8*/ 	.word	0x00028c30
        /*05bc*/ 	.short	0x010a
        /*05be*/ 	.byte	0x3f
	.zero		1


	//   ....[59]....
        /*05c0*/ 	.word	0x0000a870
        /*05c4*/ 	.word	0x00000007
        /*05c8*/ 	.word	0x00028c50
        /*05cc*/ 	.short	0x010a
        /*05ce*/ 	.byte	0x3f
	.zero		1


	//   ....[60]....
        /*05d0*/ 	.word	0x0000a8d0
        /*05d4*/ 	.word	0x00000000
        /*05d8*/ 	.word	0x00028c30
        /*05dc*/ 	.short	0x010a
        /*05de*/ 	.byte	0x3f
	.zero		1


	//   ....[61]....
        /*05e0*/ 	.word	0x0000a920
        /*05e4*/ 	.word	0x000000aa
        /*05e8*/ 	.word	0x00028c50
        /*05ec*/ 	.short	0x010a
        /*05ee*/ 	.byte	0x3f
	.zero		1


	//   ....[62]....
        /*05f0*/ 	.word	0x0000aac0
        /*05f4*/ 	.word	0x00000005
        /*05f8*/ 	.word	0x00028c40
        /*05fc*/ 	.short	0x010a
        /*05fe*/ 	.byte	0x3f
	.zero		1


	//   ....[63]....
        /*0600*/ 	.word	0x0000ab40
        /*0604*/ 	.word	0x00000008
        /*0608*/ 	.word	0x00028c20
        /*060c*/ 	.short	0x010a
        /*060e*/ 	.byte	0x3f
	.zero		1


	//   ....[64]....
        /*0610*/ 	.word	0x0000ab90
        /*0614*/ 	.word	0x00000008
        /*0618*/ 	.word	0x00028c60
        /*061c*/ 	.short	0x010a
        /*061e*/ 	.byte	0x3f
	.zero		1


	//   ....[65]....
        /*0620*/ 	.word	0x0000abe0
        /*0624*/ 	.word	0x00000002
        /*0628*/ 	.word	0x00028c40
        /*062c*/ 	.short	0x010a
        /*062e*/ 	.byte	0x3f
	.zero		1


	//   ....[66]....
        /*0630*/ 	.word	0x0000ac30
        /*0634*/ 	.word	0x00000002
        /*0638*/ 	.word	0x00028c60
        /*063c*/ 	.short	0x010a
        /*063e*/ 	.byte	0x3f
	.zero		1


	//   ....[67]....
        /*0640*/ 	.word	0x0000ac80
        /*0644*/ 	.word	0x00000003
        /*0648*/ 	.word	0x00028c40
        /*064c*/ 	.short	0x010a
        /*064e*/ 	.byte	0x3f
	.zero		1


	//   ....[68]....
        /*0650*/ 	.word	0x0000acd0
        /*0654*/ 	.word	0x00000003
        /*0658*/ 	.word	0x00028c60
        /*065c*/ 	.short	0x010a
        /*065e*/ 	.byte	0x3f
	.zero		1


	//   ....[69]....
        /*0660*/ 	.word	0x0000ad20
        /*0664*/ 	.word	0x00000003
        /*0668*/ 	.word	0x00028c40
        /*066c*/ 	.short	0x010a
        /*066e*/ 	.byte	0x3f
	.zero		1


	//   ....[70]....
        /*0670*/ 	.word	0x0000ad70
        /*0674*/ 	.word	0x00000003
        /*0678*/ 	.word	0x00028c60
        /*067c*/ 	.short	0x010a
        /*067e*/ 	.byte	0x3f
	.zero		1


	//   ....[71]....
        /*0680*/ 	.word	0x0000adc0
        /*0684*/ 	.word	0x00000000
        /*0688*/ 	.word	0x00028c20
        /*068c*/ 	.short	0x010a
        /*068e*/ 	.byte	0x3f
	.zero		1


	//   ....[72]....
        /*0690*/ 	.word	0x0000af60
        /*0694*/ 	.word	0x00000006
        /*0698*/ 	.word	0x00000000
        /*069c*/ 	.short	0x010a
        /*069e*/ 	.byte	0x3f
	.zero		1


	//   ....[73]....
        /*06a0*/ 	.word	0x0000afb0
        /*06a4*/ 	.word	0x00000003
        /*06a8*/ 	.word	0x00000000
        /*06ac*/ 	.short	0x010a
        /*06ae*/ 	.byte	0x3f
	.zero		1


	//   ....[74]....
        /*06b0*/ 	.word	0x0000b000
        /*06b4*/ 	.word	0x00000010
        /*06b8*/ 	.word	0x00000000
        /*06bc*/ 	.short	0x010a
        /*06be*/ 	.byte	0x3f
	.zero		1


	//----- nvinfo : EIATTR_NUM_MBARRIERS
	.align		4
.L_143:
        /*06c0*/ 	.byte	0x03, 0x38
        /*06c2*/ 	.short	0x0016


	//----- nvinfo : EIATTR_EXIT_INSTR_OFFSETS
	.align		4
        /*06c4*/ 	.byte	0x04, 0x1c
        /*06c6*/ 	.short	(.L_145 - .L_144)


	//   ....[0]....
.L_144:
        /*06c8*/ 	.word	0x00000a10


	//   ....[1]....
        /*06cc*/ 	.word	0x00007560


	//   ....[2]....
        /*06d0*/ 	.word	0x000075c0


	//   ....[3]....
        /*06d4*/ 	.word	0x0000a6f0


	//----- nvinfo : EIATTR_MAX_THREADS
	.align		4
.L_145:
        /*06d8*/ 	.byte	0x04, 0x05
        /*06da*/ 	.short	(.L_147 - .L_146)
.L_146:
        /*06dc*/ 	.word	0x00000180
        /*06e0*/ 	.word	0x00000001
        /*06e4*/ 	.word	0x00000001


	//----- nvinfo : EIATTR_CRS_STACK_SIZE
	.align		4
.L_147:
        /*06e8*/ 	.byte	0x04, 0x1e
        /*06ea*/ 	.short	(.L_149 - .L_148)
.L_148:
        /*06ec*/ 	.word	0x00000000


	//----- nvinfo : EIATTR_CBANK_PARAM_SIZE
	.align		4
.L_149:
        /*06f0*/ 	.byte	0x03, 0x19
        /*06f2*/ 	.short	0x0bf0


	//----- nvinfo : EIATTR_PARAM_CBANK
	.align		4
        /*06f4*/ 	.byte	0x04, 0x0a
        /*06f6*/ 	.short	(.L_151 - .L_150)
	.align		4
.L_150:
        /*06f8*/ 	.word	index@(.nv.constant0._ZN7cutlass13device_kernelIN5flash11enable_sm90INS1_16FlashAttnFwdSm90INS1_25CollectiveMainloopFwdSm90ILi2EN4cute5tupleIJNS5_1CILi1EEES8_S8_EEENS6_IJNS7_ILi64EEESA_SA_EEELi512ENS_10bfloat16_tEfNS_4arch4Sm90ELb0ELb0ELb0ELb0ELb0ELb0ELb0ELb0ELb0ELb0ELb0ELb0EEENS1_21CollectiveEpilogueFwdINS6_IJSA_NS7_ILi512EEESA_EEES9_SC_SE_Li256ELb0ELb0ELb0ELb0EEENS1_29StaticPersistentTileSchedulerILb0EEEEEEEEEvNT_6ParamsE)
        /*06fc*/ 	.short	0x0210
        /*06fe*/ 	.short	0x0bf0


	//----- nvinfo : EIATTR_SW_WAR
	.align		4
.L_151:
        /*0700*/ 	.byte	0x04, 0x36
        /*0702*/ 	.short	(.L_153 - .L_152)
.L_152:
        /*0704*/ 	.word	0x00000008
.L_153:


//--------------------- .nv.info._ZN7cutlass13device_kernelIN5flash11enable_sm90INS1_16FlashAttnFwdSm90INS1_25CollectiveMainloopFwdSm90ILi2EN4cute5tupleIJNS5_1CILi1EEES8_S8_EEENS6_IJNS7_ILi64EEESA_SA_EEELi512ENS_10bfloat16_tEfNS_4arch4Sm90ELb0ELb0ELb0ELb0ELb0ELb0ELb1ELb0ELb0ELb0ELb0ELb0EEENS1_21CollectiveEpilogueFwdINS6_IJSA_NS7_ILi512EEESA_EEES9_SC_SE_Li256ELb0ELb0ELb0ELb0EEENS1_29StaticPersistentTileSchedulerILb0EEEEEEEEEvNT_6ParamsE --------------------------
	.section	.nv.info._ZN7cutlass13device_kernelIN5flash11enable_sm90INS1_16FlashAttnFwdSm90INS1_25CollectiveMainloopFwdSm90ILi2EN4cute5tupleIJNS5_1CILi1EEES8_S8_EEENS6_IJNS7_ILi64EEESA_SA_EEELi512ENS_10bfloat16_tEfNS_4arch4Sm90ELb0ELb0ELb0ELb0ELb0ELb0ELb1ELb0ELb0ELb0ELb0ELb0EEENS1_21CollectiveEpilogueFwdINS6_IJSA_NS7_ILi512EEESA_EEES9_SC_SE_Li256ELb0ELb0ELb0ELb0EEENS1_29StaticPersistentTileSchedulerILb0EEEEEEEEEvNT_6ParamsE,"",@"SHT_CUDA_INFO"
	.sectionflags	@""
	.align	4


	//----- nvinfo : EIATTR_CUDA_API_VERSION
	.align		4
        /*0000*/ 	.byte	0x04, 0x37
        /*0002*/ 	.short	(.L_155 - .L_154)
.L_154:
        /*0004*/ 	.word	0x00000082


	//----- nvinfo : EIATTR_KPARAM_INFO
	.align		4
.L_155:
        /*0008*/ 	.byte	0x04, 0x17
        /*000a*/ 	.short	(.L_157 - .L_156)
.L_156:
        /*000c*/ 	.word	0x00000000
        /*0010*/ 	.short	0x0000
        /*0012*/ 	.short	0x0070
        /*0014*/ 	.byte	0x00, 0xf0, 0x01, 0x32


	//----- nvinfo : EIATTR_SPARSE_MMA_MASK
	.align		4
.L_157:
        /*0018*/ 	.byte	0x03, 0x50
        /*001a*/ 	.short	0x0000


	//----- nvinfo : EIATTR_MAXREG_COUNT
	.align		4
        /*001c*/ 	.byte	0x03, 0x1b
        /*001e*/ 	.short	0x00a8


	//----- nvinfo : EIATTR_NUM_BARRIERS
	.align		4
        /*0020*/ 	.byte	0x02, 0x4c
        /*0022*/ 	.byte	0x10
	.zero		1


	//----- nvinfo : EIATTR_EXTERNS
	.align		4
        /*0024*/ 	.byte	0x04, 0x0f
        /*0026*/ 	.short	(.L_159 - .L_158)


	//   ....[0]....
	.align		4
.L_158:
        /*0028*/ 	.word	index@(__assertfail)


	//----- nvinfo : EIATTR_ANNOTATIONS
	.align		4
.L_159:
        /*002c*/ 	.byte	0x04, 0x55
        /*002e*/ 	.short	(.L_161 - .L_160)


	//   ....[0]....
.L_160:
        /* <DEDUP_REMOVED lines=14> */


	//----- nvinfo : EIATTR_MERCURY_ISA_VERSION
	.align		4
.L_161:
        /*00f8*/ 	.byte	0x03, 0x5f
        /*00fa*/ 	.short	0x0101


	//----- nvinfo : EIATTR_INT_WARP_WIDE_INSTR_OFFSETS
	.align		4
        /*00fc*/ 	.byte	0x04, 0x31
        /*00fe*/ 	.short	(.L_163 - .L_162)


	//   ....[0]....
.L_162:
        /*0100*/ 	.word	0x000001b0


	//   ....[1]....
        /*0104*/ 	.word	0x000001e0


	//   ....[2]....
        /*0108*/ 	.word	0x00000250


	//   ....[3]....
        /*010c*/ 	.word	0x00000290


	//   ....[4]....
        /*0110*/ 	.word	0x0000a650


	//   ....[5]....
        /*0114*/ 	.word	0x0000a6b0


	//----- nvinfo : EIATTR_COOP_GROUP_MASK_REGIDS
	.align		4
.L_163:
        /*0118*/ 	.byte	0x04, 0x29
        /*011a*/ 	.short	(.L_165 - .L_164)


	//   ....[0]....
.L_164:
        /*011c*/ 	.word	0xffffffff


	//   ....[1]....
        /*0120*/ 	.word	0xffffffff


	//   ....[2]....
        /*0124*/ 	.word	0xffffffff


	//   ....[3]....
        /*0128*/ 	.word	0xffffffff


	//   ....[4]....
        /*012c*/ 	.word	0xffffffff


	//   ....[5]....
        /*0130*/ 	.word	0xffffffff


	//   ....[6]....
        /*0134*/ 	.word	0xffffffff


	//   ....[7]....
        /*0138*/ 	.word	0xffffffff


	//   ....[8]....
        /*013c*/ 	.word	0xffffffff


	//   ....[9]....
        /*0140*/ 	.word	0xffffffff


	//   ....[10]....
        /*0144*/ 	.word	0xffffffff


	//   ....[11]....
        /*0148*/ 	.word	0xffffffff


	//   ....[12]....
        /*014c*/ 	.word	0xffffffff


	//   ....[13]....
        /*0150*/ 	.word	0xffffffff


	//   ....[14]....
        /*0154*/ 	.word	0xffffffff


	//   ....[15]....
        /*0158*/ 	.word	0xffffffff


	//   ....[16]....
        /*015c*/ 	.word	0xffffffff


	//   ....[17]....
        /*0160*/ 	.word	0xffffffff


	//   ....[18]....
        /*0164*/ 	.word	0xffffffff


	//   ....[19]....
        /*0168*/ 	.word	0xffffffff


	//   ....[20]....
        /*016c*/ 	.word	0xffffffff


	//   ....[21]....
        /*0170*/ 	.word	0xffffffff


	//   ....[22]....
        /*0174*/ 	.word	0xffffffff


	//   ....[23]....
        /*0178*/ 	.word	0xffffffff


	//   ....[24]....
        /*017c*/ 	.word	0xffffffff


	//   ....[25]....
        /*0180*/ 	.word	0xffffffff


	//   ....[26]....
        /*0184*/ 	.word	0xffffffff


	//   ....[27]....
        /*0188*/ 	.word	0xffffffff


	//   ....[28]....
        /*018c*/ 	.word	0xffffffff


	//   ....[29]....
        /*0190*/ 	.word	0x0500000f


	//   ....[30]....
        /*0194*/ 	.word	0x0500000f


	//----- nvinfo : EIATTR_COOP_GROUP_INSTR_OFFSETS
	.align		4
.L_165:
        /*0198*/ 	.byte	0x04, 0x28
        /*019a*/ 	.short	(.L_167 - .L_166)


	//   ....[0]....
.L_166:
        /*019c*/ 	.word	0x00000060


	//   ....[1]....
        /*01a0*/ 	.word	0x000001c0


	//   ....[2]....
        /*01a4*/ 	.word	0x00000270


	//   ....[3]....
        /*01a8*/ 	.word	0x000003d0


	//   ....[4]....
        /*01ac*/ 	.word	0x00000530


	//   ....[5]....
        /*01b0*/ 	.word	0x00000650


	//   ....[6]....
        /*01b4*/ 	.word	0x000007b0


	//   ....[7]....
        /*01b8*/ 	.word	0x00001010


	//   ....[8]....
        /*01bc*/ 	.word	0x00002790


	//   ....[9]....
        /*01c0*/ 	.word	0x00003760


	//   ....[10]....
        /*01c4*/ 	.word	0x000046f0


	//   ....[11]....
        /*01c8*/ 	.word	0x00004770


	//   ....[12]....
        /*01cc*/ 	.word	0x00004940


	//   ....[13]....
        /*01d0*/ 	.word	0x00004a50


	//   ....[14]....
        /*01d4*/ 	.word	0x000052c0


	//   ....[15]....
        /*01d8*/ 	.word	0x00006020


	//   ....[16]....
        /*01dc*/ 	.word	0x00006ce0


	//   ....[17]....
        /*01e0*/ 	.word	0x00006d10


	//   ....[18]....
        /*01e4*/ 	.word	0x00006f50


	//   ....[19]....
        /*01e8*/ 	.word	0x00007120


	//   ....[20]....
        /*01ec*/ 	.word	0x00008110


	//   ....[21]....
        /*01f0*/ 	.word	0x00008150


	//   ....[22]....
        /*01f4*/ 	.word	0x00008190


	//   ....[23]....
        /*01f8*/ 	.word	0x00008220


	//   ....[24]....
        /*01fc*/ 	.word	0x00008230


	//   ....[25]....
        /*0200*/ 	.word	0x00008bf0


	//   ....[26]....
        /*0204*/ 	.word	0x00009a00


	//   ....[27]....
        /*0208*/ 	.word	0x00009e60


	//   ....[28]....
        /*020c*/ 	.word	0x0000d150


	//   ....[29]....
        /*0210*/ 	.word	0x0000d5f0


	//   ....[30]....
        /*0214*/ 	.word	0x0000da90


	//----- nvinfo : EIATTR_REG_RECONFIG
	.align		4
.L_167:
        /*0218*/ 	.byte	0x01, 0x54
	.zero		2


	//----- nvinfo : EIATTR_SYSCALL_OFFSETS
	.align		4
        /*021c*/ 	.byte	0x04, 0x46
        /*021e*/ 	.short	(.L_169 - .L_168)


	//   ....[0]....
.L_168:
        /*0220*/ 	.word	0x00002980


	//   ....[1]....
        /*0224*/ 	.word	0x0000a2d0


	//   ....[2]....
        /*0228*/ 	.word	0x0000a410


	//   ....[3]....
        /*022c*/ 	.word	0x0000a510


	//----- nvinfo : EIATTR_MBARRIER_INSTR_OFFSETS
	.align		4
.L_169:
        /*0230*/ 	.byte	0x04, 0x39
        /*0232*/ 	.short	(.L_171 - .L_170)


	//   ....[0]....
.L_170:
        /*0234*/ 	.word	0x000002b0
        /*0238*/ 	.word	0x000000ff
        /*023c*/ 	.word	0x00038800
        /*0240*/ 	.short	0x0100
        /*0242*/ 	.byte	0x06
	.zero		1


	//   ....[1]....
        /*0244*/ 	.word	0x000002c0
        /*0248*/ 	.word	0x000000ff
        /*024c*/ 	.word	0x00038810
        /*0250*/ 	.short	0x0100
        /*0252*/ 	.byte	0x06
	.zero		1


	//   ....[2]....
        /*0254*/ 	.word	0x000002d0
        /*0258*/ 	.word	0x000000ff
        /*025c*/ 	.word	0x00038820
        /*0260*/ 	.short	0x0100
        /*0262*/ 	.byte	0x06
	.zero		1


	//   ....[3]....
        /*0264*/ 	.word	0x00000380
        /*0268*/ 	.word	0x000000ff
        /*026c*/ 	.word	0x00038830
        /*0270*/ 	.short	0x0100
        /*0272*/ 	.byte	0x06
	.zero		1


	//   ....[4]....
        /*0274*/ 	.word	0x00000390
        /*0278*/ 	.word	0x000000ff
        /*027c*/ 	.word	0x00038840
        /*0280*/ 	.short	0x0100
        /*0282*/ 	.byte	0x06
	.zero		1


	//   ....[5]....
        /*0284*/ 	.word	0x000003a0
        /*0288*/ 	.word	0x000000ff
        /*028c*/ 	.word	0x00038838
        /*0290*/ 	.short	0x0100
        /*0292*/ 	.byte	0x06
	.zero		1


	//   ....[6]....
        /*0294*/ 	.word	0x000003b0
        /*0298*/ 	.word	0x000000ff
        /*029c*/ 	.word	0x00038848
        /*02a0*/ 	.short	0x0100
        /*02a2*/ 	.byte	0x06
	.zero		1


	//   ....[7]....
        /*02a4*/ 	.word	0x000004e0
        /*02a8*/ 	.word	0x000000ff
        /*02ac*/ 	.word	0x00038850
        /*02b0*/ 	.short	0x0100
        /*02b2*/ 	.byte	0x08
	.zero		1


	//   ....[8]....
        /*02b4*/ 	.word	0x000004f0
        /*02b8*/ 	.word	0x000000ff
        /*02bc*/ 	.word	0x00038860
        /*02c0*/ 	.short	0x0100
        /*02c2*/ 	.byte	0x08
	.zero		1


	//   ....[9]....
        /*02c4*/ 	.word	0x00000500
        /*02c8*/ 	.word	0x000000ff
        /*02cc*/ 	.word	0x00038858
        /*02d0*/ 	.short	0x0100
        /*02d2*/ 	.byte	0x08
	.zero		1


	//   ....[10]....
        /*02d4*/ 	.word	0x00000510
        /*02d8*/ 	.word	0x000000ff
        /*02dc*/ 	.word	0x00038868
        /*02e0*/ 	.short	0x0100
        /*02e2*/ 	.byte	0x08
	.zero		1


	//   ....[11]....
        /*02e4*/ 	.word	0x00000600
        /*02e8*/ 	.word	0x000000ff
        /*02ec*/ 	.word	0x00038870
        /*02f0*/ 	.short	0x0100
        /*02f2*/ 	.byte	0x06
	.zero		1


	//   ....[12]....
        /*02f4*/ 	.word	0x00000610
        /*02f8*/ 	.word	0x000000ff
        /*02fc*/ 	.word	0x00038880
        /*0300*/ 	.short	0x0100
        /*0302*/ 	.byte	0x06
	.zero		1


	//   ....[13]....
        /*0304*/ 	.word	0x00000620
        /*0308*/ 	.word	0x000000ff
        /*030c*/ 	.word	0x00038878
        /*0310*/ 	.short	0x0100
        /*0312*/ 	.byte	0x06
	.zero		1


	//   ....[14]....
        /*0314*/ 	.word	0x00000630
        /*0318*/ 	.word	0x000000ff
        /*031c*/ 	.word	0x00038888
        /*0320*/ 	.short	0x0100
        /*0322*/ 	.byte	0x06
	.zero		1


	//   ....[15]....
        /*0324*/ 	.word	0x00000760
        /*0328*/ 	.word	0x000000ff
        /*032c*/ 	.word	0x00038890
        /*0330*/ 	.short	0x0100
        /*0332*/ 	.byte	0x08
	.zero		1


	//   ....[16]....
        /*0334*/ 	.word	0x00000770
        /*0338*/ 	.word	0x000000ff
        /*033c*/ 	.word	0x000388a0
        /*0340*/ 	.short	0x0100
        /*0342*/ 	.byte	0x08
	.zero		1


	//   ....[17]....
        /*0344*/ 	.word	0x00000780
        /*0348*/ 	.word	0x000000ff
        /*034c*/ 	.word	0x00038898
        /*0350*/ 	.short	0x0100
        /*0352*/ 	.byte	0x08
	.zero		1


	//   ....[18]....
        /*0354*/ 	.word	0x00000790
        /*0358*/ 	.word	0x000000ff
        /*035c*/ 	.word	0x000388a8
        /*0360*/ 	.short	0x0100
        /*0362*/ 	.byte	0x08
	.zero		1


	//   ....[19]....
        /*0364*/ 	.word	0x000008d0
        /*0368*/ 	.word	0x000000ff
        /*036c*/ 	.word	0x000388b0
        /*0370*/ 	.short	0x0100
        /*0372*/ 	.byte	0x08
	.zero		1


	//   ....[20]....
        /*0374*/ 	.word	0x000008e0
        /*0378*/ 	.word	0x000000ff
        /*037c*/ 	.word	0x000388c0
        /*0380*/ 	.short	0x0100
        /*0382*/ 	.byte	0x08
	.zero		1


	//   ....[21]....
        /*0384*/ 	.word	0x000008f0
        /*0388*/ 	.word	0x000000ff
        /*038c*/ 	.word	0x000388b8
        /*0390*/ 	.short	0x0100
        /*0392*/ 	.byte	0x08
	.zero		1


	//   ....[22]....
        /*0394*/ 	.word	0x00000900
        /*0398*/ 	.word	0x000000ff
        /*039c*/ 	.word	0x000388c8
        /*03a0*/ 	.short	0x0100
        /*03a2*/ 	.byte	0x08
	.zero		1


	//   ....[23]....
        /*03a4*/ 	.word	0x00001390
        /*03a8*/ 	.word	0x00000000
        /*03ac*/ 	.word	0x00000000
        /*03b0*/ 	.short	0x0101
        /*03b2*/ 	.byte	0x3f
	.zero		1


	//   ....[24]....
        /*03b4*/ 	.word	0x00001e80
        /*03b8*/ 	.word	0x00000003
        /*03bc*/ 	.word	0x00000000
        /*03c0*/ 	.short	0x0101
        /*03c2*/ 	.byte	0x3f
	.zero		1


	//   ....[25]....
        /*03c4*/ 	.word	0x000029f0
        /*03c8*/ 	.word	0x000000ff
        /*03cc*/ 	.word	0x00038800
        /*03d0*/ 	.short	0x010a
        /*03d2*/ 	.byte	0x2a
	.zero		1


	//   ....[26]....
        /*03d4*/ 	.word	0x00002a50
        /*03d8*/ 	.word	0x00000008
        /*03dc*/ 	.word	0x00038830
        /*03e0*/ 	.short	0x010a
        /*03e2*/ 	.byte	0x3f
	.zero		1


	//   ....[27]....
        /*03e4*/ 	.word	0x00002a90
        /*03e8*/ 	.word	0x00000008
        /*03ec*/ 	.word	0x00038830
        /*03f0*/ 	.short	0x010a
        /*03f2*/ 	.byte	0x3f
	.zero		1


	//   ....[28]....
        /*03f4*/ 	.word	0x00002d10
        /*03f8*/ 	.word	0x000000ff
        /*03fc*/ 	.word	0x00038810
        /*0400*/ 	.short	0x010a
        /*0402*/ 	.byte	0x2a
	.zero		1


	//   ....[29]....
        /*0404*/ 	.word	0x00002d50
        /*0408*/ 	.word	0x00000008
        /*040c*/ 	.word	0x00038850
        /*0410*/ 	.short	0x010a
        /*0412*/ 	.byte	0x3f
	.zero		1


	//   ....[30]....
        /*0414*/ 	.word	0x00002e30
        /*0418*/ 	.word	0x00000008
        /*041c*/ 	.word	0x00038850
        /*0420*/ 	.short	0x010a
        /*0422*/ 	.byte	0x3f
	.zero		1


	//   ....[31]....
        /*0424*/ 	.word	0x00004cd0
        /*0428*/ 	.word	0x00000018
        /*042c*/ 	.word	0x00000000
        /*0430*/ 	.short	0x0101
        /*0432*/ 	.byte	0x3f
	.zero		1


	//   ....[32]....
        /*0434*/ 	.word	0x000052e0
        /*0438*/ 	.word	0x00000008
        /*043c*/ 	.word	0x00000000
        /*0440*/ 	.short	0x0101
        /*0442*/ 	.byte	0x3f
	.zero		1


	//   ....[33]....
        /*0444*/ 	.word	0x00005430
        /*0448*/ 	.word	0x0000000b
        /*044c*/ 	.word	0x00038830
        /*0450*/ 	.short	0x010a
        /*0452*/ 	.byte	0x3f
	.zero		1


	//   ....[34]....
        /*0454*/ 	.word	0x00005480
        /*0458*/ 	.word	0x0000000b
        /*045c*/ 	.word	0x00038830
        /*0460*/ 	.short	0x010a
        /*0462*/ 	.byte	0x3f
	.zero		1


	//   ....[35]....
        /*0464*/ 	.word	0x00005680
        /*0468*/ 	.word	0x0000000b
        /*046c*/ 	.word	0x00038850
        /*0470*/ 	.short	0x010a
        /*0472*/ 	.byte	0x3f
	.zero		1


	//   ....[36]....
        /*0474*/ 	.word	0x000056c0
        /*0478*/ 	.word	0x0000000b
        /*047c*/ 	.word	0x00038850
        /*0480*/ 	.short	0x010a
        /*0482*/ 	.byte	0x3f
	.zero		1


	//   ....[37]....
        /*0484*/ 	.word	0x00007500
        /*0488*/ 	.word	0x00000098
        /*048c*/ 	.word	0x00000000
        /*0490*/ 	.short	0x0101
        /*0492*/ 	.byte	0x3f
	.zero		1


	//   ....[38]....
        /*0494*/ 	.word	0x00008130
        /*0498*/ 	.word	0x0000000b
        /*049c*/ 	.word	0x00000000
        /*04a0*/ 	.short	0x0101
        /*04a2*/ 	.byte	0x3f
	.zero		1


	//   ....[39]....
        /*04a4*/ 	.word	0x00009dd0
        /*04a8*/ 	.word	0x000000ff
        /*04ac*/ 	.word	0x00000000
        /*04b0*/ 	.short	0x0101
        /*04b2*/ 	.byte	0x06
	.zero		1


	//   ....[40]....
        /*04b4*/ 	.word	0x0000aa10
        /*04b8*/ 	.word	0x0000000a
        /*04bc*/ 	.word	0x00038840
        /*04c0*/ 	.short	0x010a
        /*04c2*/ 	.byte	0x3f
	.zero		1


	//   ....[41]....
        /*04c4*/ 	.word	0x0000b190
        /*04c8*/ 	.word	0x0000000b
        /*04cc*/ 	.word	0x00038820
        /*04d0*/ 	.short	0x010a
        /*04d2*/ 	.byte	0x3f
	.zero		1


	//   ....[42]....
        /*04d4*/ 	.word	0x0000b260
        /*04d8*/ 	.word	0x00000005
        /*04dc*/ 	.word	0x00038860
        /*04e0*/ 	.short	0x010a
        /*04e2*/ 	.byte	0x3f
	.zero		1


	//   ....[43]....
        /*04e4*/ 	.word	0x0000b940
        /*04e8*/ 	.word	0x00000002
        /*04ec*/ 	.word	0x00038840
        /*04f0*/ 	.short	0x010a
        /*04f2*/ 	.byte	0x3f
	.zero		1


	//   ....[44]....
        /*04f4*/ 	.word	0x0000bb10
        /*04f8*/ 	.word	0x00000002
        /*04fc*/ 	.word	0x00038860
        /*0500*/ 	.short	0x010a
        /*0502*/ 	.byte	0x3f
	.zero		1


	//   ....[45]....
        /*0504*/ 	.word	0x0000c190
        /*0508*/ 	.word	0x00000002
        /*050c*/ 	.word	0x00038840
        /*0510*/ 	.short	0x010a
        /*0512*/ 	.byte	0x3f
	.zero		1


	//   ....[46]....
        /*0514*/ 	.word	0x0000c350
        /*0518*/ 	.word	0x00000002
        /*051c*/ 	.word	0x00038860
        /*0520*/ 	.short	0x010a
        /*0522*/ 	.byte	0x3f
	.zero		1


	//   ....[47]....
        /*0524*/ 	.word	0x0000c960
        /*0528*/ 	.word	0x00000002
        /*052c*/ 	.word	0x00038840
        /*0530*/ 	.short	0x010a
        /*0532*/ 	.byte	0x3f
	.zero		1


	//   ....[48]....
        /*0534*/ 	.word	0x0000cb30
        /*0538*/ 	.word	0x00000002
        /*053c*/ 	.word	0x00038860
        /*0540*/ 	.short	0x010a
        /*0542*/ 	.byte	0x3f
	.zero		1


	//   ....[49]....
        /*0544*/ 	.word	0x0000d0d0
        /*0548*/ 	.word	0x00000000
        /*054c*/ 	.word	0x00038820
        /*0550*/ 	.short	0x010a
        /*0552*/ 	.byte	0x3f
	.zero		1


	//   ....[50]....
        /*0554*/ 	.word	0x0000d220
        /*0558*/ 	.word	0x00000006
        /*055c*/ 	.word	0x00000000
        /*0560*/ 	.short	0x010a
        /*0562*/ 	.byte	0x3f
	.zero		1


	//   ....[51]....
        /*0564*/ 	.word	0x0000d290
        /*0568*/ 	.word	0x00000007
        /*056c*/ 	.word	0x00000000
        /*0570*/ 	.short	0x010a
        /*0572*/ 	.byte	0x3f
	.zero		1


	//   ....[52]....
        /*0574*/ 	.word	0x0000d2d0
        /*0578*/ 	.word	0x00000010
        /*057c*/ 	.word	0x00000000
        /*0580*/ 	.short	0x010a
        /*0582*/ 	.byte	0x3f
	.zero		1


	//   ....[53]....
        /*0584*/ 	.word	0x0000d300
        /*0588*/ 	.word	0x00000003
        /*058c*/ 	.word	0x00000000
        /*0590*/ 	.short	0x010a
        /*0592*/ 	.byte	0x3f
	.zero		1


	//   ....[54]....
        /*0594*/ 	.word	0x0000d370
        /*0598*/ 	.word	0x00000003
        /*059c*/ 	.word	0x00038800
        /*05a0*/ 	.short	0x010a
        /*05a2*/ 	.byte	0x3f
	.zero		1


	//   ....[55]....
        /*05a4*/ 	.word	0x0000d3c0
        /*05a8*/ 	.word	0x00000008
        /*05ac*/ 	.word	0x00038830
        /*05b0*/ 	.short	0x010a
        /*05b2*/ 	.byte	0x3f
	.zero		1


	//   ....[56]....
        /*05b4*/ 	.word	0x0000d420
        /*05b8*/ 	.word	0x00000003
        /*05bc*/ 	.word	0x00038810
        /*05c0*/ 	.short	0x010a
        /*05c2*/ 	.byte	0x3f
	.zero		1


	//   ....[57]....
        /*05c4*/ 	.word	0x0000d470
        /*05c8*/ 	.word	0x00000008
        /*05cc*/ 	.word	0x00038850
        /*05d0*/ 	.short	0x010a
        /*05d2*/ 	.byte	0x3f
	.zero		1


	//   ....[58]....
        /*05d4*/ 	.word	0x0000d4c0
        /*05d8*/ 	.word	0x0000000b
        /*05dc*/ 	.word	0x00038830
        /*05e0*/ 	.short	0x010a
        /*05e2*/ 	.byte	0x3f
	.zero		1


	//   ....[59]....
        /*05e4*/ 	.word	0x0000d510
        /*05e8*/ 	.word	0x0000000b
        /*05ec*/ 	.word	0x00038850
        /*05f0*/ 	.short	0x010a
        /*05f2*/ 	.byte	0x3f
	.zero		1


	//   ....[60]....
        /*05f4*/ 	.word	0x0000d6b0
        /*05f8*/ 	.word	0x0000000a
        /*05fc*/ 	.word	0x00038840
        /*0600*/ 	.short	0x010a
        /*0602*/ 	.byte	0x3f
	.zero		1


	//   ....[61]....
        /*0604*/ 	.word	0x0000d730
        /*0608*/ 	.word	0x00000008
        /*060c*/ 	.word	0x00038820
        /*0610*/ 	.short	0x010a
        /*0612*/ 	.byte	0x3f
	.zero		1


	//   ....[62]....
        /*0614*/ 	.word	0x0000d780
        /*0618*/ 	.word	0x00000005
        /*061c*/ 	.word	0x00038860
        /*0620*/ 	.short	0x010a
        /*0622*/ 	.byte	0x3f
	.zero		1


	//   ....[63]....
        /*0624*/ 	.word	0x0000d7d0
        /*0628*/ 	.word	0x00000002
        /*062c*/ 	.word	0x00038840
        /*0630*/ 	.short	0x010a
        /*0632*/ 	.byte	0x3f
	.zero		1


	//   ....[64]....
        /*0634*/ 	.word	0x0000d820
        /*0638*/ 	.word	0x00000002
        /*063c*/ 	.word	0x00038860
        /*0640*/ 	.short	0x010a
        /*0642*/ 	.byte	0x3f
	.zero		1


	//   ....[65]....
        /*0644*/ 	.word	0x0000d870
        /*0648*/ 	.word	0x00000002
        /*064c*/ 	.word	0x00038840
        /*0650*/ 	.short	0x010a
        /*0652*/ 	.byte	0x3f
	.zero		1


	//   ....[66]....
        /*0654*/ 	.word	0x0000d8c0
        /*0658*/ 	.word	0x00000002
        /*065c*/ 	.word	0x00038860
        /*0660*/ 	.short	0x010a
        /*0662*/ 	.byte	0x3f
	.zero		1


	//   ....[67]....
        /*0664*/ 	.word	0x0000d910
        /*0668*/ 	.word	0x00000002
        /*066c*/ 	.word	0x00038840
        /*0670*/ 	.short	0x010a
        /*0672*/ 	.byte	0x3f
	.zero		1


	//   ....[68]....
        /*0674*/ 	.word	0x0000d960
        /*0678*/ 	.word	0x00000002
        /*067c*/ 	.word	0x00038860
        /*0680*/ 	.short	0x010a
        /*0682*/ 	.byte	0x3f
	.zero		1


	//   ....[69]....
        /*0684*/ 	.word	0x0000d9b0
        /*0688*/ 	.word	0x00000000
        /*068c*/ 	.word	0x00038820
        /*0690*/ 	.short	0x010a
        /*0692*/ 	.byte	0x3f
	.zero		1


	//   ....[70]....
        /*0694*/ 	.word	0x0000db50
        /*0698*/ 	.word	0x00000006
        /*069c*/ 	.word	0x00000000
        /*06a0*/ 	.short	0x010a
        /*06a2*/ 	.byte	0x3f
	.zero		1


	//   ....[71]....
        /*06a4*/ 	.word	0x0000dba0
        /*06a8*/ 	.word	0x00000007
        /*06ac*/ 	.word	0x00000000
        /*06b0*/ 	.short	0x010a
        /*06b2*/ 	.byte	0x3f
	.zero		1


	//   ....[72]....
        /*06b4*/ 	.word	0x0000dbf0
        /*06b8*/ 	.word	0x00000010
        /*06bc*/ 	.word	0x00000000
        /*06c0*/ 	.short	0x010a
        /*06c2*/ 	.byte	0x3f
	.zero		1


	//----- nvinfo : EIATTR_NUM_MBARRIERS
	.align		4
.L_171:
        /*06c4*/ 	.byte	0x03, 0x38
        /*06c6*/ 	.short	0x0017


	//----- nvinfo : EIATTR_EXIT_INSTR_OFFSETS
	.align		4
        /*06c8*/ 	.byte	0x04, 0x1c
        /*06ca*/ 	.short	(.L_173 - .L_172)


	//   ....[0]....
.L_172:
        /*06cc*/ 	.word	0x00000a30


	//   ....[1]....
        /*06d0*/ 	.word	0x00009e20


	//   ....[2]....
        /*06d4*/ 	.word	0x00009e80


	//   ....[3]....
        /*06d8*/ 	.word	0x0000d350


	//----- nvinfo : EIATTR_MAX_THREADS
	.align		4
.L_173:
        /*06dc*/ 	.byte	0x04, 0x05
        /*06de*/ 	.short	(.L_175 - .L_174)
.L_174:
        /*06e0*/ 	.word	0x00000180
        /*06e4*/ 	.word	0x00000001
        /*06e8*/ 	.word	0x00000001


	//----- nvinfo : EIATTR_CRS_STACK_SIZE
	.align		4
.L_175:
        /*06ec*/ 	.byte	0x04, 0x1e
        /*06ee*/ 	.short	(.L_177 - .L_176)
.L_176:
        /*06f0*/ 	.word	0x00000000


	//----- nvinfo : EIATTR_CBANK_PARAM_SIZE
	.align		4
.L_177:
        /*06f4*/ 	.byte	0x03, 0x19
        /*06f6*/ 	.short	0x0cf0


	//----- nvinfo : EIATTR_PARAM_CBANK
	.align		4
        /*06f8*/ 	.byte	0x04, 0x0a
        /*06fa*/ 	.short	(.L_179 - .L_178)
	.align		4
.L_178:
        /*06fc*/ 	.word	index@(.nv.constant0._ZN7cutlass13device_kernelIN5flash11enable_sm90INS1_16FlashAttnFwdSm90INS1_25CollectiveMainloopFwdSm90ILi2EN4cute5tupleIJNS5_1CILi1EEES8_S8_EEENS6_IJNS7_ILi64EEESA_SA_EEELi512ENS_10bfloat16_tEfNS_4arch4Sm90ELb0ELb0ELb0ELb0ELb0ELb0ELb1ELb0ELb0ELb0ELb0ELb0EEENS1_21CollectiveEpilogueFwdINS6_IJSA_NS7_ILi512EEESA_EEES9_SC_SE_Li256ELb0ELb0ELb0ELb0EEENS1_29StaticPersistentTileSchedulerILb0EEEEEEEEEvNT_6ParamsE)
        /*0700*/ 	.short	0x0210
        /*0702*/ 	.short	0x0cf0


	//----- nvinfo : EIATTR_SW_WAR
	.align		4
.L_179:
        /*0704*/ 	.byte	0x04, 0x36
        /*0706*/ 	.short	(.L_181 - .L_180)
.L_180:
        /*0708*/ 	.word	0x00000008
.L_181:


//--------------------- .nv.info._ZN7cutlass13device_kernelIN5flash11enable_sm90INS1_16FlashAttnFwdSm90INS1_25CollectiveMainloopFwdSm90ILi2EN4cute5tupleIJNS5_1CILi1EEES8_S8_EEENS6_IJNS7_ILi64EEESA_SA_EEELi512ENS_10bfloat16_tEfNS_4arch4Sm90ELb0ELb0ELb0ELb1ELb0ELb0ELb0ELb0ELb0ELb0ELb0ELb0EEENS1_21CollectiveEpilogueFwdINS6_IJSA_NS7_ILi512EEESA_EEES9_SC_SE_Li256ELb1ELb0ELb0ELb0EEENS1_36VarlenDynamicPersistentTileSchedulerILi64ELi64ELi256ELi32ELb0ELb0ELb1ELb0ELb1ELb1EEEEEEEEEvNT_6ParamsE --------------------------
	.section	.nv.info._ZN7cutlass13device_kernelIN5flash11enable_sm90INS1_16FlashAttnFwdSm90INS1_25CollectiveMainloopFwdSm90ILi2EN4cute5tupleIJNS5_1CILi1EEES8_S8_EEENS6_IJNS7_ILi64EEESA_SA_EEELi512ENS_10bfloat16_tEfNS_4arch4Sm90ELb0ELb0ELb0ELb1ELb0ELb0ELb0ELb0ELb0ELb0ELb0ELb0EEENS1_21CollectiveEpilogueFwdINS6_IJSA_NS7_ILi512EEESA_EEES9_SC_SE_Li256ELb1ELb0ELb0ELb0EEENS1_36VarlenDynamicPersistentTileSchedulerILi64ELi64ELi256ELi32ELb0ELb0ELb1ELb0ELb1ELb1EEEEEEEEEvNT_6ParamsE,"",@"SHT_CUDA_INFO"
	.sectionflags	@""
	.align	4


	//----- nvinfo : EIATTR_CUDA_API_VERSION
	.align		4
        /*0000*/ 	.byte	0x04, 0x37
        /*0002*/ 	.short	(.L_183 - .L_182)
.L_182:
        /*0004*/ 	.word	0x00000082


	//----- nvinfo : EIATTR_KPARAM_INFO
	.align		4
.L_183:
        /*0008*/ 	.byte	0x04, 0x17
        /*000a*/ 	.short	(.L_185 - .L_184)
.L_184:
        /*000c*/ 	.word	0x00000000
        /*0010*/ 	.short	0x0000
        /*0012*/ 	.short	0x0070
        /*0014*/ 	.byte	0x00, 0xf0, 0x01, 0x28


	//----- nvinfo : EIATTR_SPARSE_MMA_MASK
	.align		4
.L_185:
        /*0018*/ 	.byte	0x03, 0x50
        /*001a*/ 	.short	0x0000


	//----- nvinfo : EIATTR_MAXREG_COUNT
	.align		4
        /*001c*/ 	.byte	0x03, 0x1b
        /*001e*/ 	.short	0x00a8


	//----- nvinfo : EIATTR_NUM_BARRIERS
	.align		4
        /*0020*/ 	.byte	0x02, 0x4c
        /*0022*/ 	.byte	0x10
	.zero		1


	//----- nvinfo : EIATTR_EXTERNS
	.align		4
        /*0024*/ 	.byte	0x04, 0x0f
        /*0026*/ 	.short	(.L_187 - .L_186)


	//   ....[0]....
	.align		4
.L_186:
        /*0028*/ 	.word	index@(__assertfail)


	//----- nvinfo : EIATTR_ANNOTATIONS
	.align		4
.L_187:
        /*002c*/ 	.byte	0x04, 0x55
        /*002e*/ 	.short	(.L_189 - .L_188)


	//   ....[0]....
.L_188:
        /* <DEDUP_REMOVED lines=30> */
        /*0204*/ 	.byte	0x90, 0xdc, 0x00, 0x00, 0x01, 0x00, 0x00, 0x00, 0xa0, 0xdd, 0x00, 0x00


	//----- nvinfo : EIATTR_MERCURY_ISA_VERSION
	.align		4
.L_189:
        /*0210*/ 	.byte	0x03, 0x5f
        /*0212*/ 	.short	0x0101


	//----- nvinfo : EIATTR_UNUSED_LOAD_BYTE_OFFSET
	.align		4
        /*0214*/ 	.byte	0x04, 0x44
        /*0216*/ 	.short	(.L_191 - .L_190)


	//   ....[0]....
.L_190:
        /*0218*/ 	.word	0x00000a50
        /*021c*/ 	.word	0x0000fff0


	//   ....[1]....
        /*0220*/ 	.word	0x00006a20
        /*0224*/ 	.word	0x0000fff0


	//----- nvinfo : EIATTR_INT_WARP_WIDE_INSTR_OFFSETS
	.align		4
.L_191:
        /*0228*/ 	.byte	0x04, 0x31
        /*022a*/ 	.short	(.L_193 - .L_192)


	//   ....[0]....
.L_192:
        /*022c*/ 	.word	0x00000160


	//   ....[1]....
        /*0230*/ 	.word	0x000001a0


	//   ....[2]....
        /*0234*/ 	.word	0x00000210


	//   ....[3]....
        /*0238*/ 	.word	0x0000a150


	//   ....[4]....
        /*023c*/ 	.word	0x0000a1e0


	//   ....[5]....
        /*0240*/ 	.word	0x0000a660


	//   ....[6]....
        /*0244*/ 	.word	0x0000a690


	//   ....[7]....
        /*0248*/ 	.word	0x0000cfc0


	//   ....[8]....
        /*024c*/ 	.word	0x0000d050


	//----- nvinfo : EIATTR_COOP_GROUP_MASK_REGIDS
	.align		4
.L_193:
        /*0250*/ 	.byte	0x04, 0x29
        /*0252*/ 	.short	(.L_195 - .L_194)


	//   ....[0]....
.L_194:
        /*0254*/ 	.word	0xffffffff


	//   ....[1]....
        /*0258*/ 	.word	0xffffffff


	//   ....[2]....
        /*025c*/ 	.word	0xffffffff


	//   ....[3]....
        /*0260*/ 	.word	0xffffffff


	//   ....[4]....
        /*0264*/ 	.word	0xffffffff


	//   ....[5]....
        /*0268*/ 	.word	0xffffffff


	//   ....[6]....
        /*026c*/ 	.word	0xffffffff


	//   ....[7]....
        /*0270*/ 	.word	0xffffffff


	//   ....[8]....
        /*0274*/ 	.word	0xffffffff


	//   ....[9]....
        /*0278*/ 	.word	0xffffffff


	//   ....[10]....
        /*027c*/ 	.word	0xffffffff


	//   ....[11]....
        /*0280*/ 	.word	0xffffffff


	//   ....[12]....
        /*0284*/ 	.word	0xffffffff


	//   ....[13]....
        /*0288*/ 	.word	0xffffffff


	//   ....[14]....
        /*028c*/ 	.word	0xffffffff


	//   ....[15]....
        /*0290*/ 	.word	0xffffffff


	//   ....[16]....
        /*0294*/ 	.word	0xffffffff


	//   ....[17]....
        /*0298*/ 	.word	0xffffffff


	//   ....[18]....
        /*029c*/ 	.word	0xffffffff


	//   ....[19]....
        /*02a0*/ 	.word	0xffffffff


	//   ....[20]....
        /*02a4*/ 	.word	0xffffffff


	//   ....[21]....
        /*02a8*/ 	.word	0xffffffff


	//   ....[22]....
        /*02ac*/ 	.word	0xffffffff


	//   ....[23]....
        /*02b0*/ 	.word	0xffffffff


	//   ....[24]....
        /*02b4*/ 	.word	0xffffffff


	//   ....[25]....
        /*02b8*/ 	.word	0xffffffff


	//   ....[26]....
        /*02bc*/ 	.word	0xffffffff


	//   ....[27]....
        /*02c0*/ 	.word	0xffffffff


	//   ....[28]....
        /*02c4*/ 	.word	0xffffffff


	//   ....[29]....
        /*02c8*/ 	.word	0xffffffff


	//   ....[30]....
        /*02cc*/ 	.word	0xffffffff


	//   ....[31]....
        /*02d0*/ 	.word	0xffffffff


	//   ....[32]....
        /*02d4*/ 	.word	0xffffffff


	//   ....[33]....
        /*02d8*/ 	.word	0xffffffff


	//   ....[34]....
        /*02dc*/ 	.word	0xffffffff


	//   ....[35]....
        /*02e0*/ 	.word	0xffffffff


	//   ....[36]....
        /*02e4*/ 	.word	0xffffffff


	//   ....[37]....
        /*02e8*/ 	.word	0xffffffff


	//   ....[38]....
        /*02ec*/ 	.word	0xffffffff


	//   ....[39]....
        /*02f0*/ 	.word	0xffffffff


	//   ....[40]....
        /*02f4*/ 	.word	0xffffffff


	//   ....[41]....
        /*02f8*/ 	.word	0xffffffff


	//   ....[42]....
        /*02fc*/ 	.word	0xffffffff


	//   ....[43]....
        /*0300*/ 	.word	0xffffffff


	//   ....[44]....
        /*0304*/ 	.word	0xffffffff


	//   ....[45]....
        /*0308*/ 	.word	0xffffffff


	//   ....[46]....
        /*030c*/ 	.word	0xffffffff


	//   ....[47]....
        /*0310*/ 	.word	0xffffffff


	//   ....[48]....
        /*0314*/ 	.word	0xffffffff


	//   ....[49]....
        /*0318*/ 	.word	0xffffffff


	//   ....[50]....
        /*031c*/ 	.word	0xffffffff


	//   ....[51]....
        /*0320*/ 	.word	0xffffffff


	//   ....[52]....
        /*0324*/ 	.word	0xffffffff


	//   ....[53]....
        /*0328*/ 	.word	0xffffffff


	//   ....[54]....
        /*032c*/ 	.word	0xffffffff


	//   ....[55]....
        /*0330*/ 	.word	0xffffffff


	//   ....[56]....
        /*0334*/ 	.word	0xffffffff


	//   ....[57]....
        /*0338*/ 	.word	0xffffffff


	//   ....[58]....
        /*033c*/ 	.word	0x0500000f


	//   ....[59]....
        /*0340*/ 	.word	0x0500000f


	//   ....[60]....
        /*0344*/ 	.word	0x0500000f


	//   ....[61]....
        /*0348*/ 	.word	0x0500000f


	//   ....[62]....
        /*034c*/ 	.word	0x0500000f


	//   ....[63]....
        /*0350*/ 	.word	0x0500000f


	//   ....[64]....
        /*0354*/ 	.word	0x0500000f


	//   ....[65]....
        /*0358*/ 	.word	0x0500000f


	//   ....[66]....
        /*035c*/ 	.word	0x0500000f


	//   ....[67]....
        /*0360*/ 	.word	0x0500000f


	//   ....[68]....
        /*0364*/ 	.word	0x0500000f


	//   ....[69]....
        /*0368*/ 	.word	0x0500000f


	//   ....[70]....
        /*036c*/ 	.word	0x0500000f


	//   ....[71]....
        /*0370*/ 	.word	0x0500000f


	//   ....[72]....
        /*0374*/ 	.word	0x0500000f


	//   ....[73]....
        /*0378*/ 	.word	0x0500000f


	//   ....[74]....
        /*037c*/ 	.word	0x0500000f


	//   ....[75]....
        /*0380*/ 	.word	0x0500000f


	//   ....[76]....
        /*0384*/ 	.word	0x0500000f


	//----- nvinfo : EIATTR_COOP_GROUP_INSTR_OFFSETS
	.align		4
.L_195:
        /*0388*/ 	.byte	0x04, 0x28
        /*038a*/ 	.short	(.L_197 - .L_196)


	//   ....[0]....
.L_196:
        /*038c*/ 	.word	0x00000060


	//   ....[1]....
        /*0390*/ 	.word	0x00000170


	//   ....[2]....
        /*0394*/ 	.word	0x000001c0


	//   ....[3]....
        /*0398*/ 	.word	0x000003b0


	//   ....[4]....
        /*039c*/ 	.word	0x00000510


	//   ....[5]....
        /*03a0*/ 	.word	0x00000630


	//   ....[6]....
        /*03a4*/ 	.word	0x00000790


	//   ....[7]....
        /*03a8*/ 	.word	0x000016f0


	//   ....[8]....
        /*03ac*/ 	.word	0x00003030


	//   ....[9]....
        /*03b0*/ 	.word	0x00003a00


	//   ....[10]....
        /*03b4*/ 	.word	0x00003a60


	//   ....[11]....
        /*03b8*/ 	.word	0x00003c30


	//   ....[12]....
        /*03bc*/ 	.word	0x00003d00


	//   ....[13]....
        /*03c0*/ 	.word	0x000045e0


	//   ....[14]....
        /*03c4*/ 	.word	0x00004a40


	//   ....[15]....
        /*03c8*/ 	.word	0x00004a70


	//   ....[16]....
        /*03cc*/ 	.word	0x00004c90


	//   ....[17]....
        /*03d0*/ 	.word	0x00004e60


	//   ....[18]....
        /*03d4*/ 	.word	0x00005ee0


	//   ....[19]....
        /*03d8*/ 	.word	0x00005f20


	//   ....[20]....
        /*03dc*/ 	.word	0x00005f60


	//   ....[21]....
        /*03e0*/ 	.word	0x00005fe0


	//   ....[22]....
        /*03e4*/ 	.word	0x00006010


	//   ....[23]....
        /*03e8*/ 	.word	0x00007930


	//   ....[24]....
        /*03ec*/ 	.word	0x000092c0


	//   ....[25]....
        /*03f0*/ 	.word	0x00009450


	//   ....[26]....
        /*03f4*/ 	.word	0x00009480


	//   ....[27]....
        /*03f8*/ 	.word	0x000094c0


	//   ....[28]....
        /*03fc*/ 	.word	0x00009520


	//   ....[29]....
        /*0400*/ 	.word	0x00009580


	//   ....[30]....
        /*0404*/ 	.word	0x000095c0


	//   ....[31]....
        /*0408*/ 	.word	0x00009770


	//   ....[32]....
        /*040c*/ 	.word	0x000097d0


	//   ....[33]....
        /*0410*/ 	.word	0x00009810


	//   ....[34]....
        /*0414*/ 	.word	0x00009850


	//   ....[35]....
        /*0418*/ 	.word	0x00009880


	//   ....[36]....
        /*041c*/ 	.word	0x000098b0


	//   ....[37]....
        /*0420*/ 	.word	0x00009940


	//   ....[38]....
        /*0424*/ 	.word	0x00009970


	//   ....[39]....
        /*0428*/ 	.word	0x00009a00


	//   ....[40]....
        /*042c*/ 	.word	0x0000d0e0


	//   ....[41]....
        /*0430*/ 	.word	0x0000d0f0


	//   ....[42]....
        /*0434*/ 	.word	0x0000d200


	//   ....[43]....
        /*0438*/ 	.word	0x0000d260


	//   ....[44]....
        /*043c*/ 	.word	0x0000d2a0


	//   ....[45]....
        /*0440*/ 	.word	0x0000d2e0


	//   ....[46]....
        /*0444*/ 	.word	0x0000d310


	//   ....[47]....
        /*0448*/ 	.word	0x0000d340


	//   ....[48]....
        /*044c*/ 	.word	0x0000d4d0


	//   ....[49]....
        /*0450*/ 	.word	0x0000d530


	//   ....[50]....
        /*0454*/ 	.word	0x0000d570


	//   ....[51]....
        /*0458*/ 	.word	0x0000d5b0


	//   ....[52]....
        /*045c*/ 	.word	0x0000d5e0


	//   ....[53]....
        /*0460*/ 	.word	0x0000d610


	//   ....[54]....
        /*0464*/ 	.word	0x0000d6d0


	//   ....[55]....
        /*0468*/ 	.word	0x0000d6f0


	//   ....[56]....
        /*046c*/ 	.word	0x0000d760


	//   ....[57]....
        /*0470*/ 	.word	0x0000dbb0


	//   ....[58]....
        /*0474*/ 	.word	0x0000e160


	//   ....[59]....
        /*0478*/ 	.word	0x0000e580


	//   ....[60]....
        /*047c*/ 	.word	0x0000e610


	//   ....[61]....
        /*0480*/ 	.word	0x0000e6b0


	//   ....[62]....
        /*0484*/ 	.word	0x0000e760


	//   ....[63]....
        /*0488*/ 	.word	0x0000e7e0


	//   ....[64]....
        /*048c*/ 	.word	0x0000e860


	//   ....[65]....
        /*0490*/ 	.word	0x0000e8e0


	//   ....[66]....
        /*0494*/ 	.word	0x0000e960


	//   ....[67]....
        /*0498*/ 	.word	0x0000e9f0


	//   ....[68]....
        /*049c*/ 	.word	0x0000eaa0


	//   ....[69]....
        /*04a0*/ 	.word	0x0000eb20


	//   ....[70]....
        /*04a4*/ 	.word	0x0000eba0


	//   ....[71]....
        /*04a8*/ 	.word	0x0000ec20


	//   ....[72]....
        /*04ac*/ 	.word	0x0000eca0


	//   ....[73]....
        /*04b0*/ 	.word	0x0000ed10


	//   ....[74]....
        /*04b4*/ 	.word	0x0000edb0


	//   ....[75]....
        /*04b8*/ 	.word	0x0000ee40


	//   ....[76]....
        /*04bc*/ 	.word	0x0000ef60


	//----- nvinfo : EIATTR_REG_RECONFIG
	.align		4
.L_197:
        /*04c0*/ 	.byte	0x01, 0x54
	.zero		2


	//----- nvinfo : EIATTR_SYSCALL_OFFSETS
	.align		4
        /*04c4*/ 	.byte	0x04, 0x46
        /*04c6*/ 	.short	(.L_199 - .L_198)


	//   ....[0]....
.L_198:
        /*04c8*/ 	.word	0x000031f0


	//   ....[1]....
        /*04cc*/ 	.word	0x0000a370


	//   ....[2]....
        /*04d0*/ 	.word	0x0000a4b0


	//   ....[3]....
        /*04d4*/ 	.word	0x0000a5b0


	//----- nvinfo : EIATTR_MBARRIER_INSTR_OFFSETS
	.align		4
.L_199:
        /*04d8*/ 	.byte	0x04, 0x39
        /*04da*/ 	.short	(.L_201 - .L_200)


	//   ....[0]....
.L_200:
        /*04dc*/ 	.word	0x000002a0
        /*04e0*/ 	.word	0x000000ff
        /*04e4*/ 	.word	0x00028c00
        /*04e8*/ 	.short	0x0100
        /*04ea*/ 	.byte	0x08
	.zero		1


	//   ....[1]....
        /*04ec*/ 	.word	0x000002b0
        /*04f0*/ 	.word	0x000000ff
        /*04f4*/ 	.word	0x00028c20
        /*04f8*/ 	.short	0x0100
        /*04fa*/ 	.byte	0x08
	.zero		1


	//   ....[2]....
        /*04fc*/ 	.word	0x00000360
        /*0500*/ 	.word	0x000000ff
        /*0504*/ 	.word	0x00028c30
        /*0508*/ 	.short	0x0100
        /*050a*/ 	.byte	0x06
	.zero		1


	//   ....[3]....
        /*050c*/ 	.word	0x00000370
        /*0510*/ 	.word	0x000000ff
        /*0514*/ 	.word	0x00028c40
        /*0518*/ 	.short	0x0100
        /*051a*/ 	.byte	0x06
	.zero		1


	//   ....[4]....
        /*051c*/ 	.word	0x00000380
        /*0520*/ 	.word	0x000000ff
        /*0524*/ 	.word	0x00028c38
        /*0528*/ 	.short	0x0100
        /*052a*/ 	.byte	0x06
	.zero		1


	//   ....[5]....
        /*052c*/ 	.word	0x00000390
        /*0530*/ 	.word	0x000000ff
        /*0534*/ 	.word	0x00028c48
        /*0538*/ 	.short	0x0100
        /*053a*/ 	.byte	0x06
	.zero		1


	//   ....[6]....
        /*053c*/ 	.word	0x000004c0
        /*0540*/ 	.word	0x000000ff
        /*0544*/ 	.word	0x00028c50
        /*0548*/ 	.short	0x0100
        /*054a*/ 	.byte	0x08
	.zero		1


	//   ....[7]....
        /*054c*/ 	.word	0x000004d0
        /*0550*/ 	.word	0x000000ff
        /*0554*/ 	.word	0x00028c60
        /*0558*/ 	.short	0x0100
        /*055a*/ 	.byte	0x08
	.zero		1


	//   ....[8]....
        /*055c*/ 	.word	0x000004e0
        /*0560*/ 	.word	0x000000ff
        /*0564*/ 	.word	0x00028c58
        /*0568*/ 	.short	0x0100
        /*056a*/ 	.byte	0x08
	.zero		1


	//   ....[9]....
        /*056c*/ 	.word	0x000004f0
        /*0570*/ 	.word	0x000000ff
        /*0574*/ 	.word	0x00028c68
        /*0578*/ 	.short	0x0100
        /*057a*/ 	.byte	0x08
	.zero		1


	//   ....[10]....
        /*057c*/ 	.word	0x000005e0
        /*0580*/ 	.word	0x000000ff
        /*0584*/ 	.word	0x00028c70
        /*0588*/ 	.short	0x0100
        /*058a*/ 	.byte	0x06
	.zero		1


	//   ....[11]....
        /*058c*/ 	.word	0x000005f0
        /*0590*/ 	.word	0x000000ff
        /*0594*/ 	.word	0x00028c80
        /*0598*/ 	.short	0x0100
        /*059a*/ 	.byte	0x06
	.zero		1


	//   ....[12]....
        /*059c*/ 	.word	0x00000600
        /*05a0*/ 	.word	0x000000ff
        /*05a4*/ 	.word	0x00028c78
        /*05a8*/ 	.short	0x0100
        /*05aa*/ 	.byte	0x06
	.zero		1


	//   ....[13]....
        /*05ac*/ 	.word	0x00000610
        /*05b0*/ 	.word	0x000000ff
        /*05b4*/ 	.word	0x00028c88
        /*05b8*/ 	.short	0x0100
        /*05ba*/ 	.byte	0x06
	.zero		1


	//   ....[14]....
        /*05bc*/ 	.word	0x00000740
        /*05c0*/ 	.word	0x000000ff
        /*05c4*/ 	.word	0x00028c90
        /*05c8*/ 	.short	0x0100
        /*05ca*/ 	.byte	0x08
	.zero		1


	//   ....[15]....
        /*05cc*/ 	.word	0x00000750
        /*05d0*/ 	.word	0x000000ff
        /*05d4*/ 	.word	0x00028ca0
        /*05d8*/ 	.short	0x0100
        /*05da*/ 	.byte	0x08
	.zero		1


	//   ....[16]....
        /*05dc*/ 	.word	0x00000760
        /*05e0*/ 	.word	0x000000ff
        /*05e4*/ 	.word	0x00028c98
        /*05e8*/ 	.short	0x0100
        /*05ea*/ 	.byte	0x08
	.zero		1


	//   ....[17]....
        /*05ec*/ 	.word	0x00000770
        /*05f0*/ 	.word	0x000000ff
        /*05f4*/ 	.word	0x00028ca8
        /*05f8*/ 	.short	0x0100
        /*05fa*/ 	.byte	0x08
	.zero		1


	//   ....[18]....
        /*05fc*/ 	.word	0x000008a0
        /*0600*/ 	.word	0x000000ff
        /*0604*/ 	.word	0x00028cb0
        /*0608*/ 	.short	0x0100
        /*060a*/ 	.byte	0x08
	.zero		1


	//   ....[19]....
        /*060c*/ 	.word	0x000008b0
        /*0610*/ 	.word	0x000000ff
        /*0614*/ 	.word	0x00028cc0
        /*0618*/ 	.short	0x0100
        /*061a*/ 	.byte	0x08
	.zero		1


	//   ....[20]....
        /*061c*/ 	.word	0x000008c0
        /*0620*/ 	.word	0x000000ff
        /*0624*/ 	.word	0x00028cb8
        /*0628*/ 	.short	0x0100
        /*062a*/ 	.byte	0x08
	.zero		1


	//   ....[21]....
        /*062c*/ 	.word	0x000008d0
        /*0630*/ 	.word	0x000000ff
        /*0634*/ 	.word	0x00028cc8
        /*0638*/ 	.short	0x0100
        /*063a*/ 	.byte	0x08
	.zero		1


	//   ....[22]....
        /*063c*/ 	.word	0x00001800
        /*0640*/ 	.word	0x000000ff
        /*0644*/ 	.word	0x00028c50
        /*0648*/ 	.short	0x010a
        /*064a*/ 	.byte	0x10
	.zero		1


	//   ....[23]....
        /*064c*/ 	.word	0x00001ad0
        /*0650*/ 	.word	0x00000000
        /*0654*/ 	.word	0x00000000
        /*0658*/ 	.short	0x0101
        /*065a*/ 	.byte	0x3f
	.zero		1


	//   ....[24]....
        /*065c*/ 	.word	0x00002450
        /*0660*/ 	.word	0x000000ff
        /*0664*/ 	.word	0x00028c50
        /*0668*/ 	.short	0x010a
        /*066a*/ 	.byte	0x06
	.zero		1


	//   ....[25]....
        /*066c*/ 	.word	0x00002490
        /*0670*/ 	.word	0x000000ff
        /*0674*/ 	.word	0x00028c50
        /*0678*/ 	.short	0x010a
        /*067a*/ 	.byte	0x06
	.zero		1


	//   ....[26]....
        /*067c*/ 	.word	0x000026e0
        /*0680*/ 	.word	0x00000000
        /*0684*/ 	.word	0x00000000
        /*0688*/ 	.short	0x0101
        /*068a*/ 	.byte	0x3f
	.zero		1


	//   ....[27]....
        /*068c*/ 	.word	0x00003270
        /*0690*/ 	.word	0x000000ff
        /*0694*/ 	.word	0x00028c00
        /*0698*/ 	.short	0x010a
        /*069a*/ 	.byte	0x2a
	.zero		1


	//   ....[28]....
        /*069c*/ 	.word	0x000032f0
        /*06a0*/ 	.word	0x00000007
        /*06a4*/ 	.word	0x00028c30
        /*06a8*/ 	.short	0x010a
        /*06aa*/ 	.byte	0x3f
	.zero		1


	//   ....[29]....
        /*06ac*/ 	.word	0x00003330
        /*06b0*/ 	.word	0x00000007
        /*06b4*/ 	.word	0x00028c30
        /*06b8*/ 	.short	0x010a
        /*06ba*/ 	.byte	0x3f
	.zero		1


	//   ....[30]....
        /*06bc*/ 	.word	0x00003f00
        /*06c0*/ 	.word	0x00000005
        /*06c4*/ 	.word	0x00000000
        /*06c8*/ 	.short	0x0101
        /*06ca*/ 	.byte	0x3f
	.zero		1


	//   ....[31]....
        /*06cc*/ 	.word	0x00004370
        /*06d0*/ 	.word	0x00000007
        /*06d4*/ 	.word	0x00028c50
        /*06d8*/ 	.short	0x010a
        /*06da*/ 	.byte	0x3f
	.zero		1


	//   ....[32]....
        /*06dc*/ 	.word	0x000043c0
        /*06e0*/ 	.word	0x00000007
        /*06e4*/ 	.word	0x00028c50
        /*06e8*/ 	.short	0x010a
        /*06ea*/ 	.byte	0x3f
	.zero		1


	//   ....[33]....
        /*06ec*/ 	.word	0x00004600
        /*06f0*/ 	.word	0x00000007
        /*06f4*/ 	.word	0x00000000
        /*06f8*/ 	.short	0x0101
        /*06fa*/ 	.byte	0x3f
	.zero		1


	//   ....[34]....
        /*06fc*/ 	.word	0x00004730
        /*0700*/ 	.word	0x000000ff
        /*0704*/ 	.word	0x00028c30
        /*0708*/ 	.short	0x010a
        /*070a*/ 	.byte	0x16
	.zero		1


	//   ....[35]....
        /*070c*/ 	.word	0x00004770
        /*0710*/ 	.word	0x000000ff
        /*0714*/ 	.word	0x00028c30
        /*0718*/ 	.short	0x010a
        /*071a*/ 	.byte	0x16
	.zero		1


	//   ....[36]....
        /*071c*/ 	.word	0x000051e0
        /*0720*/ 	.word	0x0000009a
        /*0724*/ 	.word	0x00000000
        /*0728*/ 	.short	0x0101
        /*072a*/ 	.byte	0x3f
	.zero		1


	//   ....[37]....
        /*072c*/ 	.word	0x00005c50
        /*0730*/ 	.word	0x000000ff
        /*0734*/ 	.word	0x00028c50
        /*0738*/ 	.short	0x010a
        /*073a*/ 	.byte	0x16
	.zero		1


	//   ....[38]....
        /*073c*/ 	.word	0x00005c90
        /*0740*/ 	.word	0x000000ff
        /*0744*/ 	.word	0x00028c50
        /*0748*/ 	.short	0x010a
        /*074a*/ 	.byte	0x16
	.zero		1


	//   ....[39]....
        /*074c*/ 	.word	0x00005f00
        /*0750*/ 	.word	0x000000ab
        /*0754*/ 	.word	0x00000000
        /*0758*/ 	.short	0x0101
        /*075a*/ 	.byte	0x3f
	.zero		1


	//   ....[40]....
        /*075c*/ 	.word	0x00008390
        /*0760*/ 	.word	0x000000ff
        /*0764*/ 	.word	0x00000000
        /*0768*/ 	.short	0x0101
        /*076a*/ 	.byte	0x04
	.zero		1


	//   ....[41]....
        /*076c*/ 	.word	0x0000ab10
        /*0770*/ 	.word	0x00000008
        /*0774*/ 	.word	0x00028c40
        /*0778*/ 	.short	0x010a
        /*077a*/ 	.byte	0x3f
	.zero		1


	//   ....[42]....
        /*077c*/ 	.word	0x0000af10
        /*0780*/ 	.word	0x0000000a
        /*0784*/ 	.word	0x00028c20
        /*0788*/ 	.short	0x010a
        /*078a*/ 	.byte	0x3f
	.zero		1


	//   ....[43]....
        /*078c*/ 	.word	0x0000afd0
        /*0790*/ 	.word	0x00000008
        /*0794*/ 	.word	0x00028c60
        /*0798*/ 	.short	0x010a
        /*079a*/ 	.byte	0x3f
	.zero		1


	//   ....[44]....
        /*079c*/ 	.word	0x0000b780
        /*07a0*/ 	.word	0x00000003
        /*07a4*/ 	.word	0x00028c40
        /*07a8*/ 	.short	0x010a
        /*07aa*/ 	.byte	0x3f
	.zero		1


	//   ....[45]....
        /*07ac*/ 	.word	0x0000b990
        /*07b0*/ 	.word	0x00000003
        /*07b4*/ 	.word	0x00028c60
        /*07b8*/ 	.short	0x010a
        /*07ba*/ 	.byte	0x3f
	.zero		1


	//   ....[46]....
        /*07bc*/ 	.word	0x0000c050
        /*07c0*/ 	.word	0x00000002
        /*07c4*/ 	.word	0x00028c40
        /*07c8*/ 	.short	0x010a
        /*07ca*/ 	.byte	0x3f
	.zero		1


	//   ....[47]....
        /*07cc*/ 	.word	0x0000c250
        /*07d0*/ 	.word	0x00000002
        /*07d4*/ 	.word	0x00028c60
        /*07d8*/ 	.short	0x010a
        /*07da*/ 	.byte	0x3f
	.zero		1


	//   ....[48]....
        /*07dc*/ 	.word	0x0000c890
        /*07e0*/ 	.word	0x00000002
        /*07e4*/ 	.word	0x00028c40
        /*07e8*/ 	.short	0x010a
        /*07ea*/ 	.byte	0x3f
	.zero		1


	//   ....[49]....
        /*07ec*/ 	.word	0x0000caa0
        /*07f0*/ 	.word	0x00000002
        /*07f4*/ 	.word	0x00028c60
        /*07f8*/ 	.short	0x010a
        /*07fa*/ 	.byte	0x3f
	.zero		1


	//   ....[50]....
        /*07fc*/ 	.word	0x0000db30
        /*0800*/ 	.word	0x00000000
        /*0804*/ 	.word	0x00028c20
        /*0808*/ 	.short	0x010a
        /*080a*/ 	.byte	0x3f
	.zero		1


	//   ....[51]....
        /*080c*/ 	.word	0x0000dcf0
        /*0810*/ 	.word	0x00000006
        /*0814*/ 	.word	0x00000000
        /*0818*/ 	.short	0x010a
        /*081a*/ 	.byte	0x3f
	.zero		1


	//   ....[52]....
        /*081c*/ 	.word	0x0000dd60
        /*0820*/ 	.word	0x00000007
        /*0824*/ 	.word	0x00000000
        /*0828*/ 	.short	0x010a
        /*082a*/ 	.byte	0x3f
	.zero		1


	//   ....[53]....
        /*082c*/ 	.word	0x0000ddd0
        /*0830*/ 	.word	0x00000004
        /*0834*/ 	.word	0x00000000
        /*0838*/ 	.short	0x010a
        /*083a*/ 	.byte	0x3f
	.zero		1


	//   ....[54]....
        /*083c*/ 	.word	0x0000de00
        /*0840*/ 	.word	0x00000003
        /*0844*/ 	.word	0x00000000
        /*0848*/ 	.short	0x010a
        /*084a*/ 	.byte	0x3f
	.zero		1


	//   ....[55]....
        /*084c*/ 	.word	0x0000de70
        /*0850*/ 	.word	0x00000003
        /*0854*/ 	.word	0x00028c50
        /*0858*/ 	.short	0x010a
        /*085a*/ 	.byte	0x3f
	.zero		1


	//   ....[56]....
        /*085c*/ 	.word	0x0000ded0
        /*0860*/ 	.word	0x00000003
        /*0864*/ 	.word	0x00028c50
        /*0868*/ 	.short	0x010a
        /*086a*/ 	.byte	0x3f
	.zero		1


	//   ....[57]....
        /*086c*/ 	.word	0x0000df30
        /*0870*/ 	.word	0x00000003
        /*0874*/ 	.word	0x00028c00
        /*0878*/ 	.short	0x010a
        /*087a*/ 	.byte	0x3f
	.zero		1


	//   ....[58]....
        /*087c*/ 	.word	0x0000df80
        /*0880*/ 	.word	0x00000007
        /*0884*/ 	.word	0x00028c30
        /*0888*/ 	.short	0x010a
        /*088a*/ 	.byte	0x3f
	.zero		1


	//   ....[59]....
        /*088c*/ 	.word	0x0000dfd0
        /*0890*/ 	.word	0x00000007
        /*0894*/ 	.word	0x00028c50
        /*0898*/ 	.short	0x010a
        /*089a*/ 	.byte	0x3f
	.zero		1


	//   ....[60]....
        /*089c*/ 	.word	0x0000e030
        /*08a0*/ 	.word	0x00000003
        /*08a4*/ 	.word	0x00028c30
        /*08a8*/ 	.short	0x010a
        /*08aa*/ 	.byte	0x3f
	.zero		1


	//   ....[61]....
        /*08ac*/ 	.word	0x0000e080
        /*08b0*/ 	.word	0x000000ab
        /*08b4*/ 	.word	0x00028c50
        /*08b8*/ 	.short	0x010a
        /*08ba*/ 	.byte	0x3f
	.zero		1


	//   ....[62]....
        /*08bc*/ 	.word	0x0000e220
        /*08c0*/ 	.word	0x00000008
        /*08c4*/ 	.word	0x00028c40
        /*08c8*/ 	.short	0x010a
        /*08ca*/ 	.byte	0x3f
	.zero		1


	//   ....[63]....
        /*08cc*/ 	.word	0x0000e2a0
        /*08d0*/ 	.word	0x00000008
        /*08d4*/ 	.word	0x00028c20
        /*08d8*/ 	.short	0x010a
        /*08da*/ 	.byte	0x3f
	.zero		1


	//   ....[64]....
        /*08dc*/ 	.word	0x0000e2f0
        /*08e0*/ 	.word	0x00000008
        /*08e4*/ 	.word	0x00028c60
        /*08e8*/ 	.short	0x010a
        /*08ea*/ 	.byte	0x3f
	.zero		1


	//   ....[65]....
        /*08ec*/ 	.word	0x0000e340
        /*08f0*/ 	.word	0x00000003
        /*08f4*/ 	.word	0x00028c40
        /*08f8*/ 	.short	0x010a
        /*08fa*/ 	.byte	0x3f
	.zero		1


	//   ....[66]....
        /*08fc*/ 	.word	0x0000e390
        /*0900*/ 	.word	0x00000003
        /*0904*/ 	.word	0x00028c60
        /*0908*/ 	.short	0x010a
        /*090a*/ 	.byte	0x3f
	.zero		1


	//   ....[67]....
        /*090c*/ 	.word	0x0000e3e0
        /*0910*/ 	.word	0x00000002
        /*0914*/ 	.word	0x00028c40
        /*0918*/ 	.short	0x010a
        /*091a*/ 	.byte	0x3f
	.zero		1


	//   ....[68]....
        /*091c*/ 	.word	0x0000e430
        /*0920*/ 	.word	0x00000002
        /*0924*/ 	.word	0x00028c60
        /*0928*/ 	.short	0x010a
        /*092a*/ 	.byte	0x3f
	.zero		1


	//   ....[69]....
        /*092c*/ 	.word	0x0000e480
        /*0930*/ 	.word	0x00000002
        /*0934*/ 	.word	0x00028c40
        /*0938*/ 	.short	0x010a
        /*093a*/ 	.byte	0x3f
	.zero		1


	//   ....[70]....
        /*093c*/ 	.word	0x0000e4d0
        /*0940*/ 	.word	0x00000002
        /*0944*/ 	.word	0x00028c60
        /*0948*/ 	.short	0x010a
        /*094a*/ 	.byte	0x3f
	.zero		1


	//   ....[71]....
        /*094c*/ 	.word	0x0000ee80
        /*0950*/ 	.word	0x00000000
        /*0954*/ 	.word	0x00028c20
        /*0958*/ 	.short	0x010a
        /*095a*/ 	.byte	0x3f
	.zero		1


	//   ....[72]....
        /*095c*/ 	.word	0x0000f020
        /*0960*/ 	.word	0x00000006
        /*0964*/ 	.word	0x00000000
        /*0968*/ 	.short	0x010a
        /*096a*/ 	.byte	0x3f
	.zero		1


	//   ....[73]....
        /*096c*/ 	.word	0x0000f070
        /*0970*/ 	.word	0x00000007
        /*0974*/ 	.word	0x00000000
        /*0978*/ 	.short	0x010a
        /*097a*/ 	.byte	0x3f
	.zero		1


	//   ....[74]....
        /*097c*/ 	.word	0x0000f0c0
        /*0980*/ 	.word	0x00000004
        /*0984*/ 	.word	0x00000000
        /*0988*/ 	.short	0x010a
        /*098a*/ 	.byte	0x3f
	.zero		1


	//----- nvinfo : EIATTR_NUM_MBARRIERS
	.align		4
.L_201:
        /*098c*/ 	.byte	0x03, 0x38
        /*098e*/ 	.short	0x0016


	//----- nvinfo : EIATTR_EXIT_INSTR_OFFSETS
	.align		4
        /*0990*/ 	.byte	0x04, 0x1c
        /*0992*/ 	.short	(.L_203 - .L_202)


	//   ....[0]....
.L_202:
        /*0994*/ 	.word	0x00000a80


	//   ....[1]....
        /*0998*/ 	.word	0x00009280


	//   ....[2]....
        /*099c*/ 	.word	0x000092e0


	//   ....[3]....
        /*09a0*/ 	.word	0x0000de50


	//----- nvinfo : EIATTR_MAX_THREADS
	.align		4
.L_203:
        /*09a4*/ 	.byte	0x04, 0x05
        /*09a6*/ 	.short	(.L_205 - .L_204)
.L_204:
        /*09a8*/ 	.word	0x00000180
        /*09ac*/ 	.word	0x00000001
        /*09b0*/ 	.word	0x00000001


	//----- nvinfo : EIATTR_CRS_STACK_SIZE
	.align		4
.L_205:
        /*09b4*/ 	.byte	0x04, 0x1e
        /*09b6*/ 	.short	(.L_207 - .L_206)
.L_206:
        /*09b8*/ 	.word	0x00000000


	//----- nvinfo : EIATTR_CBANK_PARAM_SIZE
	.align		4
.L_207:
        /*09bc*/ 	.byte	0x03, 0x19
        /*09be*/ 	.short	0x0a70


	//----- nvinfo : EIATTR_PARAM_CBANK
	.align		4
        /*09c0*/ 	.byte	0x04, 0x0a
        /*09c2*/ 	.short	(.L_209 - .L_208)
	.align		4
.L_208:
        /*09c4*/ 	.word	index@(.nv.constant0._ZN7cutlass13device_kernelIN5flash11enable_sm90INS1_16FlashAttnFwdSm90INS1_25CollectiveMainloopFwdSm90ILi2EN4cute5tupleIJNS5_1CILi1EEES8_S8_EEENS6_IJNS7_ILi64EEESA_SA_EEELi512ENS_10bfloat16_tEfNS_4arch4Sm90ELb0ELb0ELb0ELb1ELb0ELb0ELb0ELb0ELb0ELb0ELb0ELb0EEENS1_21CollectiveEpilogueFwdINS6_IJSA_NS7_ILi512EEESA_EEES9_SC_SE_Li256ELb1ELb0ELb0ELb0EEENS1_36VarlenDynamicPersistentTileSchedulerILi64ELi64ELi256ELi32ELb0ELb0ELb1ELb0ELb1ELb1EEEEEEEEEvNT_6ParamsE)
        /*09c8*/ 	.short	0x0210
        /*09ca*/ 	.short	0x0a70


	//----- nvinfo : EIATTR_SW_WAR
	.align		4
.L_209:
        /*09cc*/ 	.byte	0x04, 0x36
        /*09ce*/ 	.short	(.L_211 - .L_210)
.L_210:
        /*09d0*/ 	.word	0x00000008
.L_211:


//--------------------- .nv.info._ZN7cutlass13device_kernelIN5flash11enable_sm90INS1_16FlashAttnFwdSm90INS1_25CollectiveMainloopFwdSm90ILi2EN4cute5tupleIJNS5_1CILi1EEES8_S8_EEENS6_IJNS7_ILi64EEESA_SA_EEELi512ENS_10bfloat16_tEfNS_4arch4Sm90ELb0ELb0ELb0ELb1ELb0ELb1ELb0ELb0ELb0ELb0ELb0ELb0EEENS1_21CollectiveEpilogueFwdINS6_IJSA_NS7_ILi512EEESA_EEES9_SC_SE_Li256ELb1ELb0ELb0ELb0EEENS1_36VarlenDynamicPersistentTileSchedulerILi64ELi64ELi256ELi32ELb0ELb0ELb1ELb0ELb1ELb1EEEEEEEEEvNT_6ParamsE --------------------------
	.section	.nv.info._ZN7cutlass13device_kernelIN5flash11enable_sm90INS1_16FlashAttnFwdSm90INS1_25CollectiveMainloopFwdSm90ILi2EN4cute5tupleIJNS5_1CILi1EEES8_S8_EEENS6_IJNS7_ILi64EEESA_SA_EEELi512ENS_10bfloat16_tEfNS_4arch4Sm90ELb0ELb0ELb0ELb1ELb0ELb1ELb0ELb0ELb0ELb0ELb0ELb0EEENS1_21CollectiveEpilogueFwdINS6_IJSA_NS7_ILi512EEESA_EEES9_SC_SE_Li256ELb1ELb0ELb0ELb0EEENS1_36VarlenDynamicPersistentTileSchedulerILi64ELi64ELi256ELi32ELb0ELb0ELb1ELb0ELb1ELb1EEEEEEEEEvNT_6ParamsE,"",@"SHT_CUDA_INFO"
	.sectionflags	@""
	.align	4


	//----- nvinfo : EIATTR_CUDA_API_VERSION
	.align		4
        /*0000*/ 	.byte	0x04, 0x37
        /*0002*/ 	.short	(.L_213 - .L_212)
.L_212:
        /*0004*/ 	.word	0x00000082


	//----- nvinfo : EIATTR_KPARAM_INFO
	.align		4
.L_213:
        /*0008*/ 	.byte	0x04, 0x17
        /*000a*/ 	.short	(.L_215 - .L_214)
.L_214:
        /*000c*/ 	.word	0x00000000
        /*0010*/ 	.short	0x0000
        /*0012*/ 	.short	0x0070
        /*0014*/ 	.byte	0x00, 0xf0, 0x01, 0x28


	//----- nvinfo : EIATTR_SPARSE_MMA_MASK
	.align		4
.L_215:
        /*0018*/ 	.byte	0x03, 0x50
        /*001a*/ 	.short	0x0000


	//----- nvinfo : EIATTR_MAXREG_COUNT
	.align		4
        /*001c*/ 	.byte	0x03, 0x1b
        /*001e*/ 	.short	0x00a8


	//----- nvinfo : EIATTR_NUM_BARRIERS
	.align		4
        /*0020*/ 	.byte	0x02, 0x4c
        /*0022*/ 	.byte	0x10
	.zero		1


	//----- nvinfo : EIATTR_EXTERNS
	.align		4
        /*0024*/ 	.byte	0x04, 0x0f
        /*0026*/ 	.short	(.L_217 - .L_216)


	//   ....[0]....
	.align		4
.L_216:
        /*0028*/ 	.word	index@(__assertfail)


	//----- nvinfo : EIATTR_ANNOTATIONS
	.align		4
.L_217:
        /*002c*/ 	.byte	0x04, 0x55
        /*002e*/ 	.short	(.L_219 - .L_218)


	//   ....[0]....
.L_218:
        /* <DEDUP_REMOVED lines=44> */


	//----- nvinfo : EIATTR_MERCURY_ISA_VERSION
	.align		4
.L_219:
        /*02d8*/ 	.byte	0x03, 0x5f
        /*02da*/ 	.short	0x0101


	//----- nvinfo : EIATTR_UNUSED_LOAD_BYTE_OFFSET
	.align		4
        /*02dc*/ 	.byte	0x04, 0x44
        /*02de*/ 	.short	(.L_221 - .L_220)


	//   ....[0]....
.L_220:
        /*02e0*/ 	.word	0x00000ae0
        /*02e4*/ 	.word	0x0000fff0


	//   ....[1]....
        /*02e8*/ 	.word	0x0000c130
        /*02ec*/ 	.word	0x0000fff0


	//----- nvinfo : EIATTR_INT_WARP_WIDE_INSTR_OFFSETS
	.align		4
.L_221:
        /*02f0*/ 	.byte	0x04, 0x31
        /*02f2*/ 	.short	(.L_223 - .L_222)


	//   ....[0]....
.L_222:
        /*02f4*/ 	.word	0x000001c0


	//   ....[1]....
        /*02f8*/ 	.word	0x00000200


	//   ....[2]....
        /*02fc*/ 	.word	0x000002d0


	//   ....[3]....
        /*0300*/ 	.word	0x000108b0


	//   ....[4]....
        /*0304*/ 	.word	0x00010940


	//   ....[5]....
        /*0308*/ 	.word	0x00010dc0


	//   ....[6]....
        /*030c*/ 	.word	0x00010df0


	//   ....[7]....
        /*0310*/ 	.word	0x00013710


	//   ....[8]....
        /*0314*/ 	.word	0x000137a0


	//----- nvinfo : EIATTR_COOP_GROUP_MASK_REGIDS
	.align		4
.L_223:
        /*0318*/ 	.byte	0x04, 0x29
        /*031a*/ 	.short	(.L_225 - .L_224)


	//   ....[0]....
.L_224:
        /*031c*/ 	.word	0xffffffff


	//   ....[1]....
        /*0320*/ 	.word	0xffffffff


	//   ....[2]....
        /*0324*/ 	.word	0xffffffff


	//   ....[3]....
        /*0328*/ 	.word	0xffffffff


	//   ....[4]....
        /*032c*/ 	.word	0xffffffff


	//   ....[5]....
        /*0330*/ 	.word	0xffffffff


	//   ....[6]....
        /*0334*/ 	.word	0xffffffff


	//   ....[7]....
        /*0338*/ 	.word	0xffffffff


	//   ....[8]....
        /*033c*/ 	.word	0xffffffff


	//   ....[9]....
        /*0340*/ 	.word	0xffffffff


	//   ....[10]....
        /*0344*/ 	.word	0xffffffff


	//   ....[11]....
        /*0348*/ 	.word	0xffffffff


	//   ....[12]....
        /*034c*/ 	.word	0xffffffff


	//   ....[13]....
        /*0350*/ 	.word	0xffffffff


	//   ....[14]....
        /*0354*/ 	.word	0xffffffff


	//   ....[15]....
        /*0358*/ 	.word	0xffffffff


	//   ....[16]....
        /*035c*/ 	.word	0xffffffff


	//   ....[17]....
        /*0360*/ 	.word	0xffffffff


	//   ....[18]....
        /*0364*/ 	.word	0xffffffff


	//   ....[19]....
        /*0368*/ 	.word	0xffffffff


	//   ....[20]....
        /*036c*/ 	.word	0xffffffff


	//   ....[21]....
        /*0370*/ 	.word	0xffffffff


	//   ....[22]....
        /*0374*/ 	.word	0xffffffff


	//   ....[23]....
        /*0378*/ 	.word	0xffffffff


	//   ....[24]....
        /*037c*/ 	.word	0xffffffff


	//   ....[25]....
        /*0380*/ 	.word	0xffffffff


	//   ....[26]....
        /*0384*/ 	.word	0xffffffff


	//   ....[27]....
        /*0388*/ 	.word	0xffffffff


	//   ....[28]....
        /*038c*/ 	.word	0xffffffff


	//   ....[29]....
        /*0390*/ 	.word	0xffffffff


	//   ....[30]....
        /*0394*/ 	.word	0xffffffff


	//   ....[31]....
        /*0398*/ 	.word	0xffffffff


	//   ....[32]....
        /*039c*/ 	.word	0xffffffff


	//   ....[33]....
        /*03a0*/ 	.word	0xffffffff


	//   ....[34]....
        /*03a4*/ 	.word	0xffffffff


	//   ....[35]....
        /*03a8*/ 	.word	0xffffffff


	//   ....[36]....
        /*03ac*/ 	.word	0xffffffff


	//   ....[37]....
        /*03b0*/ 	.word	0xffffffff


	//   ....[38]....
        /*03b4*/ 	.word	0xffffffff


	//   ....[39]....
        /*03b8*/ 	.word	0xffffffff


	//   ....[40]....
        /*03bc*/ 	.word	0xffffffff


	//   ....[41]....
        /*03c0*/ 	.word	0xffffffff


	//   ....[42]....
        /*03c4*/ 	.word	0xffffffff


	//   ....[43]....
        /*03c8*/ 	.word	0xffffffff


	//   ....[44]....
        /*03cc*/ 	.word	0xffffffff


	//   ....[45]....
        /*03d0*/ 	.word	0xffffffff


	//   ....[46]....
        /*03d4*/ 	.word	0xffffffff


	//   ....[47]....
        /*03d8*/ 	.word	0xffffffff


	//   ....[48]....
        /*03dc*/ 	.word	0xffffffff


	//   ....[49]....
        /*03e0*/ 	.word	0xffffffff


	//   ....[50]....
        /*03e4*/ 	.word	0xffffffff


	//   ....[51]....
        /*03e8*/ 	.word	0xffffffff


	//   ....[52]....
        /*03ec*/ 	.word	0xffffffff


	//   ....[53]....
        /*03f0*/ 	.word	0xffffffff


	//   ....[54]....
        /*03f4*/ 	.word	0xffffffff


	//   ....[55]....
        /*03f8*/ 	.word	0xffffffff


	//   ....[56]....
        /*03fc*/ 	.word	0xffffffff


	//   ....[57]....
        /*0400*/ 	.word	0xffffffff


	//   ....[58]....
        /*0404*/ 	.word	0x0500000f


	//   ....[59]....
        /*0408*/ 	.word	0x0500000f


	//   ....[60]....
        /*040c*/ 	.word	0x0500000f


	//   ....[61]....
        /*0410*/ 	.word	0x0500000f


	//   ....[62]....
        /*0414*/ 	.word	0x0500000f


	//   ....[63]....
        /*0418*/ 	.word	0x0500000f


	//   ....[64]....
        /*041c*/ 	.word	0x0500000f


	//   ....[65]....
        /*0420*/ 	.word	0x0500000f


	//   ....[66]....
        /*0424*/ 	.word	0x0500000f


	//   ....[67]....
        /*0428*/ 	.word	0x0500000f


	//   ....[68]....
        /*042c*/ 	.word	0x0500000f


	//   ....[69]....
        /*0430*/ 	.word	0x0500000f


	//   ....[70]....
        /*0434*/ 	.word	0x0500000f


	//   ....[71]....
        /*0438*/ 	.word	0x0500000f


	//   ....[72]....
        /*043c*/ 	.word	0x0500000f


	//   ....[73]....
        /*0440*/ 	.word	0x0500000f


	//   ....[74]....
        /*0444*/ 	.word	0x0500000f


	//   ....[75]....
        /*0448*/ 	.word	0x0500000f


	//   ....[76]....
        /*044c*/ 	.word	0x0500000f


	//   ....[77]....
        /*0450*/ 	.word	0x0500000f


	//   ....[78]....
        /*0454*/ 	.word	0x0500000f


	//   ....[79]....
        /*0458*/ 	.word	0x0500000f


	//   ....[80]....
        /*045c*/ 	.word	0x0500000f


	//   ....[81]....
        /*0460*/ 	.word	0x0500000f


	//   ....[82]....
        /*0464*/ 	.word	0x0500000f


	//   ....[83]....
        /*0468*/ 	.word	0x0500000f


	//   ....[84]....
        /*046c*/ 	.word	0x0500000f


	//   ....[85]....
        /*0470*/ 	.word	0x0500000f


	//----- nvinfo : EIATTR_COOP_GROUP_INSTR_OFFSETS
	.align		4
.L_225:
        /*0474*/ 	.byte	0x04, 0x28
        /*0476*/ 	.short	(.L_227 - .L_226)


	//   ....[0]....
.L_226:
        /*0478*/ 	.word	0x00000060


	//   ....[1]....
        /*047c*/ 	.word	0x000001d0


	//   ....[2]....
        /*0480*/ 	.word	0x00000210


	//   ....[3]....
        /*0484*/ 	.word	0x00000400


	//   ....[4]....
        /*0488*/ 	.word	0x00000560


	//   ....[5]....
        /*048c*/ 	.word	0x00000680


	//   ....[6]....
        /*0490*/ 	.word	0x000007e0


	//   ....[7]....
        /*0494*/ 	.word	0x00004710


	//   ....[8]....
        /*0498*/ 	.word	0x000061f0


	//   ....[9]....
        /*049c*/ 	.word	0x00008ed0


	//   ....[10]....
        /*04a0*/ 	.word	0x00008fb0


	//   ....[11]....
        /*04a4*/ 	.word	0x00009140


	//   ....[12]....
        /*04a8*/ 	.word	0x000091e0


	//   ....[13]....
        /*04ac*/ 	.word	0x00009b90


	//   ....[14]....
        /*04b0*/ 	.word	0x0000a0d0


	//   ....[15]....
        /*04b4*/ 	.word	0x0000a100


	//   ....[16]....
        /*04b8*/ 	.word	0x0000a3a0


	//   ....[17]....
        /*04bc*/ 	.word	0x0000a570


	//   ....[18]....
        /*04c0*/ 	.word	0x0000b5f0


	//   ....[19]....
        /*04c4*/ 	.word	0x0000b640


	//   ....[20]....
        /*04c8*/ 	.word	0x0000b670


	//   ....[21]....
        /*04cc*/ 	.word	0x0000b6e0


	//   ....[22]....
        /*04d0*/ 	.word	0x0000b6f0


	//   ....[23]....
        /*04d4*/ 	.word	0x0000d0d0


	//   ....[24]....
        /*04d8*/ 	.word	0x0000e860


	//   ....[25]....
        /*04dc*/ 	.word	0x0000e9f0


	//   ....[26]....
        /*04e0*/ 	.word	0x0000ea20


	//   ....[27]....
        /*04e4*/ 	.word	0x0000ea60


	//   ....[28]....
        /*04e8*/ 	.word	0x0000eac0


	//   ....[29]....
        /*04ec*/ 	.word	0x0000eb20


	//   ....[30]....
        /*04f0*/ 	.word	0x0000eb60


	//   ....[31]....
        /*04f4*/ 	.word	0x0000ed10


	//   ....[32]....
        /*04f8*/ 	.word	0x0000ed70


	//   ....[33]....
        /*04fc*/ 	.word	0x0000edb0


	//   ....[34]....
        /*0500*/ 	.word	0x0000edf0


	//   ....[35]....
        /*0504*/ 	.word	0x0000ee20


	//   ....[36]....
        /*0508*/ 	.word	0x0000ee50


	//   ....[37]....
        /*050c*/ 	.word	0x0000eee0


	//   ....[38]....
        /*0510*/ 	.word	0x0000ef10


	//   ....[39]....
        /*0514*/ 	.word	0x0000efa0


	//   ....[40]....
        /*0518*/ 	.word	0x00013830


	//   ....[41]....
        /*051c*/ 	.word	0x00013840


	//   ....[42]....
        /*0520*/ 	.word	0x00013950


	//   ....[43]....
        /*0524*/ 	.word	0x000139b0


	//   ....[44]....
        /*0528*/ 	.word	0x000139f0


	//   ....[45]....
        /*052c*/ 	.word	0x00013a30


	//   ....[46]....
        /*0530*/ 	.word	0x00013a60


	//   ....[47]....
        /*0534*/ 	.word	0x00013a90


	//   ....[48]....
        /*0538*/ 	.word	0x00013c20


	//   ....[49]....
        /*053c*/ 	.word	0x00013c80


	//   ....[50]....
        /*0540*/ 	.word	0x00013cc0


	//   ....[51]....
        /*0544*/ 	.word	0x00013d00


	//   ....[52]....
        /*0548*/ 	.word	0x00013d30


	//   ....[53]....
        /*054c*/ 	.word	0x00013d60


	//   ....[54]....
        /*0550*/ 	.word	0x00013e20


	//   ....[55]....
        /*0554*/ 	.word	0x00013e40


	//   ....[56]....
        /*0558*/ 	.word	0x00013eb0


	//   ....[57]....
        /*055c*/ 	.word	0x00014300


	//   ....[58]....
        /*0560*/ 	.word	0x000147e0


	//   ....[59]....
        /*0564*/ 	.word	0x00014880


	//   ....[60]....
        /*0568*/ 	.word	0x00014920


	//   ....[61]....
        /*056c*/ 	.word	0x000149c0


	//   ....[62]....
        /*0570*/ 	.word	0x00014ab0


	//   ....[63]....
        /*0574*/ 	.word	0x00014b50


	//   ....[64]....
        /*0578*/ 	.word	0x00014bf0


	//   ....[65]....
        /*057c*/ 	.word	0x00014c90


	//   ....[66]....
        /*0580*/ 	.word	0x00014ef0


	//   ....[67]....
        /*0584*/ 	.word	0x000151d0


	//   ....[68]....
        /*0588*/ 	.word	0x000155f0


	//   ....[69]....
        /*058c*/ 	.word	0x00015680


	//   ....[70]....
        /*0590*/ 	.word	0x00015720


	//   ....[71]....
        /*0594*/ 	.word	0x000157d0


	//   ....[72]....
        /*0598*/ 	.word	0x00015850


	//   ....[73]....
        /*059c*/ 	.word	0x000158d0


	//   ....[74]....
        /*05a0*/ 	.word	0x00015950


	//   ....[75]....
        /*05a4*/ 	.word	0x000159d0


	//   ....[76]....
        /*05a8*/ 	.word	0x00015a60


	//   ....[77]....
        /*05ac*/ 	.word	0x00015b10


	//   ....[78]....
        /*05b0*/ 	.word	0x00015b90


	//   ....[79]....
        /*05b4*/ 	.word	0x00015c10


	//   ....[80]....
        /*05b8*/ 	.word	0x00015c90


	//   ....[81]....
        /*05bc*/ 	.word	0x00015d10


	//   ....[82]....
        /*05c0*/ 	.word	0x00015d80


	//   ....[83]....
        /*05c4*/ 	.word	0x00015e20


	//   ....[84]....
        /*05c8*/ 	.word	0x00015eb0


	//   ....[85]....
        /*05cc*/ 	.word	0x00015fd0


	//----- nvinfo : EIATTR_REG_RECONFIG
	.align		4
.L_227:
        /*05d0*/ 	.byte	0x01, 0x54
	.zero		2


	//----- nvinfo : EIATTR_SYSCALL_OFFSETS
	.align		4
        /*05d4*/ 	.byte	0x04, 0x46
        /*05d6*/ 	.short	(.L_229 - .L_228)


	//   ....[0]....
.L_228:
        /*05d8*/ 	.word	0x00001840


	//   ....[1]....
        /*05dc*/ 	.word	0x00001990


	//   ....[2]....
        /*05e0*/ 	.word	0x000063a0


	//   ....[3]....
        /*05e4*/ 	.word	0x00006850


	//   ....[4]....
        /*05e8*/ 	.word	0x00010ad0


	//   ....[5]....
        /*05ec*/ 	.word	0x00010c10


	//   ....[6]....
        /*05f0*/ 	.word	0x00010d10


	//----- nvinfo : EIATTR_MBARRIER_INSTR_OFFSETS
	.align		4
.L_229:
        /*05f4*/ 	.byte	0x04, 0x39
        /*05f6*/ 	.short	(.L_231 - .L_230)


	//   ....[0]....
.L_230:
        /*05f8*/ 	.word	0x000002f0
        /*05fc*/ 	.word	0x000000ff
        /*0600*/ 	.word	0x00028c00
        /*0604*/ 	.short	0x0100
        /*0606*/ 	.byte	0x08
	.zero		1


	//   ....[1]....
        /*0608*/ 	.word	0x00000300
        /*060c*/ 	.word	0x000000ff
        /*0610*/ 	.word	0x00028c20
        /*0614*/ 	.short	0x0100
        /*0616*/ 	.byte	0x08
	.zero		1


	//   ....[2]....
        /*0618*/ 	.word	0x000003b0
        /*061c*/ 	.word	0x000000ff
        /*0620*/ 	.word	0x00028c30
        /*0624*/ 	.short	0x0100
        /*0626*/ 	.byte	0x06
	.zero		1


	//   ....[3]....
        /*0628*/ 	.word	0x000003c0
        /*062c*/ 	.word	0x000000ff
        /*0630*/ 	.word	0x00028c40
        /*0634*/ 	.short	0x0100
        /*0636*/ 	.byte	0x06
	.zero		1


	//   ....[4]....
        /*0638*/ 	.word	0x000003d0
        /*063c*/ 	.word	0x000000ff
        /*0640*/ 	.word	0x00028c38
        /*0644*/ 	.short	0x0100
        /*0646*/ 	.byte	0x06
	.zero		1


	//   ....[5]....
        /*0648*/ 	.word	0x000003e0
        /*064c*/ 	.word	0x000000ff
        /*0650*/ 	.word	0x00028c48
        /*0654*/ 	.short	0x0100
        /*0656*/ 	.byte	0x06
	.zero		1


	//   ....[6]....
        /*0658*/ 	.word	0x00000510
        /*065c*/ 	.word	0x000000ff
        /*0660*/ 	.word	0x00028c50
        /*0664*/ 	.short	0x0100
        /*0666*/ 	.byte	0x08
	.zero		1


	//   ....[7]....
        /*0668*/ 	.word	0x00000520
        /*066c*/ 	.word	0x000000ff
        /*0670*/ 	.word	0x00028c60
        /*0674*/ 	.short	0x0100
        /*0676*/ 	.byte	0x08
	.zero		1


	//   ....[8]....
        /*0678*/ 	.word	0x00000530
        /*067c*/ 	.word	0x000000ff
        /*0680*/ 	.word	0x00028c58
        /*0684*/ 	.short	0x0100
        /*0686*/ 	.byte	0x08
	.zero		1


	//   ....[9]....
        /*0688*/ 	.word	0x00000540
        /*068c*/ 	.word	0x000000ff
        /*0690*/ 	.word	0x00028c68
        /*0694*/ 	.short	0x0100
        /*0696*/ 	.byte	0x08
	.zero		1


	//   ....[10]....
        /*0698*/ 	.word	0x00000630
        /*069c*/ 	.word	0x000000ff
        /*06a0*/ 	.word	0x00028c70
        /*06a4*/ 	.short	0x0100
        /*06a6*/ 	.byte	0x06
	.zero		1


	//   ....[11]....
        /*06a8*/ 	.word	0x00000640
        /*06ac*/ 	.word	0x000000ff
        /*06b0*/ 	.word	0x00028c80
        /*06b4*/ 	.short	0x0100
        /*06b6*/ 	.byte	0x06
	.zero		1


	//   ....[12]....
        /*06b8*/ 	.word	0x00000650
        /*06bc*/ 	.word	0x000000ff
        /*06c0*/ 	.word	0x00028c78
        /*06c4*/ 	.short	0x0100
        /*06c6*/ 	.byte	0x06
	.zero		1


	//   ....[13]....
        /*06c8*/ 	.word	0x00000660
        /*06cc*/ 	.word	0x000000ff
        /*06d0*/ 	.word	0x00028c88
        /*06d4*/ 	.short	0x0100
        /*06d6*/ 	.byte	0x06
	.zero		1


	//   ....[14]....
        /*06d8*/ 	.word	0x00000790
        /*06dc*/ 	.word	0x000000ff
        /*06e0*/ 	.word	0x00028c90
        /*06e4*/ 	.short	0x0100
        /*06e6*/ 	.byte	0x08
	.zero		1


	//   ....[15]....
        /*06e8*/ 	.word	0x000007a0
        /*06ec*/ 	.word	0x000000ff
        /*06f0*/ 	.word	0x00028ca0
        /*06f4*/ 	.short	0x0100
        /*06f6*/ 	.byte	0x08
	.zero		1


	//   ....[16]....
        /*06f8*/ 	.word	0x000007b0
        /*06fc*/ 	.word	0x000000ff
        /*0700*/ 	.word	0x00028c98
        /*0704*/ 	.short	0x0100
        /*0706*/ 	.byte	0x08
	.zero		1


	//   ....[17]....
        /*0708*/ 	.word	0x000007c0
        /*070c*/ 	.word	0x000000ff
        /*0710*/ 	.word	0x00028ca8
        /*0714*/ 	.short	0x0100
        /*0716*/ 	.byte	0x08
	.zero		1


	//   ....[18]....
        /*0718*/ 	.word	0x000008f0
        /*071c*/ 	.word	0x000000ff
        /*0720*/ 	.word	0x00028cb0
        /*0724*/ 	.short	0x0100
        /*0726*/ 	.byte	0x08
	.zero		1


	//   ....[19]....
        /*0728*/ 	.word	0x00000900
        /*072c*/ 	.word	0x000000ff
        /*0730*/ 	.word	0x00028cc0
        /*0734*/ 	.short	0x0100
        /*0736*/ 	.byte	0x08
	.zero		1


	//   ....[20]....
        /*0738*/ 	.word	0x00000910
        /*073c*/ 	.word	0x000000ff
        /*0740*/ 	.word	0x00028cb8
        /*0744*/ 	.short	0x0100
        /*0746*/ 	.byte	0x08
	.zero		1


	//   ....[21]....
        /*0748*/ 	.word	0x00000920
        /*074c*/ 	.word	0x000000ff
        /*0750*/ 	.word	0x00028cc8
        /*0754*/ 	.short	0x0100
        /*0756*/ 	.byte	0x08
	.zero		1


	//   ....[22]....
        /*0758*/ 	.word	0x00002610
        /*075c*/ 	.word	0x00000048
        /*0760*/ 	.word	0x00028c90
        /*0764*/ 	.short	0x010a
        /*0766*/ 	.byte	0x3f
	.zero		1


	//   ....[23]....
        /*0768*/ 	.word	0x00003040
        /*076c*/ 	.word	0x00000048
        /*0770*/ 	.word	0x00028c90
        /*0774*/ 	.short	0x010a
        /*0776*/ 	.byte	0x3f
	.zero		1


	//   ....[24]....
        /*0778*/ 	.word	0x00003930
        /*077c*/ 	.word	0x00000048
        /*0780*/ 	.word	0x00028c90
        /*0784*/ 	.short	0x010a
        /*0786*/ 	.byte	0x3f
	.zero		1


	//   ....[25]....
        /*0788*/ 	.word	0x00003b30
        /*078c*/ 	.word	0x00000004
        /*0790*/ 	.word	0x00000000
        /*0794*/ 	.short	0x0101
        /*0796*/ 	.byte	0x3f
	.zero		1


	//   ....[26]....
        /*0798*/ 	.word	0x00003b70
        /*079c*/ 	.word	0x00000048
        /*07a0*/ 	.word	0x00028cb0
        /*07a4*/ 	.short	0x010a
        /*07a6*/ 	.byte	0x3f
	.zero		1


	//   ....[27]....
        /*07a8*/ 	.word	0x00004190
        /*07ac*/ 	.word	0x00000048
        /*07b0*/ 	.word	0x00000000
        /*07b4*/ 	.short	0x0101
        /*07b6*/ 	.byte	0x3f
	.zero		1


	//   ....[28]....
        /*07b8*/ 	.word	0x00004820
        /*07bc*/ 	.word	0x00000008
        /*07c0*/ 	.word	0x00028c50
        /*07c4*/ 	.short	0x010a
        /*07c6*/ 	.byte	0x3f
	.zero		1


	//   ....[29]....
        /*07c8*/ 	.word	0x00004bc0
        /*07cc*/ 	.word	0x00000000
        /*07d0*/ 	.word	0x00000000
        /*07d4*/ 	.short	0x0101
        /*07d6*/ 	.byte	0x3f
	.zero		1


	//   ....[30]....
        /*07d8*/ 	.word	0x00005510
        /*07dc*/ 	.word	0x00000000
        /*07e0*/ 	.word	0x00028c50
        /*07e4*/ 	.short	0x010a
        /*07e6*/ 	.byte	0x3f
	.zero		1


	//   ....[31]....
        /*07e8*/ 	.word	0x00005560
        /*07ec*/ 	.word	0x00000000
        /*07f0*/ 	.word	0x00028c50
        /*07f4*/ 	.short	0x010a
        /*07f6*/ 	.byte	0x3f
	.zero		1


	//   ....[32]....
        /*07f8*/ 	.word	0x000058b0
        /*07fc*/ 	.word	0x00000000
        /*0800*/ 	.word	0x00000000
        /*0804*/ 	.short	0x0101
        /*0806*/ 	.byte	0x3f
	.zero		1


	//   ....[33]....
        /*0808*/ 	.word	0x00006430
        /*080c*/ 	.word	0x00000002
        /*0810*/ 	.word	0x00028c00
        /*0814*/ 	.short	0x010a
        /*0816*/ 	.byte	0x3f
	.zero		1


	//   ....[34]....
        /*0818*/ 	.word	0x00006480
        /*081c*/ 	.word	0x00000002
        /*0820*/ 	.word	0x00028c00
        /*0824*/ 	.short	0x010a
        /*0826*/ 	.byte	0x3f
	.zero		1


	//   ....[35]....
        /*0828*/ 	.word	0x00006b60
        /*082c*/ 	.word	0x00000002
        /*0830*/ 	.word	0x00028c00
        /*0834*/ 	.short	0x010a
        /*0836*/ 	.byte	0x3f
	.zero		1


	//   ....[36]....
        /*0838*/ 	.word	0x00007990
        /*083c*/ 	.word	0x00000002
        /*0840*/ 	.word	0x00028c00
        /*0844*/ 	.short	0x010a
        /*0846*/ 	.byte	0x3f
	.zero		1


	//   ....[37]....
        /*0848*/ 	.word	0x00008720
        /*084c*/ 	.word	0x0000000f
        /*0850*/ 	.word	0x00028c30
        /*0854*/ 	.short	0x010a
        /*0856*/ 	.byte	0x3f
	.zero		1


	//   ....[38]....
        /*0858*/ 	.word	0x000087d0
        /*085c*/ 	.word	0x0000000f
        /*0860*/ 	.word	0x00028c30
        /*0864*/ 	.short	0x010a
        /*0866*/ 	.byte	0x3f
	.zero		1


	//   ....[39]....
        /*0868*/ 	.word	0x00009480
        /*086c*/ 	.word	0x0000000c
        /*0870*/ 	.word	0x00000000
        /*0874*/ 	.short	0x0101
        /*0876*/ 	.byte	0x3f
	.zero		1


	//   ....[40]....
        /*0878*/ 	.word	0x00009870
        /*087c*/ 	.word	0x0000000f
        /*0880*/ 	.word	0x00028c50
        /*0884*/ 	.short	0x010a
        /*0886*/ 	.byte	0x3f
	.zero		1


	//   ....[41]....
        /*0888*/ 	.word	0x00009900
        /*088c*/ 	.word	0x0000000f
        /*0890*/ 	.word	0x00028c50
        /*0894*/ 	.short	0x010a
        /*0896*/ 	.byte	0x3f
	.zero		1


	//   ....[42]....
        /*0898*/ 	.word	0x00009bb0
        /*089c*/ 	.word	0x0000000f
        /*08a0*/ 	.word	0x00000000
        /*08a4*/ 	.short	0x0101
        /*08a6*/ 	.byte	0x3f
	.zero		1


	//   ....[43]....
        /*08a8*/ 	.word	0x00009cc0
        /*08ac*/ 	.word	0x0000000f
        /*08b0*/ 	.word	0x00028c30
        /*08b4*/ 	.short	0x010a
        /*08b6*/ 	.byte	0x3f
	.zero		1


	//   ....[44]....
        /*08b8*/ 	.word	0x00009d70
        /*08bc*/ 	.word	0x0000000f
        /*08c0*/ 	.word	0x00028c30
        /*08c4*/ 	.short	0x010a
        /*08c6*/ 	.byte	0x3f
	.zero		1


	//   ....[45]....
        /*08c8*/ 	.word	0x0000a910
        /*08cc*/ 	.word	0x0000009a
        /*08d0*/ 	.word	0x00000000
        /*08d4*/ 	.short	0x0101
        /*08d6*/ 	.byte	0x3f
	.zero		1


	//   ....[46]....
        /*08d8*/ 	.word	0x0000b2e0
        /*08dc*/ 	.word	0x0000000f
        /*08e0*/ 	.word	0x00028c50
        /*08e4*/ 	.short	0x010a
        /*08e6*/ 	.byte	0x3f
	.zero		1


	//   ....[47]....
        /*08e8*/ 	.word	0x0000b330
        /*08ec*/ 	.word	0x0000000f
        /*08f0*/ 	.word	0x00028c50
        /*08f4*/ 	.short	0x010a
        /*08f6*/ 	.byte	0x3f
	.zero		1


	//   ....[48]....
        /*08f8*/ 	.word	0x0000b610
        /*08fc*/ 	.word	0x0000000f
        /*0900*/ 	.word	0x00000000
        /*0904*/ 	.short	0x0101
        /*0906*/ 	.byte	0x3f
	.zero		1


	//   ....[49]....
        /*0908*/ 	.word	0x0000d950
        /*090c*/ 	.word	0x00000000
        /*0910*/ 	.word	0x00000000
        /*0914*/ 	.short	0x0101
        /*0916*/ 	.byte	0x3f
	.zero		1


	//   ....[50]....
        /*0918*/ 	.word	0x0000f9c0
        /*091c*/ 	.word	0x00000005
        /*0920*/ 	.word	0x00028c20
        /*0924*/ 	.short	0x010a
        /*0926*/ 	.byte	0x3f
	.zero		1


	//   ....[51]....
        /*0928*/ 	.word	0x0000fa50
        /*092c*/ 	.word	0x00000006
        /*0930*/ 	.word	0x00028ca0
        /*0934*/ 	.short	0x010a
        /*0936*/ 	.byte	0x3f
	.zero		1


	//   ....[52]....
        /*0938*/ 	.word	0x0000fc30
        /*093c*/ 	.word	0x00000006
        /*0940*/ 	.word	0x00028cc0
        /*0944*/ 	.short	0x010a
        /*0946*/ 	.byte	0x3f
	.zero		1


	//   ....[53]....
        /*0948*/ 	.word	0x00010180
        /*094c*/ 	.word	0x00000007
        /*0950*/ 	.word	0x00028ca0
        /*0954*/ 	.short	0x010a
        /*0956*/ 	.byte	0x3f
	.zero		1


	//   ....[54]....
        /*0958*/ 	.word	0x00010340
        /*095c*/ 	.word	0x00000007
        /*0960*/ 	.word	0x00028cc0
        /*0964*/ 	.short	0x010a
        /*0966*/ 	.byte	0x3f
	.zero		1


	//   ....[55]....
        /*0968*/ 	.word	0x00011270
        /*096c*/ 	.word	0x00000005
        /*0970*/ 	.word	0x00028c40
        /*0974*/ 	.short	0x010a
        /*0976*/ 	.byte	0x3f
	.zero		1


	//   ....[56]....
        /*0978*/ 	.word	0x00011670
        /*097c*/ 	.word	0x00000007
        /*0980*/ 	.word	0x00028c20
        /*0984*/ 	.short	0x010a
        /*0986*/ 	.byte	0x3f
	.zero		1


	//   ....[57]....
        /*0988*/ 	.word	0x00011730
        /*098c*/ 	.word	0x00000002
        /*0990*/ 	.word	0x00028c60
        /*0994*/ 	.short	0x010a
        /*0996*/ 	.byte	0x3f
	.zero		1


	//   ....[58]....
        /*0998*/ 	.word	0x00011ee0
        /*099c*/ 	.word	0x00000002
        /*09a0*/ 	.word	0x00028c40
        /*09a4*/ 	.short	0x010a
        /*09a6*/ 	.byte	0x3f
	.zero		1


	//   ....[59]....
        /*09a8*/ 	.word	0x000120f0
        /*09ac*/ 	.word	0x00000002
        /*09b0*/ 	.word	0x00028c60
        /*09b4*/ 	.short	0x010a
        /*09b6*/ 	.byte	0x3f
	.zero		1


	//   ....[60]....
        /*09b8*/ 	.word	0x000127b0
        /*09bc*/ 	.word	0x00000002
        /*09c0*/ 	.word	0x00028c40
        /*09c4*/ 	.short	0x010a
        /*09c6*/ 	.byte	0x3f
	.zero		1


	//   ....[61]....
        /*09c8*/ 	.word	0x000129b0
        /*09cc*/ 	.word	0x00000002
        /*09d0*/ 	.word	0x00028c60
        /*09d4*/ 	.short	0x010a
        /*09d6*/ 	.byte	0x3f
	.zero		1


	//   ....[62]....
        /*09d8*/ 	.word	0x00012ff0
        /*09dc*/ 	.word	0x00000002
        /*09e0*/ 	.word	0x00028c40
        /*09e4*/ 	.short	0x010a
        /*09e6*/ 	.byte	0x3f
	.zero		1


	//   ....[63]....
        /*09e8*/ 	.word	0x00013200
        /*09ec*/ 	.word	0x00000002
        /*09f0*/ 	.word	0x00028c60
        /*09f4*/ 	.short	0x010a
        /*09f6*/ 	.byte	0x3f
	.zero		1


	//   ....[64]....
        /*09f8*/ 	.word	0x00014280
        /*09fc*/ 	.word	0x00000000
        /*0a00*/ 	.word	0x00028c20
        /*0a04*/ 	.short	0x010a
        /*0a06*/ 	.byte	0x3f
	.zero		1


	//   ....[65]....
        /*0a08*/ 	.word	0x00014430
        /*0a0c*/ 	.word	0x00000006
        /*0a10*/ 	.word	0x00000000
        /*0a14*/ 	.short	0x010a
        /*0a16*/ 	.byte	0x3f
	.zero		1


	//   ....[66]....
        /*0a18*/ 	.word	0x000144a0
        /*0a1c*/ 	.word	0x00000007
        /*0a20*/ 	.word	0x00000000
        /*0a24*/ 	.short	0x010a
        /*0a26*/ 	.byte	0x3f
	.zero		1


	//   ....[67]....
        /*0a28*/ 	.word	0x00014510
        /*0a2c*/ 	.word	0x00000004
        /*0a30*/ 	.word	0x00000000
        /*0a34*/ 	.short	0x010a
        /*0a36*/ 	.byte	0x3f
	.zero		1


	//   ....[68]....
        /*0a38*/ 	.word	0x00014540
        /*0a3c*/ 	.word	0x00000003
        /*0a40*/ 	.word	0x00000000
        /*0a44*/ 	.short	0x010a
        /*0a46*/ 	.byte	0x3f
	.zero		1


	//   ....[69]....
        /*0a48*/ 	.word	0x000145a0
        /*0a4c*/ 	.word	0x00000048
        /*0a50*/ 	.word	0x00028c90
        /*0a54*/ 	.short	0x010a
        /*0a56*/ 	.byte	0x3f
	.zero		1


	//   ....[70]....
        /*0a58*/ 	.word	0x000145f0
        /*0a5c*/ 	.word	0x00000048
        /*0a60*/ 	.word	0x00028c90
        /*0a64*/ 	.short	0x010a
        /*0a66*/ 	.byte	0x3f
	.zero		1


	//   ....[71]....
        /*0a68*/ 	.word	0x00014640
        /*0a6c*/ 	.word	0x00000048
        /*0a70*/ 	.word	0x00028c90
        /*0a74*/ 	.short	0x010a
        /*0a76*/ 	.byte	0x3f
	.zero		1


	//   ....[72]....
        /*0a78*/ 	.word	0x00014690
        /*0a7c*/ 	.word	0x00000048
        /*0a80*/ 	.word	0x00028cb0
        /*0a84*/ 	.short	0x010a
        /*0a86*/ 	.byte	0x3f
	.zero		1


	//   ....[73]....
        /*0a88*/ 	.word	0x000146e0
        /*0a8c*/ 	.word	0x00000008
        /*0a90*/ 	.word	0x00028c50
        /*0a94*/ 	.short	0x010a
        /*0a96*/ 	.byte	0x3f
	.zero		1


	//   ....[74]....
        /*0a98*/ 	.word	0x00014730
        /*0a9c*/ 	.word	0x00000000
        /*0aa0*/ 	.word	0x00028c50
        /*0aa4*/ 	.short	0x010a
        /*0aa6*/ 	.byte	0x3f
	.zero		1


	//   ....[75]....
        /*0aa8*/ 	.word	0x00014a00
        /*0aac*/ 	.word	0x00000002
        /*0ab0*/ 	.word	0x00028c00
        /*0ab4*/ 	.short	0x010a
        /*0ab6*/ 	.byte	0x3f
	.zero		1


	//   ....[76]....
        /*0ab8*/ 	.word	0x00014cd0
        /*0abc*/ 	.word	0x00000002
        /*0ac0*/ 	.word	0x00028c00
        /*0ac4*/ 	.short	0x010a
        /*0ac6*/ 	.byte	0x3f
	.zero		1


	//   ....[77]....
        /*0ac8*/ 	.word	0x00014d20
        /*0acc*/ 	.word	0x0000000f
        /*0ad0*/ 	.word	0x00028c30
        /*0ad4*/ 	.short	0x010a
        /*0ad6*/ 	.byte	0x3f
	.zero		1


	//   ....[78]....
        /*0ad8*/ 	.word	0x00014d70
        /*0adc*/ 	.word	0x0000000f
        /*0ae0*/ 	.word	0x00028c50
        /*0ae4*/ 	.short	0x010a
        /*0ae6*/ 	.byte	0x3f
	.zero		1


	//   ....[79]....
        /*0ae8*/ 	.word	0x00014dc0
        /*0aec*/ 	.word	0x0000000f
        /*0af0*/ 	.word	0x00028c30
        /*0af4*/ 	.short	0x010a
        /*0af6*/ 	.byte	0x3f
	.zero		1


	//   ....[80]....
        /*0af8*/ 	.word	0x00014e10
        /*0afc*/ 	.word	0x0000000f
        /*0b00*/ 	.word	0x00028c50
        /*0b04*/ 	.short	0x010a
        /*0b06*/ 	.byte	0x3f
	.zero		1


	//   ....[81]....
        /*0b08*/ 	.word	0x00014fb0
        /*0b0c*/ 	.word	0x00000005
        /*0b10*/ 	.word	0x00028c20
        /*0b14*/ 	.short	0x010a
        /*0b16*/ 	.byte	0x3f
	.zero		1


	//   ....[82]....
        /*0b18*/ 	.word	0x00015000
        /*0b1c*/ 	.word	0x00000006
        /*0b20*/ 	.word	0x00028ca0
        /*0b24*/ 	.short	0x010a
        /*0b26*/ 	.byte	0x3f
	.zero		1


	//   ....[83]....
        /*0b28*/ 	.word	0x00015050
        /*0b2c*/ 	.word	0x00000006
        /*0b30*/ 	.word	0x00028cc0
        /*0b34*/ 	.short	0x010a
        /*0b36*/ 	.byte	0x3f
	.zero		1


	//   ....[84]....
        /*0b38*/ 	.word	0x000150a0
        /*0b3c*/ 	.word	0x00000007
        /*0b40*/ 	.word	0x00028ca0
        /*0b44*/ 	.short	0x010a
        /*0b46*/ 	.byte	0x3f
	.zero		1


	//   ....[85]....
        /*0b48*/ 	.word	0x000150f0
        /*0b4c*/ 	.word	0x00000007
        /*0b50*/ 	.word	0x00028cc0
        /*0b54*/ 	.short	0x010a
        /*0b56*/ 	.byte	0x3f
	.zero		1


	//   ....[86]....
        /*0b58*/ 	.word	0x00015290
        /*0b5c*/ 	.word	0x00000005
        /*0b60*/ 	.word	0x00028c40
        /*0b64*/ 	.short	0x010a
        /*0b66*/ 	.byte	0x3f
	.zero		1


	//   ....[87]....
        /*0b68*/ 	.word	0x00015310
        /*0b6c*/ 	.word	0x00000005
        /*0b70*/ 	.word	0x00028c20
        /*0b74*/ 	.short	0x010a
        /*0b76*/ 	.byte	0x3f
	.zero		1


	//   ....[88]....
        /*0b78*/ 	.word	0x00015360
        /*0b7c*/ 	.word	0x00000002
        /*0b80*/ 	.word	0x00028c60
        /*0b84*/ 	.short	0x010a
        /*0b86*/ 	.byte	0x3f
	.zero		1


	//   ....[89]....
        /*0b88*/ 	.word	0x000153b0
        /*0b8c*/ 	.word	0x00000002
        /*0b90*/ 	.word	0x00028c40
        /*0b94*/ 	.short	0x010a
        /*0b96*/ 	.byte	0x3f
	.zero		1


	//   ....[90]....
        /*0b98*/ 	.word	0x00015400
        /*0b9c*/ 	.word	0x00000002
        /*0ba0*/ 	.word	0x00028c60
        /*0ba4*/ 	.short	0x010a
        /*0ba6*/ 	.byte	0x3f
	.zero		1


	//   ....[91]....
        /*0ba8*/ 	.word	0x00015450
        /*0bac*/ 	.word	0x00000002
        /*0bb0*/ 	.word	0x00028c40
        /*0bb4*/ 	.short	0x010a
        /*0bb6*/ 	.byte	0x3f
	.zero		1


	//   ....[92]....
        /*0bb8*/ 	.word	0x000154a0
        /*0bbc*/ 	.word	0x00000002
        /*0bc0*/ 	.word	0x00028c60
        /*0bc4*/ 	.short	0x010a
        /*0bc6*/ 	.byte	0x3f
	.zero		1


	//   ....[93]....
        /*0bc8*/ 	.word	0x000154f0
        /*0bcc*/ 	.word	0x00000002
        /*0bd0*/ 	.word	0x00028c40
        /*0bd4*/ 	.short	0x010a
        /*0bd6*/ 	.byte	0x3f
	.zero		1


	//   ....[94]....
        /*0bd8*/ 	.word	0x00015540
        /*0bdc*/ 	.word	0x00000002
        /*0be0*/ 	.word	0x00028c60
        /*0be4*/ 	.short	0x010a
        /*0be6*/ 	.byte	0x3f
	.zero		1


	//   ....[95]....
        /*0be8*/ 	.word	0x00015ef0
        /*0bec*/ 	.word	0x00000000
        /*0bf0*/ 	.word	0x00028c20
        /*0bf4*/ 	.short	0x010a
        /*0bf6*/ 	.byte	0x3f
	.zero		1


	//   ....[96]....
        /*0bf8*/ 	.word	0x00016090
        /*0bfc*/ 	.word	0x00000006
        /*0c00*/ 	.word	0x00000000
        /*0c04*/ 	.short	0x010a
        /*0c06*/ 	.byte	0x3f
	.zero		1


	//   ....[97]....
        /*0c08*/ 	.word	0x000160e0
        /*0c0c*/ 	.word	0x00000007
        /*0c10*/ 	.word	0x00000000
        /*0c14*/ 	.short	0x010a
        /*0c16*/ 	.byte	0x3f
	.zero		1


	//   ....[98]....
        /*0c18*/ 	.word	0x00016130
        /*0c1c*/ 	.word	0x00000004
        /*0c20*/ 	.word	0x00000000
        /*0c24*/ 	.short	0x010a
        /*0c26*/ 	.byte	0x3f
	.zero		1


	//----- nvinfo : EIATTR_NUM_MBARRIERS
	.align		4
.L_231:
        /*0c28*/ 	.byte	0x03, 0x38
        /*0c2a*/ 	.short	0x0016


	//----- nvinfo : EIATTR_EXIT_INSTR_OFFSETS
	.align		4
        /*0c2c*/ 	.byte	0x04, 0x1c
        /*0c2e*/ 	.short	(.L_233 - .L_232)


	//   ....[0]....
.L_232:
        /*0c30*/ 	.word	0x00014590


	//----- nvinfo : EIATTR_MAX_THREADS
	.align		4
.L_233:
        /*0c34*/ 	.byte	0x04, 0x05
        /*0c36*/ 	.short	(.L_235 - .L_234)
.L_234:
        /*0c38*/ 	.word	0x00000180
        /*0c3c*/ 	.word	0x00000001
        /*0c40*/ 	.word	0x00000001


	//----- nvinfo : EIATTR_CRS_STACK_SIZE
	.align		4
.L_235:
        /*0c44*/ 	.byte	0x04, 0x1e
        /*0c46*/ 	.short	(.L_237 - .L_236)
.L_236:
        /*0c48*/ 	.word	0x00000000


	//----- nvinfo : EIATTR_CBANK_PARAM_SIZE
	.align		4
.L_237:
        /*0c4c*/ 	.byte	0x03, 0x19
        /*0c4e*/ 	.short	0x0a70


	//----- nvinfo : EIATTR_PARAM_CBANK
	.align		4
        /*0c50*/ 	.byte	0x04, 0x0a
        /*0c52*/ 	.short	(.L_239 - .L_238)
	.align		4
.L_238:
        /*0c54*/ 	.word	index@(.nv.constant0._ZN7cutlass13device_kernelIN5flash11enable_sm90INS1_16FlashAttnFwdSm90INS1_25CollectiveMainloopFwdSm90ILi2EN4cute5tupleIJNS5_1CILi1EEES8_S8_EEENS6_IJNS7_ILi64EEESA_SA_EEELi512ENS_10bfloat16_tEfNS_4arch4Sm90ELb0ELb0ELb0ELb1ELb0ELb1ELb0ELb0ELb0ELb0ELb0ELb0EEENS1_21CollectiveEpilogueFwdINS6_IJSA_NS7_ILi512EEESA_EEES9_SC_SE_Li256ELb1ELb0ELb0ELb0EEENS1_36VarlenDynamicPersistentTileSchedulerILi64ELi64ELi256ELi32ELb0ELb0ELb1ELb0ELb1ELb1EEEEEEEEEvNT_6ParamsE)
        /*0c58*/ 	.short	0x0210
        /*0c5a*/ 	.short	0x0a70


	//----- nvinfo : EIATTR_SW_WAR
	.align		4
.L_239:
        /*0c5c*/ 	.byte	0x04, 0x36
        /*0c5e*/ 	.short	(.L_241 - .L_240)
.L_240:
        /*0c60*/ 	.word	0x00000008
.L_241:


//--------------------- .nv.info._ZN7cutlass13device_kernelIN5flash11enable_sm90INS1_16FlashAttnFwdSm90INS1_25CollectiveMainloopFwdSm90ILi2EN4cute5tupleIJNS5_1CILi1EEES8_S8_EEENS6_IJNS7_ILi64EEESA_SA_EEELi512ENS_10bfloat16_tEfNS_4arch4Sm90ELb0ELb0ELb0ELb1ELb0ELb0ELb1ELb0ELb0ELb0ELb0ELb0EEENS1_21CollectiveEpilogueFwdINS6_IJSA_NS7_ILi512EEESA_EEES9_SC_SE_Li256ELb1ELb0ELb0ELb0EEENS1_36VarlenDynamicPersistentTileSchedulerILi64ELi64ELi256ELi32ELb0ELb0ELb1ELb0ELb1ELb1EEEEEEEEEvNT_6ParamsE --------------------------
	.section	.nv.info._ZN7cutlass13device_kernelIN5flash11enable_sm90INS1_16FlashAttnFwdSm90INS1_25CollectiveMainloopFwdSm90ILi2EN4cute5tupleIJNS5_1CILi1EEES8_S8_EEENS6_IJNS7_ILi64EEESA_SA_EEELi512ENS_10bfloat16_tEfNS_4arch4Sm90ELb0ELb0ELb0ELb1ELb0ELb0ELb1ELb0ELb0ELb0ELb0ELb0EEENS1_21CollectiveEpilogueFwdINS6_IJSA_NS7_ILi512EEESA_EEES9_SC_SE_Li256ELb1ELb0ELb0ELb0EEENS1_36VarlenDynamicPersistentTileSchedulerILi64ELi64ELi256ELi32ELb0ELb0ELb1ELb0ELb1ELb1EEEEEEEEEvNT_6ParamsE,"",@"SHT_CUDA_INFO"
	.sectionflags	@""
	.align	4


	//----- nvinfo : EIATTR_CUDA_API_VERSION
	.align		4
        /*0000*/ 	.byte	0x04, 0x37
        /*0002*/ 	.short	(.L_243 - .L_242)
.L_242:
        /*0004*/ 	.word	0x00000082


	//----- nvinfo : EIATTR_KPARAM_INFO
	.align		4
.L_243:
        /*0008*/ 	.byte	0x04, 0x17
        /*000a*/ 	.short	(.L_245 - .L_244)
.L_244:
        /*000c*/ 	.word	0x00000000
        /*0010*/ 	.short	0x0000
        /*0012*/ 	.short	0x0070
        /*0014*/ 	.byte	0x00, 0xf0, 0x01, 0x2c


	//----- nvinfo : EIATTR_SPARSE_MMA_MASK
	.align		4
.L_245:
        /*0018*/ 	.byte	0x03, 0x50
        /*001a*/ 	.short	0x0000


	//----- nvinfo : EIATTR_MAXREG_COUNT
	.align		4
        /*001c*/ 	.byte	0x03, 0x1b
        /*001e*/ 	.short	0x00a8


	//----- nvinfo : EIATTR_NUM_BARRIERS
	.align		4
        /*0020*/ 	.byte	0x02, 0x4c
        /*0022*/ 	.byte	0x10
	.zero		1


	//----- nvinfo : EIATTR_EXTERNS
	.align		4
        /*0024*/ 	.byte	0x04, 0x0f
        /*0026*/ 	.short	(.L_247 - .L_246)


	//   ....[0]....
	.align		4
.L_246:
        /*0028*/ 	.word	index@(__assertfail)


	//----- nvinfo : EIATTR_ANNOTATIONS
	.align		4
.L_247:
        /*002c*/ 	.byte	0x04, 0x55
        /*002e*/ 	.short	(.L_249 - .L_248)


	//   ....[0]....
.L_248:
        /* <DEDUP_REMOVED lines=34> */


	//----- nvinfo : EIATTR_MERCURY_ISA_VERSION
	.align		4
.L_249:
        /*0240*/ 	.byte	0x03, 0x5f
        /*0242*/ 	.short	0x0101


	//----- nvinfo : EIATTR_UNUSED_LOAD_BYTE_OFFSET
	.align		4
        /*0244*/ 	.byte	0x04, 0x44
        /*0246*/ 	.short	(.L_251 - .L_250)


	//   ....[0]....
.L_250:
        /*0248*/ 	.word	0x00000a60
        /*024c*/ 	.word	0x0000fff0


	//   ....[1]....
        /*0250*/ 	.word	0x00008b30
        /*0254*/ 	.word	0x0000fff0


	//----- nvinfo : EIATTR_INT_WARP_WIDE_INSTR_OFFSETS
	.align		4
.L_251:
        /*0258*/ 	.byte	0x04, 0x31
        /*025a*/ 	.short	(.L_253 - .L_252)


	//   ....[0]....
.L_252:
        /*025c*/ 	.word	0x00000190


	//   ....[1]....
        /*0260*/ 	.word	0x000001d0


	//   ....[2]....
        /*0264*/ 	.word	0x00000240


	//   ....[3]....
        /*0268*/ 	.word	0x000002b0


	//   ....[4]....
        /*026c*/ 	.word	0x0000c3f0


	//   ....[5]....
        /*0270*/ 	.word	0x0000c4b0


	//   ....[6]....
        /*0274*/ 	.word	0x0000c950


	//   ....[7]....
        /*0278*/ 	.word	0x0000c980


	//   ....[8]....
        /*027c*/ 	.word	0x0000f6c0


	//   ....[9]....
        /*0280*/ 	.word	0x0000f780


	//----- nvinfo : EIATTR_COOP_GROUP_MASK_REGIDS
	.align		4
.L_253:
        /*0284*/ 	.byte	0x04, 0x29
        /*0286*/ 	.short	(.L_255 - .L_254)


	//   ....[0]....
.L_254:
        /*0288*/ 	.word	0xffffffff


	//   ....[1]....
        /*028c*/ 	.word	0xffffffff


	//   ....[2]....
        /*0290*/ 	.word	0xffffffff


	//   ....[3]....
        /*0294*/ 	.word	0xffffffff


	//   ....[4]....
        /*0298*/ 	.word	0xffffffff


	//   ....[5]....
        /*029c*/ 	.word	0xffffffff


	//   ....[6]....
        /*02a0*/ 	.word	0xffffffff


	//   ....[7]....
        /*02a4*/ 	.word	0xffffffff


	//   ....[8]....
        /*02a8*/ 	.word	0xffffffff


	//   ....[9]....
        /*02ac*/ 	.word	0xffffffff


	//   ....[10]....
        /*02b0*/ 	.word	0xffffffff


	//   ....[11]....
        /*02b4*/ 	.word	0xffffffff


	//   ....[12]....
        /*02b8*/ 	.word	0xffffffff


	//   ....[13]....
        /*02bc*/ 	.word	0xffffffff


	//   ....[14]....
        /*02c0*/ 	.word	0xffffffff


	//   ....[15]....
        /*02c4*/ 	.word	0xffffffff


	//   ....[16]....
        /*02c8*/ 	.word	0xffffffff


	//   ....[17]....
        /*02cc*/ 	.word	0xffffffff


	//   ....[18]....
        /*02d0*/ 	.word	0xffffffff


	//   ....[19]....
        /*02d4*/ 	.word	0xffffffff


	//   ....[20]....
        /*02d8*/ 	.word	0xffffffff


	//   ....[21]....
        /*02dc*/ 	.word	0xffffffff


	//   ....[22]....
        /*02e0*/ 	.word	0xffffffff


	//   ....[23]....
        /*02e4*/ 	.word	0xffffffff


	//   ....[24]....
        /*02e8*/ 	.word	0xffffffff


	//   ....[25]....
        /*02ec*/ 	.word	0xffffffff


	//   ....[26]....
        /*02f0*/ 	.word	0xffffffff


	//   ....[27]....
        /*02f4*/ 	.word	0xffffffff


	//   ....[28]....
        /*02f8*/ 	.word	0xffffffff


	//   ....[29]....
        /*02fc*/ 	.word	0xffffffff


	//   ....[30]....
        /*0300*/ 	.word	0xffffffff


	//   ....[31]....
        /*0304*/ 	.word	0xffffffff


	//   ....[32]....
        /*0308*/ 	.word	0xffffffff


	//   ....[33]....
        /*030c*/ 	.word	0xffffffff


	//   ....[34]....
        /*0310*/ 	.word	0xffffffff


	//   ....[35]....
        /*0314*/ 	.word	0xffffffff


	//   ....[36]....
        /*0318*/ 	.word	0xffffffff


	//   ....[37]....
        /*031c*/ 	.word	0xffffffff


	//   ....[38]....
        /*0320*/ 	.word	0xffffffff


	//   ....[39]....
        /*0324*/ 	.word	0xffffffff


	//   ....[40]....
        /*0328*/ 	.word	0xffffffff


	//   ....[41]....
        /*032c*/ 	.word	0xffffffff


	//   ....[42]....
        /*0330*/ 	.word	0xffffffff


	//   ....[43]....
        /*0334*/ 	.word	0xffffffff


	//   ....[44]....
        /*0338*/ 	.word	0xffffffff


	//   ....[45]....
        /*033c*/ 	.word	0xffffffff


	//   ....[46]....
        /*0340*/ 	.word	0xffffffff


	//   ....[47]....
        /*0344*/ 	.word	0xffffffff


	//   ....[48]....
        /*0348*/ 	.word	0xffffffff


	//   ....[49]....
        /*034c*/ 	.word	0xffffffff


	//   ....[50]....
        /*0350*/ 	.word	0xffffffff


	//   ....[51]....
        /*0354*/ 	.word	0xffffffff


	//   ....[52]....
        /*0358*/ 	.word	0xffffffff


	//   ....[53]....
        /*035c*/ 	.word	0xffffffff


	//   ....[54]....
        /*0360*/ 	.word	0xffffffff


	//   ....[55]....
        /*0364*/ 	.word	0xffffffff


	//   ....[56]....
        /*0368*/ 	.word	0xffffffff


	//   ....[57]....
        /*036c*/ 	.word	0xffffffff


	//   ....[58]....
        /*0370*/ 	.word	0xffffffff


	//   ....[59]....
        /*0374*/ 	.word	0xffffffff


	//   ....[60]....
        /*0378*/ 	.word	0x0500000f


	//   ....[61]....
        /*037c*/ 	.word	0x0500000f


	//   ....[62]....
        /*0380*/ 	.word	0x0500000f


	//   ....[63]....
        /*0384*/ 	.word	0x0500000f


	//   ....[64]....
        /*0388*/ 	.word	0x0500000f


	//   ....[65]....
        /*038c*/ 	.word	0x0500000f


	//   ....[66]....
        /*0390*/ 	.word	0x0500000f


	//   ....[67]....
        /*0394*/ 	.word	0x0500000f


	//   ....[68]....
        /*0398*/ 	.word	0x0500000f


	//   ....[69]....
        /*039c*/ 	.word	0x0500000f


	//   ....[70]....
        /*03a0*/ 	.word	0x0500000f


	//   ....[71]....
        /*03a4*/ 	.word	0x0500000f


	//   ....[72]....
        /*03a8*/ 	.word	0x0500000f


	//   ....[73]....
        /*03ac*/ 	.word	0x0500000f


	//   ....[74]....
        /*03b0*/ 	.word	0x0500000f


	//   ....[75]....
        /*03b4*/ 	.word	0x0500000f


	//   ....[76]....
        /*03b8*/ 	.word	0x0500000f


	//   ....[77]....
        /*03bc*/ 	.word	0x0500000f


	//   ....[78]....
        /*03c0*/ 	.word	0x0500000f


	//----- nvinfo : EIATTR_COOP_GROUP_INSTR_OFFSETS
	.align		4
.L_255:
        /*03c4*/ 	.byte	0x04, 0x28
        /*03c6*/ 	.short	(.L_257 - .L_256)


	//   ....[0]....
.L_256:
        /*03c8*/ 	.word	0x00000060


	//   ....[1]....
        /*03cc*/ 	.word	0x000001a0


	//   ....[2]....
        /*03d0*/ 	.word	0x000001e0


	//   ....[3]....
        /*03d4*/ 	.word	0x000003f0


	//   ....[4]....
        /*03d8*/ 	.word	0x00000550


	//   ....[5]....
        /*03dc*/ 	.word	0x00000670


	//   ....[6]....
        /*03e0*/ 	.word	0x000007d0


	//   ....[7]....
        /*03e4*/ 	.word	0x00001720


	//   ....[8]....
        /*03e8*/ 	.word	0x00002e70


	//   ....[9]....
        /*03ec*/ 	.word	0x000036b0


	//   ....[10]....
        /*03f0*/ 	.word	0x00004a40


	//   ....[11]....
        /*03f4*/ 	.word	0x00004ac0


	//   ....[12]....
        /*03f8*/ 	.word	0x00004c90


	//   ....[13]....
        /*03fc*/ 	.word	0x00004d60


	//   ....[14]....
        /*0400*/ 	.word	0x00005550


	//   ....[15]....
        /*0404*/ 	.word	0x00005b20


	//   ....[16]....
        /*0408*/ 	.word	0x00006c40


	//   ....[17]....
        /*040c*/ 	.word	0x00006c70


	//   ....[18]....
        /*0410*/ 	.word	0x00006ed0


	//   ....[19]....
        /*0414*/ 	.word	0x000070a0


	//   ....[20]....
        /*0418*/ 	.word	0x00007fe0


	//   ....[21]....
        /*041c*/ 	.word	0x00008040


	//   ....[22]....
        /*0420*/ 	.word	0x00008070


	//   ....[23]....
        /*0424*/ 	.word	0x000080d0


	//   ....[24]....
        /*0428*/ 	.word	0x000080e0


	//   ....[25]....
        /*042c*/ 	.word	0x00009a60


	//   ....[26]....
        /*0430*/ 	.word	0x0000b4b0


	//   ....[27]....
        /*0434*/ 	.word	0x0000b650


	//   ....[28]....
        /*0438*/ 	.word	0x0000b680


	//   ....[29]....
        /*043c*/ 	.word	0x0000b6c0


	//   ....[30]....
        /*0440*/ 	.word	0x0000b720


	//   ....[31]....
        /*0444*/ 	.word	0x0000b780


	//   ....[32]....
        /*0448*/ 	.word	0x0000b7c0


	//   ....[33]....
        /*044c*/ 	.word	0x0000b980


	//   ....[34]....
        /*0450*/ 	.word	0x0000b9e0


	//   ....[35]....
        /*0454*/ 	.word	0x0000ba20


	//   ....[36]....
        /*0458*/ 	.word	0x0000ba60


	//   ....[37]....
        /*045c*/ 	.word	0x0000ba90


	//   ....[38]....
        /*0460*/ 	.word	0x0000bac0


	//   ....[39]....
        /*0464*/ 	.word	0x0000bb50


	//   ....[40]....
        /*0468*/ 	.word	0x0000bb80


	//   ....[41]....
        /*046c*/ 	.word	0x0000bc10


	//   ....[42]....
        /*0470*/ 	.word	0x0000f810


	//   ....[43]....
        /*0474*/ 	.word	0x0000f820


	//   ....[44]....
        /*0478*/ 	.word	0x0000f940


	//   ....[45]....
        /*047c*/ 	.word	0x0000f9a0


	//   ....[46]....
        /*0480*/ 	.word	0x0000f9e0


	//   ....[47]....
        /*0484*/ 	.word	0x0000fa20


	//   ....[48]....
        /*0488*/ 	.word	0x0000fa50


	//   ....[49]....
        /*048c*/ 	.word	0x0000fa80


	//   ....[50]....
        /*0490*/ 	.word	0x0000fc20


	//   ....[51]....
        /*0494*/ 	.word	0x0000fc80


	//   ....[52]....
        /*0498*/ 	.word	0x0000fcc0


	//   ....[53]....
        /*049c*/ 	.word	0x0000fd00


	//   ....[54]....
        /*04a0*/ 	.word	0x0000fd30


	//   ....[55]....
        /*04a4*/ 	.word	0x0000fd60


	//   ....[56]....
        /*04a8*/ 	.word	0x0000fe20


	//   ....[57]....
        /*04ac*/ 	.word	0x0000fe40


	//   ....[58]....
        /*04b0*/ 	.word	0x0000feb0


	//   ....[59]....
        /*04b4*/ 	.word	0x00010300


	//   ....[60]....
        /*04b8*/ 	.word	0x000107f0


	//   ....[61]....
        /*04bc*/ 	.word	0x00010c10


	//   ....[62]....
        /*04c0*/ 	.word	0x00010ca0


	//   ....[63]....
        /*04c4*/ 	.word	0x00010d40


	//   ....[64]....
        /*04c8*/ 	.word	0x00010df0


	//   ....[65]....
        /*04cc*/ 	.word	0x00010e70


	//   ....[66]....
        /*04d0*/ 	.word	0x00010ef0


	//   ....[67]....
        /*04d4*/ 	.word	0x00010f70


	//   ....[68]....
        /*04d8*/ 	.word	0x00010ff0


	//   ....[69]....
        /*04dc*/ 	.word	0x00011080


	//   ....[70]....
        /*04e0*/ 	.word	0x00011130


	//   ....[71]....
        /*04e4*/ 	.word	0x000111b0


	//   ....[72]....
        /*04e8*/ 	.word	0x00011230


	//   ....[73]....
        /*04ec*/ 	.word	0x000112b0


	//   ....[74]....
        /*04f0*/ 	.word	0x00011330


	//   ....[75]....
        /*04f4*/ 	.word	0x000113a0


	//   ....[76]....
        /*04f8*/ 	.word	0x00011440


	//   ....[77]....
        /*04fc*/ 	.word	0x000114d0


	//   ....[78]....
        /*0500*/ 	.word	0x000115f0


	//----- nvinfo : EIATTR_REG_RECONFIG
	.align		4
.L_257:
        /*0504*/ 	.byte	0x01, 0x54
	.zero		2


	//----- nvinfo : EIATTR_SYSCALL_OFFSETS
	.align		4
        /*0508*/ 	.byte	0x04, 0x46
        /*050a*/ 	.short	(.L_259 - .L_258)


	//   ....[0]....
.L_258:
        /*050c*/ 	.word	0x00003030


	//   ....[1]....
        /*0510*/ 	.word	0x0000c640


	//   ....[2]....
        /*0514*/ 	.word	0x0000c780


	//   ....[3]....
        /*0518*/ 	.word	0x0000c880


	//----- nvinfo : EIATTR_MBARRIER_INSTR_OFFSETS
	.align		4
.L_259:
        /*051c*/ 	.byte	0x04, 0x39
        /*051e*/ 	.short	(.L_261 - .L_260)


	//   ....[0]....
.L_260:
        /*0520*/ 	.word	0x000002d0
        /*0524*/ 	.word	0x000000ff
        /*0528*/ 	.word	0x00038800
        /*052c*/ 	.short	0x0100
        /*052e*/ 	.byte	0x08
	.zero		1


	//   ....[1]....
        /*0530*/ 	.word	0x000002e0
        /*0534*/ 	.word	0x000000ff
        /*0538*/ 	.word	0x00038810
        /*053c*/ 	.short	0x0100
        /*053e*/ 	.byte	0x08
	.zero		1


	//   ....[2]....
        /*0540*/ 	.word	0x000002f0
        /*0544*/ 	.word	0x000000ff
        /*0548*/ 	.word	0x00038820
        /*054c*/ 	.short	0x0100
        /*054e*/ 	.byte	0x08
	.zero		1


	//   ....[3]....
        /*0550*/ 	.word	0x000003a0
        /*0554*/ 	.word	0x000000ff
        /*0558*/ 	.word	0x00038830
        /*055c*/ 	.short	0x0100
        /*055e*/ 	.byte	0x06
	.zero		1


	//   ....[4]....
        /*0560*/ 	.word	0x000003b0
        /*0564*/ 	.word	0x000000ff
        /*0568*/ 	.word	0x00038840
        /*056c*/ 	.short	0x0100
        /*056e*/ 	.byte	0x06
	.zero		1


	//   ....[5]....
        /*0570*/ 	.word	0x000003c0
        /*0574*/ 	.word	0x000000ff
        /*0578*/ 	.word	0x00038838
        /*057c*/ 	.short	0x0100
        /*057e*/ 	.byte	0x06
	.zero		1


	//   ....[6]....
        /*0580*/ 	.word	0x000003d0
        /*0584*/ 	.word	0x000000ff
        /*0588*/ 	.word	0x00038848
        /*058c*/ 	.short	0x0100
        /*058e*/ 	.byte	0x06
	.zero		1


	//   ....[7]....
        /*0590*/ 	.word	0x00000500
        /*0594*/ 	.word	0x000000ff
        /*0598*/ 	.word	0x00038850
        /*059c*/ 	.short	0x0100
        /*059e*/ 	.byte	0x08
	.zero		1


	//   ....[8]....
        /*05a0*/ 	.word	0x00000510
        /*05a4*/ 	.word	0x000000ff
        /*05a8*/ 	.word	0x00038860
        /*05ac*/ 	.short	0x0100
        /*05ae*/ 	.byte	0x08
	.zero		1


	//   ....[9]....
        /*05b0*/ 	.word	0x00000520
        /*05b4*/ 	.word	0x000000ff
        /*05b8*/ 	.word	0x00038858
        /*05bc*/ 	.short	0x0100
        /*05be*/ 	.byte	0x08
	.zero		1


	//   ....[10]....
        /*05c0*/ 	.word	0x00000530
        /*05c4*/ 	.word	0x000000ff
        /*05c8*/ 	.word	0x00038868
        /*05cc*/ 	.short	0x0100
        /*05ce*/ 	.byte	0x08
	.zero		1


	//   ....[11]....
        /*05d0*/ 	.word	0x00000620
        /*05d4*/ 	.word	0x000000ff
        /*05d8*/ 	.word	0x00038870
        /*05dc*/ 	.short	0x0100
        /*05de*/ 	.byte	0x06
	.zero		1


	//   ....[12]....
        /*05e0*/ 	.word	0x00000630
        /*05e4*/ 	.word	0x000000ff
        /*05e8*/ 	.word	0x00038880
        /*05ec*/ 	.short	0x0100
        /*05ee*/ 	.byte	0x06
	.zero		1


	//   ....[13]....
        /*05f0*/ 	.word	0x00000640
        /*05f4*/ 	.word	0x000000ff
        /*05f8*/ 	.word	0x00038878
        /*05fc*/ 	.short	0x0100
        /*05fe*/ 	.byte	0x06
	.zero		1


	//   ....[14]....
        /*0600*/ 	.word	0x00000650
        /*0604*/ 	.word	0x000000ff
        /*0608*/ 	.word	0x00038888
        /*060c*/ 	.short	0x0100
        /*060e*/ 	.byte	0x06
	.zero		1


	//   ....[15]....
        /*0610*/ 	.word	0x00000780
        /*0614*/ 	.word	0x000000ff
        /*0618*/ 	.word	0x00038890
        /*061c*/ 	.short	0x0100
        /*061e*/ 	.byte	0x08
	.zero		1


	//   ....[16]....
        /*0620*/ 	.word	0x00000790
        /*0624*/ 	.word	0x000000ff
        /*0628*/ 	.word	0x000388a0
        /*062c*/ 	.short	0x0100
        /*062e*/ 	.byte	0x08
	.zero		1


	//   ....[17]....
        /*0630*/ 	.word	0x000007a0
        /*0634*/ 	.word	0x000000ff
        /*0638*/ 	.word	0x00038898
        /*063c*/ 	.short	0x0100
        /*063e*/ 	.byte	0x08
	.zero		1


	//   ....[18]....
        /*0640*/ 	.word	0x000007b0
        /*0644*/ 	.word	0x000000ff
        /*0648*/ 	.word	0x000388a8
        /*064c*/ 	.short	0x0100
        /*064e*/ 	.byte	0x08
	.zero		1


	//   ....[19]....
        /*0650*/ 	.word	0x000008e0
        /*0654*/ 	.word	0x000000ff
        /*0658*/ 	.word	0x000388b0
        /*065c*/ 	.short	0x0100
        /*065e*/ 	.byte	0x08
	.zero		1


	//   ....[20]....
        /*0660*/ 	.word	0x000008f0
        /*0664*/ 	.word	0x000000ff
        /*0668*/ 	.word	0x000388c0
        /*066c*/ 	.short	0x0100
        /*066e*/ 	.byte	0x08
	.zero		1


	//   ....[21]....
        /*0670*/ 	.word	0x00000900
        /*0674*/ 	.word	0x000000ff
        /*0678*/ 	.word	0x000388b8
        /*067c*/ 	.short	0x0100
        /*067e*/ 	.byte	0x08
	.zero		1


	//   ....[22]....
        /*0680*/ 	.word	0x00000910
        /*0684*/ 	.word	0x000000ff
        /*0688*/ 	.word	0x000388c8
        /*068c*/ 	.short	0x0100
        /*068e*/ 	.byte	0x08
	.zero		1


	//   ....[23]....
        /*0690*/ 	.word	0x00001a80
        /*0694*/ 	.word	0x00000004
        /*0698*/ 	.word	0x00000000
        /*069c*/ 	.short	0x0101
        /*069e*/ 	.byte	0x3f
	.zero		1


	//   ....[24]....
        /*06a0*/ 	.word	0x00002540
        /*06a4*/ 	.word	0x00000004
        /*06a8*/ 	.word	0x00000000
        /*06ac*/ 	.short	0x0101
        /*06ae*/ 	.byte	0x3f
	.zero		1


	//   ....[25]....
        /*06b0*/ 	.word	0x000030a0
        /*06b4*/ 	.word	0x000000ff
        /*06b8*/ 	.word	0x00038800
        /*06bc*/ 	.short	0x010a
        /*06be*/ 	.byte	0x25
	.zero		1


	//   ....[26]....
        /*06c0*/ 	.word	0x00003120
        /*06c4*/ 	.word	0x00000003
        /*06c8*/ 	.word	0x00038830
        /*06cc*/ 	.short	0x010a
        /*06ce*/ 	.byte	0x3f
	.zero		1


	//   ....[27]....
        /*06d0*/ 	.word	0x00003160
        /*06d4*/ 	.word	0x00000003
        /*06d8*/ 	.word	0x00038830
        /*06dc*/ 	.short	0x010a
        /*06de*/ 	.byte	0x3f
	.zero		1


	//   ....[28]....
        /*06e0*/ 	.word	0x000033e0
        /*06e4*/ 	.word	0x000000ff
        /*06e8*/ 	.word	0x00038810
        /*06ec*/ 	.short	0x010a
        /*06ee*/ 	.byte	0x25
	.zero		1


	//   ....[29]....
        /*06f0*/ 	.word	0x00003420
        /*06f4*/ 	.word	0x00000003
        /*06f8*/ 	.word	0x00038850
        /*06fc*/ 	.short	0x010a
        /*06fe*/ 	.byte	0x3f
	.zero		1


	//   ....[30]....
        /*0700*/ 	.word	0x00003460
        /*0704*/ 	.word	0x00000003
        /*0708*/ 	.word	0x00038850
        /*070c*/ 	.short	0x010a
        /*070e*/ 	.byte	0x3f
	.zero		1


	//   ....[31]....
        /*0710*/ 	.word	0x00004f90
        /*0714*/ 	.word	0x00000018
        /*0718*/ 	.word	0x00000000
        /*071c*/ 	.short	0x0101
        /*071e*/ 	.byte	0x3f
	.zero		1


	//   ....[32]....
        /*0720*/ 	.word	0x00005570
        /*0724*/ 	.word	0x00000003
        /*0728*/ 	.word	0x00000000
        /*072c*/ 	.short	0x0101
        /*072e*/ 	.byte	0x3f
	.zero		1


	//   ....[33]....
        /*0730*/ 	.word	0x000056b0
        /*0734*/ 	.word	0x000000ff
        /*0738*/ 	.word	0x00038830
        /*073c*/ 	.short	0x010a
        /*073e*/ 	.byte	0x06
	.zero		1


	//   ....[34]....
        /*0740*/ 	.word	0x000056f0
        /*0744*/ 	.word	0x000000ff
        /*0748*/ 	.word	0x00038830
        /*074c*/ 	.short	0x010a
        /*074e*/ 	.byte	0x06
	.zero		1


	//   ....[35]....
        /*0750*/ 	.word	0x00005940
        /*0754*/ 	.word	0x000000ff
        /*0758*/ 	.word	0x00038850
        /*075c*/ 	.short	0x010a
        /*075e*/ 	.byte	0x06
	.zero		1


	//   ....[36]....
        /*0760*/ 	.word	0x00005980
        /*0764*/ 	.word	0x000000ff
        /*0768*/ 	.word	0x00038850
        /*076c*/ 	.short	0x010a
        /*076e*/ 	.byte	0x06
	.zero		1


	//   ....[37]....
        /*0770*/ 	.word	0x00007440
        /*0774*/ 	.word	0x00000098
        /*0778*/ 	.word	0x00000000
        /*077c*/ 	.short	0x0101
        /*077e*/ 	.byte	0x3f
	.zero		1


	//   ....[38]....
        /*0780*/ 	.word	0x00008000
        /*0784*/ 	.word	0x00000003
        /*0788*/ 	.word	0x00000000
        /*078c*/ 	.short	0x0101
        /*078e*/ 	.byte	0x3f
	.zero		1


	//   ....[39]....
        /*0790*/ 	.word	0x0000a4d0
        /*0794*/ 	.word	0x000000ff
        /*0798*/ 	.word	0x00000000
        /*079c*/ 	.short	0x0101
        /*079e*/ 	.byte	0x04
	.zero		1


	//   ....[40]....
        /*07a0*/ 	.word	0x0000ce00
        /*07a4*/ 	.word	0x00000008
        /*07a8*/ 	.word	0x00038840
        /*07ac*/ 	.short	0x010a
        /*07ae*/ 	.byte	0x3f
	.zero		1


	//   ....[41]....
        /*07b0*/ 	.word	0x0000d600
        /*07b4*/ 	.word	0x0000000b
        /*07b8*/ 	.word	0x00038820
        /*07bc*/ 	.short	0x010a
        /*07be*/ 	.byte	0x3f
	.zero		1


	//   ....[42]....
        /*07c0*/ 	.word	0x0000d6d0
        /*07c4*/ 	.word	0x00000006
        /*07c8*/ 	.word	0x00038860
        /*07cc*/ 	.short	0x010a
        /*07ce*/ 	.byte	0x3f
	.zero		1


	//   ....[43]....
        /*07d0*/ 	.word	0x0000de90
        /*07d4*/ 	.word	0x00000002
        /*07d8*/ 	.word	0x00038840
        /*07dc*/ 	.short	0x010a
        /*07de*/ 	.byte	0x3f
	.zero		1


	//   ....[44]....
        /*07e0*/ 	.word	0x0000e0a0
        /*07e4*/ 	.word	0x00000002
        /*07e8*/ 	.word	0x00038860
        /*07ec*/ 	.short	0x010a
        /*07ee*/ 	.byte	0x3f
	.zero		1


	//   ....[45]....
        /*07f0*/ 	.word	0x0000e760
        /*07f4*/ 	.word	0x00000002
        /*07f8*/ 	.word	0x00038840
        /*07fc*/ 	.short	0x010a
        /*07fe*/ 	.byte	0x3f
	.zero		1


	//   ....[46]....
        /*0800*/ 	.word	0x0000e960
        /*0804*/ 	.word	0x00000002
        /*0808*/ 	.word	0x00038860
        /*080c*/ 	.short	0x010a
        /*080e*/ 	.byte	0x3f
	.zero		1


	//   ....[47]....
        /*0810*/ 	.word	0x0000ef90
        /*0814*/ 	.word	0x00000002
        /*0818*/ 	.word	0x00038840
        /*081c*/ 	.short	0x010a
        /*081e*/ 	.byte	0x3f
	.zero		1


	//   ....[48]....
        /*0820*/ 	.word	0x0000f1a0
        /*0824*/ 	.word	0x00000002
        /*0828*/ 	.word	0x00038860
        /*082c*/ 	.short	0x010a
        /*082e*/ 	.byte	0x3f
	.zero		1


	//   ....[49]....
        /*0830*/ 	.word	0x00010290
        /*0834*/ 	.word	0x00000000
        /*0838*/ 	.word	0x00038820
        /*083c*/ 	.short	0x010a
        /*083e*/ 	.byte	0x3f
	.zero		1


	//   ....[50]....
        /*0840*/ 	.word	0x000103f0
        /*0844*/ 	.word	0x00000006
        /*0848*/ 	.word	0x00000000
        /*084c*/ 	.short	0x010a
        /*084e*/ 	.byte	0x3f
	.zero		1


	//   ....[51]....
        /*0850*/ 	.word	0x00010470
        /*0854*/ 	.word	0x00000007
        /*0858*/ 	.word	0x00000000
        /*085c*/ 	.short	0x010a
        /*085e*/ 	.byte	0x3f
	.zero		1


	//   ....[52]....
        /*0860*/ 	.word	0x000104b0
        /*0864*/ 	.word	0x00000004
        /*0868*/ 	.word	0x00000000
        /*086c*/ 	.short	0x010a
        /*086e*/ 	.byte	0x3f
	.zero		1


	//   ....[53]....
        /*0870*/ 	.word	0x000104e0
        /*0874*/ 	.word	0x00000003
        /*0878*/ 	.word	0x00000000
        /*087c*/ 	.short	0x010a
        /*087e*/ 	.byte	0x3f
	.zero		1


	//   ....[54]....
        /*0880*/ 	.word	0x00010550
        /*0884*/ 	.word	0x00000003
        /*0888*/ 	.word	0x00038800
        /*088c*/ 	.short	0x010a
        /*088e*/ 	.byte	0x3f
	.zero		1


	//   ....[55]....
        /*0890*/ 	.word	0x000105a0
        /*0894*/ 	.word	0x00000003
        /*0898*/ 	.word	0x00038830
        /*089c*/ 	.short	0x010a
        /*089e*/ 	.byte	0x3f
	.zero		1


	//   ....[56]....
        /*08a0*/ 	.word	0x00010600
        /*08a4*/ 	.word	0x00000005
        /*08a8*/ 	.word	0x00038810
        /*08ac*/ 	.short	0x010a
        /*08ae*/ 	.byte	0x3f
	.zero		1


	//   ....[57]....
        /*08b0*/ 	.word	0x00010650
        /*08b4*/ 	.word	0x00000003
        /*08b8*/ 	.word	0x00038850
        /*08bc*/ 	.short	0x010a
        /*08be*/ 	.byte	0x3f
	.zero		1


	//   ....[58]....
        /*08c0*/ 	.word	0x000106b0
        /*08c4*/ 	.word	0x00000005
        /*08c8*/ 	.word	0x00038830
        /*08cc*/ 	.short	0x010a
        /*08ce*/ 	.byte	0x3f
	.zero		1


	//   ....[59]....
        /*08d0*/ 	.word	0x00010710
        /*08d4*/ 	.word	0x00000005
        /*08d8*/ 	.word	0x00038850
        /*08dc*/ 	.short	0x010a
        /*08de*/ 	.byte	0x3f
	.zero		1


	//   ....[60]....
        /*08e0*/ 	.word	0x000108b0
        /*08e4*/ 	.word	0x00000008
        /*08e8*/ 	.word	0x00038840
        /*08ec*/ 	.short	0x010a
        /*08ee*/ 	.byte	0x3f
	.zero		1


	//   ....[61]....
        /*08f0*/ 	.word	0x00010930
        /*08f4*/ 	.word	0x00000008
        /*08f8*/ 	.word	0x00038820
        /*08fc*/ 	.short	0x010a
        /*08fe*/ 	.byte	0x3f
	.zero		1


	//   ....[62]....
        /*0900*/ 	.word	0x00010980
        /*0904*/ 	.word	0x00000006
        /*0908*/ 	.word	0x00038860
        /*090c*/ 	.short	0x010a
        /*090e*/ 	.byte	0x3f
	.zero		1


	//   ....[63]....
        /*0910*/ 	.word	0x000109d0
        /*0914*/ 	.word	0x00000002
        /*0918*/ 	.word	0x00038840
        /*091c*/ 	.short	0x010a
        /*091e*/ 	.byte	0x3f
	.zero		1


	//   ....[64]....
        /*0920*/ 	.word	0x00010a20
        /*0924*/ 	.word	0x00000002
        /*0928*/ 	.word	0x00038860
        /*092c*/ 	.short	0x010a
        /*092e*/ 	.byte	0x3f
	.zero		1


	//   ....[65]....
        /*0930*/ 	.word	0x00010a70
        /*0934*/ 	.word	0x00000002
        /*0938*/ 	.word	0x00038840
        /*093c*/ 	.short	0x010a
        /*093e*/ 	.byte	0x3f
	.zero		1


	//   ....[66]....
        /*0940*/ 	.word	0x00010ac0
        /*0944*/ 	.word	0x00000002
        /*0948*/ 	.word	0x00038860
        /*094c*/ 	.short	0x010a
        /*094e*/ 	.byte	0x3f
	.zero		1


	//   ....[67]....
        /*0950*/ 	.word	0x00010b10
        /*0954*/ 	.word	0x00000002
        /*0958*/ 	.word	0x00038840
        /*095c*/ 	.short	0x010a
        /*095e*/ 	.byte	0x3f
	.zero		1


	//   ....[68]....
        /*0960*/ 	.word	0x00010b60
        /*0964*/ 	.word	0x00000002
        /*0968*/ 	.word	0x00038860
        /*096c*/ 	.short	0x010a
        /*096e*/ 	.byte	0x3f
	.zero		1


	//   ....[69]....
        /*0970*/ 	.word	0x00011510
        /*0974*/ 	.word	0x00000000
        /*0978*/ 	.word	0x00038820
        /*097c*/ 	.short	0x010a
        /*097e*/ 	.byte	0x3f
	.zero		1


	//   ....[70]....
        /*0980*/ 	.word	0x000116b0
        /*0984*/ 	.word	0x00000006
        /*0988*/ 	.word	0x00000000
        /*098c*/ 	.short	0x010a
        /*098e*/ 	.byte	0x3f
	.zero		1


	//   ....[71]....
        /*0990*/ 	.word	0x00011700
        /*0994*/ 	.word	0x00000007
        /*0998*/ 	.word	0x00000000
        /*099c*/ 	.short	0x010a
        /*099e*/ 	.byte	0x3f
	.zero		1


	//   ....[72]....
        /*09a0*/ 	.word	0x00011750
        /*09a4*/ 	.word	0x00000004
        /*09a8*/ 	.word	0x00000000
        /*09ac*/ 	.short	0x010a
        /*09ae*/ 	.byte	0x3f
	.zero		1


	//----- nvinfo : EIATTR_NUM_MBARRIERS
	.align		4
.L_261:
        /*09b0*/ 	.byte	0x03, 0x38
        /*09b2*/ 	.short	0x0017


	//----- nvinfo : EIATTR_EXIT_INSTR_OFFSETS
	.align		4
        /*09b4*/ 	.byte	0x04, 0x1c
        /*09b6*/ 	.short	(.L_263 - .L_262)


	//   ....[0]....
.L_262:
        /*09b8*/ 	.word	0x00000a90


	//   ....[1]....
        /*09bc*/ 	.word	0x0000b470


	//   ....[2]....
        /*09c0*/ 	.word	0x0000b4d0


	//   ....[3]....
        /*09c4*/ 	.word	0x00010530


	//----- nvinfo : EIATTR_MAX_THREADS
	.align		4
.L_263:
        /*09c8*/ 	.byte	0x04, 0x05
        /*09ca*/ 	.short	(.L_265 - .L_264)
.L_264:
        /*09cc*/ 	.word	0x00000180
        /*09d0*/ 	.word	0x00000001
        /*09d4*/ 	.word	0x00000001


	//----- nvinfo : EIATTR_CRS_STACK_SIZE
	.align		4
.L_265:
        /*09d8*/ 	.byte	0x04, 0x1e
        /*09da*/ 	.short	(.L_267 - .L_266)
.L_266:
        /*09dc*/ 	.word	0x00000000


	//----- nvinfo : EIATTR_CBANK_PARAM_SIZE
	.align		4
.L_267:
        /*09e0*/ 	.byte	0x03, 0x19
        /*09e2*/ 	.short	0x0b70


	//----- nvinfo : EIATTR_PARAM_CBANK
	.align		4
        /*09e4*/ 	.byte	0x04, 0x0a
        /*09e6*/ 	.short	(.L_269 - .L_268)
	.align		4
.L_268:
        /*09e8*/ 	.word	index@(.nv.constant0._ZN7cutlass13device_kernelIN5flash11enable_sm90INS1_16FlashAttnFwdSm90INS1_25CollectiveMainloopFwdSm90ILi2EN4cute5tupleIJNS5_1CILi1EEES8_S8_EEENS6_IJNS7_ILi64EEESA_SA_EEELi512ENS_10bfloat16_tEfNS_4arch4Sm90ELb0ELb0ELb0ELb1ELb0ELb0ELb1ELb0ELb0ELb0ELb0ELb0EEENS1_21CollectiveEpilogueFwdINS6_IJSA_NS7_ILi512EEESA_EEES9_SC_SE_Li256ELb1ELb0ELb0ELb0EEENS1_36VarlenDynamicPersistentTileSchedulerILi64ELi64ELi256ELi32ELb0ELb0ELb1ELb0ELb1ELb1EEEEEEEEEvNT_6ParamsE)
        /*09ec*/ 	.short	0x0210
        /*09ee*/ 	.short	0x0b70


	//----- nvinfo : EIATTR_SW_WAR
	.align		4
.L_269:
        /*09f0*/ 	.byte	0x04, 0x36
        /*09f2*/ 	.short	(.L_271 - .L_270)
.L_270:
        /*09f4*/ 	.word	0x00000008
.L_271:


//--------------------- .nv.info._ZN7cutlass13device_kernelIN5flash11enable_sm90INS1_16FlashAttnFwdSm90INS1_25CollectiveMainloopFwdSm90ILi2EN4cute5tupleIJNS5_1CILi1EEES8_S8_EEENS6_IJNS7_ILi64EEESA_SA_EEELi512ENS_10bfloat16_tEfNS_4arch4Sm90ELb0ELb0ELb0ELb1ELb0ELb1ELb1ELb0ELb0ELb0ELb0ELb0EEENS1_21CollectiveEpilogueFwdINS6_IJSA_NS7_ILi512EEESA_EEES9_SC_SE_Li256ELb1ELb0ELb0ELb0EEENS1_36VarlenDynamicPersistentTileSchedulerILi64ELi64ELi256ELi32ELb0ELb0ELb1ELb0ELb1ELb1EEEEEEEEEvNT_6ParamsE --------------------------
	.section	.nv.info._ZN7cutlass13device_kernelIN5flash11enable_sm90INS1_16FlashAttnFwdSm90INS1_25CollectiveMainloopFwdSm90ILi2EN4cute5tupleIJNS5_1CILi1EEES8_S8_EEENS6_IJNS7_ILi64EEESA_SA_EEELi512ENS_10bfloat16_tEfNS_4arch4Sm90ELb0ELb0ELb0ELb1ELb0ELb1ELb1ELb0ELb0ELb0ELb0ELb0EEENS1_21CollectiveEpilogueFwdINS6_IJSA_NS7_ILi512EEESA_EEES9_SC_SE_Li256ELb1ELb0ELb0ELb0EEENS1_36VarlenDynamicPersistentTileSchedulerILi64ELi64ELi256ELi32ELb0ELb0ELb1ELb0ELb1ELb1EEEEEEEEEvNT_6ParamsE,"",@"SHT_CUDA_INFO"
	.sectionflags	@""
	.align	4


	//----- nvinfo : EIATTR_CUDA_API_VERSION
	.align		4
        /*0000*/ 	.byte	0x04, 0x37
        /*0002*/ 	.short	(.L_273 - .L_272)
.L_272:
        /*0004*/ 	.word	0x00000082


	//----- nvinfo : EIATTR_KPARAM_INFO
	.align		4
.L_273:
        /*0008*/ 	.byte	0x04, 0x17
        /*000a*/ 	.short	(.L_275 - .L_274)
.L_274:
        /*000c*/ 	.word	0x00000000
        /*0010*/ 	.short	0x0000
        /*0012*/ 	.short	0x0070
        /*0014*/ 	.byte	0x00, 0xf0, 0x01, 0x2c


	//----- nvinfo : EIATTR_SPARSE_MMA_MASK
	.align		4
.L_275:
        /*0018*/ 	.byte	0x03, 0x50
        /*001a*/ 	.short	0x0000


	//----- nvinfo : EIATTR_MAXREG_COUNT
	.align		4
        /*001c*/ 	.byte	0x03, 0x1b
        /*001e*/ 	.short	0x00a8


	//----- nvinfo : EIATTR_NUM_BARRIERS
	.align		4
        /*0020*/ 	.byte	0x02, 0x4c
        /*0022*/ 	.byte	0x10
	.zero		1


	//----- nvinfo : EIATTR_EXTERNS
	.align		4
        /*0024*/ 	.byte	0x04, 0x0f
        /*0026*/ 	.short	(.L_277 - .L_276)


	//   ....[0]....
	.align		4
.L_276:
        /*0028*/ 	.word	index@(__assertfail)


	//----- nvinfo : EIATTR_ANNOTATIONS
	.align		4
.L_277:
        /*002c*/ 	.byte	0x04, 0x55
        /*002e*/ 	.short	(.L_279 - .L_278)


	//   ....[0]....
.L_278:
        /* <DEDUP_REMOVED lines=45> */


	//----- nvinfo : EIATTR_MERCURY_ISA_VERSION
	.align		4
.L_279:
        /*02f0*/ 	.byte	0x03, 0x5f
        /*02f2*/ 	.short	0x0101


	//----- nvinfo : EIATTR_UNUSED_LOAD_BYTE_OFFSET
	.align		4
        /*02f4*/ 	.byte	0x04, 0x44
        /*02f6*/ 	.short	(.L_281 - .L_280)


	//   ....[0]....
.L_280:
        /*02f8*/ 	.word	0x00000b30
        /*02fc*/ 	.word	0x0000fff0


	//   ....[1]....
        /*0300*/ 	.word	0x0000f1d0
        /*0304*/ 	.word	0x0000fff0


	//----- nvinfo : EIATTR_INT_WARP_WIDE_INSTR_OFFSETS
	.align		4
.L_281:
        /*0308*/ 	.byte	0x04, 0x31
        /*030a*/ 	.short	(.L_283 - .L_282)


	//   ....[0]....
.L_282:
        /*030c*/ 	.word	0x000001f0


	//   ....[1]....
        /*0310*/ 	.word	0x00000230


	//   ....[2]....
        /*0314*/ 	.word	0x000002a0


	//   ....[3]....
        /*0318*/ 	.word	0x00000310


	//   ....[4]....
        /*031c*/ 	.word	0x00013980


	//   ....[5]....
        /*0320*/ 	.word	0x00013a30


	//   ....[6]....
        /*0324*/ 	.word	0x00013ec0


	//   ....[7]....
        /*0328*/ 	.word	0x00013ef0


	//   ....[8]....
        /*032c*/ 	.word	0x00016c40


	//   ....[9]....
        /*0330*/ 	.word	0x00016cf0


	//----- nvinfo : EIATTR_COOP_GROUP_MASK_REGIDS
	.align		4
.L_283:
        /*0334*/ 	.byte	0x04, 0x29
        /*0336*/ 	.short	(.L_285 - .L_284)


	//   ....[0]....
.L_284:
        /*0338*/ 	.word	0xffffffff


	//   ....[1]....
        /*033c*/ 	.word	0xffffffff


	//   ....[2]....
        /*0340*/ 	.word	0xffffffff


	//   ....[3]....
        /*0344*/ 	.word	0xffffffff


	//   ....[4]....
        /*0348*/ 	.word	0xffffffff


	//   ....[5]....
        /*034c*/ 	.word	0xffffffff


	//   ....[6]....
        /*0350*/ 	.word	0xffffffff


	//   ....[7]....
        /*0354*/ 	.word	0xffffffff


	//   ....[8]....
        /*0358*/ 	.word	0xffffffff


	//   ....[9]....
        /*035c*/ 	.word	0xffffffff


	//   ....[10]....
        /*0360*/ 	.word	0xffffffff


	//   ....[11]....
        /*0364*/ 	.word	0xffffffff


	//   ....[12]....
        /*0368*/ 	.word	0xffffffff


	//   ....[13]....
        /*036c*/ 	.word	0xffffffff


	//   ....[14]....
        /*0370*/ 	.word	0xffffffff


	//   ....[15]....
        /*0374*/ 	.word	0xffffffff


	//   ....[16]....
        /*0378*/ 	.word	0xffffffff


	//   ....[17]....
        /*037c*/ 	.word	0xffffffff


	//   ....[18]....
        /*0380*/ 	.word	0xffffffff


	//   ....[19]....
        /*0384*/ 	.word	0xffffffff


	//   ....[20]....
        /*0388*/ 	.word	0xffffffff


	//   ....[21]....
        /*038c*/ 	.word	0xffffffff


	//   ....[22]....
        /*0390*/ 	.word	0xffffffff


	//   ....[23]....
        /*0394*/ 	.word	0xffffffff


	//   ....[24]....
        /*0398*/ 	.word	0xffffffff


	//   ....[25]....
        /*039c*/ 	.word	0xffffffff


	//   ....[26]....
        /*03a0*/ 	.word	0xffffffff


	//   ....[27]....
        /*03a4*/ 	.word	0xffffffff


	//   ....[28]....
        /*03a8*/ 	.word	0xffffffff


	//   ....[29]....
        /*03ac*/ 	.word	0xffffffff


	//   ....[30]....
        /*03b0*/ 	.word	0xffffffff


	//   ....[31]....
        /*03b4*/ 	.word	0xffffffff


	//   ....[32]....
        /*03b8*/ 	.word	0xffffffff


	//   ....[33]....
        /*03bc*/ 	.word	0xffffffff


	//   ....[34]....
        /*03c0*/ 	.word	0xffffffff


	//   ....[35]....
        /*03c4*/ 	.word	0xffffffff


	//   ....[36]....
        /*03c8*/ 	.word	0xffffffff


	//   ....[37]....
        /*03cc*/ 	.word	0xffffffff


	//   ....[38]....
        /*03d0*/ 	.word	0xffffffff


	//   ....[39]....
        /*03d4*/ 	.word	0xffffffff


	//   ....[40]....
        /*03d8*/ 	.word	0xffffffff


	//   ....[41]....
        /*03dc*/ 	.word	0xffffffff


	//   ....[42]....
        /*03e0*/ 	.word	0xffffffff


	//   ....[43]....
        /*03e4*/ 	.word	0xffffffff


	//   ....[44]....
        /*03e8*/ 	.word	0xffffffff


	//   ....[45]....
        /*03ec*/ 	.word	0xffffffff


	//   ....[46]....
        /*03f0*/ 	.word	0xffffffff


	//   ....[47]....
        /*03f4*/ 	.word	0xffffffff


	//   ....[48]....
        /*03f8*/ 	.word	0xffffffff


	//   ....[49]....
        /*03fc*/ 	.word	0xffffffff


	//   ....[50]....
        /*0400*/ 	.word	0xffffffff


	//   ....[51]....
        /*0404*/ 	.word	0xffffffff


	//   ....[52]....
        /*0408*/ 	.word	0xffffffff


	//   ....[53]....
        /*040c*/ 	.word	0xffffffff


	//   ....[54]....
        /*0410*/ 	.word	0xffffffff


	//   ....[55]....
        /*0414*/ 	.word	0xffffffff


	//   ....[56]....
        /*0418*/ 	.word	0xffffffff


	//   ....[57]....
        /*041c*/ 	.word	0xffffffff


	//   ....[58]....
        /*0420*/ 	.word	0xffffffff


	//   ....[59]....
        /*0424*/ 	.word	0xffffffff


	//   ....[60]....
        /*0428*/ 	.word	0x0500000f


	//   ....[61]....
        /*042c*/ 	.word	0x0500000f


	//   ....[62]....
        /*0430*/ 	.word	0x0500000f


	//   ....[63]....
        /*0434*/ 	.word	0x0500000f


	//   ....[64]....
        /*0438*/ 	.word	0x0500000f


	//   ....[65]....
        /*043c*/ 	.word	0x0500000f


	//   ....[66]....
        /*0440*/ 	.word	0x0500000f


	//   ....[67]....
        /*0444*/ 	.word	0x0500000f


	//   ....[68]....
        /*0448*/ 	.word	0x0500000f


	//   ....[69]....
        /*044c*/ 	.word	0x0500000f


	//   ....[70]....
        /*0450*/ 	.word	0x0500000f


	//   ....[71]....
        /*0454*/ 	.word	0x0500000f


	//   ....[72]....
        /*0458*/ 	.word	0x0500000f


	//   ....[73]....
        /*045c*/ 	.word	0x0500000f


	//   ....[74]....
        /*0460*/ 	.word	0x0500000f


	//   ....[75]....
        /*0464*/ 	.word	0x0500000f


	//   ....[76]....
        /*0468*/ 	.word	0x0500000f


	//   ....[77]....
        /*046c*/ 	.word	0x0500000f


	//   ....[78]....
        /*0470*/ 	.word	0x0500000f


	//   ....[79]....
        /*0474*/ 	.word	0x0500000f


	//   ....[80]....
        /*0478*/ 	.word	0x0500000f


	//   ....[81]....
        /*047c*/ 	.word	0x0500000f


	//   ....[82]....
        /*0480*/ 	.word	0x0500000f


	//   ....[83]....
        /*0484*/ 	.word	0x0500000f


	//   ....[84]....
        /*0488*/ 	.word	0x0500000f


	//   ....[85]....
        /*048c*/ 	.word	0x0500000f


	//   ....[86]....
        /*0490*/ 	.word	0x0500000f


	//   ....[87]....
        /*0494*/ 	.word	0x0500000f


	//----- nvinfo : EIATTR_COOP_GROUP_INSTR_OFFSETS
	.align		4
.L_285:
        /*0498*/ 	.byte	0x04, 0x28
        /*049a*/ 	.short	(.L_287 - .L_286)


	//   ....[0]....
.L_286:
        /*049c*/ 	.word	0x00000060


	//   ....[1]....
        /*04a0*/ 	.word	0x00000200


	//   ....[2]....
        /*04a4*/ 	.word	0x00000240


	//   ....[3]....
        /*04a8*/ 	.word	0x00000450


	//   ....[4]....
        /*04ac*/ 	.word	0x000005b0


	//   ....[5]....
        /*04b0*/ 	.word	0x000006d0


	//   ....[6]....
        /*04b4*/ 	.word	0x00000830


	//   ....[7]....
        /*04b8*/ 	.word	0x00004770


	//   ....[8]....
        /*04bc*/ 	.word	0x00006080


	//   ....[9]....
        /*04c0*/ 	.word	0x00008cc0


	//   ....[10]....
        /*04c4*/ 	.word	0x0000a770


	//   ....[11]....
        /*04c8*/ 	.word	0x0000a860


	//   ....[12]....
        /*04cc*/ 	.word	0x0000aa00


	//   ....[13]....
        /*04d0*/ 	.word	0x0000aa90


	//   ....[14]....
        /*04d4*/ 	.word	0x0000b370


	//   ....[15]....
        /*04d8*/ 	.word	0x0000ba40


	//   ....[16]....
        /*04dc*/ 	.word	0x0000d260


	//   ....[17]....
        /*04e0*/ 	.word	0x0000d290


	//   ....[18]....
        /*04e4*/ 	.word	0x0000d540


	//   ....[19]....
        /*04e8*/ 	.word	0x0000d710


	//   ....[20]....
        /*04ec*/ 	.word	0x0000e690


	//   ....[21]....
        /*04f0*/ 	.word	0x0000e6e0


	//   ....[22]....
        /*04f4*/ 	.word	0x0000e710


	//   ....[23]....
        /*04f8*/ 	.word	0x0000e780


	//   ....[24]....
        /*04fc*/ 	.word	0x0000e790


	//   ....[25]....
        /*0500*/ 	.word	0x00010170


	//   ....[26]....
        /*0504*/ 	.word	0x000118f0


	//   ....[27]....
        /*0508*/ 	.word	0x00011a80


	//   ....[28]....
        /*050c*/ 	.word	0x00011ab0


	//   ....[29]....
        /*0510*/ 	.word	0x00011af0


	//   ....[30]....
        /*0514*/ 	.word	0x00011b50


	//   ....[31]....
        /*0518*/ 	.word	0x00011bb0


	//   ....[32]....
        /*051c*/ 	.word	0x00011bf0


	//   ....[33]....
        /*0520*/ 	.word	0x00011da0


	//   ....[34]....
        /*0524*/ 	.word	0x00011e00


	//   ....[35]....
        /*0528*/ 	.word	0x00011e40


	//   ....[36]....
        /*052c*/ 	.word	0x00011e80


	//   ....[37]....
        /*0530*/ 	.word	0x00011eb0


	//   ....[38]....
        /*0534*/ 	.word	0x00011ee0


	//   ....[39]....
        /*0538*/ 	.word	0x00011f70


	//   ....[40]....
        /*053c*/ 	.word	0x00011fa0


	//   ....[41]....
        /*0540*/ 	.word	0x00012030


	//   ....[42]....
        /*0544*/ 	.word	0x00016d80


	//   ....[43]....
        /*0548*/ 	.word	0x00016d90


	//   ....[44]....
        /*054c*/ 	.word	0x00016ea0


	//   ....[45]....
        /*0550*/ 	.word	0x00016f00


	//   ....[46]....
        /*0554*/ 	.word	0x00016f40


	//   ....[47]....
        /*0558*/ 	.word	0x00016f80


	//   ....[48]....
        /*055c*/ 	.word	0x00016fb0


	//   ....[49]....
        /*0560*/ 	.word	0x00016fe0


	//   ....[50]....
        /*0564*/ 	.word	0x00017170


	//   ....[51]....
        /*0568*/ 	.word	0x000171d0


	//   ....[52]....
        /*056c*/ 	.word	0x00017210


	//   ....[53]....
        /*0570*/ 	.word	0x00017250


	//   ....[54]....
        /*0574*/ 	.word	0x00017280


	//   ....[55]....
        /*0578*/ 	.word	0x000172b0


	//   ....[56]....
        /*057c*/ 	.word	0x00017370


	//   ....[57]....
        /*0580*/ 	.word	0x00017390


	//   ....[58]....
        /*0584*/ 	.word	0x00017400


	//   ....[59]....
        /*0588*/ 	.word	0x00017830


	//   ....[60]....
        /*058c*/ 	.word	0x00017c70


	//   ....[61]....
        /*0590*/ 	.word	0x00017d10


	//   ....[62]....
        /*0594*/ 	.word	0x00017db0


	//   ....[63]....
        /*0598*/ 	.word	0x00017e50


	//   ....[64]....
        /*059c*/ 	.word	0x00017f40


	//   ....[65]....
        /*05a0*/ 	.word	0x00017fe0


	//   ....[66]....
        /*05a4*/ 	.word	0x00018080


	//   ....[67]....
        /*05a8*/ 	.word	0x00018120


	//   ....[68]....
        /*05ac*/ 	.word	0x000183d0


	//   ....[69]....
        /*05b0*/ 	.word	0x000186b0


	//   ....[70]....
        /*05b4*/ 	.word	0x00018ad0


	//   ....[71]....
        /*05b8*/ 	.word	0x00018b60


	//   ....[72]....
        /*05bc*/ 	.word	0x00018c00


	//   ....[73]....
        /*05c0*/ 	.word	0x00018cb0


	//   ....[74]....
        /*05c4*/ 	.word	0x00018d30


	//   ....[75]....
        /*05c8*/ 	.word	0x00018db0


	//   ....[76]....
        /*05cc*/ 	.word	0x00018e30


	//   ....[77]....
        /*05d0*/ 	.word	0x00018eb0


	//   ....[78]....
        /*05d4*/ 	.word	0x00018f40


	//   ....[79]....
        /*05d8*/ 	.word	0x00019000


	//   ....[80]....
        /*05dc*/ 	.word	0x00019080


	//   ....[81]....
        /*05e0*/ 	.word	0x00019100


	//   ....[82]....
        /*05e4*/ 	.word	0x00019180


	//   ....[83]....
        /*05e8*/ 	.word	0x00019200


	//   ....[84]....
        /*05ec*/ 	.word	0x00019270


	//   ....[85]....
        /*05f0*/ 	.word	0x00019310


	//   ....[86]....
        /*05f4*/ 	.word	0x000193a0


	//   ....[87]....
        /*05f8*/ 	.word	0x000194c0


	//----- nvinfo : EIATTR_REG_RECONFIG
	.align		4
.L_287:
        /*05fc*/ 	.byte	0x01, 0x54
	.zero		2


	//----- nvinfo : EIATTR_SYSCALL_OFFSETS
	.align		4
        /*0600*/ 	.byte	0x04, 0x46
        /*0602*/ 	.short	(.L_289 - .L_288)


	//   ....[0]....
.L_288:
        /*0604*/ 	.word	0x00001890


	//   ....[1]....
        /*0608*/ 	.word	0x000019e0


	//   ....[2]....
        /*060c*/ 	.word	0x00006230


	//   ....[3]....
        /*0610*/ 	.word	0x000066e0


	//   ....[4]....
        /*0614*/ 	.word	0x00013bc0


	//   ....[5]....
        /*0618*/ 	.word	0x00013d00


	//   ....[6]....
        /*061c*/ 	.word	0x00013e00


	//----- nvinfo : EIATTR_MBARRIER_INSTR_OFFSETS
	.align		4
.L_289:
        /*0620*/ 	.byte	0x04, 0x39
        /*0622*/ 	.short	(.L_291 - .L_290)


	//   ....[0]....
.L_290:
        /*0624*/ 	.word	0x00000330
        /*0628*/ 	.word	0x000000ff
        /*062c*/ 	.word	0x00038800
        /*0630*/ 	.short	0x0100
        /*0632*/ 	.byte	0x08
	.zero		1


	//   ....[1]....
        /*0634*/ 	.word	0x00000340
        /*0638*/ 	.word	0x000000ff
        /*063c*/ 	.word	0x00038810
        /*0640*/ 	.short	0x0100
        /*0642*/ 	.byte	0x08
	.zero		1


	//   ....[2]....
        /*0644*/ 	.word	0x00000350
        /*0648*/ 	.word	0x000000ff
        /*064c*/ 	.word	0x00038820
        /*0650*/ 	.short	0x0100
        /*0652*/ 	.byte	0x08
	.zero		1


	//   ....[3]....
        /*0654*/ 	.word	0x00000400
        /*0658*/ 	.word	0x000000ff
        /*065c*/ 	.word	0x00038830
        /*0660*/ 	.short	0x0100
        /*0662*/ 	.byte	0x06
	.zero		1


	//   ....[4]....
        /*0664*/ 	.word	0x00000410
        /*0668*/ 	.word	0x000000ff
        /*066c*/ 	.word	0x00038840
        /*0670*/ 	.short	0x0100
        /*0672*/ 	.byte	0x06
	.zero		1


	//   ....[5]....
        /*0674*/ 	.word	0x00000420
        /*0678*/ 	.word	0x000000ff
        /*067c*/ 	.word	0x00038838
        /*0680*/ 	.short	0x0100
        /*0682*/ 	.byte	0x06
	.zero		1


	//   ....[6]....
        /*0684*/ 	.word	0x00000430
        /*0688*/ 	.word	0x000000ff
        /*068c*/ 	.word	0x00038848
        /*0690*/ 	.short	0x0100
        /*0692*/ 	.byte	0x06
	.zero		1


	//   ....[7]....
        /*0694*/ 	.word	0x00000560
        /*0698*/ 	.word	0x000000ff
        /*069c*/ 	.word	0x00038850
        /*06a0*/ 	.short	0x0100
        /*06a2*/ 	.byte	0x08
	.zero		1


	//   ....[8]....
        /*06a4*/ 	.word	0x00000570
        /*06a8*/ 	.word	0x000000ff
        /*06ac*/ 	.word	0x00038860
        /*06b0*/ 	.short	0x0100
        /*06b2*/ 	.byte	0x08
	.zero		1


	//   ....[9]....
        /*06b4*/ 	.word	0x00000580
        /*06b8*/ 	.word	0x000000ff
        /*06bc*/ 	.word	0x00038858
        /*06c0*/ 	.short	0x0100
        /*06c2*/ 	.byte	0x08
	.zero		1


	//   ....[10]....
        /*06c4*/ 	.word	0x00000590
        /*06c8*/ 	.word	0x000000ff
        /*06cc*/ 	.word	0x00038868
        /*06d0*/ 	.short	0x0100
        /*06d2*/ 	.byte	0x08
	.zero		1


	//   ....[11]....
        /*06d4*/ 	.word	0x00000680
        /*06d8*/ 	.word	0x000000ff
        /*06dc*/ 	.word	0x00038870
        /*06e0*/ 	.short	0x0100
        /*06e2*/ 	.byte	0x06
	.zero		1


	//   ....[12]....
        /*06e4*/ 	.word	0x00000690
        /*06e8*/ 	.word	0x000000ff
        /*06ec*/ 	.word	0x00038880
        /*06f0*/ 	.short	0x0100
        /*06f2*/ 	.byte	0x06
	.zero		1


	//   ....[13]....
        /*06f4*/ 	.word	0x000006a0
        /*06f8*/ 	.word	0x000000ff
        /*06fc*/ 	.word	0x00038878
        /*0700*/ 	.short	0x0100
        /*0702*/ 	.byte	0x06
	.zero		1


	//   ....[14]....
        /*0704*/ 	.word	0x000006b0
        /*0708*/ 	.word	0x000000ff
        /*070c*/ 	.word	0x00038888
        /*0710*/ 	.short	0x0100
        /*0712*/ 	.byte	0x06
	.zero		1


	//   ....[15]....
        /*0714*/ 	.word	0x000007e0
        /*0718*/ 	.word	0x000000ff
        /*071c*/ 	.word	0x00038890
        /*0720*/ 	.short	0x0100
        /*0722*/ 	.byte	0x08
	.zero		1


	//   ....[16]....
        /*0724*/ 	.word	0x000007f0
        /*0728*/ 	.word	0x000000ff
        /*072c*/ 	.word	0x000388a0
        /*0730*/ 	.short	0x0100
        /*0732*/ 	.byte	0x08
	.zero		1


	//   ....[17]....
        /*0734*/ 	.word	0x00000800
        /*0738*/ 	.word	0x000000ff
        /*073c*/ 	.word	0x00038898
        /*0740*/ 	.short	0x0100
        /*0742*/ 	.byte	0x08
	.zero		1


	//   ....[18]....
        /*0744*/ 	.word	0x00000810
        /*0748*/ 	.word	0x000000ff
        /*074c*/ 	.word	0x000388a8
        /*0750*/ 	.short	0x0100
        /*0752*/ 	.byte	0x08
	.zero		1


	//   ....[19]....
        /*0754*/ 	.word	0x00000940
        /*0758*/ 	.word	0x000000ff
        /*075c*/ 	.word	0x000388b0
        /*0760*/ 	.short	0x0100
        /*0762*/ 	.byte	0x08
	.zero		1


	//   ....[20]....
        /*0764*/ 	.word	0x00000950
        /*0768*/ 	.word	0x000000ff
        /*076c*/ 	.word	0x000388c0
        /*0770*/ 	.short	0x0100
        /*0772*/ 	.byte	0x08
	.zero		1


	//   ....[21]....
        /*0774*/ 	.word	0x00000960
        /*0778*/ 	.word	0x000000ff
        /*077c*/ 	.word	0x000388b8
        /*0780*/ 	.short	0x0100
        /*0782*/ 	.byte	0x08
	.zero		1


	//   ....[22]....
        /*0784*/ 	.word	0x00000970
        /*0788*/ 	.word	0x000000ff
        /*078c*/ 	.word	0x000388c8
        /*0790*/ 	.short	0x0100
        /*0792*/ 	.byte	0x08
	.zero		1


	//   ....[23]....
        /*0794*/ 	.word	0x00002660
        /*0798*/ 	.word	0x00000048
        /*079c*/ 	.word	0x00038890
        /*07a0*/ 	.short	0x010a
        /*07a2*/ 	.byte	0x3f
	.zero		1


	//   ....[24]....
        /*07a4*/ 	.word	0x00003090
        /*07a8*/ 	.word	0x00000048
        /*07ac*/ 	.word	0x00038890
        /*07b0*/ 	.short	0x010a
        /*07b2*/ 	.byte	0x3f
	.zero		1


	//   ....[25]....
        /*07b4*/ 	.word	0x00003980
        /*07b8*/ 	.word	0x00000048
        /*07bc*/ 	.word	0x00038890
        /*07c0*/ 	.short	0x010a
        /*07c2*/ 	.byte	0x3f
	.zero		1


	//   ....[26]....
        /*07c4*/ 	.word	0x00003b80
        /*07c8*/ 	.word	0x00000004
        /*07cc*/ 	.word	0x00000000
        /*07d0*/ 	.short	0x0101
        /*07d2*/ 	.byte	0x3f
	.zero		1


	//   ....[27]....
        /*07d4*/ 	.word	0x00003bc0
        /*07d8*/ 	.word	0x00000048
        /*07dc*/ 	.word	0x000388b0
        /*07e0*/ 	.short	0x010a
        /*07e2*/ 	.byte	0x3f
	.zero		1


	//   ....[28]....
        /*07e4*/ 	.word	0x000041e0
        /*07e8*/ 	.word	0x00000048
        /*07ec*/ 	.word	0x00000000
        /*07f0*/ 	.short	0x0101
        /*07f2*/ 	.byte	0x3f
	.zero		1


	//   ....[29]....
        /*07f4*/ 	.word	0x00004bc0
        /*07f8*/ 	.word	0x00000000
        /*07fc*/ 	.word	0x00000000
        /*0800*/ 	.short	0x0101
        /*0802*/ 	.byte	0x3f
	.zero		1


	//   ....[30]....
        /*0804*/ 	.word	0x00005730
        /*0808*/ 	.word	0x00000000
        /*080c*/ 	.word	0x00000000
        /*0810*/ 	.short	0x0101
        /*0812*/ 	.byte	0x3f
	.zero		1


	//   ....[31]....
        /*0814*/ 	.word	0x000062c0
        /*0818*/ 	.word	0x00000002
        /*081c*/ 	.word	0x00038800
        /*0820*/ 	.short	0x010a
        /*0822*/ 	.byte	0x3f
	.zero		1


	//   ....[32]....
        /*0824*/ 	.word	0x00006310
        /*0828*/ 	.word	0x00000002
        /*082c*/ 	.word	0x00038800
        /*0830*/ 	.short	0x010a
        /*0832*/ 	.byte	0x3f
	.zero		1


	//   ....[33]....
        /*0834*/ 	.word	0x000069f0
        /*0838*/ 	.word	0x00000002
        /*083c*/ 	.word	0x00038800
        /*0840*/ 	.short	0x010a
        /*0842*/ 	.byte	0x3f
	.zero		1


	//   ....[34]....
        /*0844*/ 	.word	0x00007820
        /*0848*/ 	.word	0x00000002
        /*084c*/ 	.word	0x00038800
        /*0850*/ 	.short	0x010a
        /*0852*/ 	.byte	0x3f
	.zero		1


	//   ....[35]....
        /*0854*/ 	.word	0x000085b0
        /*0858*/ 	.word	0x00000014
        /*085c*/ 	.word	0x00038830
        /*0860*/ 	.short	0x010a
        /*0862*/ 	.byte	0x3f
	.zero		1


	//   ....[36]....
        /*0864*/ 	.word	0x00008660
        /*0868*/ 	.word	0x00000014
        /*086c*/ 	.word	0x00038830
        /*0870*/ 	.short	0x010a
        /*0872*/ 	.byte	0x3f
	.zero		1


	//   ....[37]....
        /*0874*/ 	.word	0x00008970
        /*0878*/ 	.word	0x00000002
        /*087c*/ 	.word	0x00038810
        /*0880*/ 	.short	0x010a
        /*0882*/ 	.byte	0x3f
	.zero		1


	//   ....[38]....
        /*0884*/ 	.word	0x000089c0
        /*0888*/ 	.word	0x00000014
        /*088c*/ 	.word	0x00038850
        /*0890*/ 	.short	0x010a
        /*0892*/ 	.byte	0x3f
	.zero		1


	//   ....[39]....
        /*0894*/ 	.word	0x00008a80
        /*0898*/ 	.word	0x00000014
        /*089c*/ 	.word	0x00038850
        /*08a0*/ 	.short	0x010a
        /*08a2*/ 	.byte	0x3f
	.zero		1


	//   ....[40]....
        /*08a4*/ 	.word	0x0000ace0
        /*08a8*/ 	.word	0x0000000f
        /*08ac*/ 	.word	0x00000000
        /*08b0*/ 	.short	0x0101
        /*08b2*/ 	.byte	0x3f
	.zero		1


	//   ....[41]....
        /*08b4*/ 	.word	0x0000b390
        /*08b8*/ 	.word	0x00000014
        /*08bc*/ 	.word	0x00000000
        /*08c0*/ 	.short	0x0101
        /*08c2*/ 	.byte	0x3f
	.zero		1


	//   ....[42]....
        /*08c4*/ 	.word	0x0000b4a0
        /*08c8*/ 	.word	0x0000000e
        /*08cc*/ 	.word	0x00038830
        /*08d0*/ 	.short	0x010a
        /*08d2*/ 	.byte	0x3f
	.zero		1


	//   ....[43]....
        /*08d4*/ 	.word	0x0000b550
        /*08d8*/ 	.word	0x0000000e
        /*08dc*/ 	.word	0x00038830
        /*08e0*/ 	.short	0x010a
        /*08e2*/ 	.byte	0x3f
	.zero		1


	//   ....[44]....
        /*08e4*/ 	.word	0x0000b7d0
        /*08e8*/ 	.word	0x0000000e
        /*08ec*/ 	.word	0x00038850
        /*08f0*/ 	.short	0x010a
        /*08f2*/ 	.byte	0x3f
	.zero		1


	//   ....[45]....
        /*08f4*/ 	.word	0x0000b820
        /*08f8*/ 	.word	0x0000000e
        /*08fc*/ 	.word	0x00038850
        /*0900*/ 	.short	0x010a
        /*0902*/ 	.byte	0x3f
	.zero		1


	//   ....[46]....
        /*0904*/ 	.word	0x0000da60
        /*0908*/ 	.word	0x0000009a
        /*090c*/ 	.word	0x00000000
        /*0910*/ 	.short	0x0101
        /*0912*/ 	.byte	0x3f
	.zero		1


	//   ....[47]....
        /*0914*/ 	.word	0x0000e6b0
        /*0918*/ 	.word	0x0000000e
        /*091c*/ 	.word	0x00000000
        /*0920*/ 	.short	0x0101
        /*0922*/ 	.byte	0x3f
	.zero		1


	//   ....[48]....
        /*0924*/ 	.word	0x000109e0
        /*0928*/ 	.word	0x00000000
        /*092c*/ 	.word	0x00000000
        /*0930*/ 	.short	0x0101
        /*0932*/ 	.byte	0x3f
	.zero		1


	//   ....[49]....
        /*0934*/ 	.word	0x00012a60
        /*0938*/ 	.word	0x00000005
        /*093c*/ 	.word	0x00038820
        /*0940*/ 	.short	0x010a
        /*0942*/ 	.byte	0x3f
	.zero		1


	//   ....[50]....
        /*0944*/ 	.word	0x00012ae0
        /*0948*/ 	.word	0x00000006
        /*094c*/ 	.word	0x000388a0
        /*0950*/ 	.short	0x010a
        /*0952*/ 	.byte	0x3f
	.zero		1


	//   ....[51]....
        /*0954*/ 	.word	0x00012cd0
        /*0958*/ 	.word	0x00000006
        /*095c*/ 	.word	0x000388c0
        /*0960*/ 	.short	0x010a
        /*0962*/ 	.byte	0x3f
	.zero		1


	//   ....[52]....
        /*0964*/ 	.word	0x00013230
        /*0968*/ 	.word	0x00000007
        /*096c*/ 	.word	0x000388a0
        /*0970*/ 	.short	0x010a
        /*0972*/ 	.byte	0x3f
	.zero		1


	//   ....[53]....
        /*0974*/ 	.word	0x00013400
        /*0978*/ 	.word	0x00000007
        /*097c*/ 	.word	0x000388c0
        /*0980*/ 	.short	0x010a
        /*0982*/ 	.byte	0x3f
	.zero		1


	//   ....[54]....
        /*0984*/ 	.word	0x00014370
        /*0988*/ 	.word	0x00000009
        /*098c*/ 	.word	0x00038840
        /*0990*/ 	.short	0x010a
        /*0992*/ 	.byte	0x3f
	.zero		1


	//   ....[55]....
        /*0994*/ 	.word	0x00014b60
        /*0998*/ 	.word	0x0000000b
        /*099c*/ 	.word	0x00038820
        /*09a0*/ 	.short	0x010a
        /*09a2*/ 	.byte	0x3f
	.zero		1


	//   ....[56]....
        /*09a4*/ 	.word	0x00014c30
        /*09a8*/ 	.word	0x00000005
        /*09ac*/ 	.word	0x00038860
        /*09b0*/ 	.short	0x010a
        /*09b2*/ 	.byte	0x3f
	.zero		1


	//   ....[57]....
        /*09b4*/ 	.word	0x000153f0
        /*09b8*/ 	.word	0x00000002
        /*09bc*/ 	.word	0x00038840
        /*09c0*/ 	.short	0x010a
        /*09c2*/ 	.byte	0x3f
	.zero		1


	//   ....[58]....
        /*09c4*/ 	.word	0x00015610
        /*09c8*/ 	.word	0x00000002
        /*09cc*/ 	.word	0x00038860
        /*09d0*/ 	.short	0x010a
        /*09d2*/ 	.byte	0x3f
	.zero		1


	//   ....[59]....
        /*09d4*/ 	.word	0x00015cc0
        /*09d8*/ 	.word	0x00000002
        /*09dc*/ 	.word	0x00038840
        /*09e0*/ 	.short	0x010a
        /*09e2*/ 	.byte	0x3f
	.zero		1


	//   ....[60]....
        /*09e4*/ 	.word	0x00015ed0
        /*09e8*/ 	.word	0x00000002
        /*09ec*/ 	.word	0x00038860
        /*09f0*/ 	.short	0x010a
        /*09f2*/ 	.byte	0x3f
	.zero		1


	//   ....[61]....
        /*09f4*/ 	.word	0x00016500
        /*09f8*/ 	.word	0x00000002
        /*09fc*/ 	.word	0x00038840
        /*0a00*/ 	.short	0x010a
        /*0a02*/ 	.byte	0x3f
	.zero		1


	//   ....[62]....
        /*0a04*/ 	.word	0x00016720
        /*0a08*/ 	.word	0x00000002
        /*0a0c*/ 	.word	0x00038860
        /*0a10*/ 	.short	0x010a
        /*0a12*/ 	.byte	0x3f
	.zero		1


	//   ....[63]....
        /*0a14*/ 	.word	0x000177c0
        /*0a18*/ 	.word	0x00000000
        /*0a1c*/ 	.word	0x00038820
        /*0a20*/ 	.short	0x010a
        /*0a22*/ 	.byte	0x3f
	.zero		1


	//   ....[64]....
        /*0a24*/ 	.word	0x00017960
        /*0a28*/ 	.word	0x00000006
        /*0a2c*/ 	.word	0x00000000
        /*0a30*/ 	.short	0x010a
        /*0a32*/ 	.byte	0x3f
	.zero		1


	//   ....[65]....
        /*0a34*/ 	.word	0x000179d0
        /*0a38*/ 	.word	0x00000007
        /*0a3c*/ 	.word	0x00000000
        /*0a40*/ 	.short	0x010a
        /*0a42*/ 	.byte	0x3f
	.zero		1


	//   ....[66]....
        /*0a44*/ 	.word	0x00017a40
        /*0a48*/ 	.word	0x00000004
        /*0a4c*/ 	.word	0x00000000
        /*0a50*/ 	.short	0x010a
        /*0a52*/ 	.byte	0x3f
	.zero		1


	//   ....[67]....
        /*0a54*/ 	.word	0x00017a70
        /*0a58*/ 	.word	0x00000003
        /*0a5c*/ 	.word	0x00000000
        /*0a60*/ 	.short	0x010a
        /*0a62*/ 	.byte	0x3f
	.zero		1


	//   ....[68]....
        /*0a64*/ 	.word	0x00017ad0
        /*0a68*/ 	.word	0x00000048
        /*0a6c*/ 	.word	0x00038890
        /*0a70*/ 	.short	0x010a
        /*0a72*/ 	.byte	0x3f
	.zero		1


	//   ....[69]....
        /*0a74*/ 	.word	0x00017b20
        /*0a78*/ 	.word	0x00000048
        /*0a7c*/ 	.word	0x00038890
        /*0a80*/ 	.short	0x010a
        /*0a82*/ 	.byte	0x3f
	.zero		1


	//   ....[70]....
        /*0a84*/ 	.word	0x00017b70
        /*0a88*/ 	.word	0x00000048
        /*0a8c*/ 	.word	0x00038890
        /*0a90*/ 	.short	0x010a
        /*0a92*/ 	.byte	0x3f
	.zero		1


	//   ....[71]....
        /*0a94*/ 	.word	0x00017bc0
        /*0a98*/ 	.word	0x00000048
        /*0a9c*/ 	.word	0x000388b0
        /*0aa0*/ 	.short	0x010a
        /*0aa2*/ 	.byte	0x3f
	.zero		1


	//   ....[72]....
        /*0aa4*/ 	.word	0x00017e90
        /*0aa8*/ 	.word	0x00000002
        /*0aac*/ 	.word	0x00038800
        /*0ab0*/ 	.short	0x010a
        /*0ab2*/ 	.byte	0x3f
	.zero		1


	//   ....[73]....
        /*0ab4*/ 	.word	0x00018160
        /*0ab8*/ 	.word	0x00000002
        /*0abc*/ 	.word	0x00038800
        /*0ac0*/ 	.short	0x010a
        /*0ac2*/ 	.byte	0x3f
	.zero		1


	//   ....[74]....
        /*0ac4*/ 	.word	0x000181b0
        /*0ac8*/ 	.word	0x00000014
        /*0acc*/ 	.word	0x00038830
        /*0ad0*/ 	.short	0x010a
        /*0ad2*/ 	.byte	0x3f
	.zero		1


	//   ....[75]....
        /*0ad4*/ 	.word	0x00018200
        /*0ad8*/ 	.word	0x00000002
        /*0adc*/ 	.word	0x00038810
        /*0ae0*/ 	.short	0x010a
        /*0ae2*/ 	.byte	0x3f
	.zero		1


	//   ....[76]....
        /*0ae4*/ 	.word	0x00018250
        /*0ae8*/ 	.word	0x00000014
        /*0aec*/ 	.word	0x00038850
        /*0af0*/ 	.short	0x010a
        /*0af2*/ 	.byte	0x3f
	.zero		1


	//   ....[77]....
        /*0af4*/ 	.word	0x000182a0
        /*0af8*/ 	.word	0x0000000e
        /*0afc*/ 	.word	0x00038830
        /*0b00*/ 	.short	0x010a
        /*0b02*/ 	.byte	0x3f
	.zero		1


	//   ....[78]....
        /*0b04*/ 	.word	0x000182f0
        /*0b08*/ 	.word	0x0000000e
        /*0b0c*/ 	.word	0x00038850
        /*0b10*/ 	.short	0x010a
        /*0b12*/ 	.byte	0x3f
	.zero		1


	//   ....[79]....
        /*0b14*/ 	.word	0x00018490
        /*0b18*/ 	.word	0x00000005
        /*0b1c*/ 	.word	0x00038820
        /*0b20*/ 	.short	0x010a
        /*0b22*/ 	.byte	0x3f
	.zero		1


	//   ....[80]....
        /*0b24*/ 	.word	0x000184e0
        /*0b28*/ 	.word	0x00000006
        /*0b2c*/ 	.word	0x000388a0
        /*0b30*/ 	.short	0x010a
        /*0b32*/ 	.byte	0x3f
	.zero		1


	//   ....[81]....
        /*0b34*/ 	.word	0x00018530
        /*0b38*/ 	.word	0x00000006
        /*0b3c*/ 	.word	0x000388c0
        /*0b40*/ 	.short	0x010a
        /*0b42*/ 	.byte	0x3f
	.zero		1


	//   ....[82]....
        /*0b44*/ 	.word	0x00018580
        /*0b48*/ 	.word	0x00000007
        /*0b4c*/ 	.word	0x000388a0
        /*0b50*/ 	.short	0x010a
        /*0b52*/ 	.byte	0x3f
	.zero		1


	//   ....[83]....
        /*0b54*/ 	.word	0x000185d0
        /*0b58*/ 	.word	0x00000007
        /*0b5c*/ 	.word	0x000388c0
        /*0b60*/ 	.short	0x010a
        /*0b62*/ 	.byte	0x3f
	.zero		1


	//   ....[84]....
        /*0b64*/ 	.word	0x00018770
        /*0b68*/ 	.word	0x00000009
        /*0b6c*/ 	.word	0x00038840
        /*0b70*/ 	.short	0x010a
        /*0b72*/ 	.byte	0x3f
	.zero		1


	//   ....[85]....
        /*0b74*/ 	.word	0x000187f0
        /*0b78*/ 	.word	0x00000009
        /*0b7c*/ 	.word	0x00038820
        /*0b80*/ 	.short	0x010a
        /*0b82*/ 	.byte	0x3f
	.zero		1


	//   ....[86]....
        /*0b84*/ 	.word	0x00018840
        /*0b88*/ 	.word	0x00000005
        /*0b8c*/ 	.word	0x00038860
        /*0b90*/ 	.short	0x010a
        /*0b92*/ 	.byte	0x3f
	.zero		1


	//   ....[87]....
        /*0b94*/ 	.word	0x00018890
        /*0b98*/ 	.word	0x00000002
        /*0b9c*/ 	.word	0x00038840
        /*0ba0*/ 	.short	0x010a
        /*0ba2*/ 	.byte	0x3f
	.zero		1


	//   ....[88]....
        /*0ba4*/ 	.word	0x000188e0
        /*0ba8*/ 	.word	0x00000002
        /*0bac*/ 	.word	0x00038860
        /*0bb0*/ 	.short	0x010a
        /*0bb2*/ 	.byte	0x3f
	.zero		1


	//   ....[89]....
        /*0bb4*/ 	.word	0x00018930
        /*0bb8*/ 	.word	0x00000002
        /*0bbc*/ 	.word	0x00038840
        /*0bc0*/ 	.short	0x010a
        /*0bc2*/ 	.byte	0x3f
	.zero		1


	//   ....[90]....
        /*0bc4*/ 	.word	0x00018980
        /*0bc8*/ 	.word	0x00000002
        /*0bcc*/ 	.word	0x00038860
        /*0bd0*/ 	.short	0x010a
        /*0bd2*/ 	.byte	0x3f
	.zero		1


	//   ....[91]....
        /*0bd4*/ 	.word	0x000189d0
        /*0bd8*/ 	.word	0x00000002
        /*0bdc*/ 	.word	0x00038840
        /*0be0*/ 	.short	0x010a
        /*0be2*/ 	.byte	0x3f
	.zero		1


	//   ....[92]....
        /*0be4*/ 	.word	0x00018a20
        /*0be8*/ 	.word	0x00000002
        /*0bec*/ 	.word	0x00038860
        /*0bf0*/ 	.short	0x010a
        /*0bf2*/ 	.byte	0x3f
	.zero		1


	//   ....[93]....
        /*0bf4*/ 	.word	0x000193e0
        /*0bf8*/ 	.word	0x00000000
        /*0bfc*/ 	.word	0x00038820
        /*0c00*/ 	.short	0x010a
        /*0c02*/ 	.byte	0x3f
	.zero		1


	//   ....[94]....
        /*0c04*/ 	.word	0x00019580
        /*0c08*/ 	.word	0x00000006
        /*0c0c*/ 	.word	0x00000000
        /*0c10*/ 	.short	0x010a
        /*0c12*/ 	.byte	0x3f
	.zero		1


	//   ....[95]....
        /*0c14*/ 	.word	0x000195d0
        /*0c18*/ 	.word	0x00000007
        /*0c1c*/ 	.word	0x00000000
        /*0c20*/ 	.short	0x010a
        /*0c22*/ 	.byte	0x3f
	.zero		1


	//   ....[96]....
        /*0c24*/ 	.word	0x00019620
        /*0c28*/ 	.word	0x00000004
        /*0c2c*/ 	.word	0x00000000
        /*0c30*/ 	.short	0x010a
        /*0c32*/ 	.byte	0x3f
	.zero		1


	//----- nvinfo : EIATTR_NUM_MBARRIERS
	.align		4
.L_291:
        /*0c34*/ 	.byte	0x03, 0x38
        /*0c36*/ 	.short	0x0017


	//----- nvinfo : EIATTR_EXIT_INSTR_OFFSETS
	.align		4
        /*0c38*/ 	.byte	0x04, 0x1c
        /*0c3a*/ 	.short	(.L_293 - .L_292)


	//   ....[0]....
.L_292:
        /*0c3c*/ 	.word	0x00017ac0


	//----- nvinfo : EIATTR_MAX_THREADS
	.align		4
.L_293:
        /*0c40*/ 	.byte	0x04, 0x05
        /*0c42*/ 	.short	(.L_295 - .L_294)
.L_294:
        /*0c44*/ 	.word	0x00000180
        /*0c48*/ 	.word	0x00000001
        /*0c4c*/ 	.word	0x00000001


	//----- nvinfo : EIATTR_CRS_STACK_SIZE
	.align		4
.L_295:
        /*0c50*/ 	.byte	0x04, 0x1e
        /*0c52*/ 	.short	(.L_297 - .L_296)
.L_296:
        /*0c54*/ 	.word	0x00000000


	//----- nvinfo : EIATTR_CBANK_PARAM_SIZE
	.align		4
.L_297:
        /*0c58*/ 	.byte	0x03, 0x19
        /*0c5a*/ 	.short	0x0b70


	//----- nvinfo : EIATTR_PARAM_CBANK
	.align		4
        /*0c5c*/ 	.byte	0x04, 0x0a
        /*0c5e*/ 	.short	(.L_299 - .L_298)
	.align		4
.L_298:
        /*0c60*/ 	.word	index@(.nv.constant0._ZN7cutlass13device_kernelIN5flash11enable_sm90INS1_16FlashAttnFwdSm90INS1_25CollectiveMainloopFwdSm90ILi2EN4cute5tupleIJNS5_1CILi1EEES8_S8_EEENS6_IJNS7_ILi64EEESA_SA_EEELi512ENS_10bfloat16_tEfNS_4arch4Sm90ELb0ELb0ELb0ELb1ELb0ELb1ELb1ELb0ELb0ELb0ELb0ELb0EEENS1_21CollectiveEpilogueFwdINS6_IJSA_NS7_ILi512EEESA_EEES9_SC_SE_Li256ELb1ELb0ELb0ELb0EEENS1_36VarlenDynamicPersistentTileSchedulerILi64ELi64ELi256ELi32ELb0ELb0ELb1ELb0ELb1ELb1EEEEEEEEEvNT_6ParamsE)
        /*0c64*/ 	.short	0x0210
        /*0c66*/ 	.short	0x0b70


	//----- nvinfo : EIATTR_SW_WAR
	.align		4
.L_299:
        /*0c68*/ 	.byte	0x04, 0x36
        /*0c6a*/ 	.short	(.L_301 - .L_300)
.L_300:
        /*0c6c*/ 	.word	0x00000008
.L_301:


//--------------------- .nv.info._ZN7cutlass13device_kernelIN5flash11enable_sm90INS1_16FlashAttnFwdSm90INS1_25CollectiveMainloopFwdSm90ILi2EN4cute5tupleIJNS5_1CILi1EEES8_S8_EEENS6_IJNS7_ILi64EEESA_SA_EEELi512ENS_10bfloat16_tEfNS_4arch4Sm90ELb0ELb1ELb0ELb0ELb0ELb0ELb0ELb0ELb0ELb0ELb0ELb0EEENS1_21CollectiveEpilogueFwdINS6_IJSA_NS7_ILi512EEESA_EEES9_SC_SE_Li256ELb0ELb0ELb0ELb0EEENS1_30DynamicPersistentTileSchedulerILi256ELi32ELb0ELb0ELb1EEEEEEEEEvNT_6ParamsE --------------------------
	.section	.nv.info._ZN7cutlass13device_kernelIN5flash11enable_sm90INS1_16FlashAttnFwdSm90INS1_25CollectiveMainloopFwdSm90ILi2EN4cute5tupleIJNS5_1CILi1EEES8_S8_EEENS6_IJNS7_ILi64EEESA_SA_EEELi512ENS_10bfloat16_tEfNS_4arch4Sm90ELb0ELb1ELb0ELb0ELb0ELb0ELb0ELb0ELb0ELb0ELb0ELb0EEENS1_21CollectiveEpilogueFwdINS6_IJSA_NS7_ILi512EEESA_EEES9_SC_SE_Li256ELb0ELb0ELb0ELb0EEENS1_30DynamicPersistentTileSchedulerILi256ELi32ELb0ELb0ELb1EEEEEEEEEvNT_6ParamsE,"",@"SHT_CUDA_INFO"
	.sectionflags	@""
	.align	4


	//----- nvinfo : EIATTR_CUDA_API_VERSION
	.align		4
        /*0000*/ 	.byte	0x04, 0x37
        /*0002*/ 	.short	(.L_303 - .L_302)
.L_302:
        /*0004*/ 	.word	0x00000082


	//----- nvinfo : EIATTR_KPARAM_INFO
	.align		4
.L_303:
        /*0008*/ 	.byte	0x04, 0x17
        /*000a*/ 	.short	(.L_305 - .L_304)
.L_304:
        /*000c*/ 	.word	0x00000000
        /*0010*/ 	.short	0x0000
        /*0012*/ 	.short	0x0070
        /*0014*/ 	.byte	0x00, 0xf0, 0x01, 0x2e


	//----- nvinfo : EIATTR_SPARSE_MMA_MASK
	.align		4
.L_305:
        /*0018*/ 	.byte	0x03, 0x50
        /*001a*/ 	.short	0x0000


	//----- nvinfo : EIATTR_MAXREG_COUNT
	.align		4
        /*001c*/ 	.byte	0x03, 0x1b
        /*001e*/ 	.short	0x00a8


	//----- nvinfo : EIATTR_NUM_BARRIERS
	.align		4
        /*0020*/ 	.byte	0x02, 0x4c
        /*0022*/ 	.byte	0x10
	.zero		1


	//----- nvinfo : EIATTR_EXTERNS
	.align		4
        /*0024*/ 	.byte	0x04, 0x0f
        /*0026*/ 	.short	(.L_307 - .L_306)


	//   ....[0]....
	.align		4
.L_306:
        /*0028*/ 	.word	index@(__assertfail)


	//----- nvinfo : EIATTR_MERCURY_ISA_VERSION
	.align		4
.L_307:
        /*002c*/ 	.byte	0x03, 0x5f
        /*002e*/ 	.short	0x0101


	//----- nvinfo : EIATTR_INT_WARP_WIDE_INSTR_OFFSETS
	.align		4
        /*0030*/ 	.byte	0x04, 0x31
        /*0032*/ 	.short	(.L_309 - .L_308)


	//   ....[0]....
.L_308:
        /*0034*/ 	.word	0x00000180


	//   ....[1]....
        /*0038*/ 	.word	0x000001b0


	//   ....[2]....
        /*003c*/ 	.word	0x000001c0


	//   ....[3]....
        /*0040*/ 	.word	0x0000ea40


	//   ....[4]....
        /*0044*/ 	.word	0x0000ead0


	//   ....[5]....
        /*0048*/ 	.word	0x0000efc0


	//   ....[6]....
        /*004c*/ 	.word	0x000110e0


	//   ....[7]....
        /*0050*/ 	.word	0x00011170


	//----- nvinfo : EIATTR_COOP_GROUP_MASK_REGIDS
	.align		4
.L_309:
        /*0054*/ 	.byte	0x04, 0x29
        /*0056*/ 	.short	(.L_311 - .L_310)


	//   ....[0]....
.L_310:
        /*0058*/ 	.word	0xffffffff


	//   ....[1]....
        /*005c*/ 	.word	0xffffffff


	//   ....[2]....
        /*0060*/ 	.word	0xffffffff


	//   ....[3]....
        /*0064*/ 	.word	0xffffffff


	//   ....[4]....
        /*0068*/ 	.word	0xffffffff


	//   ....[5]....
        /*006c*/ 	.word	0xffffffff


	//   ....[6]....
        /*0070*/ 	.word	0xffffffff


	//   ....[7]....
        /*0074*/ 	.word	0xffffffff


	//   ....[8]....
        /*0078*/ 	.word	0xffffffff


	//   ....[9]....
        /*007c*/ 	.word	0xffffffff


	//   ....[10]....
        /*0080*/ 	.word	0xffffffff


	//   ....[11]....
        /*0084*/ 	.word	0xffffffff


	//   ....[12]....
        /*0088*/ 	.word	0xffffffff


	//   ....[13]....
        /*008c*/ 	.word	0xffffffff


	//   ....[14]....
        /*0090*/ 	.word	0xffffffff


	//   ....[15]....
        /*0094*/ 	.word	0xffffffff


	//   ....[16]....
        /*0098*/ 	.word	0xffffffff


	//   ....[17]....
        /*009c*/ 	.word	0xffffffff


	//   ....[18]....
        /*00a0*/ 	.word	0xffffffff


	//   ....[19]....
        /*00a4*/ 	.word	0xffffffff


	//   ....[20]....
        /*00a8*/ 	.word	0xffffffff


	//   ....[21]....
        /*00ac*/ 	.word	0xffffffff


	//   ....[22]....
        /*00b0*/ 	.word	0xffffffff


	//   ....[23]....
        /*00b4*/ 	.word	0xffffffff


	//   ....[24]....
        /*00b8*/ 	.word	0xffffffff


	//   ....[25]....
        /*00bc*/ 	.word	0xffffffff


	//   ....[26]....
        /*00c0*/ 	.word	0xffffffff


	//   ....[27]....
        /*00c4*/ 	.word	0xffffffff


	//   ....[28]....
        /*00c8*/ 	.word	0xffffffff


	//   ....[29]....
        /*00cc*/ 	.word	0xffffffff


	//   ....[30]....
        /*00d0*/ 	.word	0xffffffff


	//   ....[31]....
        /*00d4*/ 	.word	0xffffffff


	//   ....[32]....
        /*00d8*/ 	.word	0xffffffff


	//   ....[33]....
        /*00dc*/ 	.word	0xffffffff


	//   ....[34]....
        /*00e0*/ 	.word	0xffffffff


	//   ....[35]....
        /*00e4*/ 	.word	0xffffffff


	//   ....[36]....
        /*00e8*/ 	.word	0xffffffff


	//   ....[37]....
        /*00ec*/ 	.word	0xffffffff


	//   ....[38]....
        /*00f0*/ 	.word	0x0500000f


	//   ....[39]....
        /*00f4*/ 	.word	0x0500000f


	//----- nvinfo : EIATTR_COOP_GROUP_INSTR_OFFSETS
	.align		4
.L_311:
        /*00f8*/ 	.byte	0x04, 0x28
        /*00fa*/ 	.short	(.L_313 - .L_312)


	//   ....[0]....
.L_312:
        /*00fc*/ 	.word	0x00000050


	//   ....[1]....
        /*0100*/ 	.word	0x00000190


	//   ....[2]....
        /*0104*/ 	.word	0x000001e0


	//   ....[3]....
        /*0108*/ 	.word	0x00000390


	//   ....[4]....
        /*010c*/ 	.word	0x000004f0


	//   ....[5]....
        /*0110*/ 	.word	0x00000610


	//   ....[6]....
        /*0114*/ 	.word	0x00000770


	//   ....[7]....
        /*0118*/ 	.word	0x00001a40


	//   ....[8]....
        /*011c*/ 	.word	0x00003a30


	//   ....[9]....
        /*0120*/ 	.word	0x00004b80


	//   ....[10]....
        /*0124*/ 	.word	0x00004c90


	//   ....[11]....
        /*0128*/ 	.word	0x00005070


	//   ....[12]....
        /*012c*/ 	.word	0x00005110


	//   ....[13]....
        /*0130*/ 	.word	0x00005960


	//   ....[14]....
        /*0134*/ 	.word	0x00006710


	//   ....[15]....
        /*0138*/ 	.word	0x000067d0


	//   ....[16]....
        /*013c*/ 	.word	0x00006b70


	//   ....[17]....
        /*0140*/ 	.word	0x00006c50


	//   ....[18]....
        /*0144*/ 	.word	0x00007df0


	//   ....[19]....
        /*0148*/ 	.word	0x00008420


	//   ....[20]....
        /*014c*/ 	.word	0x00008450


	//   ....[21]....
        /*0150*/ 	.word	0x000086a0


	//   ....[22]....
        /*0154*/ 	.word	0x00008870


	//   ....[23]....
        /*0158*/ 	.word	0x000098c0


	//   ....[24]....
        /*015c*/ 	.word	0x0000a520


	//   ....[25]....
        /*0160*/ 	.word	0x0000a5e0


	//   ....[26]....
        /*0164*/ 	.word	0x0000a9a0


	//   ....[27]....
        /*0168*/ 	.word	0x0000aa80


	//   ....[28]....
        /*016c*/ 	.word	0x0000bc00


	//   ....[29]....
        /*0170*/ 	.word	0x0000bc40


	//   ....[30]....
        /*0174*/ 	.word	0x0000bc80


	//   ....[31]....
        /*0178*/ 	.word	0x0000bcd0


	//   ....[32]....
        /*017c*/ 	.word	0x0000bcf0


	//   ....[33]....
        /*0180*/ 	.word	0x0000c780


	//   ....[34]....
        /*0184*/ 	.word	0x0000d530


	//   ....[35]....
        /*0188*/ 	.word	0x0000e1b0


	//   ....[36]....
        /*018c*/ 	.word	0x000111f0


	//   ....[37]....
        /*0190*/ 	.word	0x000113a0


	//   ....[38]....
        /*0194*/ 	.word	0x00011a50


	//   ....[39]....
        /*0198*/ 	.word	0x00011e30


	//----- nvinfo : EIATTR_REG_RECONFIG
	.align		4
.L_313:
        /*019c*/ 	.byte	0x01, 0x54
	.zero		2


	//----- nvinfo : EIATTR_SYSCALL_OFFSETS
	.align		4
        /*01a0*/ 	.byte	0x04, 0x46
        /*01a2*/ 	.short	(.L_315 - .L_314)


	//   ....[0]....
.L_314:
        /*01a4*/ 	.word	0x00003c00


	//   ....[1]....
        /*01a8*/ 	.word	0x0000ec60


	//   ....[2]....
        /*01ac*/ 	.word	0x0000eda0


	//   ....[3]....
        /*01b0*/ 	.word	0x0000eea0


	//----- nvinfo : EIATTR_MBARRIER_INSTR_OFFSETS
	.align		4
.L_315:
        /*01b4*/ 	.byte	0x04, 0x39
        /*01b6*/ 	.short	(.L_317 - .L_316)


	//   ....[0]....
.L_316:
        /*01b8*/ 	.word	0x00000280
        /*01bc*/ 	.word	0x000000ff
        /*01c0*/ 	.word	0x00028c00
        /*01c4*/ 	.short	0x0100
        /*01c6*/ 	.byte	0x06
	.zero		1


	//   ....[1]....
        /*01c8*/ 	.word	0x00000290
        /*01cc*/ 	.word	0x000000ff
        /*01d0*/ 	.word	0x00028c20
        /*01d4*/ 	.short	0x0100
        /*01d6*/ 	.byte	0x06
	.zero		1


	//   ....[2]....
        /*01d8*/ 	.word	0x00000340
        /*01dc*/ 	.word	0x000000ff
        /*01e0*/ 	.word	0x00028c30
        /*01e4*/ 	.short	0x0100
        /*01e6*/ 	.byte	0x06
	.zero		1


	//   ....[3]....
        /*01e8*/ 	.word	0x00000350
        /*01ec*/ 	.word	0x000000ff
        /*01f0*/ 	.word	0x00028c40
        /*01f4*/ 	.short	0x0100
        /*01f6*/ 	.byte	0x06
	.zero		1


	//   ....[4]....
        /*01f8*/ 	.word	0x00000360
        /*01fc*/ 	.word	0x000000ff
        /*0200*/ 	.word	0x00028c38
        /*0204*/ 	.short	0x0100
        /*0206*/ 	.byte	0x06
	.zero		1


	//   ....[5]....
        /*0208*/ 	.word	0x00000370
        /*020c*/ 	.word	0x000000ff
        /*0210*/ 	.word	0x00028c48
        /*0214*/ 	.short	0x0100
        /*0216*/ 	.byte	0x06
	.zero		1


	//   ....[6]....
        /*0218*/ 	.word	0x000004a0
        /*021c*/ 	.word	0x000000ff
        /*0220*/ 	.word	0x00028c50
        /*0224*/ 	.short	0x0100
        /*0226*/ 	.byte	0x08
	.zero		1


	//   ....[7]....
        /*0228*/ 	.word	0x000004b0
        /*022c*/ 	.word	0x000000ff
        /*0230*/ 	.word	0x00028c60
        /*0234*/ 	.short	0x0100
        /*0236*/ 	.byte	0x08
	.zero		1


	//   ....[8]....
        /*0238*/ 	.word	0x000004c0
        /*023c*/ 	.word	0x000000ff
        /*0240*/ 	.word	0x00028c58
        /*0244*/ 	.short	0x0100
        /*0246*/ 	.byte	0x08
	.zero		1


	//   ....[9]....
        /*0248*/ 	.word	0x000004d0
        /*024c*/ 	.word	0x000000ff
        /*0250*/ 	.word	0x00028c68
        /*0254*/ 	.short	0x0100
        /*0256*/ 	.byte	0x08
	.zero		1


	//   ....[10]....
        /*0258*/ 	.word	0x000005c0
        /*025c*/ 	.word	0x000000ff
        /*0260*/ 	.word	0x00028c70
        /*0264*/ 	.short	0x0100
        /*0266*/ 	.byte	0x06
	.zero		1


	//   ....[11]....
        /*0268*/ 	.word	0x000005d0
        /*026c*/ 	.word	0x000000ff
        /*0270*/ 	.word	0x00028c80
        /*0274*/ 	.short	0x0100
        /*0276*/ 	.byte	0x06
	.zero		1


	//   ....[12]....
        /*0278*/ 	.word	0x000005e0
        /*027c*/ 	.word	0x000000ff
        /*0280*/ 	.word	0x00028c78
        /*0284*/ 	.short	0x0100
        /*0286*/ 	.byte	0x06
	.zero		1


	//   ....[13]....
        /*0288*/ 	.word	0x000005f0
        /*028c*/ 	.word	0x000000ff
        /*0290*/ 	.word	0x00028c88
        /*0294*/ 	.short	0x0100
        /*0296*/ 	.byte	0x06
	.zero		1


	//   ....[14]....
        /*0298*/ 	.word	0x00000720
        /*029c*/ 	.word	0x000000ff
        /*02a0*/ 	.word	0x00028c90
        /*02a4*/ 	.short	0x0100
        /*02a6*/ 	.byte	0x08
	.zero		1


	//   ....[15]....
        /*02a8*/ 	.word	0x00000730
        /*02ac*/ 	.word	0x000000ff
        /*02b0*/ 	.word	0x00028ca0
        /*02b4*/ 	.short	0x0100
        /*02b6*/ 	.byte	0x08
	.zero		1


	//   ....[16]....
        /*02b8*/ 	.word	0x00000740
        /*02bc*/ 	.word	0x000000ff
        /*02c0*/ 	.word	0x00028c98
        /*02c4*/ 	.short	0x0100
        /*02c6*/ 	.byte	0x08
	.zero		1


	//   ....[17]....
        /*02c8*/ 	.word	0x00000750
        /*02cc*/ 	.word	0x000000ff
        /*02d0*/ 	.word	0x00028ca8
        /*02d4*/ 	.short	0x0100
        /*02d6*/ 	.byte	0x08
	.zero		1


	//   ....[18]....
        /*02d8*/ 	.word	0x00000880
        /*02dc*/ 	.word	0x000000ff
        /*02e0*/ 	.word	0x00028cb0
        /*02e4*/ 	.short	0x0100
        /*02e6*/ 	.byte	0x08
	.zero		1


	//   ....[19]....
        /*02e8*/ 	.word	0x00000890
        /*02ec*/ 	.word	0x000000ff
        /*02f0*/ 	.word	0x00028cc0
        /*02f4*/ 	.short	0x0100
        /*02f6*/ 	.byte	0x08
	.zero		1


	//   ....[20]....
        /*02f8*/ 	.word	0x000008a0
        /*02fc*/ 	.word	0x000000ff
        /*0300*/ 	.word	0x00028cb8
        /*0304*/ 	.short	0x0100
        /*0306*/ 	.byte	0x08
	.zero		1


	//   ....[21]....
        /*0308*/ 	.word	0x000008b0
        /*030c*/ 	.word	0x000000ff
        /*0310*/ 	.word	0x00028cc8
        /*0314*/ 	.short	0x0100
        /*0316*/ 	.byte	0x08
	.zero		1


	//   ....[22]....
        /*0318*/ 	.word	0x00001b50
        /*031c*/ 	.word	0x000000ff
        /*0320*/ 	.word	0x00028c50
        /*0324*/ 	.short	0x010a
        /*0326*/ 	.byte	0x15
	.zero		1


	//   ....[23]....
        /*0328*/ 	.word	0x00001e00
        /*032c*/ 	.word	0x00000003
        /*0330*/ 	.word	0x00000000
        /*0334*/ 	.short	0x0101
        /*0336*/ 	.byte	0x3f
	.zero		1


	//   ....[24]....
        /*0338*/ 	.word	0x00002760
        /*033c*/ 	.word	0x000000ff
        /*0340*/ 	.word	0x00028c50
        /*0344*/ 	.short	0x010a
        /*0346*/ 	.byte	0x15
	.zero		1


	//   ....[25]....
        /*0348*/ 	.word	0x000027a0
        /*034c*/ 	.word	0x000000ff
        /*0350*/ 	.word	0x00028c50
        /*0354*/ 	.short	0x010a
        /*0356*/ 	.byte	0x15
	.zero		1


	//   ....[26]....
        /*0358*/ 	.word	0x00002970
        /*035c*/ 	.word	0x00000004
        /*0360*/ 	.word	0x00000000
        /*0364*/ 	.short	0x0101
        /*0366*/ 	.byte	0x3f
	.zero		1


	//   ....[27]....
        /*0368*/ 	.word	0x00003c80
        /*036c*/ 	.word	0x000000ff
        /*0370*/ 	.word	0x00028c00
        /*0374*/ 	.short	0x010a
        /*0376*/ 	.byte	0x30
	.zero		1


	//   ....[28]....
        /*0378*/ 	.word	0x00003d00
        /*037c*/ 	.word	0x00000006
        /*0380*/ 	.word	0x00028c30
        /*0384*/ 	.short	0x010a
        /*0386*/ 	.byte	0x3f
	.zero		1


	//   ....[29]....
        /*0388*/ 	.word	0x00003d40
        /*038c*/ 	.word	0x00000006
        /*0390*/ 	.word	0x00028c30
        /*0394*/ 	.short	0x010a
        /*0396*/ 	.byte	0x3f
	.zero		1


	//   ....[30]....
        /*0398*/ 	.word	0x00004110
        /*039c*/ 	.word	0x00000000
        /*03a0*/ 	.word	0x00000000
        /*03a4*/ 	.short	0x0101
        /*03a6*/ 	.byte	0x3f
	.zero		1


	//   ....[31]....
        /*03a8*/ 	.word	0x00005700
        /*03ac*/ 	.word	0x00000006
        /*03b0*/ 	.word	0x00028c50
        /*03b4*/ 	.short	0x010a
        /*03b6*/ 	.byte	0x3f
	.zero		1


	//   ....[32]....
        /*03b8*/ 	.word	0x00005740
        /*03bc*/ 	.word	0x00000006
        /*03c0*/ 	.word	0x00028c50
        /*03c4*/ 	.short	0x010a
        /*03c6*/ 	.byte	0x3f
	.zero		1


	//   ....[33]....
        /*03c8*/ 	.word	0x00005980
        /*03cc*/ 	.word	0x00000006
        /*03d0*/ 	.word	0x00000000
        /*03d4*/ 	.short	0x0101
        /*03d6*/ 	.byte	0x3f
	.zero		1


	//   ....[34]....
        /*03d8*/ 	.word	0x00005c30
        /*03dc*/ 	.word	0x000000ff
        /*03e0*/ 	.word	0x00028c30
        /*03e4*/ 	.short	0x010a
        /*03e6*/ 	.byte	0x1a
	.zero		1


	//   ....[35]....
        /*03e8*/ 	.word	0x00005c70
        /*03ec*/ 	.word	0x000000ff
        /*03f0*/ 	.word	0x00028c30
        /*03f4*/ 	.short	0x010a
        /*03f6*/ 	.byte	0x1a
	.zero		1


	//   ....[36]....
        /*03f8*/ 	.word	0x00005e50
        /*03fc*/ 	.word	0x0000000e
        /*0400*/ 	.word	0x00000000
        /*0404*/ 	.short	0x0101
        /*0406*/ 	.byte	0x3f
	.zero		1


	//   ....[37]....
        /*0408*/ 	.word	0x00007b40
        /*040c*/ 	.word	0x000000ff
        /*0410*/ 	.word	0x00028c50
        /*0414*/ 	.short	0x010a
        /*0416*/ 	.byte	0x1a
	.zero		1


	//   ....[38]....
        /*0418*/ 	.word	0x00007b80
        /*041c*/ 	.word	0x000000ff
        /*0420*/ 	.word	0x00028c50
        /*0424*/ 	.short	0x010a
        /*0426*/ 	.byte	0x1a
	.zero		1


	//   ....[39]....
        /*0428*/ 	.word	0x00007e10
        /*042c*/ 	.word	0x0000000c
        /*0430*/ 	.word	0x00000000
        /*0434*/ 	.short	0x0101
        /*0436*/ 	.byte	0x3f
	.zero		1


	//   ....[40]....
        /*0438*/ 	.word	0x00008150
        /*043c*/ 	.word	0x000000ff
        /*0440*/ 	.word	0x00028c30
        /*0444*/ 	.short	0x010a
        /*0446*/ 	.byte	0x17
	.zero		1


	//   ....[41]....
        /*0448*/ 	.word	0x00008190
        /*044c*/ 	.word	0x000000ff
        /*0450*/ 	.word	0x00028c30
        /*0454*/ 	.short	0x010a
        /*0456*/ 	.byte	0x17
	.zero		1


	//   ....[42]....
        /*0458*/ 	.word	0x00008bc0
        /*045c*/ 	.word	0x0000009a
        /*0460*/ 	.word	0x00000000
        /*0464*/ 	.short	0x0101
        /*0466*/ 	.byte	0x3f
	.zero		1


	//   ....[43]....
        /*0468*/ 	.word	0x00009630
        /*046c*/ 	.word	0x000000ff
        /*0470*/ 	.word	0x00028c50
        /*0474*/ 	.short	0x010a
        /*0476*/ 	.byte	0x17
	.zero		1


	//   ....[44]....
        /*0478*/ 	.word	0x00009670
        /*047c*/ 	.word	0x000000ff
        /*0480*/ 	.word	0x00028c50
        /*0484*/ 	.short	0x010a
        /*0486*/ 	.byte	0x17
	.zero		1


	//   ....[45]....
        /*0488*/ 	.word	0x000098e0
        /*048c*/ 	.word	0x000000aa
        /*0490*/ 	.word	0x00000000
        /*0494*/ 	.short	0x0101
        /*0496*/ 	.byte	0x3f
	.zero		1


	//   ....[46]....
        /*0498*/ 	.word	0x00009a50
        /*049c*/ 	.word	0x000000ff
        /*04a0*/ 	.word	0x00028c30
        /*04a4*/ 	.short	0x010a
        /*04a6*/ 	.byte	0x1a
	.zero		1


	//   ....[47]....
        /*04a8*/ 	.word	0x00009a90
        /*04ac*/ 	.word	0x000000ff
        /*04b0*/ 	.word	0x00028c30
        /*04b4*/ 	.short	0x010a
        /*04b6*/ 	.byte	0x1a
	.zero		1


	//   ....[48]....
        /*04b8*/ 	.word	0x00009c60
        /*04bc*/ 	.word	0x00000008
        /*04c0*/ 	.word	0x00000000
        /*04c4*/ 	.short	0x0101
        /*04c6*/ 	.byte	0x3f
	.zero		1


	//   ....[49]....
        /*04c8*/ 	.word	0x0000b950
        /*04cc*/ 	.word	0x000000ff
        /*04d0*/ 	.word	0x00028c50
        /*04d4*/ 	.short	0x010a
        /*04d6*/ 	.byte	0x1a
	.zero		1


	//   ....[50]....
        /*04d8*/ 	.word	0x0000b990
        /*04dc*/ 	.word	0x000000ff
        /*04e0*/ 	.word	0x00028c50
        /*04e4*/ 	.short	0x010a
        /*04e6*/ 	.byte	0x1a
	.zero		1


	//   ....[51]....
        /*04e8*/ 	.word	0x0000bc20
        /*04ec*/ 	.word	0x0000000b
        /*04f0*/ 	.word	0x00000000
        /*04f4*/ 	.short	0x0101
        /*04f6*/ 	.byte	0x3f
	.zero		1


	//   ....[52]....
        /*04f8*/ 	.word	0x0000d870
        /*04fc*/ 	.word	0x000000ff
        /*0500*/ 	.word	0x00000000
        /*0504*/ 	.short	0x0101
        /*0506*/ 	.byte	0x05
	.zero		1


	//   ....[53]....
        /*0508*/ 	.word	0x0000f240
        /*050c*/ 	.word	0x00000008
        /*0510*/ 	.word	0x00028c40
        /*0514*/ 	.short	0x010a
        /*0516*/ 	.byte	0x3f
	.zero		1


	//   ....[54]....
        /*0518*/ 	.word	0x0000f540
        /*051c*/ 	.word	0x000000ff
        /*0520*/ 	.word	0x00028c20
        /*0524*/ 	.short	0x010a
        /*0526*/ 	.byte	0x25
	.zero		1


	//   ....[55]....
        /*0528*/ 	.word	0x0000f5c0
        /*052c*/ 	.word	0x00000008
        /*0530*/ 	.word	0x00028c60
        /*0534*/ 	.short	0x010a
        /*0536*/ 	.byte	0x3f
	.zero		1


	//   ....[56]....
        /*0538*/ 	.word	0x0000fc30
        /*053c*/ 	.word	0x00000002
        /*0540*/ 	.word	0x00028c40
        /*0544*/ 	.short	0x010a
        /*0546*/ 	.byte	0x3f
	.zero		1


	//   ....[57]....
        /*0548*/ 	.word	0x0000fdc0
        /*054c*/ 	.word	0x00000002
        /*0550*/ 	.word	0x00028c60
        /*0554*/ 	.short	0x010a
        /*0556*/ 	.byte	0x3f
	.zero		1


	//   ....[58]....
        /*0558*/ 	.word	0x000103d0
        /*055c*/ 	.word	0x00000003
        /*0560*/ 	.word	0x00028c40
        /*0564*/ 	.short	0x010a
        /*0566*/ 	.byte	0x3f
	.zero		1


	//   ....[59]....
        /*0568*/ 	.word	0x00010560
        /*056c*/ 	.word	0x00000003
        /*0570*/ 	.word	0x00028c60
        /*0574*/ 	.short	0x010a
        /*0576*/ 	.byte	0x3f
	.zero		1


	//   ....[60]....
        /*0578*/ 	.word	0x00010af0
        /*057c*/ 	.word	0x00000002
        /*0580*/ 	.word	0x00028c40
        /*0584*/ 	.short	0x010a
        /*0586*/ 	.byte	0x3f
	.zero		1


	//   ....[61]....
        /*0588*/ 	.word	0x00010c80
        /*058c*/ 	.word	0x00000002
        /*0590*/ 	.word	0x00028c60
        /*0594*/ 	.short	0x010a
        /*0596*/ 	.byte	0x3f
	.zero		1


	//   ....[62]....
        /*0598*/ 	.word	0x00011350
        /*059c*/ 	.word	0x00000007
        /*05a0*/ 	.word	0x00028c20
        /*05a4*/ 	.short	0x010a
        /*05a6*/ 	.byte	0x3f
	.zero		1


	//   ....[63]....
        /*05a8*/ 	.word	0x000114a0
        /*05ac*/ 	.word	0x00000005
        /*05b0*/ 	.word	0x00000000
        /*05b4*/ 	.short	0x010a
        /*05b6*/ 	.byte	0x3f
	.zero		1


	//   ....[64]....
        /*05b8*/ 	.word	0x00011510
        /*05bc*/ 	.word	0x00000003
        /*05c0*/ 	.word	0x00000000
        /*05c4*/ 	.short	0x010a
        /*05c6*/ 	.byte	0x3f
	.zero		1


	//   ....[65]....
        /*05c8*/ 	.word	0x00011570
        /*05cc*/ 	.word	0x00000005
        /*05d0*/ 	.word	0x00000000
        /*05d4*/ 	.short	0x010a
        /*05d6*/ 	.byte	0x3f
	.zero		1


	//   ....[66]....
        /*05d8*/ 	.word	0x000115a0
        /*05dc*/ 	.word	0x00000003
        /*05e0*/ 	.word	0x00000000
        /*05e4*/ 	.short	0x010a
        /*05e6*/ 	.byte	0x3f
	.zero		1


	//   ....[67]....
        /*05e8*/ 	.word	0x00011610
        /*05ec*/ 	.word	0x00000006
        /*05f0*/ 	.word	0x00028c50
        /*05f4*/ 	.short	0x010a
        /*05f6*/ 	.byte	0x3f
	.zero		1


	//   ....[68]....
        /*05f8*/ 	.word	0x00011670
        /*05fc*/ 	.word	0x00000005
        /*0600*/ 	.word	0x00028c50
        /*0604*/ 	.short	0x010a
        /*0606*/ 	.byte	0x3f
	.zero		1


	//   ....[69]....
        /*0608*/ 	.word	0x000116d0
        /*060c*/ 	.word	0x00000003
        /*0610*/ 	.word	0x00028c00
        /*0614*/ 	.short	0x010a
        /*0616*/ 	.byte	0x3f
	.zero		1


	//   ....[70]....
        /*0618*/ 	.word	0x00011720
        /*061c*/ 	.word	0x00000006
        /*0620*/ 	.word	0x00028c30
        /*0624*/ 	.short	0x010a
        /*0626*/ 	.byte	0x3f
	.zero		1


	//   ....[71]....
        /*0628*/ 	.word	0x00011770
        /*062c*/ 	.word	0x00000006
        /*0630*/ 	.word	0x00028c50
        /*0634*/ 	.short	0x010a
        /*0636*/ 	.byte	0x3f
	.zero		1


	//   ....[72]....
        /*0638*/ 	.word	0x000117d0
        /*063c*/ 	.word	0x0000000c
        /*0640*/ 	.word	0x00028c30
        /*0644*/ 	.short	0x010a
        /*0646*/ 	.byte	0x3f
	.zero		1


	//   ....[73]....
        /*0648*/ 	.word	0x00011820
        /*064c*/ 	.word	0x0000000c
        /*0650*/ 	.word	0x00028c50
        /*0654*/ 	.short	0x010a
        /*0656*/ 	.byte	0x3f
	.zero		1


	//   ....[74]....
        /*0658*/ 	.word	0x00011880
        /*065c*/ 	.word	0x00000008
        /*0660*/ 	.word	0x00028c30
        /*0664*/ 	.short	0x010a
        /*0666*/ 	.byte	0x3f
	.zero		1


	//   ....[75]....
        /*0668*/ 	.word	0x000118d0
        /*066c*/ 	.word	0x000000aa
        /*0670*/ 	.word	0x00028c50
        /*0674*/ 	.short	0x010a
        /*0676*/ 	.byte	0x3f
	.zero		1


	//   ....[76]....
        /*0678*/ 	.word	0x00011930
        /*067c*/ 	.word	0x00000007
        /*0680*/ 	.word	0x00028c30
        /*0684*/ 	.short	0x010a
        /*0686*/ 	.byte	0x3f
	.zero		1


	//   ....[77]....
        /*0688*/ 	.word	0x00011980
        /*068c*/ 	.word	0x0000000b
        /*0690*/ 	.word	0x00028c50
        /*0694*/ 	.short	0x010a
        /*0696*/ 	.byte	0x3f
	.zero		1


	//   ....[78]....
        /*0698*/ 	.word	0x00011b00
        /*069c*/ 	.word	0x00000008
        /*06a0*/ 	.word	0x00028c40
        /*06a4*/ 	.short	0x010a
        /*06a6*/ 	.byte	0x3f
	.zero		1


	//   ....[79]....
        /*06a8*/ 	.word	0x00011b60
        /*06ac*/ 	.word	0x00000008
        /*06b0*/ 	.word	0x00028c20
        /*06b4*/ 	.short	0x010a
        /*06b6*/ 	.byte	0x3f
	.zero		1


	//   ....[80]....
        /*06b8*/ 	.word	0x00011bb0
        /*06bc*/ 	.word	0x00000008
        /*06c0*/ 	.word	0x00028c60
        /*06c4*/ 	.short	0x010a
        /*06c6*/ 	.byte	0x3f
	.zero		1


	//   ....[81]....
        /*06c8*/ 	.word	0x00011c00
        /*06cc*/ 	.word	0x00000002
        /*06d0*/ 	.word	0x00028c40
        /*06d4*/ 	.short	0x010a
        /*06d6*/ 	.byte	0x3f
	.zero		1


	//   ....[82]....
        /*06d8*/ 	.word	0x00011c50
        /*06dc*/ 	.word	0x00000002
        /*06e0*/ 	.word	0x00028c60
        /*06e4*/ 	.short	0x010a
        /*06e6*/ 	.byte	0x3f
	.zero		1


	//   ....[83]....
        /*06e8*/ 	.word	0x00011ca0
        /*06ec*/ 	.word	0x00000003
        /*06f0*/ 	.word	0x00028c40
        /*06f4*/ 	.short	0x010a
        /*06f6*/ 	.byte	0x3f
	.zero		1


	//   ....[84]....
        /*06f8*/ 	.word	0x00011cf0
        /*06fc*/ 	.word	0x00000003
        /*0700*/ 	.word	0x00028c60
        /*0704*/ 	.short	0x010a
        /*0706*/ 	.byte	0x3f
	.zero		1


	//   ....[85]....
        /*0708*/ 	.word	0x00011d40
        /*070c*/ 	.word	0x00000002
        /*0710*/ 	.word	0x00028c40
        /*0714*/ 	.short	0x010a
        /*0716*/ 	.byte	0x3f
	.zero		1


	//   ....[86]....
        /*0718*/ 	.word	0x00011d90
        /*071c*/ 	.word	0x00000002
        /*0720*/ 	.word	0x00028c60
        /*0724*/ 	.short	0x010a
        /*0726*/ 	.byte	0x3f
	.zero		1


	//   ....[87]....
        /*0728*/ 	.word	0x00011e70
        /*072c*/ 	.word	0x00000007
        /*0730*/ 	.word	0x00028c20
        /*0734*/ 	.short	0x010a
        /*0736*/ 	.byte	0x3f
	.zero		1


	//   ....[88]....
        /*0738*/ 	.word	0x00011ec0
        /*073c*/ 	.word	0x00000005
        /*0740*/ 	.word	0x00000000
        /*0744*/ 	.short	0x010a
        /*0746*/ 	.byte	0x3f
	.zero		1


	//   ....[89]....
        /*0748*/ 	.word	0x00011f10
        /*074c*/ 	.word	0x00000003
        /*0750*/ 	.word	0x00000000
        /*0754*/ 	.short	0x010a
        /*0756*/ 	.byte	0x3f
	.zero		1


	//   ....[90]....
        /*0758*/ 	.word	0x00011f60
        /*075c*/ 	.word	0x00000005
        /*0760*/ 	.word	0x00000000
        /*0764*/ 	.short	0x010a
        /*0766*/ 	.byte	0x3f
	.zero		1


	//----- nvinfo : EIATTR_NUM_MBARRIERS
	.align		4
.L_317:
        /*0768*/ 	.byte	0x03, 0x38
        /*076a*/ 	.short	0x0016


	//----- nvinfo : EIATTR_EXIT_INSTR_OFFSETS
	.align		4
        /*076c*/ 	.byte	0x04, 0x1c
        /*076e*/ 	.short	(.L_319 - .L_318)


	//   ....[0]....
.L_318:
        /*0770*/ 	.word	0x00000a10


	//   ....[1]....
        /*0774*/ 	.word	0x0000e170


	//   ....[2]....
        /*0778*/ 	.word	0x0000e1d0


	//   ....[3]....
        /*077c*/ 	.word	0x000113c0


	//   ....[4]....
        /*0780*/ 	.word	0x000115f0


	//----- nvinfo : EIATTR_MAX_THREADS
	.align		4
.L_319:
        /*0784*/ 	.byte	0x04, 0x05
        /*0786*/ 	.short	(.L_321 - .L_320)
.L_320:
        /*0788*/ 	.word	0x00000180
        /*078c*/ 	.word	0x00000001
        /*0790*/ 	.word	0x00000001


	//----- nvinfo : EIATTR_CRS_STACK_SIZE
	.align		4
.L_321:
        /*0794*/ 	.byte	0x04, 0x1e
        /*0796*/ 	.short	(.L_323 - .L_322)
.L_322:
        /*0798*/ 	.word	0x00000000


	//----- nvinfo : EIATTR_CBANK_PARAM_SIZE
	.align		4
.L_323:
        /*079c*/ 	.byte	0x03, 0x19
        /*079e*/ 	.short	0x0bf0


	//----- nvinfo : EIATTR_PARAM_CBANK
	.align		4
        /*07a0*/ 	.byte	0x04, 0x0a
        /*07a2*/ 	.short	(.L_325 - .L_324)
	.align		4
.L_324:
        /*07a4*/ 	.word	index@(.nv.constant0._ZN7cutlass13device_kernelIN5flash11enable_sm90INS1_16FlashAttnFwdSm90INS1_25CollectiveMainloopFwdSm90ILi2EN4cute5tupleIJNS5_1CILi1EEES8_S8_EEENS6_IJNS7_ILi64EEESA_SA_EEELi512ENS_10bfloat16_tEfNS_4arch4Sm90ELb0ELb1ELb0ELb0ELb0ELb0ELb0ELb0ELb0ELb0ELb0ELb0EEENS1_21CollectiveEpilogueFwdINS6_IJSA_NS7_ILi512EEESA_EEES9_SC_SE_Li256ELb0ELb0ELb0ELb0EEENS1_30DynamicPersistentTileSchedulerILi256ELi32ELb0ELb0ELb1EEEEEEEEEvNT_6ParamsE)
        /*07a8*/ 	.short	0x0210
        /*07aa*/ 	.short	0x0bf0


	//----- nvinfo : EIATTR_SW_WAR
	.align		4
.L_325:
        /*07ac*/ 	.byte	0x04, 0x36
        /*07ae*/ 	.short	(.L_327 - .L_326)
.L_326:
        /*07b0*/ 	.word	0x00000008
.L_327:


//--------------------- .nv.info._ZN7cutlass13device_kernelIN5flash11enable_sm90INS1_16FlashAttnFwdSm90INS1_25CollectiveMainloopFwdSm90ILi2EN4cute5tupleIJNS5_1CILi1EEES8_S8_EEENS6_IJNS7_ILi64EEESA_SA_EEELi512ENS_10bfloat16_tEfNS_4arch4Sm90ELb0ELb1ELb0ELb0ELb0ELb0ELb1ELb0ELb0ELb0ELb0ELb0EEENS1_21CollectiveEpilogueFwdINS6_IJSA_NS7_ILi512EEESA_EEES9_SC_SE_Li256ELb0ELb0ELb0ELb0EEENS1_30DynamicPersistentTileSchedulerILi256ELi32ELb0ELb0ELb1EEEEEEEEEvNT_6ParamsE --------------------------
	.section	.nv.info._ZN7cutlass13device_kernelIN5flash11enable_sm90INS1_16FlashAttnFwdSm90INS1_25CollectiveMainloopFwdSm90ILi2EN4cute5tupleIJNS5_1CILi1EEES8_S8_EEENS6_IJNS7_ILi64EEESA_SA_EEELi512ENS_10bfloat16_tEfNS_4arch4Sm90ELb0ELb1ELb0ELb0ELb0ELb0ELb1ELb0ELb0ELb0ELb0ELb0EEENS1_21CollectiveEpilogueFwdINS6_IJSA_NS7_ILi512EEESA_EEES9_SC_SE_Li256ELb0ELb0ELb0ELb0EEENS1_30DynamicPersistentTileSchedulerILi256ELi32ELb0ELb0ELb1EEEEEEEEEvNT_6ParamsE,"",@"SHT_CUDA_INFO"
	.sectionflags	@""
	.align	4


	//----- nvinfo : EIATTR_CUDA_API_VERSION
	.align		4
        /*0000*/ 	.byte	0x04, 0x37
        /*0002*/ 	.short	(.L_329 - .L_328)
.L_328:
        /*0004*/ 	.word	0x00000082


	//----- nvinfo : EIATTR_KPARAM_INFO
	.align		4
.L_329:
        /*0008*/ 	.byte	0x04, 0x17
        /*000a*/ 	.short	(.L_331 - .L_330)
.L_330:
        /*000c*/ 	.word	0x00000000
        /*0010*/ 	.short	0x0000
        /*0012*/ 	.short	0x0070
        /*0014*/ 	.byte	0x00, 0xf0, 0x01, 0x32


	//----- nvinfo : EIATTR_SPARSE_MMA_MASK
	.align		4
.L_331:
        /*0018*/ 	.byte	0x03, 0x50
        /*001a*/ 	.short	0x0000


	//----- nvinfo : EIATTR_MAXREG_COUNT
	.align		4
        /*001c*/ 	.byte	0x03, 0x1b
        /*001e*/ 	.short	0x00a8


	//----- nvinfo : EIATTR_NUM_BARRIERS
	.align		4
        /*0020*/ 	.byte	0x02, 0x4c
        /*0022*/ 	.byte	0x10
	.zero		1


	//----- nvinfo : EIATTR_EXTERNS
	.align		4
        /*0024*/ 	.byte	0x04, 0x0f
        /*0026*/ 	.short	(.L_333 - .L_332)


	//   ....[0]....
	.align		4
.L_332:
        /*0028*/ 	.word	index@(__assertfail)


	//----- nvinfo : EIATTR_ANNOTATIONS
	.align		4
.L_333:
        /*002c*/ 	.byte	0x04, 0x55
        /*002e*/ 	.short	(.L_335 - .L_334)


	//   ....[0]....
.L_334:
        /*0030*/ 	.word	0x00000001
        /*0034*/ 	.byte	0x90, 0x09, 0x00, 0x00, 0x01, 0x00, 0x00, 0x00, 0xa0, 0x0a, 0x00, 0x00, 0x01, 0x00, 0x00, 0x00
        /*0044*/ 	.byte	0x20, 0x35, 0x01, 0x00, 0x01, 0x00, 0x00, 0x00, 0xb0, 0x3c, 0x01, 0x00, 0x01, 0x00, 0x00, 0x00
        /*0054*/ 	.byte	0xc0, 0x66, 0x01, 0x00, 0x01, 0x00, 0x00, 0x00, 0x10, 0x6a, 0x01, 0x00


	//----- nvinfo : EIATTR_MERCURY_ISA_VERSION
	.align		4
.L_335:
        /*0060*/ 	.byte	0x03, 0x5f
        /*0062*/ 	.short	0x0101


	//----- nvinfo : EIATTR_INT_WARP_WIDE_INSTR_OFFSETS
	.align		4
        /*0064*/ 	.byte	0x04, 0x31
        /*0066*/ 	.short	(.L_337 - .L_336)


	//   ....[0]....
.L_336:
        /*0068*/ 	.word	0x000001c0


	//   ....[1]....
        /*006c*/ 	.word	0x000001f0


	//   ....[2]....
        /*0070*/ 	.word	0x00000200


	//   ....[3]....
        /*0074*/ 	.word	0x00000270


	//   ....[4]....
        /*0078*/ 	.word	0x00013cc0


	//   ....[5]....
        /*007c*/ 	.word	0x00013d70


	//   ....[6]....
        /*0080*/ 	.word	0x00014260


	//   ....[7]....
        /*0084*/ 	.word	0x000166d0


	//   ....[8]....
        /*0088*/ 	.word	0x00016780


	//----- nvinfo : EIATTR_COOP_GROUP_MASK_REGIDS
	.align		4
.L_337:
        /*008c*/ 	.byte	0x04, 0x29
        /*008e*/ 	.short	(.L_339 - .L_338)


	//   ....[0]....
.L_338:
        /*0090*/ 	.word	0xffffffff


	//   ....[1]....
        /*0094*/ 	.word	0xffffffff


	//   ....[2]....
        /*0098*/ 	.word	0xffffffff


	//   ....[3]....
        /*009c*/ 	.word	0xffffffff


	//   ....[4]....
        /*00a0*/ 	.word	0xffffffff


	//   ....[5]....
        /*00a4*/ 	.word	0xffffffff


	//   ....[6]....
        /*00a8*/ 	.word	0xffffffff


	//   ....[7]....
        /*00ac*/ 	.word	0xffffffff


	//   ....[8]....
        /*00b0*/ 	.word	0xffffffff


	//   ....[9]....
        /*00b4*/ 	.word	0xffffffff


	//   ....[10]....
        /*00b8*/ 	.word	0xffffffff


	//   ....[11]....
        /*00bc*/ 	.word	0xffffffff


	//   ....[12]....
        /*00c0*/ 	.word	0xffffffff


	//   ....[13]....
        /*00c4*/ 	.word	0xffffffff


	//   ....[14]....
        /*00c8*/ 	.word	0xffffffff


	//   ....[15]....
        /*00cc*/ 	.word	0xffffffff


	//   ....[16]....
        /*00d0*/ 	.word	0xffffffff


	//   ....[17]....
        /*00d4*/ 	.word	0xffffffff


	//   ....[18]....
        /*00d8*/ 	.word	0xffffffff


	//   ....[19]....
        /*00dc*/ 	.word	0xffffffff


	//   ....[20]....
        /*00e0*/ 	.word	0xffffffff


	//   ....[21]....
        /*00e4*/ 	.word	0xffffffff


	//   ....[22]....
        /*00e8*/ 	.word	0xffffffff


	//   ....[23]....
        /*00ec*/ 	.word	0xffffffff


	//   ....[24]....
        /*00f0*/ 	.word	0xffffffff


	//   ....[25]....
        /*00f4*/ 	.word	0xffffffff


	//   ....[26]....
        /*00f8*/ 	.word	0xffffffff


	//   ....[27]....
        /*00fc*/ 	.word	0xffffffff


	//   ....[28]....
        /*0100*/ 	.word	0xffffffff


	//   ....[29]....
        /*0104*/ 	.word	0xffffffff


	//   ....[30]....
        /*0108*/ 	.word	0xffffffff


	//   ....[31]....
        /*010c*/ 	.word	0xffffffff


	//   ....[32]....
        /*0110*/ 	.word	0xffffffff


	//   ....[33]....
        /*0114*/ 	.word	0xffffffff


	//   ....[34]....
        /*0118*/ 	.word	0xffffffff


	//   ....[35]....
        /*011c*/ 	.word	0xffffffff


	//   ....[36]....
        /*0120*/ 	.word	0xffffffff


	//   ....[37]....
        /*0124*/ 	.word	0xffffffff


	//   ....[38]....
        /*0128*/ 	.word	0xffffffff


	//   ....[39]....
        /*012c*/ 	.word	0xffffffff


	//   ....[40]....
        /*0130*/ 	.word	0xffffffff


	//   ....[41]....
        /*0134*/ 	.word	0xffffffff


	//   ....[42]....
        /*0138*/ 	.word	0x0500000f


	//   ....[43]....
        /*013c*/ 	.word	0x0500000f


	//----- nvinfo : EIATTR_COOP_GROUP_INSTR_OFFSETS
	.align		4
.L_339:
        /*0140*/ 	.byte	0x04, 0x28
        /*0142*/ 	.short	(.L_341 - .L_340)


	//   ....[0]....
.L_340:
        /*0144*/ 	.word	0x00000070


	//   ....[1]....
        /*0148*/ 	.word	0x000001d0


	//   ....[2]....
        /*014c*/ 	.word	0x00000220


	//   ....[3]....
        /*0150*/ 	.word	0x000003f0


	//   ....[4]....
        /*0154*/ 	.word	0x00000550


	//   ....[5]....
        /*0158*/ 	.word	0x00000670


	//   ....[6]....
        /*015c*/ 	.word	0x000007d0


	//   ....[7]....
        /*0160*/ 	.word	0x00001ac0


	//   ....[8]....
        /*0164*/ 	.word	0x000039a0


	//   ....[9]....
        /*0168*/ 	.word	0x00004940


	//   ....[10]....
        /*016c*/ 	.word	0x000060c0


	//   ....[11]....
        /*0170*/ 	.word	0x000061d0


	//   ....[12]....
        /*0174*/ 	.word	0x000065f0


	//   ....[13]....
        /*0178*/ 	.word	0x000066b0


	//   ....[14]....
        /*017c*/ 	.word	0x00006dd0


	//   ....[15]....
        /*0180*/ 	.word	0x00007bd0


	//   ....[16]....
        /*0184*/ 	.word	0x000090e0


	//   ....[17]....
        /*0188*/ 	.word	0x000091e0


	//   ....[18]....
        /*018c*/ 	.word	0x000095c0


	//   ....[19]....
        /*0190*/ 	.word	0x00009690


	//   ....[20]....
        /*0194*/ 	.word	0x0000a730


	//   ....[21]....
        /*0198*/ 	.word	0x0000b5f0


	//   ....[22]....
        /*019c*/ 	.word	0x0000c280


	//   ....[23]....
        /*01a0*/ 	.word	0x0000c2b0


	//   ....[24]....
        /*01a4*/ 	.word	0x0000c500


	//   ....[25]....
        /*01a8*/ 	.word	0x0000c6d0


	//   ....[26]....
        /*01ac*/ 	.word	0x0000d6b0


	//   ....[27]....
        /*01b0*/ 	.word	0x0000e320


	//   ....[28]....
        /*01b4*/ 	.word	0x0000f7f0


	//   ....[29]....
        /*01b8*/ 	.word	0x0000f8f0


	//   ....[30]....
        /*01bc*/ 	.word	0x0000fcd0


	//   ....[31]....
        /*01c0*/ 	.word	0x0000fd60


	//   ....[32]....
        /*01c4*/ 	.word	0x00010e50


	//   ....[33]....
        /*01c8*/ 	.word	0x00010eb0


	//   ....[34]....
        /*01cc*/ 	.word	0x00010ef0


	//   ....[35]....
        /*01d0*/ 	.word	0x00010f60


	//   ....[36]....
        /*01d4*/ 	.word	0x00010f80


	//   ....[37]....
        /*01d8*/ 	.word	0x000119e0


	//   ....[38]....
        /*01dc*/ 	.word	0x00012790


	//   ....[39]....
        /*01e0*/ 	.word	0x00013410


	//   ....[40]....
        /*01e4*/ 	.word	0x00016800


	//   ....[41]....
        /*01e8*/ 	.word	0x000169b0


	//   ....[42]....
        /*01ec*/ 	.word	0x00016ff0


	//   ....[43]....
        /*01f0*/ 	.word	0x000173d0


	//----- nvinfo : EIATTR_REG_RECONFIG
	.align		4
.L_341:
        /*01f4*/ 	.byte	0x01, 0x54
	.zero		2


	//----- nvinfo : EIATTR_SYSCALL_OFFSETS
	.align		4
        /*01f8*/ 	.byte	0x04, 0x46
        /*01fa*/ 	.short	(.L_343 - .L_342)


	//   ....[0]....
.L_342:
        /*01fc*/ 	.word	0x00003b60


	//   ....[1]....
        /*0200*/ 	.word	0x00013f00


	//   ....[2]....
        /*0204*/ 	.word	0x00014040


	//   ....[3]....
        /*0208*/ 	.word	0x00014140


	//----- nvinfo : EIATTR_MBARRIER_INSTR_OFFSETS
	.align		4
.L_343:
        /*020c*/ 	.byte	0x04, 0x39
        /*020e*/ 	.short	(.L_345 - .L_344)


	//   ....[0]....
.L_344:
        /*0210*/ 	.word	0x000002d0
        /*0214*/ 	.word	0x000000ff
        /*0218*/ 	.word	0x00038800
        /*021c*/ 	.short	0x0100
        /*021e*/ 	.byte	0x06
	.zero		1


	//   ....[1]....
        /*0220*/ 	.word	0x000002e0
        /*0224*/ 	.word	0x000000ff
        /*0228*/ 	.word	0x00038810
        /*022c*/ 	.short	0x0100
        /*022e*/ 	.byte	0x06
	.zero		1


	//   ....[2]....
        /*0230*/ 	.word	0x000002f0
        /*0234*/ 	.word	0x000000ff
        /*0238*/ 	.word	0x00038820
        /*023c*/ 	.short	0x0100
        /*023e*/ 	.byte	0x06
	.zero		1


	//   ....[3]....
        /*0240*/ 	.word	0x000003a0
        /*0244*/ 	.word	0x000000ff
        /*0248*/ 	.word	0x00038830
        /*024c*/ 	.short	0x0100
        /*024e*/ 	.byte	0x06
	.zero		1


	//   ....[4]....
        /*0250*/ 	.word	0x000003b0
        /*0254*/ 	.word	0x000000ff
        /*0258*/ 	.word	0x00038840
        /*025c*/ 	.short	0x0100
        /*025e*/ 	.byte	0x06
	.zero		1


	//   ....[5]....
        /*0260*/ 	.word	0x000003c0
        /*0264*/ 	.word	0x000000ff
        /*0268*/ 	.word	0x00038838
        /*026c*/ 	.short	0x0100
        /*026e*/ 	.byte	0x06
	.zero		1


	//   ....[6]....
        /*0270*/ 	.word	0x000003d0
        /*0274*/ 	.word	0x000000ff
        /*0278*/ 	.word	0x00038848
        /*027c*/ 	.short	0x0100
        /*027e*/ 	.byte	0x06
	.zero		1


	//   ....[7]....
        /*0280*/ 	.word	0x00000500
        /*0284*/ 	.word	0x000000ff
        /*0288*/ 	.word	0x00038850
        /*028c*/ 	.short	0x0100
        /*028e*/ 	.byte	0x08
	.zero		1


	//   ....[8]....
        /*0290*/ 	.word	0x00000510
        /*0294*/ 	.word	0x000000ff
        /*0298*/ 	.word	0x00038860
        /*029c*/ 	.short	0x0100
        /*029e*/ 	.byte	0x08
	.zero		1


	//   ....[9]....
        /*02a0*/ 	.word	0x00000520
        /*02a4*/ 	.word	0x000000ff
        /*02a8*/ 	.word	0x00038858
        /*02ac*/ 	.short	0x0100
        /*02ae*/ 	.byte	0x08
	.zero		1


	//   ....[10]....
        /*02b0*/ 	.word	0x00000530
        /*02b4*/ 	.word	0x000000ff
        /*02b8*/ 	.word	0x00038868
        /*02bc*/ 	.short	0x0100
        /*02be*/ 	.byte	0x08
	.zero		1


	//   ....[11]....
        /*02c0*/ 	.word	0x00000620
        /*02c4*/ 	.word	0x000000ff
        /*02c8*/ 	.word	0x00038870
        /*02cc*/ 	.short	0x0100
        /*02ce*/ 	.byte	0x06
	.zero		1


	//   ....[12]....
        /*02d0*/ 	.word	0x00000630
        /*02d4*/ 	.word	0x000000ff
        /*02d8*/ 	.word	0x00038880
        /*02dc*/ 	.short	0x0100
        /*02de*/ 	.byte	0x06
	.zero		1


	//   ....[13]....
        /*02e0*/ 	.word	0x00000640
        /*02e4*/ 	.word	0x000000ff
        /*02e8*/ 	.word	0x00038878
        /*02ec*/ 	.short	0x0100
        /*02ee*/ 	.byte	0x06
	.zero		1


	//   ....[14]....
        /*02f0*/ 	.word	0x00000650
        /*02f4*/ 	.word	0x000000ff
        /*02f8*/ 	.word	0x00038888
        /*02fc*/ 	.short	0x0100
        /*02fe*/ 	.byte	0x06
	.zero		1


	//   ....[15]....
        /*0300*/ 	.word	0x00000780
        /*0304*/ 	.word	0x000000ff
        /*0308*/ 	.word	0x00038890
        /*030c*/ 	.short	0x0100
        /*030e*/ 	.byte	0x08
	.zero		1


	//   ....[16]....
        /*0310*/ 	.word	0x00000790
        /*0314*/ 	.word	0x000000ff
        /*0318*/ 	.word	0x000388a0
        /*031c*/ 	.short	0x0100
        /*031e*/ 	.byte	0x08
	.zero		1


	//   ....[17]....
        /*0320*/ 	.word	0x000007a0
        /*0324*/ 	.word	0x000000ff
        /*0328*/ 	.word	0x00038898
        /*032c*/ 	.short	0x0100
        /*032e*/ 	.byte	0x08
	.zero		1


	//   ....[18]....
        /*0330*/ 	.word	0x000007b0
        /*0334*/ 	.word	0x000000ff
        /*0338*/ 	.word	0x000388a8
        /*033c*/ 	.short	0x0100
        /*033e*/ 	.byte	0x08
	.zero		1


	//   ....[19]....
        /*0340*/ 	.word	0x000008e0
        /*0344*/ 	.word	0x000000ff
        /*0348*/ 	.word	0x000388b0
        /*034c*/ 	.short	0x0100
        /*034e*/ 	.byte	0x08
	.zero		1


	//   ....[20]....
        /*0350*/ 	.word	0x000008f0
        /*0354*/ 	.word	0x000000ff
        /*0358*/ 	.word	0x000388c0
        /*035c*/ 	.short	0x0100
        /*035e*/ 	.byte	0x08
	.zero		1


	//   ....[21]....
        /*0360*/ 	.word	0x00000900
        /*0364*/ 	.word	0x000000ff
        /*0368*/ 	.word	0x000388b8
        /*036c*/ 	.short	0x0100
        /*036e*/ 	.byte	0x08
	.zero		1


	//   ....[22]....
        /*0370*/ 	.word	0x00000910
        /*0374*/ 	.word	0x000000ff
        /*0378*/ 	.word	0x000388c8
        /*037c*/ 	.short	0x0100
        /*037e*/ 	.byte	0x08
	.zero		1


	//   ....[23]....
        /*0380*/ 	.word	0x00001e40
        /*0384*/ 	.word	0x00000003
        /*0388*/ 	.word	0x00000000
        /*038c*/ 	.short	0x0101
        /*038e*/ 	.byte	0x3f
	.zero		1


	//   ....[24]....
        /*0390*/ 	.word	0x000028e0
        /*0394*/ 	.word	0x00000000
        /*0398*/ 	.word	0x00000000
        /*039c*/ 	.short	0x0101
        /*039e*/ 	.byte	0x3f
	.zero		1


	//   ....[25]....
        /*03a0*/ 	.word	0x00003be0
        /*03a4*/ 	.word	0x000000ff
        /*03a8*/ 	.word	0x00038800
        /*03ac*/ 	.short	0x010a
        /*03ae*/ 	.byte	0x24
	.zero		1


	//   ....[26]....
        /*03b0*/ 	.word	0x00003c40
        /*03b4*/ 	.word	0x00000005
        /*03b8*/ 	.word	0x00038830
        /*03bc*/ 	.short	0x010a
        /*03be*/ 	.byte	0x3f
	.zero		1


	//   ....[27]....
        /*03c0*/ 	.word	0x00003c80
        /*03c4*/ 	.word	0x00000005
        /*03c8*/ 	.word	0x00038830
        /*03cc*/ 	.short	0x010a
        /*03ce*/ 	.byte	0x3f
	.zero		1


	//   ....[28]....
        /*03d0*/ 	.word	0x00003f00
        /*03d4*/ 	.word	0x000000ff
        /*03d8*/ 	.word	0x00038810
        /*03dc*/ 	.short	0x010a
        /*03de*/ 	.byte	0x24
	.zero		1


	//   ....[29]....
        /*03e0*/ 	.word	0x00003f40
        /*03e4*/ 	.word	0x00000005
        /*03e8*/ 	.word	0x00038850
        /*03ec*/ 	.short	0x010a
        /*03ee*/ 	.byte	0x3f
	.zero		1


	//   ....[30]....
        /*03f0*/ 	.word	0x00004020
        /*03f4*/ 	.word	0x00000005
        /*03f8*/ 	.word	0x00038850
        /*03fc*/ 	.short	0x010a
        /*03fe*/ 	.byte	0x3f
	.zero		1


	//   ....[31]....
        /*0400*/ 	.word	0x000055b0
        /*0404*/ 	.word	0x00000002
        /*0408*/ 	.word	0x00000000
        /*040c*/ 	.short	0x0101
        /*040e*/ 	.byte	0x3f
	.zero		1


	//   ....[32]....
        /*0410*/ 	.word	0x00006df0
        /*0414*/ 	.word	0x00000005
        /*0418*/ 	.word	0x00000000
        /*041c*/ 	.short	0x0101
        /*041e*/ 	.byte	0x3f
	.zero		1


	//   ....[33]....
        /*0420*/ 	.word	0x00007020
        /*0424*/ 	.word	0x0000000b
        /*0428*/ 	.word	0x00038830
        /*042c*/ 	.short	0x010a
        /*042e*/ 	.byte	0x3f
	.zero		1


	//   ....[34]....
        /*0430*/ 	.word	0x00007070
        /*0434*/ 	.word	0x0000000b
        /*0438*/ 	.word	0x00038830
        /*043c*/ 	.short	0x010a
        /*043e*/ 	.byte	0x3f
	.zero		1


	//   ....[35]....
        /*0440*/ 	.word	0x00007280
        /*0444*/ 	.word	0x0000000b
        /*0448*/ 	.word	0x00038850
        /*044c*/ 	.short	0x010a
        /*044e*/ 	.byte	0x3f
	.zero		1


	//   ....[36]....
        /*0450*/ 	.word	0x000072d0
        /*0454*/ 	.word	0x0000000b
        /*0458*/ 	.word	0x00038850
        /*045c*/ 	.short	0x010a
        /*045e*/ 	.byte	0x3f
	.zero		1


	//   ....[37]....
        /*0460*/ 	.word	0x000087d0
        /*0464*/ 	.word	0x0000000f
        /*0468*/ 	.word	0x00000000
        /*046c*/ 	.short	0x0101
        /*046e*/ 	.byte	0x3f
	.zero		1


	//   ....[38]....
        /*0470*/ 	.word	0x0000a750
        /*0474*/ 	.word	0x0000000b
        /*0478*/ 	.word	0x00000000
        /*047c*/ 	.short	0x0101
        /*047e*/ 	.byte	0x3f
	.zero		1


	//   ....[39]....
        /*0480*/ 	.word	0x0000aaa0
        /*0484*/ 	.word	0x00000009
        /*0488*/ 	.word	0x00038830
        /*048c*/ 	.short	0x010a
        /*048e*/ 	.byte	0x3f
	.zero		1


	//   ....[40]....
        /*0490*/ 	.word	0x0000aaf0
        /*0494*/ 	.word	0x00000009
        /*0498*/ 	.word	0x00038830
        /*049c*/ 	.short	0x010a
        /*049e*/ 	.byte	0x3f
	.zero		1


	//   ....[41]....
        /*04a0*/ 	.word	0x0000ac70
        /*04a4*/ 	.word	0x00000009
        /*04a8*/ 	.word	0x00038850
        /*04ac*/ 	.short	0x010a
        /*04ae*/ 	.byte	0x3f
	.zero		1


	//   ....[42]....
        /*04b0*/ 	.word	0x0000acb0
        /*04b4*/ 	.word	0x00000009
        /*04b8*/ 	.word	0x00038850
        /*04bc*/ 	.short	0x010a
        /*04be*/ 	.byte	0x3f
	.zero		1


	//   ....[43]....
        /*04c0*/ 	.word	0x0000ca90
        /*04c4*/ 	.word	0x00000098
        /*04c8*/ 	.word	0x00000000
        /*04cc*/ 	.short	0x0101
        /*04ce*/ 	.byte	0x3f
	.zero		1


	//   ....[44]....
        /*04d0*/ 	.word	0x0000d6d0
        /*04d4*/ 	.word	0x00000009
        /*04d8*/ 	.word	0x00000000
        /*04dc*/ 	.short	0x0101
        /*04de*/ 	.byte	0x3f
	.zero		1


	//   ....[45]....
        /*04e0*/ 	.word	0x0000d7f0
        /*04e4*/ 	.word	0x0000000b
        /*04e8*/ 	.word	0x00038830
        /*04ec*/ 	.short	0x010a
        /*04ee*/ 	.byte	0x3f
	.zero		1


	//   ....[46]....
        /*04f0*/ 	.word	0x0000d840
        /*04f4*/ 	.word	0x0000000b
        /*04f8*/ 	.word	0x00038830
        /*04fc*/ 	.short	0x010a
        /*04fe*/ 	.byte	0x3f
	.zero		1


	//   ....[47]....
        /*0500*/ 	.word	0x0000d9c0
        /*0504*/ 	.word	0x0000000b
        /*0508*/ 	.word	0x00038850
        /*050c*/ 	.short	0x010a
        /*050e*/ 	.byte	0x3f
	.zero		1


	//   ....[48]....
        /*0510*/ 	.word	0x0000da10
        /*0514*/ 	.word	0x0000000b
        /*0518*/ 	.word	0x00038850
        /*051c*/ 	.short	0x010a
        /*051e*/ 	.byte	0x3f
	.zero		1


	//   ....[49]....
        /*0520*/ 	.word	0x0000ef60
        /*0524*/ 	.word	0x00000008
        /*0528*/ 	.word	0x00000000
        /*052c*/ 	.short	0x0101
        /*052e*/ 	.byte	0x3f
	.zero		1


	//   ....[50]....
        /*0530*/ 	.word	0x00010e70
        /*0534*/ 	.word	0x0000000b
        /*0538*/ 	.word	0x00000000
        /*053c*/ 	.short	0x0101
        /*053e*/ 	.byte	0x3f
	.zero		1


	//   ....[51]....
        /*0540*/ 	.word	0x00012ad0
        /*0544*/ 	.word	0x000000ff
        /*0548*/ 	.word	0x00000000
        /*054c*/ 	.short	0x0101
        /*054e*/ 	.byte	0x05
	.zero		1


	//   ....[52]....
        /*0550*/ 	.word	0x000144e0
        /*0554*/ 	.word	0x00000008
        /*0558*/ 	.word	0x00038840
        /*055c*/ 	.short	0x010a
        /*055e*/ 	.byte	0x3f
	.zero		1


	//   ....[53]....
        /*0560*/ 	.word	0x00014b30
        /*0564*/ 	.word	0x000000ff
        /*0568*/ 	.word	0x00038820
        /*056c*/ 	.short	0x010a
        /*056e*/ 	.byte	0x26
	.zero		1


	//   ....[54]....
        /*0570*/ 	.word	0x00014bb0
        /*0574*/ 	.word	0x00000005
        /*0578*/ 	.word	0x00038860
        /*057c*/ 	.short	0x010a
        /*057e*/ 	.byte	0x3f
	.zero		1


	//   ....[55]....
        /*0580*/ 	.word	0x00015220
        /*0584*/ 	.word	0x00000002
        /*0588*/ 	.word	0x00038840
        /*058c*/ 	.short	0x010a
        /*058e*/ 	.byte	0x3f
	.zero		1


	//   ....[56]....
        /*0590*/ 	.word	0x000153b0
        /*0594*/ 	.word	0x00000002
        /*0598*/ 	.word	0x00038860
        /*059c*/ 	.short	0x010a
        /*059e*/ 	.byte	0x3f
	.zero		1


	//   ....[57]....
        /*05a0*/ 	.word	0x000159c0
        /*05a4*/ 	.word	0x00000003
        /*05a8*/ 	.word	0x00038840
        /*05ac*/ 	.short	0x010a
        /*05ae*/ 	.byte	0x3f
	.zero		1


	//   ....[58]....
        /*05b0*/ 	.word	0x00015b50
        /*05b4*/ 	.word	0x00000003
        /*05b8*/ 	.word	0x00038860
        /*05bc*/ 	.short	0x010a
        /*05be*/ 	.byte	0x3f
	.zero		1


	//   ....[59]....
        /*05c0*/ 	.word	0x000160e0
        /*05c4*/ 	.word	0x00000002
        /*05c8*/ 	.word	0x00038840
        /*05cc*/ 	.short	0x010a
        /*05ce*/ 	.byte	0x3f
	.zero		1


	//   ....[60]....
        /*05d0*/ 	.word	0x00016270
        /*05d4*/ 	.word	0x00000002
        /*05d8*/ 	.word	0x00038860
        /*05dc*/ 	.short	0x010a
        /*05de*/ 	.byte	0x3f
	.zero		1


	//   ....[61]....
        /*05e0*/ 	.word	0x00016960
        /*05e4*/ 	.word	0x00000007
        /*05e8*/ 	.word	0x00038820
        /*05ec*/ 	.short	0x010a
        /*05ee*/ 	.byte	0x3f
	.zero		1


	//   ....[62]....
        /*05f0*/ 	.word	0x00016ad0
        /*05f4*/ 	.word	0x00000005
        /*05f8*/ 	.word	0x00000000
        /*05fc*/ 	.short	0x010a
        /*05fe*/ 	.byte	0x3f
	.zero		1


	//   ....[63]....
        /*0600*/ 	.word	0x00016b40
        /*0604*/ 	.word	0x00000003
        /*0608*/ 	.word	0x00000000
        /*060c*/ 	.short	0x010a
        /*060e*/ 	.byte	0x3f
	.zero		1


	//   ....[64]....
        /*0610*/ 	.word	0x00016ba0
        /*0614*/ 	.word	0x00000005
        /*0618*/ 	.word	0x00000000
        /*061c*/ 	.short	0x010a
        /*061e*/ 	.byte	0x3f
	.zero		1


	//   ....[65]....
        /*0620*/ 	.word	0x00016bd0
        /*0624*/ 	.word	0x00000003
        /*0628*/ 	.word	0x00000000
        /*062c*/ 	.short	0x010a
        /*062e*/ 	.byte	0x3f
	.zero		1


	//   ....[66]....
        /*0630*/ 	.word	0x00016c40
        /*0634*/ 	.word	0x00000003
        /*0638*/ 	.word	0x00038800
        /*063c*/ 	.short	0x010a
        /*063e*/ 	.byte	0x3f
	.zero		1


	//   ....[67]....
        /*0640*/ 	.word	0x00016c90
        /*0644*/ 	.word	0x00000005
        /*0648*/ 	.word	0x00038830
        /*064c*/ 	.short	0x010a
        /*064e*/ 	.byte	0x3f
	.zero		1


	//   ....[68]....
        /*0650*/ 	.word	0x00016cf0
        /*0654*/ 	.word	0x00000003
        /*0658*/ 	.word	0x00038810
        /*065c*/ 	.short	0x010a
        /*065e*/ 	.byte	0x3f
	.zero		1


	//   ....[69]....
        /*0660*/ 	.word	0x00016d40
        /*0664*/ 	.word	0x00000005
        /*0668*/ 	.word	0x00038850
        /*066c*/ 	.short	0x010a
        /*066e*/ 	.byte	0x3f
	.zero		1


	//   ....[70]....
        /*0670*/ 	.word	0x00016d90
        /*0674*/ 	.word	0x0000000b
        /*0678*/ 	.word	0x00038830
        /*067c*/ 	.short	0x010a
        /*067e*/ 	.byte	0x3f
	.zero		1


	//   ....[71]....
        /*0680*/ 	.word	0x00016de0
        /*0684*/ 	.word	0x0000000b
        /*0688*/ 	.word	0x00038850
        /*068c*/ 	.short	0x010a
        /*068e*/ 	.byte	0x3f
	.zero		1


	//   ....[72]....
        /*0690*/ 	.word	0x00016e30
        /*0694*/ 	.word	0x00000009
        /*0698*/ 	.word	0x00038830
        /*069c*/ 	.short	0x010a
        /*069e*/ 	.byte	0x3f
	.zero		1


	//   ....[73]....
        /*06a0*/ 	.word	0x00016e80
        /*06a4*/ 	.word	0x00000009
        /*06a8*/ 	.word	0x00038850
        /*06ac*/ 	.short	0x010a
        /*06ae*/ 	.byte	0x3f
	.zero		1


	//   ....[74]....
        /*06b0*/ 	.word	0x00016ed0
        /*06b4*/ 	.word	0x0000000b
        /*06b8*/ 	.word	0x00038830
        /*06bc*/ 	.short	0x010a
        /*06be*/ 	.byte	0x3f
	.zero		1


	//   ....[75]....
        /*06c0*/ 	.word	0x00016f20
        /*06c4*/ 	.word	0x0000000b
        /*06c8*/ 	.word	0x00038850
        /*06cc*/ 	.short	0x010a
        /*06ce*/ 	.byte	0x3f
	.zero		1


	//   ....[76]....
        /*06d0*/ 	.word	0x000170a0
        /*06d4*/ 	.word	0x00000008
        /*06d8*/ 	.word	0x00038840
        /*06dc*/ 	.short	0x010a
        /*06de*/ 	.byte	0x3f
	.zero		1


	//   ....[77]....
        /*06e0*/ 	.word	0x00017100
        /*06e4*/ 	.word	0x00000008
        /*06e8*/ 	.word	0x00038820
        /*06ec*/ 	.short	0x010a
        /*06ee*/ 	.byte	0x3f
	.zero		1


	//   ....[78]....
        /*06f0*/ 	.word	0x00017150
        /*06f4*/ 	.word	0x00000005
        /*06f8*/ 	.word	0x00038860
        /*06fc*/ 	.short	0x010a
        /*06fe*/ 	.byte	0x3f
	.zero		1


	//   ....[79]....
        /*0700*/ 	.word	0x000171a0
        /*0704*/ 	.word	0x00000002
        /*0708*/ 	.word	0x00038840
        /*070c*/ 	.short	0x010a
        /*070e*/ 	.byte	0x3f
	.zero		1


	//   ....[80]....
        /*0710*/ 	.word	0x000171f0
        /*0714*/ 	.word	0x00000002
        /*0718*/ 	.word	0x00038860
        /*071c*/ 	.short	0x010a
        /*071e*/ 	.byte	0x3f
	.zero		1


	//   ....[81]....
        /*0720*/ 	.word	0x00017240
        /*0724*/ 	.word	0x00000003
        /*0728*/ 	.word	0x00038840
        /*072c*/ 	.short	0x010a
        /*072e*/ 	.byte	0x3f
	.zero		1


	//   ....[82]....
        /*0730*/ 	.word	0x00017290
        /*0734*/ 	.word	0x00000003
        /*0738*/ 	.word	0x00038860
        /*073c*/ 	.short	0x010a
        /*073e*/ 	.byte	0x3f
	.zero		1


	//   ....[83]....
        /*0740*/ 	.word	0x000172e0
        /*0744*/ 	.word	0x00000002
        /*0748*/ 	.word	0x00038840
        /*074c*/ 	.short	0x010a
        /*074e*/ 	.byte	0x3f
	.zero		1


	//   ....[84]....
        /*0750*/ 	.word	0x00017330
        /*0754*/ 	.word	0x00000002
        /*0758*/ 	.word	0x00038860
        /*075c*/ 	.short	0x010a
        /*075e*/ 	.byte	0x3f
	.zero		1


	//   ....[85]....
        /*0760*/ 	.word	0x00017410
        /*0764*/ 	.word	0x00000007
        /*0768*/ 	.word	0x00038820
        /*076c*/ 	.short	0x010a
        /*076e*/ 	.byte	0x3f
	.zero		1


	//   ....[86]....
        /*0770*/ 	.word	0x00017460
        /*0774*/ 	.word	0x00000005
        /*0778*/ 	.word	0x00000000
        /*077c*/ 	.short	0x010a
        /*077e*/ 	.byte	0x3f
	.zero		1


	//   ....[87]....
        /*0780*/ 	.word	0x000174b0
        /*0784*/ 	.word	0x00000003
        /*0788*/ 	.word	0x00000000
        /*078c*/ 	.short	0x010a
        /*078e*/ 	.byte	0x3f
	.zero		1


	//   ....[88]....
        /*0790*/ 	.word	0x00017500
        /*0794*/ 	.word	0x00000005
        /*0798*/ 	.word	0x00000000
        /*079c*/ 	.short	0x010a
        /*079e*/ 	.byte	0x3f
	.zero		1


	//----- nvinfo : EIATTR_NUM_MBARRIERS
	.align		4
.L_345:
        /*07a0*/ 	.byte	0x03, 0x38
        /*07a2*/ 	.short	0x0017


	//----- nvinfo : EIATTR_EXIT_INSTR_OFFSETS
	.align		4
        /*07a4*/ 	.byte	0x04, 0x1c
        /*07a6*/ 	.short	(.L_347 - .L_346)


	//   ....[0]....
.L_346:
        /*07a8*/ 	.word	0x00000a90


	//   ....[1]....
        /*07ac*/ 	.word	0x000133d0


	//   ....[2]....
        /*07b0*/ 	.word	0x00013430


	//   ....[3]....
        /*07b4*/ 	.word	0x000169d0


	//   ....[4]....
        /*07b8*/ 	.word	0x00016c20


	//----- nvinfo : EIATTR_MAX_THREADS
	.align		4
.L_347:
        /*07bc*/ 	.byte	0x04, 0x05
        /*07be*/ 	.short	(.L_349 - .L_348)
.L_348:
        /*07c0*/ 	.word	0x00000180
        /*07c4*/ 	.word	0x00000001
        /*07c8*/ 	.word	0x00000001


	//----- nvinfo : EIATTR_CRS_STACK_SIZE
	.align		4
.L_349:
        /*07cc*/ 	.byte	0x04, 0x1e
        /*07ce*/ 	.short	(.L_351 - .L_350)
.L_350:
        /*07d0*/ 	.word	0x00000000


	//----- nvinfo : EIATTR_CBANK_PARAM_SIZE
	.align		4
.L_351:
        /*07d4*/ 	.byte	0x03, 0x19
        /*07d6*/ 	.short	0x0cf0


	//----- nvinfo : EIATTR_PARAM_CBANK
	.align		4
        /*07d8*/ 	.byte	0x04, 0x0a
        /*07da*/ 	.short	(.L_353 - .L_352)
	.align		4
.L_352:
        /*07dc*/ 	.word	index@(.nv.constant0._ZN7cutlass13device_kernelIN5flash11enable_sm90INS1_16FlashAttnFwdSm90INS1_25CollectiveMainloopFwdSm90ILi2EN4cute5tupleIJNS5_1CILi1EEES8_S8_EEENS6_IJNS7_ILi64EEESA_SA_EEELi512ENS_10bfloat16_tEfNS_4arch4Sm90ELb0ELb1ELb0ELb0ELb0ELb0ELb1ELb0ELb0ELb0ELb0ELb0EEENS1_21CollectiveEpilogueFwdINS6_IJSA_NS7_ILi512EEESA_EEES9_SC_SE_Li256ELb0ELb0ELb0ELb0EEENS1_30DynamicPersistentTileSchedulerILi256ELi32ELb0ELb0ELb1EEEEEEEEEvNT_6ParamsE)
        /*07e0*/ 	.short	0x0210
        /*07e2*/ 	.short	0x0cf0


	//----- nvinfo : EIATTR_SW_WAR
	.align		4
.L_353:
        /*07e4*/ 	.byte	0x04, 0x36
        /*07e6*/ 	.short	(.L_355 - .L_354)
.L_354:
        /*07e8*/ 	.word	0x00000008
.L_355:


//--------------------- .nv.info._ZN7cutlass13device_kernelIN5flash11enable_sm90INS1_16FlashAttnFwdSm90INS1_25CollectiveMainloopFwdSm90ILi2EN4cute5tupleIJNS5_1CILi1EEES8_S8_EEENS6_IJNS7_ILi64EEESA_SA_EEELi512ENS_10bfloat16_tEfNS_4arch4Sm90ELb0ELb1ELb0ELb1ELb0ELb0ELb0ELb0ELb0ELb0ELb0ELb0EEENS1_21CollectiveEpilogueFwdINS6_IJSA_NS7_ILi512EEESA_EEES9_SC_SE_Li256ELb1ELb0ELb0ELb0EEENS1_36VarlenDynamicPersistentTileSchedulerILi64ELi64ELi256ELi32ELb0ELb0ELb1ELb1ELb0ELb1EEEEEEEEEvNT_6ParamsE --------------------------
	.section	.nv.info._ZN7cutlass13device_kernelIN5flash11enable_sm90INS1_16FlashAttnFwdSm90INS1_25CollectiveMainloopFwdSm90ILi2EN4cute5tupleIJNS5_1CILi1EEES8_S8_EEENS6_IJNS7_ILi64EEESA_SA_EEELi512ENS_10bfloat16_tEfNS_4arch4Sm90ELb0ELb1ELb0ELb1ELb0ELb0ELb0ELb0ELb0ELb0ELb0ELb0EEENS1_21CollectiveEpilogueFwdINS6_IJSA_NS7_ILi512EEESA_EEES9_SC_SE_Li256ELb1ELb0ELb0ELb0EEENS1_36VarlenDynamicPersistentTileSchedulerILi64ELi64ELi256ELi32ELb0ELb0ELb1ELb1ELb0ELb1EEEEEEEEEvNT_6ParamsE,"",@"SHT_CUDA_INFO"
	.sectionflags	@""
	.align	4


	//----- nvinfo : EIATTR_CUDA_API_VERSION
	.align		4
        /*0000*/ 	.byte	0x04, 0x37
        /*0002*/ 	.short	(.L_357 - .L_356)
.L_356:
        /*0004*/ 	.word	0x00000082


	//----- nvinfo : EIATTR_KPARAM_INFO
	.align		4
.L_357:
        /*0008*/ 	.byte	0x04, 0x17
        /*000a*/ 	.short	(.L_359 - .L_358)
.L_358:
        /*000c*/ 	.word	0x00000000
        /*0010*/ 	.short	0x0000
        /*0012*/ 	.short	0x0070
        /*0014*/ 	.byte	0x00, 0xf0, 0x01, 0x28


	//----- nvinfo : EIATTR_SPARSE_MMA_MASK
	.align		4
.L_359:
        /*0018*/ 	.byte	0x03, 0x50
        /*001a*/ 	.short	0x0000


	//----- nvinfo : EIATTR_MAXREG_COUNT
	.align		4
        /*001c*/ 	.byte	0x03, 0x1b
        /*001e*/ 	.short	0x00a8


	//----- nvinfo : EIATTR_NUM_BARRIERS
	.align		4
        /*0020*/ 	.byte	0x02, 0x4c
        /*0022*/ 	.byte	0x10
	.zero		1


	//----- nvinfo : EIATTR_EXTERNS
	.align		4
        /*0024*/ 	.byte	0x04, 0x0f
        /*0026*/ 	.short	(.L_361 - .L_360)


	//   ....[0]....
	.align		4
.L_360:
        /*0028*/ 	.word	index@(__assertfail)


	//----- nvinfo : EIATTR_ANNOTATIONS
	.align		4
.L_361:
        /*002c*/ 	.byte	0x04, 0x55
        /*002e*/ 	.short	(.L_363 - .L_362)


	//   ....[0]....
.L_362:
        /* <DEDUP_REMOVED lines=27> */


	//----- nvinfo : EIATTR_MERCURY_ISA_VERSION
	.align		4
.L_363:
        /*01d0*/ 	.byte	0x03, 0x5f
        /*01d2*/ 	.short	0x0101


	//----- nvinfo : EIATTR_UNUSED_LOAD_BYTE_OFFSET
	.align		4
        /*01d4*/ 	.byte	0x04, 0x44
        /*01d6*/ 	.short	(.L_365 - .L_364)


	//   ....[0]....
.L_364:
        /*01d8*/ 	.word	0x00000a40
        /*01dc*/ 	.word	0x0000fff0


	//   ....[1]....
        /*01e0*/ 	.word	0x0000cb20
        /*01e4*/ 	.word	0x0000fff0


	//----- nvinfo : EIATTR_INT_WARP_WIDE_INSTR_OFFSETS
	.align		4
.L_365:
        /*01e8*/ 	.byte	0x04, 0x31
        /*01ea*/ 	.short	(.L_367 - .L_366)


	//   ....[0]....
.L_366:
        /*01ec*/ 	.word	0x00000160


	//   ....[1]....
        /*01f0*/ 	.word	0x000001a0


	//   ....[2]....
        /*01f4*/ 	.word	0x00000210


	//   ....[3]....
        /*01f8*/ 	.word	0x000108e0


	//   ....[4]....
        /*01fc*/ 	.word	0x00010970


	//   ....[5]....
        /*0200*/ 	.word	0x00010e70


	//   ....[6]....
        /*0204*/ 	.word	0x00010ef0


	//   ....[7]....
        /*0208*/ 	.word	0x00013710


	//   ....[8]....
        /*020c*/ 	.word	0x000137a0


	//----- nvinfo : EIATTR_COOP_GROUP_MASK_REGIDS
	.align		4
.L_367:
        /*0210*/ 	.byte	0x04, 0x29
        /*0212*/ 	.short	(.L_369 - .L_368)


	//   ....[0]....
.L_368:
        /*0214*/ 	.word	0xffffffff


	//   ....[1]....
        /*0218*/ 	.word	0xffffffff


	//   ....[2]....
        /*021c*/ 	.word	0xffffffff


	//   ....[3]....
        /*0220*/ 	.word	0xffffffff


	//   ....[4]....
        /*0224*/ 	.word	0xffffffff


	//   ....[5]....
        /*0228*/ 	.word	0xffffffff


	//   ....[6]....
        /*022c*/ 	.word	0xffffffff


	//   ....[7]....
        /*0230*/ 	.word	0xffffffff


	//   ....[8]....
        /*0234*/ 	.word	0xffffffff


	//   ....[9]....
        /*0238*/ 	.word	0xffffffff


	//   ....[10]....
        /*023c*/ 	.word	0xffffffff


	//   ....[11]....
        /*0240*/ 	.word	0xffffffff


	//   ....[12]....
        /*0244*/ 	.word	0xffffffff


	//   ....[13]....
        /*0248*/ 	.word	0xffffffff


	//   ....[14]....
        /*024c*/ 	.word	0xffffffff


	//   ....[15]....
        /*0250*/ 	.word	0xffffffff


	//   ....[16]....
        /*0254*/ 	.word	0xffffffff


	//   ....[17]....
        /*0258*/ 	.word	0xffffffff


	//   ....[18]....
        /*025c*/ 	.word	0xffffffff


	//   ....[19]....
        /*0260*/ 	.word	0xffffffff


	//   ....[20]....
        /*0264*/ 	.word	0xffffffff


	//   ....[21]....
        /*0268*/ 	.word	0xffffffff


	//   ....[22]....
        /*026c*/ 	.word	0xffffffff


	//   ....[23]....
        /*0270*/ 	.word	0xffffffff


	//   ....[24]....
        /*0274*/ 	.word	0xffffffff


	//   ....[25]....
        /*0278*/ 	.word	0xffffffff


	//   ....[26]....
        /*027c*/ 	.word	0xffffffff


	//   ....[27]....
        /*0280*/ 	.word	0xffffffff


	//   ....[28]....
        /*0284*/ 	.word	0xffffffff


	//   ....[29]....
        /*0288*/ 	.word	0xffffffff


	//   ....[30]....
        /*028c*/ 	.word	0xffffffff


	//   ....[31]....
        /*0290*/ 	.word	0xffffffff


	//   ....[32]....
        /*0294*/ 	.word	0xffffffff


	//   ....[33]....
        /*0298*/ 	.word	0xffffffff


	//   ....[34]....
        /*029c*/ 	.word	0xffffffff


	//   ....[35]....
        /*02a0*/ 	.word	0xffffffff


	//   ....[36]....
        /*02a4*/ 	.word	0xffffffff


	//   ....[37]....
        /*02a8*/ 	.word	0xffffffff


	//   ....[38]....
        /*02ac*/ 	.word	0xffffffff


	//   ....[39]....
        /*02b0*/ 	.word	0xffffffff


	//   ....[40]....
        /*02b4*/ 	.word	0xffffffff


	//   ....[41]....
        /*02b8*/ 	.word	0xffffffff


	//   ....[42]....
        /*02bc*/ 	.word	0xffffffff


	//   ....[43]....
        /*02c0*/ 	.word	0xffffffff


	//   ....[44]....
        /*02c4*/ 	.word	0xffffffff


	//   ....[45]....
        /*02c8*/ 	.word	0xffffffff


	//   ....[46]....
        /*02cc*/ 	.word	0xffffffff


	//   ....[47]....
        /*02d0*/ 	.word	0xffffffff


	//   ....[48]....
        /*02d4*/ 	.word	0xffffffff


	//   ....[49]....
        /*02d8*/ 	.word	0xffffffff


	//   ....[50]....
        /*02dc*/ 	.word	0xffffffff


	//   ....[51]....
        /*02e0*/ 	.word	0xffffffff


	//   ....[52]....
        /*02e4*/ 	.word	0xffffffff


	//   ....[53]....
        /*02e8*/ 	.word	0xffffffff


	//   ....[54]....
        /*02ec*/ 	.word	0xffffffff


	//   ....[55]....
        /*02f0*/ 	.word	0xffffffff


	//   ....[56]....
        /*02f4*/ 	.word	0xffffffff


	//   ....[57]....
        /*02f8*/ 	.word	0xffffffff


	//   ....[58]....
        /*02fc*/ 	.word	0xffffffff


	//   ....[59]....
        /*0300*/ 	.word	0xffffffff


	//   ....[60]....
        /*0304*/ 	.word	0xffffffff


	//   ....[61]....
        /*0308*/ 	.word	0xffffffff


	//   ....[62]....
        /*030c*/ 	.word	0xffffffff


	//   ....[63]....
        /*0310*/ 	.word	0xffffffff


	//   ....[64]....
        /*0314*/ 	.word	0xffffffff


	//   ....[65]....
        /*0318*/ 	.word	0xffffffff


	//   ....[66]....
        /*031c*/ 	.word	0xffffffff


	//   ....[67]....
        /*0320*/ 	.word	0xffffffff


	//   ....[68]....
        /*0324*/ 	.word	0x0500000f


	//   ....[69]....
        /*0328*/ 	.word	0x0500000f


	//   ....[70]....
        /*032c*/ 	.word	0x0500000f


	//   ....[71]....
        /*0330*/ 	.word	0x0500000f


	//   ....[72]....
        /*0334*/ 	.word	0x0500000f


	//   ....[73]....
        /*0338*/ 	.word	0x0500000f


	//   ....[74]....
        /*033c*/ 	.word	0x0500000f


	//   ....[75]....
        /*0340*/ 	.word	0x0500000f


	//   ....[76]....
        /*0344*/ 	.word	0x0500000f


	//   ....[77]....
        /*0348*/ 	.word	0x0500000f


	//   ....[78]....
        /*034c*/ 	.word	0x0500000f


	//   ....[79]....
        /*0350*/ 	.word	0x0500000f


	//   ....[80]....
        /*0354*/ 	.word	0x0500000f


	//   ....[81]....
        /*0358*/ 	.word	0x0500000f


	//   ....[82]....
        /*035c*/ 	.word	0x0500000f


	//   ....[83]....
        /*0360*/ 	.word	0x0500000f


	//   ....[84]....
        /*0364*/ 	.word	0x0500000f


	//   ....[85]....
        /*0368*/ 	.word	0x0500000f


	//   ....[86]....
        /*036c*/ 	.word	0x0500000f


	//----- nvinfo : EIATTR_COOP_GROUP_INSTR_OFFSETS
	.align		4
.L_369:
        /*0370*/ 	.byte	0x04, 0x28
        /*0372*/ 	.short	(.L_371 - .L_370)


	//   ....[0]....
.L_370:
        /*0374*/ 	.word	0x00000060


	//   ....[1]....
        /*0378*/ 	.word	0x00000170


	//   ....[2]....
        /*037c*/ 	.word	0x000001c0


	//   ....[3]....
        /*0380*/ 	.word	0x000003b0


	//   ....[4]....
        /*0384*/ 	.word	0x00000510


	//   ....[5]....
        /*0388*/ 	.word	0x00000630


	//   ....[6]....
        /*038c*/ 	.word	0x00000790


	//   ....[7]....
        /*0390*/ 	.word	0x00001bf0


	//   ....[8]....
        /*0394*/ 	.word	0x00003be0


	//   ....[9]....
        /*0398*/ 	.word	0x00004e40


	//   ....[10]....
        /*039c*/ 	.word	0x00004f60


	//   ....[11]....
        /*03a0*/ 	.word	0x00005470


	//   ....[12]....
        /*03a4*/ 	.word	0x00005500


	//   ....[13]....
        /*03a8*/ 	.word	0x00005d50


	//   ....[14]....
        /*03ac*/ 	.word	0x00006ad0


	//   ....[15]....
        /*03b0*/ 	.word	0x00006bd0


	//   ....[16]....
        /*03b4*/ 	.word	0x00006f80


	//   ....[17]....
        /*03b8*/ 	.word	0x00007030


	//   ....[18]....
        /*03bc*/ 	.word	0x000081b0


	//   ....[19]....
        /*03c0*/ 	.word	0x000087c0


	//   ....[20]....
        /*03c4*/ 	.word	0x000087f0


	//   ....[21]....
        /*03c8*/ 	.word	0x00008a50


	//   ....[22]....
        /*03cc*/ 	.word	0x00008c20


	//   ....[23]....
        /*03d0*/ 	.word	0x00009c70


	//   ....[24]....
        /*03d4*/ 	.word	0x0000a910


	//   ....[25]....
        /*03d8*/ 	.word	0x0000a9d0


	//   ....[26]....
        /*03dc*/ 	.word	0x0000adb0


	//   ....[27]....
        /*03e0*/ 	.word	0x0000ae60


	//   ....[28]....
        /*03e4*/ 	.word	0x0000bfe0


	//   ....[29]....
        /*03e8*/ 	.word	0x0000c020


	//   ....[30]....
        /*03ec*/ 	.word	0x0000c050


	//   ....[31]....
        /*03f0*/ 	.word	0x0000c0c0


	//   ....[32]....
        /*03f4*/ 	.word	0x0000c0d0


	//   ....[33]....
        /*03f8*/ 	.word	0x0000da60


	//   ....[34]....
        /*03fc*/ 	.word	0x0000f490


	//   ....[35]....
        /*0400*/ 	.word	0x0000f600


	//   ....[36]....
        /*0404*/ 	.word	0x0000f630


	//   ....[37]....
        /*0408*/ 	.word	0x0000f670


	//   ....[38]....
        /*040c*/ 	.word	0x0000f6e0


	//   ....[39]....
        /*0410*/ 	.word	0x0000f740


	//   ....[40]....
        /*0414*/ 	.word	0x0000f780


	//   ....[41]....
        /*0418*/ 	.word	0x0000f920


	//   ....[42]....
        /*041c*/ 	.word	0x0000f980


	//   ....[43]....
        /*0420*/ 	.word	0x0000f9c0


	//   ....[44]....
        /*0424*/ 	.word	0x0000fa00


	//   ....[45]....
        /*0428*/ 	.word	0x0000fa30


	//   ....[46]....
        /*042c*/ 	.word	0x0000fa60


	//   ....[47]....
        /*0430*/ 	.word	0x0000faf0


	//   ....[48]....
        /*0434*/ 	.word	0x0000fb50


	//   ....[49]....
        /*0438*/ 	.word	0x0000fbe0


	//   ....[50]....
        /*043c*/ 	.word	0x00013830


	//   ....[51]....
        /*0440*/ 	.word	0x00013840


	//   ....[52]....
        /*0444*/ 	.word	0x00013950


	//   ....[53]....
        /*0448*/ 	.word	0x000139b0


	//   ....[54]....
        /*044c*/ 	.word	0x000139f0


	//   ....[55]....
        /*0450*/ 	.word	0x00013a30


	//   ....[56]....
        /*0454*/ 	.word	0x00013a60


	//   ....[57]....
        /*0458*/ 	.word	0x00013a90


	//   ....[58]....
        /*045c*/ 	.word	0x00013c20


	//   ....[59]....
        /*0460*/ 	.word	0x00013c80


	//   ....[60]....
        /*0464*/ 	.word	0x00013cc0


	//   ....[61]....
        /*0468*/ 	.word	0x00013d00


	//   ....[62]....
        /*046c*/ 	.word	0x00013d30


	//   ....[63]....
        /*0470*/ 	.word	0x00013d60


	//   ....[64]....
        /*0474*/ 	.word	0x00013e20


	//   ....[65]....
        /*0478*/ 	.word	0x00013e40


	//   ....[66]....
        /*047c*/ 	.word	0x00013eb0


	//   ....[67]....
        /*0480*/ 	.word	0x00014540


	//   ....[68]....
        /*0484*/ 	.word	0x00014c50


	//   ....[69]....
        /*0488*/ 	.word	0x00015070


	//   ....[70]....
        /*048c*/ 	.word	0x00015100


	//   ....[71]....
        /*0490*/ 	.word	0x000151a0


	//   ....[72]....
        /*0494*/ 	.word	0x00015250


	//   ....[73]....
        /*0498*/ 	.word	0x000152d0


	//   ....[74]....
        /*049c*/ 	.word	0x00015350


	//   ....[75]....
        /*04a0*/ 	.word	0x000153d0


	//   ....[76]....
        /*04a4*/ 	.word	0x00015450


	//   ....[77]....
        /*04a8*/ 	.word	0x000154e0


	//   ....[78]....
        /*04ac*/ 	.word	0x00015590


	//   ....[79]....
        /*04b0*/ 	.word	0x00015610


	//   ....[80]....
        /*04b4*/ 	.word	0x00015690


	//   ....[81]....
        /*04b8*/ 	.word	0x00015710


	//   ....[82]....
        /*04bc*/ 	.word	0x00015790


	//   ....[83]....
        /*04c0*/ 	.word	0x00015800


	//   ....[84]....
        /*04c4*/ 	.word	0x000158a0


	//   ....[85]....
        /*04c8*/ 	.word	0x00015930


	//   ....[86]....
        /*04cc*/ 	.word	0x00015a60


	//----- nvinfo : EIATTR_REG_RECONFIG
	.align		4
.L_371:
        /*04d0*/ 	.byte	0x01, 0x54
	.zero		2


	//----- nvinfo : EIATTR_SYSCALL_OFFSETS
	.align		4
        /*04d4*/ 	.byte	0x04, 0x46
        /*04d6*/ 	.short	(.L_373 - .L_372)


	//   ....[0]....
.L_372:
        /*04d8*/ 	.word	0x00003db0


	//   ....[1]....
        /*04dc*/ 	.word	0x00010b00


	//   ....[2]....
        /*04e0*/ 	.word	0x00010c40


	//   ....[3]....
        /*04e4*/ 	.word	0x00010d40


	//----- nvinfo : EIATTR_MBARRIER_INSTR_OFFSETS
	.align		4
.L_373:
        /*04e8*/ 	.byte	0x04, 0x39
        /*04ea*/ 	.short	(.L_375 - .L_374)


	//   ....[0]....
.L_374:
        /*04ec*/ 	.word	0x000002a0
        /*04f0*/ 	.word	0x000000ff
        /*04f4*/ 	.word	0x00028c00
        /*04f8*/ 	.short	0x0100
        /*04fa*/ 	.byte	0x08
	.zero		1


	//   ....[1]....
        /*04fc*/ 	.word	0x000002b0
        /*0500*/ 	.word	0x000000ff
        /*0504*/ 	.word	0x00028c20
        /*0508*/ 	.short	0x0100
        /*050a*/ 	.byte	0x08
	.zero		1


	//   ....[2]....
        /*050c*/ 	.word	0x00000360
        /*0510*/ 	.word	0x000000ff
        /*0514*/ 	.word	0x00028c30
        /*0518*/ 	.short	0x0100
        /*051a*/ 	.byte	0x06
	.zero		1


	//   ....[3]....
        /*051c*/ 	.word	0x00000370
        /*0520*/ 	.word	0x000000ff
        /*0524*/ 	.word	0x00028c40
        /*0528*/ 	.short	0x0100
        /*052a*/ 	.byte	0x06
	.zero		1


	//   ....[4]....
        /*052c*/ 	.word	0x00000380
        /*0530*/ 	.word	0x000000ff
        /*0534*/ 	.word	0x00028c38
        /*0538*/ 	.short	0x0100
        /*053a*/ 	.byte	0x06
	.zero		1


	//   ....[5]....
        /*053c*/ 	.word	0x00000390
        /*0540*/ 	.word	0x000000ff
        /*0544*/ 	.word	0x00028c48
        /*0548*/ 	.short	0x0100
        /*054a*/ 	.byte	0x06
	.zero		1


	//   ....[6]....
        /*054c*/ 	.word	0x000004c0
        /*0550*/ 	.word	0x000000ff
        /*0554*/ 	.word	0x00028c50
        /*0558*/ 	.short	0x0100
        /*055a*/ 	.byte	0x08
	.zero		1


	//   ....[7]....
        /*055c*/ 	.word	0x000004d0
        /*0560*/ 	.word	0x000000ff
        /*0564*/ 	.word	0x00028c60
        /*0568*/ 	.short	0x0100
        /*056a*/ 	.byte	0x08
	.zero		1


	//   ....[8]....
        /*056c*/ 	.word	0x000004e0
        /*0570*/ 	.word	0x000000ff
        /*0574*/ 	.word	0x00028c58
        /*0578*/ 	.short	0x0100
        /*057a*/ 	.byte	0x08
	.zero		1


	//   ....[9]....
        /*057c*/ 	.word	0x000004f0
        /*0580*/ 	.word	0x000000ff
        /*0584*/ 	.word	0x00028c68
        /*0588*/ 	.short	0x0100
        /*058a*/ 	.byte	0x08
	.zero		1


	//   ....[10]....
        /*058c*/ 	.word	0x000005e0
        /*0590*/ 	.word	0x000000ff
        /*0594*/ 	.word	0x00028c70
        /*0598*/ 	.short	0x0100
        /*059a*/ 	.byte	0x06
	.zero		1


	//   ....[11]....
        /*059c*/ 	.word	0x000005f0
        /*05a0*/ 	.word	0x000000ff
        /*05a4*/ 	.word	0x00028c80
        /*05a8*/ 	.short	0x0100
        /*05aa*/ 	.byte	0x06
	.zero		1


	//   ....[12]....
        /*05ac*/ 	.word	0x00000600
        /*05b0*/ 	.word	0x000000ff
        /*05b4*/ 	.word	0x00028c78
        /*05b8*/ 	.short	0x0100
        /*05ba*/ 	.byte	0x06
	.zero		1


	//   ....[13]....
        /*05bc*/ 	.word	0x00000610
        /*05c0*/ 	.word	0x000000ff
        /*05c4*/ 	.word	0x00028c88
        /*05c8*/ 	.short	0x0100
        /*05ca*/ 	.byte	0x06
	.zero		1


	//   ....[14]....
        /*05cc*/ 	.word	0x00000740
        /*05d0*/ 	.word	0x000000ff
        /*05d4*/ 	.word	0x00028c90
        /*05d8*/ 	.short	0x0100
        /*05da*/ 	.byte	0x08
	.zero		1


	//   ....[15]....
        /*05dc*/ 	.word	0x00000750
        /*05e0*/ 	.word	0x000000ff
        /*05e4*/ 	.word	0x00028ca0
        /*05e8*/ 	.short	0x0100
        /*05ea*/ 	.byte	0x08
	.zero		1


	//   ....[16]....
        /*05ec*/ 	.word	0x00000760
        /*05f0*/ 	.word	0x000000ff
        /*05f4*/ 	.word	0x00028c98
        /*05f8*/ 	.short	0x0100
        /*05fa*/ 	.byte	0x08
	.zero		1


	//   ....[17]....
        /*05fc*/ 	.word	0x00000770
        /*0600*/ 	.word	0x000000ff
        /*0604*/ 	.word	0x00028ca8
        /*0608*/ 	.short	0x0100
        /*060a*/ 	.byte	0x08
	.zero		1


	//   ....[18]....
        /*060c*/ 	.word	0x000008a0
        /*0610*/ 	.word	0x000000ff
        /*0614*/ 	.word	0x00028cb0
        /*0618*/ 	.short	0x0100
        /*061a*/ 	.byte	0x08
	.zero		1


	//   ....[19]....
        /*061c*/ 	.word	0x000008b0
        /*0620*/ 	.word	0x000000ff
        /*0624*/ 	.word	0x00028cc0
        /*0628*/ 	.short	0x0100
        /*062a*/ 	.byte	0x08
	.zero		1


	//   ....[20]....
        /*062c*/ 	.word	0x000008c0
        /*0630*/ 	.word	0x000000ff
        /*0634*/ 	.word	0x00028cb8
        /*0638*/ 	.short	0x0100
        /*063a*/ 	.byte	0x08
	.zero		1


	//   ....[21]....
        /*063c*/ 	.word	0x000008d0
        /*0640*/ 	.word	0x000000ff
        /*0644*/ 	.word	0x00028cc8
        /*0648*/ 	.short	0x0100
        /*064a*/ 	.byte	0x08
	.zero		1


	//   ....[22]....
        /*064c*/ 	.word	0x00001cf0
        /*0650*/ 	.word	0x000000ff
        /*0654*/ 	.word	0x00028c50
        /*0658*/ 	.short	0x010a
        /*065a*/ 	.byte	0x16
	.zero		1


	//   ....[23]....
        /*065c*/ 	.word	0x00001fc0
        /*0660*/ 	.word	0x00000000
        /*0664*/ 	.word	0x00000000
        /*0668*/ 	.short	0x0101
        /*066a*/ 	.byte	0x3f
	.zero		1


	//   ....[24]....
        /*066c*/ 	.word	0x00002900
        /*0670*/ 	.word	0x000000ff
        /*0674*/ 	.word	0x00028c50
        /*0678*/ 	.short	0x010a
        /*067a*/ 	.byte	0x14
	.zero		1


	//   ....[25]....
        /*067c*/ 	.word	0x00002940
        /*0680*/ 	.word	0x000000ff
        /*0684*/ 	.word	0x00028c50
        /*0688*/ 	.short	0x010a
        /*068a*/ 	.byte	0x14
	.zero		1


	//   ....[26]....
        /*068c*/ 	.word	0x00002b10
        /*0690*/ 	.word	0x00000003
        /*0694*/ 	.word	0x00000000
        /*0698*/ 	.short	0x0101
        /*069a*/ 	.byte	0x3f
	.zero		1


	//   ....[27]....
        /*069c*/ 	.word	0x00003e20
        /*06a0*/ 	.word	0x000000ff
        /*06a4*/ 	.word	0x00028c00
        /*06a8*/ 	.short	0x010a
        /*06aa*/ 	.byte	0x26
	.zero		1


	//   ....[28]....
        /*06ac*/ 	.word	0x00003e90
        /*06b0*/ 	.word	0x0000000a
        /*06b4*/ 	.word	0x00028c30
        /*06b8*/ 	.short	0x010a
        /*06ba*/ 	.byte	0x3f
	.zero		1


	//   ....[29]....
        /*06bc*/ 	.word	0x00003ed0
        /*06c0*/ 	.word	0x0000000a
        /*06c4*/ 	.word	0x00028c30
        /*06c8*/ 	.short	0x010a
        /*06ca*/ 	.byte	0x3f
	.zero		1


	//   ....[30]....
        /*06cc*/ 	.word	0x00004280
        /*06d0*/ 	.word	0x00000000
        /*06d4*/ 	.word	0x00000000
        /*06d8*/ 	.short	0x0101
        /*06da*/ 	.byte	0x3f
	.zero		1


	//   ....[31]....
        /*06dc*/ 	.word	0x00005ab0
        /*06e0*/ 	.word	0x0000000a
        /*06e4*/ 	.word	0x00028c50
        /*06e8*/ 	.short	0x010a
        /*06ea*/ 	.byte	0x3f
	.zero		1


	//   ....[32]....
        /*06ec*/ 	.word	0x00005af0
        /*06f0*/ 	.word	0x0000000a
        /*06f4*/ 	.word	0x00028c50
        /*06f8*/ 	.short	0x010a
        /*06fa*/ 	.byte	0x3f
	.zero		1


	//   ....[33]....
        /*06fc*/ 	.word	0x00005d70
        /*0700*/ 	.word	0x0000000a
        /*0704*/ 	.word	0x00000000
        /*0708*/ 	.short	0x0101
        /*070a*/ 	.byte	0x3f
	.zero		1


	//   ....[34]....
        /*070c*/ 	.word	0x00006000
        /*0710*/ 	.word	0x000000ff
        /*0714*/ 	.word	0x00028c30
        /*0718*/ 	.short	0x010a
        /*071a*/ 	.byte	0x1a
	.zero		1


	//   ....[35]....
        /*071c*/ 	.word	0x00006040
        /*0720*/ 	.word	0x000000ff
        /*0724*/ 	.word	0x00028c30
        /*0728*/ 	.short	0x010a
        /*072a*/ 	.byte	0x1a
	.zero		1


	//   ....[36]....
        /*072c*/ 	.word	0x00006220
        /*0730*/ 	.word	0x00000008
        /*0734*/ 	.word	0x00000000
        /*0738*/ 	.short	0x0101
        /*073a*/ 	.byte	0x3f
	.zero		1


	//   ....[37]....
        /*073c*/ 	.word	0x00007f00
        /*0740*/ 	.word	0x000000ff
        /*0744*/ 	.word	0x00028c50
        /*0748*/ 	.short	0x010a
        /*074a*/ 	.byte	0x1a
	.zero		1


	//   ....[38]....
        /*074c*/ 	.word	0x00007f40
        /*0750*/ 	.word	0x000000ff
        /*0754*/ 	.word	0x00028c50
        /*0758*/ 	.short	0x010a
        /*075a*/ 	.byte	0x1a
	.zero		1


	//   ....[39]....
        /*075c*/ 	.word	0x000081d0
        /*0760*/ 	.word	0x00000015
        /*0764*/ 	.word	0x00000000
        /*0768*/ 	.short	0x0101
        /*076a*/ 	.byte	0x3f
	.zero		1


	//   ....[40]....
        /*076c*/ 	.word	0x00008500
        /*0770*/ 	.word	0x000000ff
        /*0774*/ 	.word	0x00028c30
        /*0778*/ 	.short	0x010a
        /*077a*/ 	.byte	0x16
	.zero		1


	//   ....[41]....
        /*077c*/ 	.word	0x00008540
        /*0780*/ 	.word	0x000000ff
        /*0784*/ 	.word	0x00028c30
        /*0788*/ 	.short	0x010a
        /*078a*/ 	.byte	0x16
	.zero		1


	//   ....[42]....
        /*078c*/ 	.word	0x00008f60
        /*0790*/ 	.word	0x0000009a
        /*0794*/ 	.word	0x00000000
        /*0798*/ 	.short	0x0101
        /*079a*/ 	.byte	0x3f
	.zero		1


	//   ....[43]....
        /*079c*/ 	.word	0x000099e0
        /*07a0*/ 	.word	0x000000ff
        /*07a4*/ 	.word	0x00028c50
        /*07a8*/ 	.short	0x010a
        /*07aa*/ 	.byte	0x16
	.zero		1


	//   ....[44]....
        /*07ac*/ 	.word	0x00009a20
        /*07b0*/ 	.word	0x000000ff
        /*07b4*/ 	.word	0x00028c50
        /*07b8*/ 	.short	0x010a
        /*07ba*/ 	.byte	0x16
	.zero		1


	//   ....[45]....
        /*07bc*/ 	.word	0x00009c90
        /*07c0*/ 	.word	0x000000aa
        /*07c4*/ 	.word	0x00000000
        /*07c8*/ 	.short	0x0101
        /*07ca*/ 	.byte	0x3f
	.zero		1


	//   ....[46]....
        /*07cc*/ 	.word	0x00009e20
        /*07d0*/ 	.word	0x000000ff
        /*07d4*/ 	.word	0x00028c30
        /*07d8*/ 	.short	0x010a
        /*07da*/ 	.byte	0x19
	.zero		1


	//   ....[47]....
        /*07dc*/ 	.word	0x00009e60
        /*07e0*/ 	.word	0x000000ff
        /*07e4*/ 	.word	0x00028c30
        /*07e8*/ 	.short	0x010a
        /*07ea*/ 	.byte	0x19
	.zero		1


	//   ....[48]....
        /*07ec*/ 	.word	0x0000a040
        /*07f0*/ 	.word	0x00000004
        /*07f4*/ 	.word	0x00000000
        /*07f8*/ 	.short	0x0101
        /*07fa*/ 	.byte	0x3f
	.zero		1


	//   ....[49]....
        /*07fc*/ 	.word	0x0000bd30
        /*0800*/ 	.word	0x000000ff
        /*0804*/ 	.word	0x00028c50
        /*0808*/ 	.short	0x010a
        /*080a*/ 	.byte	0x19
	.zero		1


	//   ....[50]....
        /*080c*/ 	.word	0x0000bd70
        /*0810*/ 	.word	0x000000ff
        /*0814*/ 	.word	0x00028c50
        /*0818*/ 	.short	0x010a
        /*081a*/ 	.byte	0x19
	.zero		1


	//   ....[51]....
        /*081c*/ 	.word	0x0000c000
        /*0820*/ 	.word	0x0000000f
        /*0824*/ 	.word	0x00000000
        /*0828*/ 	.short	0x0101
        /*082a*/ 	.byte	0x3f
	.zero		1


	//   ....[52]....
        /*082c*/ 	.word	0x0000e4c0
        /*0830*/ 	.word	0x000000ff
        /*0834*/ 	.word	0x00000000
        /*0838*/ 	.short	0x0101
        /*083a*/ 	.byte	0x04
	.zero		1


	//   ....[53]....
        /*083c*/ 	.word	0x00011250
        /*0840*/ 	.word	0x00000009
        /*0844*/ 	.word	0x00028c40
        /*0848*/ 	.short	0x010a
        /*084a*/ 	.byte	0x3f
	.zero		1


	//   ....[54]....
        /*084c*/ 	.word	0x00011640
        /*0850*/ 	.word	0x0000000a
        /*0854*/ 	.word	0x00028c20
        /*0858*/ 	.short	0x010a
        /*085a*/ 	.byte	0x3f
	.zero		1


	//   ....[55]....
        /*085c*/ 	.word	0x00011700
        /*0860*/ 	.word	0x00000006
        /*0864*/ 	.word	0x00028c60
        /*0868*/ 	.short	0x010a
        /*086a*/ 	.byte	0x3f
	.zero		1


	//   ....[56]....
        /*086c*/ 	.word	0x00011ea0
        /*0870*/ 	.word	0x00000002
        /*0874*/ 	.word	0x00028c40
        /*0878*/ 	.short	0x010a
        /*087a*/ 	.byte	0x3f
	.zero		1


	//   ....[57]....
        /*087c*/ 	.word	0x000120b0
        /*0880*/ 	.word	0x00000002
        /*0884*/ 	.word	0x00028c60
        /*0888*/ 	.short	0x010a
        /*088a*/ 	.byte	0x3f
	.zero		1


	//   ....[58]....
        /*088c*/ 	.word	0x00012790
        /*0890*/ 	.word	0x00000002
        /*0894*/ 	.word	0x00028c40
        /*0898*/ 	.short	0x010a
        /*089a*/ 	.byte	0x3f
	.zero		1


	//   ....[59]....
        /*089c*/ 	.word	0x00012990
        /*08a0*/ 	.word	0x00000002
        /*08a4*/ 	.word	0x00028c60
        /*08a8*/ 	.short	0x010a
        /*08aa*/ 	.byte	0x3f
	.zero		1


	//   ....[60]....
        /*08ac*/ 	.word	0x00012fe0
        /*08b0*/ 	.word	0x00000002
        /*08b4*/ 	.word	0x00028c40
        /*08b8*/ 	.short	0x010a
        /*08ba*/ 	.byte	0x3f
	.zero		1


	//   ....[61]....
        /*08bc*/ 	.word	0x000131f0
        /*08c0*/ 	.word	0x00000002
        /*08c4*/ 	.word	0x00028c60
        /*08c8*/ 	.short	0x010a
        /*08ca*/ 	.byte	0x3f
	.zero		1


	//   ....[62]....
        /*08cc*/ 	.word	0x000144c0
        /*08d0*/ 	.word	0x00000000
        /*08d4*/ 	.word	0x00028c20
        /*08d8*/ 	.short	0x010a
        /*08da*/ 	.byte	0x3f
	.zero		1


	//   ....[63]....
        /*08dc*/ 	.word	0x00014680
        /*08e0*/ 	.word	0x00000006
        /*08e4*/ 	.word	0x00000000
        /*08e8*/ 	.short	0x010a
        /*08ea*/ 	.byte	0x3f
	.zero		1


	//   ....[64]....
        /*08ec*/ 	.word	0x000146f0
        /*08f0*/ 	.word	0x00000007
        /*08f4*/ 	.word	0x00000000
        /*08f8*/ 	.short	0x010a
        /*08fa*/ 	.byte	0x3f
	.zero		1


	//   ....[65]....
        /*08fc*/ 	.word	0x00014760
        /*0900*/ 	.word	0x00000004
        /*0904*/ 	.word	0x00000000
        /*0908*/ 	.short	0x010a
        /*090a*/ 	.byte	0x3f
	.zero		1


	//   ....[66]....
        /*090c*/ 	.word	0x00014790
        /*0910*/ 	.word	0x00000003
        /*0914*/ 	.word	0x00000000
        /*0918*/ 	.short	0x010a
        /*091a*/ 	.byte	0x3f
	.zero		1


	//   ....[67]....
        /*091c*/ 	.word	0x00014800
        /*0920*/ 	.word	0x00000003
        /*0924*/ 	.word	0x00028c50
        /*0928*/ 	.short	0x010a
        /*092a*/ 	.byte	0x3f
	.zero		1


	//   ....[68]....
        /*092c*/ 	.word	0x00014860
        /*0930*/ 	.word	0x00000006
        /*0934*/ 	.word	0x00028c50
        /*0938*/ 	.short	0x010a
        /*093a*/ 	.byte	0x3f
	.zero		1


	//   ....[69]....
        /*093c*/ 	.word	0x000148c0
        /*0940*/ 	.word	0x00000003
        /*0944*/ 	.word	0x00028c00
        /*0948*/ 	.short	0x010a
        /*094a*/ 	.byte	0x3f
	.zero		1


	//   ....[70]....
        /*094c*/ 	.word	0x00014910
        /*0950*/ 	.word	0x0000000a
        /*0954*/ 	.word	0x00028c30
        /*0958*/ 	.short	0x010a
        /*095a*/ 	.byte	0x3f
	.zero		1


	//   ....[71]....
        /*095c*/ 	.word	0x00014960
        /*0960*/ 	.word	0x0000000a
        /*0964*/ 	.word	0x00028c50
        /*0968*/ 	.short	0x010a
        /*096a*/ 	.byte	0x3f
	.zero		1


	//   ....[72]....
        /*096c*/ 	.word	0x000149c0
        /*0970*/ 	.word	0x00000009
        /*0974*/ 	.word	0x00028c30
        /*0978*/ 	.short	0x010a
        /*097a*/ 	.byte	0x3f
	.zero		1


	//   ....[73]....
        /*097c*/ 	.word	0x00014a10
        /*0980*/ 	.word	0x00000015
        /*0984*/ 	.word	0x00028c50
        /*0988*/ 	.short	0x010a
        /*098a*/ 	.byte	0x3f
	.zero		1


	//   ....[74]....
        /*098c*/ 	.word	0x00014a70
        /*0990*/ 	.word	0x00000004
        /*0994*/ 	.word	0x00028c30
        /*0998*/ 	.short	0x010a
        /*099a*/ 	.byte	0x3f
	.zero		1


	//   ....[75]....
        /*099c*/ 	.word	0x00014ac0
        /*09a0*/ 	.word	0x000000aa
        /*09a4*/ 	.word	0x00028c50
        /*09a8*/ 	.short	0x010a
        /*09aa*/ 	.byte	0x3f
	.zero		1


	//   ....[76]....
        /*09ac*/ 	.word	0x00014b20
        /*09b0*/ 	.word	0x00000007
        /*09b4*/ 	.word	0x00028c30
        /*09b8*/ 	.short	0x010a
        /*09ba*/ 	.byte	0x3f
	.zero		1


	//   ....[77]....
        /*09bc*/ 	.word	0x00014b70
        /*09c0*/ 	.word	0x0000000f
        /*09c4*/ 	.word	0x00028c50
        /*09c8*/ 	.short	0x010a
        /*09ca*/ 	.byte	0x3f
	.zero		1


	//   ....[78]....
        /*09cc*/ 	.word	0x00014d10
        /*09d0*/ 	.word	0x00000009
        /*09d4*/ 	.word	0x00028c40
        /*09d8*/ 	.short	0x010a
        /*09da*/ 	.byte	0x3f
	.zero		1


	//   ....[79]....
        /*09dc*/ 	.word	0x00014d90
        /*09e0*/ 	.word	0x00000009
        /*09e4*/ 	.word	0x00028c20
        /*09e8*/ 	.short	0x010a
        /*09ea*/ 	.byte	0x3f
	.zero		1


	//   ....[80]....
        /*09ec*/ 	.word	0x00014de0
        /*09f0*/ 	.word	0x00000006
        /*09f4*/ 	.word	0x00028c60
        /*09f8*/ 	.short	0x010a
        /*09fa*/ 	.byte	0x3f
	.zero		1


	//   ....[81]....
        /*09fc*/ 	.word	0x00014e30
        /*0a00*/ 	.word	0x00000002
        /*0a04*/ 	.word	0x00028c40
        /*0a08*/ 	.short	0x010a
        /*0a0a*/ 	.byte	0x3f
	.zero		1


	//   ....[82]....
        /*0a0c*/ 	.word	0x00014e80
        /*0a10*/ 	.word	0x00000002
        /*0a14*/ 	.word	0x00028c60
        /*0a18*/ 	.short	0x010a
        /*0a1a*/ 	.byte	0x3f
	.zero		1


	//   ....[83]....
        /*0a1c*/ 	.word	0x00014ed0
        /*0a20*/ 	.word	0x00000002
        /*0a24*/ 	.word	0x00028c40
        /*0a28*/ 	.short	0x010a
        /*0a2a*/ 	.byte	0x3f
	.zero		1


	//   ....[84]....
        /*0a2c*/ 	.word	0x00014f20
        /*0a30*/ 	.word	0x00000002
        /*0a34*/ 	.word	0x00028c60
        /*0a38*/ 	.short	0x010a
        /*0a3a*/ 	.byte	0x3f
	.zero		1


	//   ....[85]....
        /*0a3c*/ 	.word	0x00014f70
        /*0a40*/ 	.word	0x00000002
        /*0a44*/ 	.word	0x00028c40
        /*0a48*/ 	.short	0x010a
        /*0a4a*/ 	.byte	0x3f
	.zero		1


	//   ....[86]....
        /*0a4c*/ 	.word	0x00014fc0
        /*0a50*/ 	.word	0x00000002
        /*0a54*/ 	.word	0x00028c60
        /*0a58*/ 	.short	0x010a
        /*0a5a*/ 	.byte	0x3f
	.zero		1


	//   ....[87]....
        /*0a5c*/ 	.word	0x00015980
        /*0a60*/ 	.word	0x00000000
        /*0a64*/ 	.word	0x00028c20
        /*0a68*/ 	.short	0x010a
        /*0a6a*/ 	.byte	0x3f
	.zero		1


	//   ....[88]....
        /*0a6c*/ 	.word	0x00015b20
        /*0a70*/ 	.word	0x00000006
        /*0a74*/ 	.word	0x00000000
        /*0a78*/ 	.short	0x010a
        /*0a7a*/ 	.byte	0x3f
	.zero		1


	//   ....[89]....
        /*0a7c*/ 	.word	0x00015b70
        /*0a80*/ 	.word	0x00000007
        /*0a84*/ 	.word	0x00000000
        /*0a88*/ 	.short	0x010a
        /*0a8a*/ 	.byte	0x3f
	.zero		1


	//   ....[90]....
        /*0a8c*/ 	.word	0x00015bc0
        /*0a90*/ 	.word	0x00000004
        /*0a94*/ 	.word	0x00000000
        /*0a98*/ 	.short	0x010a
        /*0a9a*/ 	.byte	0x3f
	.zero		1


	//----- nvinfo : EIATTR_NUM_MBARRIERS
	.align		4
.L_375:
        /*0a9c*/ 	.byte	0x03, 0x38
        /*0a9e*/ 	.short	0x0016


	//----- nvinfo : EIATTR_EXIT_INSTR_OFFSETS
	.align		4
        /*0aa0*/ 	.byte	0x04, 0x1c
        /*0aa2*/ 	.short	(.L_377 - .L_376)


	//   ....[0]....
.L_376:
        /*0aa4*/ 	.word	0x00000a70


	//   ....[1]....
        /*0aa8*/ 	.word	0x0000f450


	//   ....[2]....
        /*0aac*/ 	.word	0x0000f4b0


	//   ....[3]....
        /*0ab0*/ 	.word	0x000147e0


	//----- nvinfo : EIATTR_MAX_THREADS
	.align		4
.L_377:
        /*0ab4*/ 	.byte	0x04, 0x05
        /*0ab6*/ 	.short	(.L_379 - .L_378)
.L_378:
        /*0ab8*/ 	.word	0x00000180
        /*0abc*/ 	.word	0x00000001
        /*0ac0*/ 	.word	0x00000001


	//----- nvinfo : EIATTR_CRS_STACK_SIZE
	.align		4
.L_379:
        /*0ac4*/ 	.byte	0x04, 0x1e
        /*0ac6*/ 	.short	(.L_381 - .L_380)
.L_380:
        /*0ac8*/ 	.word	0x00000000


	//----- nvinfo : EIATTR_CBANK_PARAM_SIZE
	.align		4
.L_381:
        /*0acc*/ 	.byte	0x03, 0x19
        /*0ace*/ 	.short	0x0a70


	//----- nvinfo : EIATTR_PARAM_CBANK
	.align		4
        /*0ad0*/ 	.byte	0x04, 0x0a
        /*0ad2*/ 	.short	(.L_383 - .L_382)
	.align		4
.L_382:
        /*0ad4*/ 	.word	index@(.nv.constant0._ZN7cutlass13device_kernelIN5flash11enable_sm90INS1_16FlashAttnFwdSm90INS1_25CollectiveMainloopFwdSm90ILi2EN4cute5tupleIJNS5_1CILi1EEES8_S8_EEENS6_IJNS7_ILi64EEESA_SA_EEELi512ENS_10bfloat16_tEfNS_4arch4Sm90ELb0ELb1ELb0ELb1ELb0ELb0ELb0ELb0ELb0ELb0ELb0ELb0EEENS1_21CollectiveEpilogueFwdINS6_IJSA_NS7_ILi512EEESA_EEES9_SC_SE_Li256ELb1ELb0ELb0ELb0EEENS1_36VarlenDynamicPersistentTileSchedulerILi64ELi64ELi256ELi32ELb0ELb0ELb1ELb1ELb0ELb1EEEEEEEEEvNT_6ParamsE)
        /*0ad8*/ 	.short	0x0210
        /*0ada*/ 	.short	0x0a70


	//----- nvinfo : EIATTR_SW_WAR
	.align		4
.L_383:
        /*0adc*/ 	.byte	0x04, 0x36
        /*0ade*/ 	.short	(.L_385 - .L_384)
.L_384:
        /*0ae0*/ 	.word	0x00000008
.L_385:


//--------------------- .nv.info._ZN7cutlass13device_kernelIN5flash11enable_sm90INS1_16FlashAttnFwdSm90INS1_25CollectiveMainloopFwdSm90ILi2EN4cute5tupleIJNS5_1CILi1EEES8_S8_EEENS6_IJNS7_ILi64EEESA_SA_EEELi512ENS_10bfloat16_tEfNS_4arch4Sm90ELb0ELb1ELb0ELb1ELb0ELb1ELb0ELb0ELb0ELb0ELb0ELb0EEENS1_21CollectiveEpilogueFwdINS6_IJSA_NS7_ILi512EEESA_EEES9_SC_SE_Li256ELb1ELb0ELb0ELb0EEENS1_36VarlenDynamicPersistentTileSchedulerILi64ELi64ELi256ELi32ELb0ELb0ELb1ELb1ELb0ELb1EEEEEEEEEvNT_6ParamsE --------------------------
	.section	.nv.info._ZN7cutlass13device_kernelIN5flash11enable_sm90INS1_16FlashAttnFwdSm90INS1_25CollectiveMainloopFwdSm90ILi2EN4cute5tupleIJNS5_1CILi1EEES8_S8_EEENS6_IJNS7_ILi64EEESA_SA_EEELi512ENS_10bfloat16_tEfNS_4arch4Sm90ELb0ELb1ELb0ELb1ELb0ELb1ELb0ELb0ELb0ELb0ELb0ELb0EEENS1_21CollectiveEpilogueFwdINS6_IJSA_NS7_ILi512EEESA_EEES9_SC_SE_Li256ELb1ELb0ELb0ELb0EEENS1_36VarlenDynamicPersistentTileSchedulerILi64ELi64ELi256ELi32ELb0ELb0ELb1ELb1ELb0ELb1EEEEEEEEEvNT_6ParamsE,"",@"SHT_CUDA_INFO"
	.sectionflags	@""
	.align	4


	//----- nvinfo : EIATTR_CUDA_API_VERSION
	.align		4
        /*0000*/ 	.byte	0x04, 0x37
        /*0002*/ 	.short	(.L_387 - .L_386)
.L_386:
        /*0004*/ 	.word	0x00000082


	//----- nvinfo : EIATTR_KPARAM_INFO
	.align		4
.L_387:
        /*0008*/ 	.byte	0x04, 0x17
        /*000a*/ 	.short	(.L_389 - .L_388)
.L_388:
        /*000c*/ 	.word	0x00000000
        /*0010*/ 	.short	0x0000
        /*0012*/ 	.short	0x0070
        /*0014*/ 	.byte	0x00, 0xf0, 0x01, 0x28


	//----- nvinfo : EIATTR_SPARSE_MMA_MASK
	.align		4
.L_389:
        /*0018*/ 	.byte	0x03, 0x50
        /*001a*/ 	.short	0x0000


	//----- nvinfo : EIATTR_MAXREG_COUNT
	.align		4
        /*001c*/ 	.byte	0x03, 0x1b
        /*001e*/ 	.short	0x00a8


	//----- nvinfo : EIATTR_NUM_BARRIERS
	.align		4
        /*0020*/ 	.byte	0x02, 0x4c
        /*0022*/ 	.byte	0x10
	.zero		1


	//----- nvinfo : EIATTR_EXTERNS
	.align		4
        /*0024*/ 	.byte	0x04, 0x0f
        /*0026*/ 	.short	(.L_391 - .L_390)


	//   ....[0]....
	.align		4
.L_390:
        /*0028*/ 	.word	index@(__assertfail)


	//----- nvinfo : EIATTR_ANNOTATIONS
	.align		4
.L_391:
        /*002c*/ 	.byte	0x04, 0x55
        /*002e*/ 	.short	(.L_393 - .L_392)


	//   ....[0]....
.L_392:
        /* <DEDUP_REMOVED lines=37> */


	//----- nvinfo : EIATTR_MERCURY_ISA_VERSION
	.align		4
.L_393:
        /*0268*/ 	.byte	0x03, 0x5f
        /*026a*/ 	.short	0x0101


	//----- nvinfo : EIATTR_UNUSED_LOAD_BYTE_OFFSET
	.align		4
        /*026c*/ 	.byte	0x04, 0x44
        /*026e*/ 	.short	(.L_395 - .L_394)


	//   ....[0]....
.L_394:
        /*0270*/ 	.word	0x00000ab0
        /*0274*/ 	.word	0x0000fff0


	//   ....[1]....
        /*0278*/ 	.word	0x00013420
        /*027c*/ 	.word	0x0000fff0


	//----- nvinfo : EIATTR_INT_WARP_WIDE_INSTR_OFFSETS
	.align		4
.L_395:
        /*0280*/ 	.byte	0x04, 0x31
        /*0282*/ 	.short	(.L_397 - .L_396)


	//   ....[0]....
.L_396:
        /*0284*/ 	.word	0x000001c0


	//   ....[1]....
        /*0288*/ 	.word	0x00000200


	//   ....[2]....
        /*028c*/ 	.word	0x00000270


	//   ....[3]....
        /*0290*/ 	.word	0x00018480


	//   ....[4]....
        /*0294*/ 	.word	0x00018510


	//   ....[5]....
        /*0298*/ 	.word	0x00018a00


	//   ....[6]....
        /*029c*/ 	.word	0x00018a40


	//   ....[7]....
        /*02a0*/ 	.word	0x0001b2a0


	//   ....[8]....
        /*02a4*/ 	.word	0x0001b330


	//----- nvinfo : EIATTR_COOP_GROUP_MASK_REGIDS
	.align		4
.L_397:
        /*02a8*/ 	.byte	0x04, 0x29
        /*02aa*/ 	.short	(.L_399 - .L_398)


	//   ....[0]....
.L_398:
        /*02ac*/ 	.word	0xffffffff


	//   ....[1]....
        /*02b0*/ 	.word	0xffffffff


	//   ....[2]....
        /*02b4*/ 	.word	0xffffffff


	//   ....[3]....
        /*02b8*/ 	.word	0xffffffff


	//   ....[4]....
        /*02bc*/ 	.word	0xffffffff


	//   ....[5]....
        /*02c0*/ 	.word	0xffffffff


	//   ....[6]....
        /*02c4*/ 	.word	0xffffffff


	//   ....[7]....
        /*02c8*/ 	.word	0xffffffff


	//   ....[8]....
        /*02cc*/ 	.word	0xffffffff


	//   ....[9]....
        /*02d0*/ 	.word	0xffffffff


	//   ....[10]....
        /*02d4*/ 	.word	0xffffffff


	//   ....[11]....
        /*02d8*/ 	.word	0xffffffff


	//   ....[12]....
        /*02dc*/ 	.word	0xffffffff


	//   ....[13]....
        /*02e0*/ 	.word	0xffffffff


	//   ....[14]....
        /*02e4*/ 	.word	0xffffffff


	//   ....[15]....
        /*02e8*/ 	.word	0xffffffff


	//   ....[16]....
        /*02ec*/ 	.word	0xffffffff


	//   ....[17]....
        /*02f0*/ 	.word	0xffffffff


	//   ....[18]....
        /*02f4*/ 	.word	0xffffffff


	//   ....[19]....
        /*02f8*/ 	.word	0xffffffff


	//   ....[20]....
        /*02fc*/ 	.word	0xffffffff


	//   ....[21]....
        /*0300*/ 	.word	0xffffffff


	//   ....[22]....
        /*0304*/ 	.word	0xffffffff


	//   ....[23]....
        /*0308*/ 	.word	0xffffffff


	//   ....[24]....
        /*030c*/ 	.word	0xffffffff


	//   ....[25]....
        /*0310*/ 	.word	0xffffffff


	//   ....[26]....
        /*0314*/ 	.word	0xffffffff


	//   ....[27]....
        /*0318*/ 	.word	0xffffffff


	//   ....[28]....
        /*031c*/ 	.word	0xffffffff


	//   ....[29]....
        /*0320*/ 	.word	0xffffffff


	//   ....[30]....
        /*0324*/ 	.word	0xffffffff


	//   ....[31]....
        /*0328*/ 	.word	0xffffffff


	//   ....[32]....
        /*032c*/ 	.word	0xffffffff


	//   ....[33]....
        /*0330*/ 	.word	0xffffffff


	//   ....[34]....
        /*0334*/ 	.word	0xffffffff


	//   ....[35]....
        /*0338*/ 	.word	0xffffffff


	//   ....[36]....
        /*033c*/ 	.word	0xffffffff


	//   ....[37]....
        /*0340*/ 	.word	0xffffffff


	//   ....[38]....
        /*0344*/ 	.word	0xffffffff


	//   ....[39]....
        /*0348*/ 	.word	0xffffffff


	//   ....[40]....
        /*034c*/ 	.word	0xffffffff


	//   ....[41]....
        /*0350*/ 	.word	0xffffffff


	//   ....[42]....
        /*0354*/ 	.word	0xffffffff


	//   ....[43]....
        /*0358*/ 	.word	0xffffffff


	//   ....[44]....
        /*035c*/ 	.word	0xffffffff


	//   ....[45]....
        /*0360*/ 	.word	0xffffffff


	//   ....[46]....
        /*0364*/ 	.word	0xffffffff


	//   ....[47]....
        /*0368*/ 	.word	0xffffffff


	//   ....[48]....
        /*036c*/ 	.word	0xffffffff


	//   ....[49]....
        /*0370*/ 	.word	0xffffffff


	//   ....[50]....
        /*0374*/ 	.word	0xffffffff


	//   ....[51]....
        /*0378*/ 	.word	0xffffffff


	//   ....[52]....
        /*037c*/ 	.word	0xffffffff


	//   ....[53]....
        /*0380*/ 	.word	0xffffffff


	//   ....[54]....
        /*0384*/ 	.word	0xffffffff


	//   ....[55]....
        /*0388*/ 	.word	0xffffffff


	//   ....[56]....
        /*038c*/ 	.word	0xffffffff


	//   ....[57]....
        /*0390*/ 	.word	0xffffffff


	//   ....[58]....
        /*0394*/ 	.word	0xffffffff


	//   ....[59]....
        /*0398*/ 	.word	0xffffffff


	//   ....[60]....
        /*039c*/ 	.word	0xffffffff


	//   ....[61]....
        /*03a0*/ 	.word	0xffffffff


	//   ....[62]....
        /*03a4*/ 	.word	0xffffffff


	//   ....[63]....
        /*03a8*/ 	.word	0xffffffff


	//   ....[64]....
        /*03ac*/ 	.word	0xffffffff


	//   ....[65]....
        /*03b0*/ 	.word	0xffffffff


	//   ....[66]....
        /*03b4*/ 	.word	0xffffffff


	//   ....[67]....
        /*03b8*/ 	.word	0xffffffff


	//   ....[68]....
        /*03bc*/ 	.word	0x0500000f


	//   ....[69]....
        /*03c0*/ 	.word	0x0500000f


	//   ....[70]....
        /*03c4*/ 	.word	0x0500000f


	//   ....[71]....
        /*03c8*/ 	.word	0x0500000f


	//   ....[72]....
        /*03cc*/ 	.word	0x0500000f


	//   ....[73]....
        /*03d0*/ 	.word	0x0500000f


	//   ....[74]....
        /*03d4*/ 	.word	0x0500000f


	//   ....[75]....
        /*03d8*/ 	.word	0x0500000f


	//   ....[76]....
        /*03dc*/ 	.word	0x0500000f


	//   ....[77]....
        /*03e0*/ 	.word	0x0500000f


	//   ....[78]....
        /*03e4*/ 	.word	0x0500000f


	//   ....[79]....
        /*03e8*/ 	.word	0x0500000f


	//   ....[80]....
        /*03ec*/ 	.word	0x0500000f


	//   ....[81]....
        /*03f0*/ 	.word	0x0500000f


	//   ....[82]....
        /*03f4*/ 	.word	0x0500000f


	//   ....[83]....
        /*03f8*/ 	.word	0x0500000f


	//   ....[84]....
        /*03fc*/ 	.word	0x0500000f


	//   ....[85]....
        /*0400*/ 	.word	0x0500000f


	//   ....[86]....
        /*0404*/ 	.word	0x0500000f


	//   ....[87]....
        /*0408*/ 	.word	0x0500000f


	//   ....[88]....
        /*040c*/ 	.word	0x0500000f


	//   ....[89]....
        /*0410*/ 	.word	0x0500000f


	//   ....[90]....
        /*0414*/ 	.word	0x0500000f


	//   ....[91]....
        /*0418*/ 	.word	0x0500000f


	//   ....[92]....
        /*041c*/ 	.word	0x0500000f


	//   ....[93]....
        /*0420*/ 	.word	0x0500000f


	//   ....[94]....
        /*0424*/ 	.word	0x0500000f


	//   ....[95]....
        /*0428*/ 	.word	0x0500000f


	//   ....[96]....
        /*042c*/ 	.word	0x0500000f


	//   ....[97]....
        /*0430*/ 	.word	0x0500000f


	//   ....[98]....
        /*0434*/ 	.word	0x0500000f


	//   ....[99]....
        /*0438*/ 	.word	0x0500000f


	//   ....[100]....
        /*043c*/ 	.word	0x0500000f


	//   ....[101]....
        /*0440*/ 	.word	0x0500000f


	//   ....[102]....
        /*0444*/ 	.word	0x0500000f


	//   ....[103]....
        /*0448*/ 	.word	0x0500000f


	//----- nvinfo : EIATTR_COOP_GROUP_INSTR_OFFSETS
	.align		4
.L_399:
        /*044c*/ 	.byte	0x04, 0x28
        /*044e*/ 	.short	(.L_401 - .L_400)


	//   ....[0]....
.L_400:
        /*0450*/ 	.word	0x00000060


	//   ....[1]....
        /*0454*/ 	.word	0x000001d0


	//   ....[2]....
        /*0458*/ 	.word	0x00000220


	//   ....[3]....
        /*045c*/ 	.word	0x00000410


	//   ....[4]....
        /*0460*/ 	.word	0x00000570


	//   ....[5]....
        /*0464*/ 	.word	0x00000690


	//   ....[6]....
        /*0468*/ 	.word	0x000007f0


	//   ....[7]....
        /*046c*/ 	.word	0x00004d30


	//   ....[8]....
        /*0470*/ 	.word	0x00006f00


	//   ....[9]....
        /*0474*/ 	.word	0x0000b270


	//   ....[10]....
        /*0478*/ 	.word	0x0000b390


	//   ....[11]....
        /*047c*/ 	.word	0x0000b6e0


	//   ....[12]....
        /*0480*/ 	.word	0x0000b770


	//   ....[13]....
        /*0484*/ 	.word	0x0000c130


	//   ....[14]....
        /*0488*/ 	.word	0x0000cff0


	//   ....[15]....
        /*048c*/ 	.word	0x0000d0f0


	//   ....[16]....
        /*0490*/ 	.word	0x0000d490


	//   ....[17]....
        /*0494*/ 	.word	0x0000d540


	//   ....[18]....
        /*0498*/ 	.word	0x0000e750


	//   ....[19]....
        /*049c*/ 	.word	0x0000eed0


	//   ....[20]....
        /*04a0*/ 	.word	0x0000ef00


	//   ....[21]....
        /*04a4*/ 	.word	0x0000f160


	//   ....[22]....
        /*04a8*/ 	.word	0x0000f330


	//   ....[23]....
        /*04ac*/ 	.word	0x000103e0


	//   ....[24]....
        /*04b0*/ 	.word	0x00011180


	//   ....[25]....
        /*04b4*/ 	.word	0x00011280


	//   ....[26]....
        /*04b8*/ 	.word	0x00011610


	//   ....[27]....
        /*04bc*/ 	.word	0x000116a0


	//   ....[28]....
        /*04c0*/ 	.word	0x000128e0


	//   ....[29]....
        /*04c4*/ 	.word	0x00012930


	//   ....[30]....
        /*04c8*/ 	.word	0x00012960


	//   ....[31]....
        /*04cc*/ 	.word	0x000129c0


	//   ....[32]....
        /*04d0*/ 	.word	0x000129f0


	//   ....[33]....
        /*04d4*/ 	.word	0x000143b0


	//   ....[34]....
        /*04d8*/ 	.word	0x00015b40


	//   ....[35]....
        /*04dc*/ 	.word	0x00015cb0


	//   ....[36]....
        /*04e0*/ 	.word	0x00015ce0


	//   ....[37]....
        /*04e4*/ 	.word	0x00015d20


	//   ....[38]....
        /*04e8*/ 	.word	0x00015d90


	//   ....[39]....
        /*04ec*/ 	.word	0x00015df0


	//   ....[40]....
        /*04f0*/ 	.word	0x00015e30


	//   ....[41]....
        /*04f4*/ 	.word	0x00015fd0


	//   ....[42]....
        /*04f8*/ 	.word	0x00016030


	//   ....[43]....
        /*04fc*/ 	.word	0x00016070


	//   ....[44]....
        /*0500*/ 	.word	0x000160b0


	//   ....[45]....
        /*0504*/ 	.word	0x000160e0


	//   ....[46]....
        /*0508*/ 	.word	0x00016110


	//   ....[47]....
        /*050c*/ 	.word	0x000161a0


	//   ....[48]....
        /*0510*/ 	.word	0x00016200


	//   ....[49]....
        /*0514*/ 	.word	0x00016290


	//   ....[50]....
        /*0518*/ 	.word	0x0001b3c0


	//   ....[51]....
        /*051c*/ 	.word	0x0001b3d0


	//   ....[52]....
        /*0520*/ 	.word	0x0001b4e0


	//   ....[53]....
        /*0524*/ 	.word	0x0001b540


	//   ....[54]....
        /*0528*/ 	.word	0x0001b580


	//   ....[55]....
        /*052c*/ 	.word	0x0001b5c0


	//   ....[56]....
        /*0530*/ 	.word	0x0001b5f0


	//   ....[57]....
        /*0534*/ 	.word	0x0001b620


	//   ....[58]....
        /*0538*/ 	.word	0x0001b7b0


	//   ....[59]....
        /*053c*/ 	.word	0x0001b810


	//   ....[60]....
        /*0540*/ 	.word	0x0001b850


	//   ....[61]....
        /*0544*/ 	.word	0x0001b890


	//   ....[62]....
        /*0548*/ 	.word	0x0001b8c0


	//   ....[63]....
        /*054c*/ 	.word	0x0001b8f0


	//   ....[64]....
        /*0550*/ 	.word	0x0001b9b0


	//   ....[65]....
        /*0554*/ 	.word	0x0001b9d0


	//   ....[66]....
        /*0558*/ 	.word	0x0001ba40


	//   ....[67]....
        /*055c*/ 	.word	0x0001c0d0


	//   ....[68]....
        /*0560*/ 	.word	0x0001c5b0


	//   ....[69]....
        /*0564*/ 	.word	0x0001c650


	//   ....[70]....
        /*0568*/ 	.word	0x0001c6f0


	//   ....[71]....
        /*056c*/ 	.word	0x0001c790


	//   ....[72]....
        /*0570*/ 	.word	0x0001c830


	//   ....[73]....
        /*0574*/ 	.word	0x0001c8d0


	//   ....[74]....
        /*0578*/ 	.word	0x0001c970


	//   ....[75]....
        /*057c*/ 	.word	0x0001ca10


	//   ....[76]....
        /*0580*/ 	.word	0x0001cb00


	//   ....[77]....
        /*0584*/ 	.word	0x0001cba0


	//   ....[78]....
        /*0588*/ 	.word	0x0001cc40


	//   ....[79]....
        /*058c*/ 	.word	0x0001cce0


	//   ....[80]....
        /*0590*/ 	.word	0x0001cd80


	//   ....[81]....
        /*0594*/ 	.word	0x0001ce20


	//   ....[82]....
        /*0598*/ 	.word	0x0001cec0


	//   ....[83]....
        /*059c*/ 	.word	0x0001cf60


	//   ....[84]....
        /*05a0*/ 	.word	0x0001d300


	//   ....[85]....
        /*05a4*/ 	.word	0x0001d5e0


	//   ....[86]....
        /*05a8*/ 	.word	0x0001da00


	//   ....[87]....
        /*05ac*/ 	.word	0x0001da90


	//   ....[88]....
        /*05b0*/ 	.word	0x0001db30


	//   ....[89]....
        /*05b4*/ 	.word	0x0001dbe0


	//   ....[90]....
        /*05b8*/ 	.word	0x0001dc60


	//   ....[91]....
        /*05bc*/ 	.word	0x0001dce0


	//   ....[92]....
        /*05c0*/ 	.word	0x0001dd60


	//   ....[93]....
        /*05c4*/ 	.word	0x0001dde0


	//   ....[94]....
        /*05c8*/ 	.word	0x0001de70


	//   ....[95]....
        /*05cc*/ 	.word	0x0001df20


	//   ....[96]....
        /*05d0*/ 	.word	0x0001dfa0


	//   ....[97]....
        /*05d4*/ 	.word	0x0001e020


	//   ....[98]....
        /*05d8*/ 	.word	0x0001e0a0


	//   ....[99]....
        /*05dc*/ 	.word	0x0001e120


	//   ....[100]....
        /*05e0*/ 	.word	0x0001e190


	//   ....[101]....
        /*05e4*/ 	.word	0x0001e230


	//   ....[102]....
        /*05e8*/ 	.word	0x0001e2c0


	//   ....[103]....
        /*05ec*/ 	.word	0x0001e3f0


	//----- nvinfo : EIATTR_REG_RECONFIG
	.align		4
.L_401:
        /*05f0*/ 	.byte	0x01, 0x54
	.zero		2


	//----- nvinfo : EIATTR_SYSCALL_OFFSETS
	.align		4
        /*05f4*/ 	.byte	0x04, 0x46
        /*05f6*/ 	.short	(.L_403 - .L_402)


	//   ....[0]....
.L_402:
        /*05f8*/ 	.word	0x00001b40


	//   ....[1]....
        /*05fc*/ 	.word	0x00001c90


	//   ....[2]....
        /*0600*/ 	.word	0x000070c0


	//   ....[3]....
        /*0604*/ 	.word	0x00007560


	//   ....[4]....
        /*0608*/ 	.word	0x000186a0


	//   ....[5]....
        /*060c*/ 	.word	0x000187e0


	//   ....[6]....
        /*0610*/ 	.word	0x000188e0


	//----- nvinfo : EIATTR_MBARRIER_INSTR_OFFSETS
	.align		4
.L_403:
        /*0614*/ 	.byte	0x04, 0x39
        /*0616*/ 	.short	(.L_405 - .L_404)


	//   ....[0]....
.L_404:
        /*0618*/ 	.word	0x00000300
        /*061c*/ 	.word	0x000000ff
        /*0620*/ 	.word	0x00028c00
        /*0624*/ 	.short	0x0100
        /*0626*/ 	.byte	0x08
	.zero		1


	//   ....[1]....
        /*0628*/ 	.word	0x00000310
        /*062c*/ 	.word	0x000000ff
        /*0630*/ 	.word	0x00028c20
        /*0634*/ 	.short	0x0100
        /*0636*/ 	.byte	0x08
	.zero		1


	//   ....[2]....
        /*0638*/ 	.word	0x000003c0
        /*063c*/ 	.word	0x000000ff
        /*0640*/ 	.word	0x00028c30
        /*0644*/ 	.short	0x0100
        /*0646*/ 	.byte	0x06
	.zero		1


	//   ....[3]....
        /*0648*/ 	.word	0x000003d0
        /*064c*/ 	.word	0x000000ff
        /*0650*/ 	.word	0x00028c40
        /*0654*/ 	.short	0x0100
        /*0656*/ 	.byte	0x06
	.zero		1


	//   ....[4]....
        /*0658*/ 	.word	0x000003e0
        /*065c*/ 	.word	0x000000ff
        /*0660*/ 	.word	0x00028c38
        /*0664*/ 	.short	0x0100
        /*0666*/ 	.byte	0x06
	.zero		1


	//   ....[5]....
        /*0668*/ 	.word	0x000003f0
        /*066c*/ 	.word	0x000000ff
        /*0670*/ 	.word	0x00028c48
        /*0674*/ 	.short	0x0100
        /*0676*/ 	.byte	0x06
	.zero		1


	//   ....[6]....
        /*0678*/ 	.word	0x00000520
        /*067c*/ 	.word	0x000000ff
        /*0680*/ 	.word	0x00028c50
        /*0684*/ 	.short	0x0100
        /*0686*/ 	.byte	0x08
	.zero		1


	//   ....[7]....
        /*0688*/ 	.word	0x00000530
        /*068c*/ 	.word	0x000000ff
        /*0690*/ 	.word	0x00028c60
        /*0694*/ 	.short	0x0100
        /*0696*/ 	.byte	0x08
	.zero		1


	//   ....[8]....
        /*0698*/ 	.word	0x00000540
        /*069c*/ 	.word	0x000000ff
        /*06a0*/ 	.word	0x00028c58
        /*06a4*/ 	.short	0x0100
        /*06a6*/ 	.byte	0x08
	.zero		1


	//   ....[9]....
        /*06a8*/ 	.word	0x00000550
        /*06ac*/ 	.word	0x000000ff
        /*06b0*/ 	.word	0x00028c68
        /*06b4*/ 	.short	0x0100
        /*06b6*/ 	.byte	0x08
	.zero		1


	//   ....[10]....
        /*06b8*/ 	.word	0x00000640
        /*06bc*/ 	.word	0x000000ff
        /*06c0*/ 	.word	0x00028c70
        /*06c4*/ 	.short	0x0100
        /*06c6*/ 	.byte	0x06
	.zero		1


	//   ....[11]....
        /*06c8*/ 	.word	0x00000650
        /*06cc*/ 	.word	0x000000ff
        /*06d0*/ 	.word	0x00028c80
        /*06d4*/ 	.short	0x0100
        /*06d6*/ 	.byte	0x06
	.zero		1


	//   ....[12]....
        /*06d8*/ 	.word	0x00000660
        /*06dc*/ 	.word	0x000000ff
        /*06e0*/ 	.word	0x00028c78
        /*06e4*/ 	.short	0x0100
        /*06e6*/ 	.byte	0x06
	.zero		1


	//   ....[13]....
        /*06e8*/ 	.word	0x00000670
        /*06ec*/ 	.word	0x000000ff
        /*06f0*/ 	.word	0x00028c88
        /*06f4*/ 	.short	0x0100
        /*06f6*/ 	.byte	0x06
	.zero		1


	//   ....[14]....
        /*06f8*/ 	.word	0x000007a0
        /*06fc*/ 	.word	0x000000ff
        /*0700*/ 	.word	0x00028c90
        /*0704*/ 	.short	0x0100
        /*0706*/ 	.byte	0x08
	.zero		1


	//   ....[15]....
        /*0708*/ 	.word	0x000007b0
        /*070c*/ 	.word	0x000000ff
        /*0710*/ 	.word	0x00028ca0
        /*0714*/ 	.short	0x0100
        /*0716*/ 	.byte	0x08
	.zero		1


	//   ....[16]....
        /*0718*/ 	.word	0x000007c0
        /*071c*/ 	.word	0x000000ff
        /*0720*/ 	.word	0x00028c98
        /*0724*/ 	.short	0x0100
        /*0726*/ 	.byte	0x08
	.zero		1


	//   ....[17]....
        /*0728*/ 	.word	0x000007d0
        /*072c*/ 	.word	0x000000ff
        /*0730*/ 	.word	0x00028ca8
        /*0734*/ 	.short	0x0100
        /*0736*/ 	.byte	0x08
	.zero		1


	//   ....[18]....
        /*0738*/ 	.word	0x00000900
        /*073c*/ 	.word	0x000000ff
        /*0740*/ 	.word	0x00028cb0
        /*0744*/ 	.short	0x0100
        /*0746*/ 	.byte	0x08
	.zero		1


	//   ....[19]....
        /*0748*/ 	.word	0x00000910
        /*074c*/ 	.word	0x000000ff
        /*0750*/ 	.word	0x00028cc0
        /*0754*/ 	.short	0x0100
        /*0756*/ 	.byte	0x08
	.zero		1


	//   ....[20]....
        /*0758*/ 	.word	0x00000920
        /*075c*/ 	.word	0x000000ff
        /*0760*/ 	.word	0x00028cb8
        /*0764*/ 	.short	0x0100
        /*0766*/ 	.byte	0x08
	.zero		1


	//   ....[21]....
        /*0768*/ 	.word	0x00000930
        /*076c*/ 	.word	0x000000ff
        /*0770*/ 	.word	0x00028cc8
        /*0774*/ 	.short	0x0100
        /*0776*/ 	.byte	0x08
	.zero		1


	//   ....[22]....
        /*0778*/ 	.word	0x00002900
        /*077c*/ 	.word	0x00000046
        /*0780*/ 	.word	0x00028c90
        /*0784*/ 	.short	0x010a
        /*0786*/ 	.byte	0x3f
	.zero		1


	//   ....[23]....
        /*0788*/ 	.word	0x00003320
        /*078c*/ 	.word	0x00000046
        /*0790*/ 	.word	0x00028c90
        /*0794*/ 	.short	0x010a
        /*0796*/ 	.byte	0x3f
	.zero		1


	//   ....[24]....
        /*0798*/ 	.word	0x00003c20
        /*079c*/ 	.word	0x00000046
        /*07a0*/ 	.word	0x00028c90
        /*07a4*/ 	.short	0x010a
        /*07a6*/ 	.byte	0x3f
	.zero		1


	//   ....[25]....
        /*07a8*/ 	.word	0x00003e20
        /*07ac*/ 	.word	0x00000004
        /*07b0*/ 	.word	0x00000000
        /*07b4*/ 	.short	0x0101
        /*07b6*/ 	.byte	0x3f
	.zero		1


	//   ....[26]....
        /*07b8*/ 	.word	0x00003e60
        /*07bc*/ 	.word	0x00000046
        /*07c0*/ 	.word	0x00028cb0
        /*07c4*/ 	.short	0x010a
        /*07c6*/ 	.byte	0x3f
	.zero		1


	//   ....[27]....
        /*07c8*/ 	.word	0x00004490
        /*07cc*/ 	.word	0x00000046
        /*07d0*/ 	.word	0x00000000
        /*07d4*/ 	.short	0x0101
        /*07d6*/ 	.byte	0x3f
	.zero		1


	//   ....[28]....
        /*07d8*/ 	.word	0x00004e50
        /*07dc*/ 	.word	0x00000098
        /*07e0*/ 	.word	0x00028c50
        /*07e4*/ 	.short	0x010a
        /*07e6*/ 	.byte	0x3f
	.zero		1


	//   ....[29]....
        /*07e8*/ 	.word	0x00005210
        /*07ec*/ 	.word	0x00000000
        /*07f0*/ 	.word	0x00000000
        /*07f4*/ 	.short	0x0101
        /*07f6*/ 	.byte	0x3f
	.zero		1


	//   ....[30]....
        /*07f8*/ 	.word	0x00005b30
        /*07fc*/ 	.word	0x00000000
        /*0800*/ 	.word	0x00028c50
        /*0804*/ 	.short	0x010a
        /*0806*/ 	.byte	0x3f
	.zero		1


	//   ....[31]....
        /*0808*/ 	.word	0x00005b80
        /*080c*/ 	.word	0x00000000
        /*0810*/ 	.word	0x00028c50
        /*0814*/ 	.short	0x010a
        /*0816*/ 	.byte	0x3f
	.zero		1


	//   ....[32]....
        /*0818*/ 	.word	0x00005e50
        /*081c*/ 	.word	0x00000000
        /*0820*/ 	.word	0x00000000
        /*0824*/ 	.short	0x0101
        /*0826*/ 	.byte	0x3f
	.zero		1


	//   ....[33]....
        /*0828*/ 	.word	0x00007150
        /*082c*/ 	.word	0x00000002
        /*0830*/ 	.word	0x00028c00
        /*0834*/ 	.short	0x010a
        /*0836*/ 	.byte	0x3f
	.zero		1


	//   ....[34]....
        /*0838*/ 	.word	0x000071a0
        /*083c*/ 	.word	0x00000002
        /*0840*/ 	.word	0x00028c00
        /*0844*/ 	.short	0x010a
        /*0846*/ 	.byte	0x3f
	.zero		1


	//   ....[35]....
        /*0848*/ 	.word	0x00007dd0
        /*084c*/ 	.word	0x00000002
        /*0850*/ 	.word	0x00028c00
        /*0854*/ 	.short	0x010a
        /*0856*/ 	.byte	0x3f
	.zero		1


	//   ....[36]....
        /*0858*/ 	.word	0x00009260
        /*085c*/ 	.word	0x00000002
        /*0860*/ 	.word	0x00028c00
        /*0864*/ 	.short	0x010a
        /*0866*/ 	.byte	0x3f
	.zero		1


	//   ....[37]....
        /*0868*/ 	.word	0x0000a270
        /*086c*/ 	.word	0x0000000e
        /*0870*/ 	.word	0x00028c30
        /*0874*/ 	.short	0x010a
        /*0876*/ 	.byte	0x3f
	.zero		1


	//   ....[38]....
        /*0878*/ 	.word	0x0000a300
        /*087c*/ 	.word	0x0000000e
        /*0880*/ 	.word	0x00028c30
        /*0884*/ 	.short	0x010a
        /*0886*/ 	.byte	0x3f
	.zero		1


	//   ....[39]....
        /*0888*/ 	.word	0x0000a760
        /*088c*/ 	.word	0x00000000
        /*0890*/ 	.word	0x00000000
        /*0894*/ 	.short	0x0101
        /*0896*/ 	.byte	0x3f
	.zero		1


	//   ....[40]....
        /*0898*/ 	.word	0x0000bdb0
        /*089c*/ 	.word	0x0000000e
        /*08a0*/ 	.word	0x00028c50
        /*08a4*/ 	.short	0x010a
        /*08a6*/ 	.byte	0x3f
	.zero		1


	//   ....[41]....
        /*08a8*/ 	.word	0x0000be60
        /*08ac*/ 	.word	0x0000000e
        /*08b0*/ 	.word	0x00028c50
        /*08b4*/ 	.short	0x010a
        /*08b6*/ 	.byte	0x3f
	.zero		1


	//   ....[42]....
        /*08b8*/ 	.word	0x0000c150
        /*08bc*/ 	.word	0x0000000e
        /*08c0*/ 	.word	0x00000000
        /*08c4*/ 	.short	0x0101
        /*08c6*/ 	.byte	0x3f
	.zero		1


	//   ....[43]....
        /*08c8*/ 	.word	0x0000c400
        /*08cc*/ 	.word	0x000000d4
        /*08d0*/ 	.word	0x00028c30
        /*08d4*/ 	.short	0x010a
        /*08d6*/ 	.byte	0x3f
	.zero		1


	//   ....[44]....
        /*08d8*/ 	.word	0x0000c470
        /*08dc*/ 	.word	0x000000d4
        /*08e0*/ 	.word	0x00028c30
        /*08e4*/ 	.short	0x010a
        /*08e6*/ 	.byte	0x3f
	.zero		1


	//   ....[45]....
        /*08e8*/ 	.word	0x0000c730
        /*08ec*/ 	.word	0x0000000f
        /*08f0*/ 	.word	0x00000000
        /*08f4*/ 	.short	0x0101
        /*08f6*/ 	.byte	0x3f
	.zero		1


	//   ....[46]....
        /*08f8*/ 	.word	0x0000e420
        /*08fc*/ 	.word	0x000000d4
        /*0900*/ 	.word	0x00028c50
        /*0904*/ 	.short	0x010a
        /*0906*/ 	.byte	0x3f
	.zero		1


	//   ....[47]....
        /*0908*/ 	.word	0x0000e470
        /*090c*/ 	.word	0x000000d4
        /*0910*/ 	.word	0x00028c50
        /*0914*/ 	.short	0x010a
        /*0916*/ 	.byte	0x3f
	.zero		1


	//   ....[48]....
        /*0918*/ 	.word	0x0000e770
        /*091c*/ 	.word	0x000000d4
        /*0920*/ 	.word	0x00000000
        /*0924*/ 	.short	0x0101
        /*0926*/ 	.byte	0x3f
	.zero		1


	//   ....[49]....
        /*0928*/ 	.word	0x0000eaf0
        /*092c*/ 	.word	0x000000cc
        /*0930*/ 	.word	0x00028c30
        /*0934*/ 	.short	0x010a
        /*0936*/ 	.byte	0x3f
	.zero		1


	//   ....[50]....
        /*0938*/ 	.word	0x0000eb60
        /*093c*/ 	.word	0x000000cc
        /*0940*/ 	.word	0x00028c30
        /*0944*/ 	.short	0x010a
        /*0946*/ 	.byte	0x3f
	.zero		1


	//   ....[51]....
        /*0948*/ 	.word	0x0000f630
        /*094c*/ 	.word	0x0000009a
        /*0950*/ 	.word	0x00000000
        /*0954*/ 	.short	0x0101
        /*0956*/ 	.byte	0x3f
	.zero		1


	//   ....[52]....
        /*0958*/ 	.word	0x000100d0
        /*095c*/ 	.word	0x000000cc
        /*0960*/ 	.word	0x00028c50
        /*0964*/ 	.short	0x010a
        /*0966*/ 	.byte	0x3f
	.zero		1


	//   ....[53]....
        /*0968*/ 	.word	0x00010120
        /*096c*/ 	.word	0x000000cc
        /*0970*/ 	.word	0x00028c50
        /*0974*/ 	.short	0x010a
        /*0976*/ 	.byte	0x3f
	.zero		1


	//   ....[54]....
        /*0978*/ 	.word	0x00010400
        /*097c*/ 	.word	0x000000cc
        /*0980*/ 	.word	0x00000000
        /*0984*/ 	.short	0x0101
        /*0986*/ 	.byte	0x3f
	.zero		1


	//   ....[55]....
        /*0988*/ 	.word	0x00010560
        /*098c*/ 	.word	0x000000ce
        /*0990*/ 	.word	0x00028c30
        /*0994*/ 	.short	0x010a
        /*0996*/ 	.byte	0x3f
	.zero		1


	//   ....[56]....
        /*0998*/ 	.word	0x000105d0
        /*099c*/ 	.word	0x000000ce
        /*09a0*/ 	.word	0x00028c30
        /*09a4*/ 	.short	0x010a
        /*09a6*/ 	.byte	0x3f
	.zero		1


	//   ....[57]....
        /*09a8*/ 	.word	0x00010880
        /*09ac*/ 	.word	0x00000009
        /*09b0*/ 	.word	0x00000000
        /*09b4*/ 	.short	0x0101
        /*09b6*/ 	.byte	0x3f
	.zero		1


	//   ....[58]....
        /*09b8*/ 	.word	0x000125b0
        /*09bc*/ 	.word	0x000000ce
        /*09c0*/ 	.word	0x00028c50
        /*09c4*/ 	.short	0x010a
        /*09c6*/ 	.byte	0x3f
	.zero		1


	//   ....[59]....
        /*09c8*/ 	.word	0x00012600
        /*09cc*/ 	.word	0x000000ce
        /*09d0*/ 	.word	0x00028c50
        /*09d4*/ 	.short	0x010a
        /*09d6*/ 	.byte	0x3f
	.zero		1


	//   ....[60]....
        /*09d8*/ 	.word	0x00012900
        /*09dc*/ 	.word	0x000000ce
        /*09e0*/ 	.word	0x00000000
        /*09e4*/ 	.short	0x0101
        /*09e6*/ 	.byte	0x3f
	.zero		1


	//   ....[61]....
        /*09e8*/ 	.word	0x00014c20
        /*09ec*/ 	.word	0x00000000
        /*09f0*/ 	.word	0x00000000
        /*09f4*/ 	.short	0x0101
        /*09f6*/ 	.byte	0x3f
	.zero		1


	//   ....[62]....
        /*09f8*/ 	.word	0x00017250
        /*09fc*/ 	.word	0x00000007
        /*0a00*/ 	.word	0x00028c20
        /*0a04*/ 	.short	0x010a
        /*0a06*/ 	.byte	0x3f
	.zero		1


	//   ....[63]....
        /*0a08*/ 	.word	0x000172e0
        /*0a0c*/ 	.word	0x00000008
        /*0a10*/ 	.word	0x00028ca0
        /*0a14*/ 	.short	0x010a
        /*0a16*/ 	.byte	0x3f
	.zero		1


	//   ....[64]....
        /*0a18*/ 	.word	0x000174c0
        /*0a1c*/ 	.word	0x00000008
        /*0a20*/ 	.word	0x00028cc0
        /*0a24*/ 	.short	0x010a
        /*0a26*/ 	.byte	0x3f
	.zero		1


	//   ....[65]....
        /*0a28*/ 	.word	0x00017a10
        /*0a2c*/ 	.word	0x00000009
        /*0a30*/ 	.word	0x00028ca0
        /*0a34*/ 	.short	0x010a
        /*0a36*/ 	.byte	0x3f
	.zero		1


	//   ....[66]....
        /*0a38*/ 	.word	0x00017bd0
        /*0a3c*/ 	.word	0x00000009
        /*0a40*/ 	.word	0x00028cc0
        /*0a44*/ 	.short	0x010a
        /*0a46*/ 	.byte	0x3f
	.zero		1


	//   ....[67]....
        /*0a48*/ 	.word	0x00018df0
        /*0a4c*/ 	.word	0x00000005
        /*0a50*/ 	.word	0x00028c40
        /*0a54*/ 	.short	0x010a
        /*0a56*/ 	.byte	0x3f
	.zero		1


	//   ....[68]....
        /*0a58*/ 	.word	0x000191e0
        /*0a5c*/ 	.word	0x00000007
        /*0a60*/ 	.word	0x00028c20
        /*0a64*/ 	.short	0x010a
        /*0a66*/ 	.byte	0x3f
	.zero		1


	//   ....[69]....
        /*0a68*/ 	.word	0x000192a0
        /*0a6c*/ 	.word	0x00000002
        /*0a70*/ 	.word	0x00028c60
        /*0a74*/ 	.short	0x010a
        /*0a76*/ 	.byte	0x3f
	.zero		1


	//   ....[70]....
        /*0a78*/ 	.word	0x00019a30
        /*0a7c*/ 	.word	0x00000002
        /*0a80*/ 	.word	0x00028c40
        /*0a84*/ 	.short	0x010a
        /*0a86*/ 	.byte	0x3f
	.zero		1


	//   ....[71]....
        /*0a88*/ 	.word	0x00019c40
        /*0a8c*/ 	.word	0x00000002
        /*0a90*/ 	.word	0x00028c60
        /*0a94*/ 	.short	0x010a
        /*0a96*/ 	.byte	0x3f
	.zero		1


	//   ....[72]....
        /*0a98*/ 	.word	0x0001a320
        /*0a9c*/ 	.word	0x00000002
        /*0aa0*/ 	.word	0x00028c40
        /*0aa4*/ 	.short	0x010a
        /*0aa6*/ 	.byte	0x3f
	.zero		1


	//   ....[73]....
        /*0aa8*/ 	.word	0x0001a520
        /*0aac*/ 	.word	0x00000002
        /*0ab0*/ 	.word	0x00028c60
        /*0ab4*/ 	.short	0x010a
        /*0ab6*/ 	.byte	0x3f
	.zero		1


	//   ....[74]....
        /*0ab8*/ 	.word	0x0001ab70
        /*0abc*/ 	.word	0x00000002
        /*0ac0*/ 	.word	0x00028c40
        /*0ac4*/ 	.short	0x010a
        /*0ac6*/ 	.byte	0x3f
	.zero		1


	//   ....[75]....
        /*0ac8*/ 	.word	0x0001ad80
        /*0acc*/ 	.word	0x00000002
        /*0ad0*/ 	.word	0x00028c60
        /*0ad4*/ 	.short	0x010a
        /*0ad6*/ 	.byte	0x3f
	.zero		1


	//   ....[76]....
        /*0ad8*/ 	.word	0x0001c050
        /*0adc*/ 	.word	0x00000000
        /*0ae0*/ 	.word	0x00028c20
        /*0ae4*/ 	.short	0x010a
        /*0ae6*/ 	.byte	0x3f
	.zero		1


	//   ....[77]....
        /*0ae8*/ 	.word	0x0001c200
        /*0aec*/ 	.word	0x00000006
        /*0af0*/ 	.word	0x00000000
        /*0af4*/ 	.short	0x010a
        /*0af6*/ 	.byte	0x3f
	.zero		1


	//   ....[78]....
        /*0af8*/ 	.word	0x0001c270
        /*0afc*/ 	.word	0x00000007
        /*0b00*/ 	.word	0x00000000
        /*0b04*/ 	.short	0x010a
        /*0b06*/ 	.byte	0x3f
	.zero		1


	//   ....[79]....
        /*0b08*/ 	.word	0x0001c2e0
        /*0b0c*/ 	.word	0x00000004
        /*0b10*/ 	.word	0x00000000
        /*0b14*/ 	.short	0x010a
        /*0b16*/ 	.byte	0x3f
	.zero		1


	//   ....[80]....
        /*0b18*/ 	.word	0x0001c310
        /*0b1c*/ 	.word	0x00000003
        /*0b20*/ 	.word	0x00000000
        /*0b24*/ 	.short	0x010a
        /*0b26*/ 	.byte	0x3f
	.zero		1


	//   ....[81]....
        /*0b28*/ 	.word	0x0001c370
        /*0b2c*/ 	.word	0x00000046
        /*0b30*/ 	.word	0x00028c90
        /*0b34*/ 	.short	0x010a
        /*0b36*/ 	.byte	0x3f
	.zero		1


	//   ....[82]....
        /*0b38*/ 	.word	0x0001c3c0
        /*0b3c*/ 	.word	0x00000046
        /*0b40*/ 	.word	0x00028c90
        /*0b44*/ 	.short	0x010a
        /*0b46*/ 	.byte	0x3f
	.zero		1


	//   ....[83]....
        /*0b48*/ 	.word	0x0001c410
        /*0b4c*/ 	.word	0x00000046
        /*0b50*/ 	.word	0x00028c90
        /*0b54*/ 	.short	0x010a
        /*0b56*/ 	.byte	0x3f
	.zero		1


	//   ....[84]....
        /*0b58*/ 	.word	0x0001c460
        /*0b5c*/ 	.word	0x00000046
        /*0b60*/ 	.word	0x00028cb0
        /*0b64*/ 	.short	0x010a
        /*0b66*/ 	.byte	0x3f
	.zero		1


	//   ....[85]....
        /*0b68*/ 	.word	0x0001c4b0
        /*0b6c*/ 	.word	0x00000098
        /*0b70*/ 	.word	0x00028c50
        /*0b74*/ 	.short	0x010a
        /*0b76*/ 	.byte	0x3f
	.zero		1


	//   ....[86]....
        /*0b78*/ 	.word	0x0001c500
        /*0b7c*/ 	.word	0x00000000
        /*0b80*/ 	.word	0x00028c50
        /*0b84*/ 	.short	0x010a
        /*0b86*/ 	.byte	0x3f
	.zero		1


	//   ....[87]....
        /*0b88*/ 	.word	0x0001ca50
        /*0b8c*/ 	.word	0x00000002
        /*0b90*/ 	.word	0x00028c00
        /*0b94*/ 	.short	0x010a
        /*0b96*/ 	.byte	0x3f
	.zero		1


	//   ....[88]....
        /*0b98*/ 	.word	0x0001cfa0
        /*0b9c*/ 	.word	0x00000002
        /*0ba0*/ 	.word	0x00028c00
        /*0ba4*/ 	.short	0x010a
        /*0ba6*/ 	.byte	0x3f
	.zero		1


	//   ....[89]....
        /*0ba8*/ 	.word	0x0001cff0
        /*0bac*/ 	.word	0x0000000e
        /*0bb0*/ 	.word	0x00028c30
        /*0bb4*/ 	.short	0x010a
        /*0bb6*/ 	.byte	0x3f
	.zero		1


	//   ....[90]....
        /*0bb8*/ 	.word	0x0001d040
        /*0bbc*/ 	.word	0x0000000e
        /*0bc0*/ 	.word	0x00028c50
        /*0bc4*/ 	.short	0x010a
        /*0bc6*/ 	.byte	0x3f
	.zero		1


	//   ....[91]....
        /*0bc8*/ 	.word	0x0001d090
        /*0bcc*/ 	.word	0x000000d4
        /*0bd0*/ 	.word	0x00028c30
        /*0bd4*/ 	.short	0x010a
        /*0bd6*/ 	.byte	0x3f
	.zero		1


	//   ....[92]....
        /*0bd8*/ 	.word	0x0001d0e0
        /*0bdc*/ 	.word	0x000000d4
        /*0be0*/ 	.word	0x00028c50
        /*0be4*/ 	.short	0x010a
        /*0be6*/ 	.byte	0x3f
	.zero		1


	//   ....[93]....
        /*0be8*/ 	.word	0x0001d130
        /*0bec*/ 	.word	0x000000cc
        /*0bf0*/ 	.word	0x00028c30
        /*0bf4*/ 	.short	0x010a
        /*0bf6*/ 	.byte	0x3f
	.zero		1


	//   ....[94]....
        /*0bf8*/ 	.word	0x0001d180
        /*0bfc*/ 	.word	0x000000cc
        /*0c00*/ 	.word	0x00028c50
        /*0c04*/ 	.short	0x010a
        /*0c06*/ 	.byte	0x3f
	.zero		1


	//   ....[95]....
        /*0c08*/ 	.word	0x0001d1d0
        /*0c0c*/ 	.word	0x000000ce
        /*0c10*/ 	.word	0x00028c30
        /*0c14*/ 	.short	0x010a
        /*0c16*/ 	.byte	0x3f
	.zero		1


	//   ....[96]....
        /*0c18*/ 	.word	0x0001d220
        /*0c1c*/ 	.word	0x000000ce
        /*0c20*/ 	.word	0x00028c50
        /*0c24*/ 	.short	0x010a
        /*0c26*/ 	.byte	0x3f
	.zero		1


	//   ....[97]....
        /*0c28*/ 	.word	0x0001d3c0
        /*0c2c*/ 	.word	0x00000007
        /*0c30*/ 	.word	0x00028c20
        /*0c34*/ 	.short	0x010a
        /*0c36*/ 	.byte	0x3f
	.zero		1


	//   ....[98]....
        /*0c38*/ 	.word	0x0001d410
        /*0c3c*/ 	.word	0x00000008
        /*0c40*/ 	.word	0x00028ca0
        /*0c44*/ 	.short	0x010a
        /*0c46*/ 	.byte	0x3f
	.zero		1


	//   ....[99]....
        /*0c48*/ 	.word	0x0001d460
        /*0c4c*/ 	.word	0x00000008
        /*0c50*/ 	.word	0x00028cc0
        /*0c54*/ 	.short	0x010a
        /*0c56*/ 	.byte	0x3f
	.zero		1


	//   ....[100]....
        /*0c58*/ 	.word	0x0001d4b0
        /*0c5c*/ 	.word	0x00000009
        /*0c60*/ 	.word	0x00028ca0
        /*0c64*/ 	.short	0x010a
        /*0c66*/ 	.byte	0x3f
	.zero		1


	//   ....[101]....
        /*0c68*/ 	.word	0x0001d500
        /*0c6c*/ 	.word	0x00000009
        /*0c70*/ 	.word	0x00028cc0
        /*0c74*/ 	.short	0x010a
        /*0c76*/ 	.byte	0x3f
	.zero		1


	//   ....[102]....
        /*0c78*/ 	.word	0x0001d6a0
        /*0c7c*/ 	.word	0x00000005
        /*0c80*/ 	.word	0x00028c40
        /*0c84*/ 	.short	0x010a
        /*0c86*/ 	.byte	0x3f
	.zero		1


	//   ....[103]....
        /*0c88*/ 	.word	0x0001d720
        /*0c8c*/ 	.word	0x00000005
        /*0c90*/ 	.word	0x00028c20
        /*0c94*/ 	.short	0x010a
        /*0c96*/ 	.byte	0x3f
	.zero		1


	//   ....[104]....
        /*0c98*/ 	.word	0x0001d770
        /*0c9c*/ 	.word	0x00000002
        /*0ca0*/ 	.word	0x00028c60
        /*0ca4*/ 	.short	0x010a
        /*0ca6*/ 	.byte	0x3f
	.zero		1


	//   ....[105]....
        /*0ca8*/ 	.word	0x0001d7c0
        /*0cac*/ 	.word	0x00000002
        /*0cb0*/ 	.word	0x00028c40
        /*0cb4*/ 	.short	0x010a
        /*0cb6*/ 	.byte	0x3f
	.zero		1


	//   ....[106]....
        /*0cb8*/ 	.word	0x0001d810
        /*0cbc*/ 	.word	0x00000002
        /*0cc0*/ 	.word	0x00028c60
        /*0cc4*/ 	.short	0x010a
        /*0cc6*/ 	.byte	0x3f
	.zero		1


	//   ....[107]....
        /*0cc8*/ 	.word	0x0001d860
        /*0ccc*/ 	.word	0x00000002
        /*0cd0*/ 	.word	0x00028c40
        /*0cd4*/ 	.short	0x010a
        /*0cd6*/ 	.byte	0x3f
	.zero		1


	//   ....[108]....
        /*0cd8*/ 	.word	0x0001d8b0
        /*0cdc*/ 	.word	0x00000002
        /*0ce0*/ 	.word	0x00028c60
        /*0ce4*/ 	.short	0x010a
        /*0ce6*/ 	.byte	0x3f
	.zero		1


	//   ....[109]....
        /*0ce8*/ 	.word	0x0001d900
        /*0cec*/ 	.word	0x00000002
        /*0cf0*/ 	.word	0x00028c40
        /*0cf4*/ 	.short	0x010a
        /*0cf6*/ 	.byte	0x3f
	.zero		1


	//   ....[110]....
        /*0cf8*/ 	.word	0x0001d950
        /*0cfc*/ 	.word	0x00000002
        /*0d00*/ 	.word	0x00028c60
        /*0d04*/ 	.short	0x010a
        /*0d06*/ 	.byte	0x3f
	.zero		1


	//   ....[111]....
        /*0d08*/ 	.word	0x0001e310
        /*0d0c*/ 	.word	0x00000000
        /*0d10*/ 	.word	0x00028c20
        /*0d14*/ 	.short	0x010a
        /*0d16*/ 	.byte	0x3f
	.zero		1


	//   ....[112]....
        /*0d18*/ 	.word	0x0001e4b0
        /*0d1c*/ 	.word	0x00000006
        /*0d20*/ 	.word	0x00000000
        /*0d24*/ 	.short	0x010a
        /*0d26*/ 	.byte	0x3f
	.zero		1


	//   ....[113]....
        /*0d28*/ 	.word	0x0001e500
        /*0d2c*/ 	.word	0x00000007
        /*0d30*/ 	.word	0x00000000
        /*0d34*/ 	.short	0x010a
        /*0d36*/ 	.byte	0x3f
	.zero		1


	//   ....[114]....
        /*0d38*/ 	.word	0x0001e550
        /*0d3c*/ 	.word	0x00000004
        /*0d40*/ 	.word	0x00000000
        /*0d44*/ 	.short	0x010a
        /*0d46*/ 	.byte	0x3f
	.zero		1


	//----- nvinfo : EIATTR_NUM_MBARRIERS
	.align		4
.L_405:
        /*0d48*/ 	.byte	0x03, 0x38
        /*0d4a*/ 	.short	0x0016


	//----- nvinfo : EIATTR_EXIT_INSTR_OFFSETS
	.align		4
        /*0d4c*/ 	.byte	0x04, 0x1c
        /*0d4e*/ 	.short	(.L_407 - .L_406)


	//   ....[0]....
.L_406:
        /*0d50*/ 	.word	0x0001c360


	//----- nvinfo : EIATTR_MAX_THREADS
	.align		4
.L_407:
        /*0d54*/ 	.byte	0x04, 0x05
        /*0d56*/ 	.short	(.L_409 - .L_408)
.L_408:
        /*0d58*/ 	.word	0x00000180
        /*0d5c*/ 	.word	0x00000001
        /*0d60*/ 	.word	0x00000001


	//----- nvinfo : EIATTR_CRS_STACK_SIZE
	.align		4
.L_409:
        /*0d64*/ 	.byte	0x04, 0x1e
        /*0d66*/ 	.short	(.L_411 - .L_410)
.L_410:
        /*0d68*/ 	.word	0x00000000


	//----- nvinfo : EIATTR_CBANK_PARAM_SIZE
	.align		4
.L_411:
        /*0d6c*/ 	.byte	0x03, 0x19
        /*0d6e*/ 	.short	0x0a70


	//----- nvinfo : EIATTR_PARAM_CBANK
	.align		4
        /*0d70*/ 	.byte	0x04, 0x0a
        /*0d72*/ 	.short	(.L_413 - .L_412)
	.align		4
.L_412:
        /*0d74*/ 	.word	index@(.nv.constant0._ZN7cutlass13device_kernelIN5flash11enable_sm90INS1_16FlashAttnFwdSm90INS1_25CollectiveMainloopFwdSm90ILi2EN4cute5tupleIJNS5_1CILi1EEES8_S8_EEENS6_IJNS7_ILi64EEESA_SA_EEELi512ENS_10bfloat16_tEfNS_4arch4Sm90ELb0ELb1ELb0ELb1ELb0ELb1ELb0ELb0ELb0ELb0ELb0ELb0EEENS1_21CollectiveEpilogueFwdINS6_IJSA_NS7_ILi512EEESA_EEES9_SC_SE_Li256ELb1ELb0ELb0ELb0EEENS1_36VarlenDynamicPersistentTileSchedulerILi64ELi64ELi256ELi32ELb0ELb0ELb1ELb1ELb0ELb1EEEEEEEEEvNT_6ParamsE)
        /*0d78*/ 	.short	0x0210
        /*0d7a*/ 	.short	0x0a70


	//----- nvinfo : EIATTR_SW_WAR
	.align		4
.L_413:
        /*0d7c*/ 	.byte	0x04, 0x36
        /*0d7e*/ 	.short	(.L_415 - .L_414)
.L_414:
        /*0d80*/ 	.word	0x00000008
.L_415:


//--------------------- .nv.info._ZN7cutlass13device_kernelIN5flash11enable_sm90INS1_16FlashAttnFwdSm90INS1_25CollectiveMainloopFwdSm90ILi2EN4cute5tupleIJNS5_1CILi1EEES8_S8_EEENS6_IJNS7_ILi64EEESA_SA_EEELi512ENS_10bfloat16_tEfNS_4arch4Sm90ELb0ELb1ELb0ELb1ELb0ELb0ELb1ELb0ELb0ELb0ELb0ELb0EEENS1_21CollectiveEpilogueFwdINS6_IJSA_NS7_ILi512EEESA_EEES9_SC_SE_Li256ELb1ELb0ELb0ELb0EEENS1_36VarlenDynamicPersistentTileSchedulerILi64ELi64ELi256ELi32ELb0ELb0ELb1ELb1ELb0ELb1EEEEEEEEEvNT_6ParamsE --------------------------
	.section	.nv.info._ZN7cutlass13device_kernelIN5flash11enable_sm90INS1_16FlashAttnFwdSm90INS1_25CollectiveMainloopFwdSm90ILi2EN4cute5tupleIJNS5_1CILi1EEES8_S8_EEENS6_IJNS7_ILi64EEESA_SA_EEELi512ENS_10bfloat16_tEfNS_4arch4Sm90ELb0ELb1ELb0ELb1ELb0ELb0ELb1ELb0ELb0ELb0ELb0ELb0EEENS1_21CollectiveEpilogueFwdINS6_IJSA_NS7_ILi512EEESA_EEES9_SC_SE_Li256ELb1ELb0ELb0ELb0EEENS1_36VarlenDynamicPersistentTileSchedulerILi64ELi64ELi256ELi32ELb0ELb0ELb1ELb1ELb0ELb1EEEEEEEEEvNT_6ParamsE,"",@"SHT_CUDA_INFO"
	.sectionflags	@""
	.align	4


	//----- nvinfo : EIATTR_CUDA_API_VERSION
	.align		4
        /*0000*/ 	.byte	0x04, 0x37
        /*0002*/ 	.short	(.L_417 - .L_416)
.L_416:
        /*0004*/ 	.word	0x00000082


	//----- nvinfo : EIATTR_KPARAM_INFO
	.align		4
.L_417:
        /*0008*/ 	.byte	0x04, 0x17
        /*000a*/ 	.short	(.L_419 - .L_418)
.L_418:
        /*000c*/ 	.word	0x00000000
        /*0010*/ 	.short	0x0000
        /*0012*/ 	.short	0x0070
        /*0014*/ 	.byte	0x00, 0xf0, 0x01, 0x2c


	//----- nvinfo : EIATTR_SPARSE_MMA_MASK
	.align		4
.L_419:
        /*0018*/ 	.byte	0x03, 0x50
        /*001a*/ 	.short	0x0000


	//----- nvinfo : EIATTR_MAXREG_COUNT
	.align		4
        /*001c*/ 	.byte	0x03, 0x1b
        /*001e*/ 	.short	0x00a8


	//----- nvinfo : EIATTR_NUM_BARRIERS
	.align		4
        /*0020*/ 	.byte	0x02, 0x4c
        /*0022*/ 	.byte	0x10
	.zero		1


	//----- nvinfo : EIATTR_EXTERNS
	.align		4
        /*0024*/ 	.byte	0x04, 0x0f
        /*0026*/ 	.short	(.L_421 - .L_420)


	//   ....[0]....
	.align		4
.L_420:
        /*0028*/ 	.word	index@(__assertfail)


	//----- nvinfo : EIATTR_ANNOTATIONS
	.align		4
.L_421:
        /*002c*/ 	.byte	0x04, 0x55
        /*002e*/ 	.short	(.L_423 - .L_422)


	//   ....[0]....
.L_422:
        /* <DEDUP_REMOVED lines=31> */


	//----- nvinfo : EIATTR_MERCURY_ISA_VERSION
	.align		4
.L_423:
        /*0210*/ 	.byte	0x03, 0x5f
        /*0212*/ 	.short	0x0101


	//----- nvinfo : EIATTR_UNUSED_LOAD_BYTE_OFFSET
	.align		4
        /*0214*/ 	.byte	0x04, 0x44
        /*0216*/ 	.short	(.L_425 - .L_424)


	//   ....[0]....
.L_424:
        /*0218*/ 	.word	0x00000a90
        /*021c*/ 	.word	0x0000fff0


	//   ....[1]....
        /*0220*/ 	.word	0x00010be0
        /*0224*/ 	.word	0x0000fff0


	//----- nvinfo : EIATTR_INT_WARP_WIDE_INSTR_OFFSETS
	.align		4
.L_425:
        /*0228*/ 	.byte	0x04, 0x31
        /*022a*/ 	.short	(.L_427 - .L_426)


	//   ....[0]....
.L_426:
        /*022c*/ 	.word	0x00000190


	//   ....[1]....
        /*0230*/ 	.word	0x000001d0


	//   ....[2]....
        /*0234*/ 	.word	0x00000240


	//   ....[3]....
        /*0238*/ 	.word	0x000002b0


	//   ....[4]....
        /*023c*/ 	.word	0x000149c0


	//   ....[5]....
        /*0240*/ 	.word	0x00014a80


	//   ....[6]....
        /*0244*/ 	.word	0x00014f90


	//   ....[7]....
        /*0248*/ 	.word	0x00015010


	//   ....[8]....
        /*024c*/ 	.word	0x00017c40


	//   ....[9]....
        /*0250*/ 	.word	0x00017d00


	//----- nvinfo : EIATTR_COOP_GROUP_MASK_REGIDS
	.align		4
.L_427:
        /*0254*/ 	.byte	0x04, 0x29
        /*0256*/ 	.short	(.L_429 - .L_428)


	//   ....[0]....
.L_428:
        /*0258*/ 	.word	0xffffffff


	//   ....[1]....
        /*025c*/ 	.word	0xffffffff


	//   ....[2]....
        /*0260*/ 	.word	0xffffffff


	//   ....[3]....
        /*0264*/ 	.word	0xffffffff


	//   ....[4]....
        /*0268*/ 	.word	0xffffffff


	//   ....[5]....
        /*026c*/ 	.word	0xffffffff


	//   ....[6]....
        /*0270*/ 	.word	0xffffffff


	//   ....[7]....
        /*0274*/ 	.word	0xffffffff


	//   ....[8]....
        /*0278*/ 	.word	0xffffffff


	//   ....[9]....
        /*027c*/ 	.word	0xffffffff


	//   ....[10]....
        /*0280*/ 	.word	0xffffffff


	//   ....[11]....
        /*0284*/ 	.word	0xffffffff


	//   ....[12]....
        /*0288*/ 	.word	0xffffffff


	//   ....[13]....
        /*028c*/ 	.word	0xffffffff


	//   ....[14]....
        /*0290*/ 	.word	0xffffffff


	//   ....[15]....
        /*0294*/ 	.word	0xffffffff


	//   ....[16]....
        /*0298*/ 	.word	0xffffffff


	//   ....[17]....
        /*029c*/ 	.word	0xffffffff


	//   ....[18]....
        /*02a0*/ 	.word	0xffffffff


	//   ....[19]....
        /*02a4*/ 	.word	0xffffffff


	//   ....[20]....
        /*02a8*/ 	.word	0xffffffff


	//   ....[21]....
        /*02ac*/ 	.word	0xffffffff


	//   ....[22]....
        /*02b0*/ 	.word	0xffffffff


	//   ....[23]....
        /*02b4*/ 	.word	0xffffffff


	//   ....[24]....
        /*02b8*/ 	.word	0xffffffff


	//   ....[25]....
        /*02bc*/ 	.word	0xffffffff


	//   ....[26]....
        /*02c0*/ 	.word	0xffffffff


	//   ....[27]....
        /*02c4*/ 	.word	0xffffffff


	//   ....[28]....
        /*02c8*/ 	.word	0xffffffff


	//   ....[29]....
        /*02cc*/ 	.word	0xffffffff


	//   ....[30]....
        /*02d0*/ 	.word	0xffffffff


	//   ....[31]....
        /*02d4*/ 	.word	0xffffffff


	//   ....[32]....
        /*02d8*/ 	.word	0xffffffff


	//   ....[33]....
        /*02dc*/ 	.word	0xffffffff


	//   ....[34]....
        /*02e0*/ 	.word	0xffffffff


	//   ....[35]....
        /*02e4*/ 	.word	0xffffffff


	//   ....[36]....
        /*02e8*/ 	.word	0xffffffff


	//   ....[37]....
        /*02ec*/ 	.word	0xffffffff


	//   ....[38]....
        /*02f0*/ 	.word	0xffffffff


	//   ....[39]....
        /*02f4*/ 	.word	0xffffffff


	//   ....[40]....
        /*02f8*/ 	.word	0xffffffff


	//   ....[41]....
        /*02fc*/ 	.word	0xffffffff


	//   ....[42]....
        /*0300*/ 	.word	0xffffffff


	//   ....[43]....
        /*0304*/ 	.word	0xffffffff


	//   ....[44]....
        /*0308*/ 	.word	0xffffffff


	//   ....[45]....
        /*030c*/ 	.word	0xffffffff


	//   ....[46]....
        /*0310*/ 	.word	0xffffffff


	//   ....[47]....
        /*0314*/ 	.word	0xffffffff


	//   ....[48]....
        /*0318*/ 	.word	0xffffffff


	//   ....[49]....
        /*031c*/ 	.word	0xffffffff


	//   ....[50]....
        /*0320*/ 	.word	0xffffffff


	//   ....[51]....
        /*0324*/ 	.word	0xffffffff


	//   ....[52]....
        /*0328*/ 	.word	0xffffffff


	//   ....[53]....
        /*032c*/ 	.word	0xffffffff


	//   ....[54]....
        /*0330*/ 	.word	0xffffffff


	//   ....[55]....
        /*0334*/ 	.word	0xffffffff


	//   ....[56]....
        /*0338*/ 	.word	0xffffffff


	//   ....[57]....
        /*033c*/ 	.word	0xffffffff


	//   ....[58]....
        /*0340*/ 	.word	0xffffffff


	//   ....[59]....
        /*0344*/ 	.word	0xffffffff


	//   ....[60]....
        /*0348*/ 	.word	0xffffffff


	//   ....[61]....
        /*034c*/ 	.word	0xffffffff


	//   ....[62]....
        /*0350*/ 	.word	0xffffffff


	//   ....[63]....
        /*0354*/ 	.word	0xffffffff


	//   ....[64]....
        /*0358*/ 	.word	0xffffffff


	//   ....[65]....
        /*035c*/ 	.word	0xffffffff


	//   ....[66]....
        /*0360*/ 	.word	0xffffffff


	//   ....[67]....
        /*0364*/ 	.word	0xffffffff


	//   ....[68]....
        /*0368*/ 	.word	0xffffffff


	//   ....[69]....
        /*036c*/ 	.word	0xffffffff


	//   ....[70]....
        /*0370*/ 	.word	0xffffffff


	//   ....[71]....
        /*0374*/ 	.word	0xffffffff


	//   ....[72]....
        /*0378*/ 	.word	0x0500000f


	//   ....[73]....
        /*037c*/ 	.word	0x0500000f


	//   ....[74]....
        /*0380*/ 	.word	0x0500000f


	//   ....[75]....
        /*0384*/ 	.word	0x0500000f


	//   ....[76]....
        /*0388*/ 	.word	0x0500000f


	//   ....[77]....
        /*038c*/ 	.word	0x0500000f


	//   ....[78]....
        /*0390*/ 	.word	0x0500000f


	//   ....[79]....
        /*0394*/ 	.word	0x0500000f


	//   ....[80]....
        /*0398*/ 	.word	0x0500000f


	//   ....[81]....
        /*039c*/ 	.word	0x0500000f


	//   ....[82]....
        /*03a0*/ 	.word	0x0500000f


	//   ....[83]....
        /*03a4*/ 	.word	0x0500000f


	//   ....[84]....
        /*03a8*/ 	.word	0x0500000f


	//   ....[85]....
        /*03ac*/ 	.word	0x0500000f


	//   ....[86]....
        /*03b0*/ 	.word	0x0500000f


	//   ....[87]....
        /*03b4*/ 	.word	0x0500000f


	//   ....[88]....
        /*03b8*/ 	.word	0x0500000f


	//   ....[89]....
        /*03bc*/ 	.word	0x0500000f


	//   ....[90]....
        /*03c0*/ 	.word	0x0500000f


	//----- nvinfo : EIATTR_COOP_GROUP_INSTR_OFFSETS
	.align		4
.L_429:
        /*03c4*/ 	.byte	0x04, 0x28
        /*03c6*/ 	.short	(.L_431 - .L_430)


	//   ....[0]....
.L_430:
        /*03c8*/ 	.word	0x00000060


	//   ....[1]....
        /*03cc*/ 	.word	0x000001a0


	//   ....[2]....
        /*03d0*/ 	.word	0x000001e0


	//   ....[3]....
        /*03d4*/ 	.word	0x000003f0


	//   ....[4]....
        /*03d8*/ 	.word	0x00000550


	//   ....[5]....
        /*03dc*/ 	.word	0x00000670


	//   ....[6]....
        /*03e0*/ 	.word	0x000007d0


	//   ....[7]....
        /*03e4*/ 	.word	0x00001b10


	//   ....[8]....
        /*03e8*/ 	.word	0x000039e0


	//   ....[9]....
        /*03ec*/ 	.word	0x000041c0


	//   ....[10]....
        /*03f0*/ 	.word	0x00005da0


	//   ....[11]....
        /*03f4*/ 	.word	0x00005f30


	//   ....[12]....
        /*03f8*/ 	.word	0x000061f0


	//   ....[13]....
        /*03fc*/ 	.word	0x00006290


	//   ....[14]....
        /*0400*/ 	.word	0x00006a90


	//   ....[15]....
        /*0404*/ 	.word	0x000070f0


	//   ....[16]....
        /*0408*/ 	.word	0x00008a30


	//   ....[17]....
        /*040c*/ 	.word	0x00008b30


	//   ....[18]....
        /*0410*/ 	.word	0x00008eb0


	//   ....[19]....
        /*0414*/ 	.word	0x00008f40


	//   ....[20]....
        /*0418*/ 	.word	0x0000a060


	//   ....[21]....
        /*041c*/ 	.word	0x0000a740


	//   ....[22]....
        /*0420*/ 	.word	0x0000b820


	//   ....[23]....
        /*0424*/ 	.word	0x0000b850


	//   ....[24]....
        /*0428*/ 	.word	0x0000bb40


	//   ....[25]....
        /*042c*/ 	.word	0x0000bd10


	//   ....[26]....
        /*0430*/ 	.word	0x0000cc40


	//   ....[27]....
        /*0434*/ 	.word	0x0000d190


	//   ....[28]....
        /*0438*/ 	.word	0x0000ea70


	//   ....[29]....
        /*043c*/ 	.word	0x0000eb70


	//   ....[30]....
        /*0440*/ 	.word	0x0000ef20


	//   ....[31]....
        /*0444*/ 	.word	0x0000ef90


	//   ....[32]....
        /*0448*/ 	.word	0x000100a0


	//   ....[33]....
        /*044c*/ 	.word	0x000100e0


	//   ....[34]....
        /*0450*/ 	.word	0x00010110


	//   ....[35]....
        /*0454*/ 	.word	0x000101a0


	//   ....[36]....
        /*0458*/ 	.word	0x000101b0


	//   ....[37]....
        /*045c*/ 	.word	0x00011bc0


	//   ....[38]....
        /*0460*/ 	.word	0x00013470


	//   ....[39]....
        /*0464*/ 	.word	0x00013600


	//   ....[40]....
        /*0468*/ 	.word	0x00013630


	//   ....[41]....
        /*046c*/ 	.word	0x00013670


	//   ....[42]....
        /*0470*/ 	.word	0x000136e0


	//   ....[43]....
        /*0474*/ 	.word	0x00013740


	//   ....[44]....
        /*0478*/ 	.word	0x00013780


	//   ....[45]....
        /*047c*/ 	.word	0x00013930


	//   ....[46]....
        /*0480*/ 	.word	0x00013990


	//   ....[47]....
        /*0484*/ 	.word	0x000139d0


	//   ....[48]....
        /*0488*/ 	.word	0x00013a10


	//   ....[49]....
        /*048c*/ 	.word	0x00013a40


	//   ....[50]....
        /*0490*/ 	.word	0x00013a70


	//   ....[51]....
        /*0494*/ 	.word	0x00013b10


	//   ....[52]....
        /*0498*/ 	.word	0x00013b70


	//   ....[53]....
        /*049c*/ 	.word	0x00013c00


	//   ....[54]....
        /*04a0*/ 	.word	0x00017d90


	//   ....[55]....
        /*04a4*/ 	.word	0x00017da0


	//   ....[56]....
        /*04a8*/ 	.word	0x00017ec0


	//   ....[57]....
        /*04ac*/ 	.word	0x00017f20


	//   ....[58]....
        /*04b0*/ 	.word	0x00017f60


	//   ....[59]....
        /*04b4*/ 	.word	0x00017fa0


	//   ....[60]....
        /*04b8*/ 	.word	0x00017fd0


	//   ....[61]....
        /*04bc*/ 	.word	0x00018000


	//   ....[62]....
        /*04c0*/ 	.word	0x000181a0


	//   ....[63]....
        /*04c4*/ 	.word	0x00018200


	//   ....[64]....
        /*04c8*/ 	.word	0x00018240


	//   ....[65]....
        /*04cc*/ 	.word	0x00018280


	//   ....[66]....
        /*04d0*/ 	.word	0x000182b0


	//   ....[67]....
        /*04d4*/ 	.word	0x000182e0


	//   ....[68]....
        /*04d8*/ 	.word	0x000183a0


	//   ....[69]....
        /*04dc*/ 	.word	0x000183c0


	//   ....[70]....
        /*04e0*/ 	.word	0x00018430


	//   ....[71]....
        /*04e4*/ 	.word	0x00018ad0


	//   ....[72]....
        /*04e8*/ 	.word	0x000191b0


	//   ....[73]....
        /*04ec*/ 	.word	0x000195d0


	//   ....[74]....
        /*04f0*/ 	.word	0x00019660


	//   ....[75]....
        /*04f4*/ 	.word	0x00019700


	//   ....[76]....
        /*04f8*/ 	.word	0x000197b0


	//   ....[77]....
        /*04fc*/ 	.word	0x00019830


	//   ....[78]....
        /*0500*/ 	.word	0x000198b0


	//   ....[79]....
        /*0504*/ 	.word	0x00019930


	//   ....[80]....
        /*0508*/ 	.word	0x000199b0


	//   ....[81]....
        /*050c*/ 	.word	0x00019a40


	//   ....[82]....
        /*0510*/ 	.word	0x00019af0


	//   ....[83]....
        /*0514*/ 	.word	0x00019b70


	//   ....[84]....
        /*0518*/ 	.word	0x00019bf0


	//   ....[85]....
        /*051c*/ 	.word	0x00019c70


	//   ....[86]....
        /*0520*/ 	.word	0x00019cf0


	//   ....[87]....
        /*0524*/ 	.word	0x00019d60


	//   ....[88]....
        /*0528*/ 	.word	0x00019e00


	//   ....[89]....
        /*052c*/ 	.word	0x00019e90


	//   ....[90]....
        /*0530*/ 	.word	0x00019fc0


	//----- nvinfo : EIATTR_REG_RECONFIG
	.align		4
.L_431:
        /*0534*/ 	.byte	0x01, 0x54
	.zero		2


	//----- nvinfo : EIATTR_SYSCALL_OFFSETS
	.align		4
        /*0538*/ 	.byte	0x04, 0x46
        /*053a*/ 	.short	(.L_433 - .L_432)


	//   ....[0]....
.L_432:
        /*053c*/ 	.word	0x00003bb0


	//   ....[1]....
        /*0540*/ 	.word	0x00014c10


	//   ....[2]....
        /*0544*/ 	.word	0x00014d50


	//   ....[3]....
        /*0548*/ 	.word	0x00014e50


	//----- nvinfo : EIATTR_MBARRIER_INSTR_OFFSETS
	.align		4
.L_433:
        /*054c*/ 	.byte	0x04, 0x39
        /*054e*/ 	.short	(.L_435 - .L_434)


	//   ....[0]....
.L_434:
        /*0550*/ 	.word	0x000002d0
        /*0554*/ 	.word	0x000000ff
        /*0558*/ 	.word	0x00038800
        /*055c*/ 	.short	0x0100
        /*055e*/ 	.byte	0x08
	.zero		1


	//   ....[1]....
        /*0560*/ 	.word	0x000002e0
        /*0564*/ 	.word	0x000000ff
        /*0568*/ 	.word	0x00038810
        /*056c*/ 	.short	0x0100
        /*056e*/ 	.byte	0x08
	.zero		1


	//   ....[2]....
        /*0570*/ 	.word	0x000002f0
        /*0574*/ 	.word	0x000000ff
        /*0578*/ 	.word	0x00038820
        /*057c*/ 	.short	0x0100
        /*057e*/ 	.byte	0x08
	.zero		1


	//   ....[3]....
        /*0580*/ 	.word	0x000003a0
        /*0584*/ 	.word	0x000000ff
        /*0588*/ 	.word	0x00038830
        /*058c*/ 	.short	0x0100
        /*058e*/ 	.byte	0x06
	.zero		1


	//   ....[4]....
        /*0590*/ 	.word	0x000003b0
        /*0594*/ 	.word	0x000000ff
        /*0598*/ 	.word	0x00038840
        /*059c*/ 	.short	0x0100
        /*059e*/ 	.byte	0x06
	.zero		1


	//   ....[5]....
        /*05a0*/ 	.word	0x000003c0
        /*05a4*/ 	.word	0x000000ff
        /*05a8*/ 	.word	0x00038838
        /*05ac*/ 	.short	0x0100
        /*05ae*/ 	.byte	0x06
	.zero		1


	//   ....[6]....
        /*05b0*/ 	.word	0x000003d0
        /*05b4*/ 	.word	0x000000ff
        /*05b8*/ 	.word	0x00038848
        /*05bc*/ 	.short	0x0100
        /*05be*/ 	.byte	0x06
	.zero		1


	//   ....[7]....
        /*05c0*/ 	.word	0x00000500
        /*05c4*/ 	.word	0x000000ff
        /*05c8*/ 	.word	0x00038850
        /*05cc*/ 	.short	0x0100
        /*05ce*/ 	.byte	0x08
	.zero		1


	//   ....[8]....
        /*05d0*/ 	.word	0x00000510
        /*05d4*/ 	.word	0x000000ff
        /*05d8*/ 	.word	0x00038860
        /*05dc*/ 	.short	0x0100
        /*05de*/ 	.byte	0x08
	.zero		1


	//   ....[9]....
        /*05e0*/ 	.word	0x00000520
        /*05e4*/ 	.word	0x000000ff
        /*05e8*/ 	.word	0x00038858
        /*05ec*/ 	.short	0x0100
        /*05ee*/ 	.byte	0x08
	.zero		1


	//   ....[10]....
        /*05f0*/ 	.word	0x00000530
        /*05f4*/ 	.word	0x000000ff
        /*05f8*/ 	.word	0x00038868
        /*05fc*/ 	.short	0x0100
        /*05fe*/ 	.byte	0x08
	.zero		1


	//   ....[11]....
        /*0600*/ 	.word	0x00000620
        /*0604*/ 	.word	0x000000ff
        /*0608*/ 	.word	0x00038870
        /*060c*/ 	.short	0x0100
        /*060e*/ 	.byte	0x06
	.zero		1


	//   ....[12]....
        /*0610*/ 	.word	0x00000630
        /*0614*/ 	.word	0x000000ff
        /*0618*/ 	.word	0x00038880
        /*061c*/ 	.short	0x0100
        /*061e*/ 	.byte	0x06
	.zero		1


	//   ....[13]....
        /*0620*/ 	.word	0x00000640
        /*0624*/ 	.word	0x000000ff
        /*0628*/ 	.word	0x00038878
        /*062c*/ 	.short	0x0100
        /*062e*/ 	.byte	0x06
	.zero		1


	//   ....[14]....
        /*0630*/ 	.word	0x00000650
        /*0634*/ 	.word	0x000000ff
        /*0638*/ 	.word	0x00038888
        /*063c*/ 	.short	0x0100
        /*063e*/ 	.byte	0x06
	.zero		1


	//   ....[15]....
        /*0640*/ 	.word	0x00000780
        /*0644*/ 	.word	0x000000ff
        /*0648*/ 	.word	0x00038890
        /*064c*/ 	.short	0x0100
        /*064e*/ 	.byte	0x08
	.zero		1


	//   ....[16]....
        /*0650*/ 	.word	0x00000790
        /*0654*/ 	.word	0x000000ff
        /*0658*/ 	.word	0x000388a0
        /*065c*/ 	.short	0x0100
        /*065e*/ 	.byte	0x08
	.zero		1


	//   ....[17]....
        /*0660*/ 	.word	0x000007a0
        /*0664*/ 	.word	0x000000ff
        /*0668*/ 	.word	0x00038898
        /*066c*/ 	.short	0x0100
        /*066e*/ 	.byte	0x08
	.zero		1


	//   ....[18]....
        /*0670*/ 	.word	0x000007b0
        /*0674*/ 	.word	0x000000ff
        /*0678*/ 	.word	0x000388a8
        /*067c*/ 	.short	0x0100
        /*067e*/ 	.byte	0x08
	.zero		1


	//   ....[19]....
        /*0680*/ 	.word	0x000008e0
        /*0684*/ 	.word	0x000000ff
        /*0688*/ 	.word	0x000388b0
        /*068c*/ 	.short	0x0100
        /*068e*/ 	.byte	0x08
	.zero		1


	//   ....[20]....
        /*0690*/ 	.word	0x000008f0
        /*0694*/ 	.word	0x000000ff
        /*0698*/ 	.word	0x000388c0
        /*069c*/ 	.short	0x0100
        /*069e*/ 	.byte	0x08
	.zero		1


	//   ....[21]....
        /*06a0*/ 	.word	0x00000900
        /*06a4*/ 	.word	0x000000ff
        /*06a8*/ 	.word	0x000388b8
        /*06ac*/ 	.short	0x0100
        /*06ae*/ 	.byte	0x08
	.zero		1


	//   ....[22]....
        /*06b0*/ 	.word	0x00000910
        /*06b4*/ 	.word	0x000000ff
        /*06b8*/ 	.word	0x000388c8
        /*06bc*/ 	.short	0x0100
        /*06be*/ 	.byte	0x08
	.zero		1


	//   ....[23]....
        /*06c0*/ 	.word	0x00001e80
        /*06c4*/ 	.word	0x00000000
        /*06c8*/ 	.word	0x00000000
        /*06cc*/ 	.short	0x0101
        /*06ce*/ 	.byte	0x3f
	.zero		1


	//   ....[24]....
        /*06d0*/ 	.word	0x00002930
        /*06d4*/ 	.word	0x00000000
        /*06d8*/ 	.word	0x00000000
        /*06dc*/ 	.short	0x0101
        /*06de*/ 	.byte	0x3f
	.zero		1


	//   ....[25]....
        /*06e0*/ 	.word	0x00003c10
        /*06e4*/ 	.word	0x000000ff
        /*06e8*/ 	.word	0x00038800
        /*06ec*/ 	.short	0x010a
        /*06ee*/ 	.byte	0x25
	.zero		1


	//   ....[26]....
        /*06f0*/ 	.word	0x00003c80
        /*06f4*/ 	.word	0x00000004
        /*06f8*/ 	.word	0x00038830
        /*06fc*/ 	.short	0x010a
        /*06fe*/ 	.byte	0x3f
	.zero		1


	//   ....[27]....
        /*0700*/ 	.word	0x00003cc0
        /*0704*/ 	.word	0x00000004
        /*0708*/ 	.word	0x00038830
        /*070c*/ 	.short	0x010a
        /*070e*/ 	.byte	0x3f
	.zero		1


	//   ....[28]....
        /*0710*/ 	.word	0x00003f40
        /*0714*/ 	.word	0x000000ff
        /*0718*/ 	.word	0x00038810
        /*071c*/ 	.short	0x010a
        /*071e*/ 	.byte	0x25
	.zero		1


	//   ....[29]....
        /*0720*/ 	.word	0x00003f80
        /*0724*/ 	.word	0x00000004
        /*0728*/ 	.word	0x00038850
        /*072c*/ 	.short	0x010a
        /*072e*/ 	.byte	0x3f
	.zero		1


	//   ....[30]....
        /*0730*/ 	.word	0x00003fc0
        /*0734*/ 	.word	0x00000004
        /*0738*/ 	.word	0x00038850
        /*073c*/ 	.short	0x010a
        /*073e*/ 	.byte	0x3f
	.zero		1


	//   ....[31]....
        /*0740*/ 	.word	0x00005250
        /*0744*/ 	.word	0x00000000
        /*0748*/ 	.word	0x00000000
        /*074c*/ 	.short	0x0101
        /*074e*/ 	.byte	0x3f
	.zero		1


	//   ....[32]....
        /*0750*/ 	.word	0x00006ab0
        /*0754*/ 	.word	0x00000004
        /*0758*/ 	.word	0x00000000
        /*075c*/ 	.short	0x0101
        /*075e*/ 	.byte	0x3f
	.zero		1


	//   ....[33]....
        /*0760*/ 	.word	0x00006d40
        /*0764*/ 	.word	0x000000ff
        /*0768*/ 	.word	0x00038830
        /*076c*/ 	.short	0x010a
        /*076e*/ 	.byte	0x07
	.zero		1


	//   ....[34]....
        /*0770*/ 	.word	0x00006d80
        /*0774*/ 	.word	0x000000ff
        /*0778*/ 	.word	0x00038830
        /*077c*/ 	.short	0x010a
        /*077e*/ 	.byte	0x07
	.zero		1


	//   ....[35]....
        /*0780*/ 	.word	0x00006fa0
        /*0784*/ 	.word	0x000000ff
        /*0788*/ 	.word	0x00038850
        /*078c*/ 	.short	0x010a
        /*078e*/ 	.byte	0x07
	.zero		1


	//   ....[36]....
        /*0790*/ 	.word	0x00006fe0
        /*0794*/ 	.word	0x000000ff
        /*0798*/ 	.word	0x00038850
        /*079c*/ 	.short	0x010a
        /*079e*/ 	.byte	0x07
	.zero		1


	//   ....[37]....
        /*07a0*/ 	.word	0x00008180
        /*07a4*/ 	.word	0x0000000c
        /*07a8*/ 	.word	0x00000000
        /*07ac*/ 	.short	0x0101
        /*07ae*/ 	.byte	0x3f
	.zero		1


	//   ....[38]....
        /*07b0*/ 	.word	0x0000a080
        /*07b4*/ 	.word	0x00000009
        /*07b8*/ 	.word	0x00000000
        /*07bc*/ 	.short	0x0101
        /*07be*/ 	.byte	0x3f
	.zero		1


	//   ....[39]....
        /*07c0*/ 	.word	0x0000a3a0
        /*07c4*/ 	.word	0x000000ff
        /*07c8*/ 	.word	0x00038830
        /*07cc*/ 	.short	0x010a
        /*07ce*/ 	.byte	0x06
	.zero		1


	//   ....[40]....
        /*07d0*/ 	.word	0x0000a3e0
        /*07d4*/ 	.word	0x000000ff
        /*07d8*/ 	.word	0x00038830
        /*07dc*/ 	.short	0x010a
        /*07de*/ 	.byte	0x06
	.zero		1


	//   ....[41]....
        /*07e0*/ 	.word	0x0000a600
        /*07e4*/ 	.word	0x000000ff
        /*07e8*/ 	.word	0x00038850
        /*07ec*/ 	.short	0x010a
        /*07ee*/ 	.byte	0x06
	.zero		1


	//   ....[42]....
        /*07f0*/ 	.word	0x0000a640
        /*07f4*/ 	.word	0x000000ff
        /*07f8*/ 	.word	0x00038850
        /*07fc*/ 	.short	0x010a
        /*07fe*/ 	.byte	0x06
	.zero		1


	//   ....[43]....
        /*0800*/ 	.word	0x0000c080
        /*0804*/ 	.word	0x00000098
        /*0808*/ 	.word	0x00000000
        /*080c*/ 	.short	0x0101
        /*080e*/ 	.byte	0x3f
	.zero		1


	//   ....[44]....
        /*0810*/ 	.word	0x0000cc60
        /*0814*/ 	.word	0x000000b3
        /*0818*/ 	.word	0x00000000
        /*081c*/ 	.short	0x0101
        /*081e*/ 	.byte	0x3f
	.zero		1


	//   ....[45]....
        /*0820*/ 	.word	0x0000cdc0
        /*0824*/ 	.word	0x000000ff
        /*0828*/ 	.word	0x00038830
        /*082c*/ 	.short	0x010a
        /*082e*/ 	.byte	0x07
	.zero		1


	//   ....[46]....
        /*0830*/ 	.word	0x0000ce00
        /*0834*/ 	.word	0x000000ff
        /*0838*/ 	.word	0x00038830
        /*083c*/ 	.short	0x010a
        /*083e*/ 	.byte	0x07
	.zero		1


	//   ....[47]....
        /*0840*/ 	.word	0x0000d020
        /*0844*/ 	.word	0x000000ff
        /*0848*/ 	.word	0x00038850
        /*084c*/ 	.short	0x010a
        /*084e*/ 	.byte	0x07
	.zero		1


	//   ....[48]....
        /*0850*/ 	.word	0x0000d060
        /*0854*/ 	.word	0x000000ff
        /*0858*/ 	.word	0x00038850
        /*085c*/ 	.short	0x010a
        /*085e*/ 	.byte	0x07
	.zero		1


	//   ....[49]....
        /*0860*/ 	.word	0x0000e1f0
        /*0864*/ 	.word	0x00000008
        /*0868*/ 	.word	0x00000000
        /*086c*/ 	.short	0x0101
        /*086e*/ 	.byte	0x3f
	.zero		1


	//   ....[50]....
        /*0870*/ 	.word	0x000100c0
        /*0874*/ 	.word	0x0000000a
        /*0878*/ 	.word	0x00000000
        /*087c*/ 	.short	0x0101
        /*087e*/ 	.byte	0x3f
	.zero		1


	//   ....[51]....
        /*0880*/ 	.word	0x00012530
        /*0884*/ 	.word	0x000000ff
        /*0888*/ 	.word	0x00000000
        /*088c*/ 	.short	0x0101
        /*088e*/ 	.byte	0x04
	.zero		1


	//   ....[52]....
        /*0890*/ 	.word	0x00015380
        /*0894*/ 	.word	0x00000009
        /*0898*/ 	.word	0x00038840
        /*089c*/ 	.short	0x010a
        /*089e*/ 	.byte	0x3f
	.zero		1


	//   ....[53]....
        /*08a0*/ 	.word	0x00015b70
        /*08a4*/ 	.word	0x0000000b
        /*08a8*/ 	.word	0x00038820
        /*08ac*/ 	.short	0x010a
        /*08ae*/ 	.byte	0x3f
	.zero		1


	//   ....[54]....
        /*08b0*/ 	.word	0x00015c40
        /*08b4*/ 	.word	0x00000006
        /*08b8*/ 	.word	0x00038860
        /*08bc*/ 	.short	0x010a
        /*08be*/ 	.byte	0x3f
	.zero		1


	//   ....[55]....
        /*08c0*/ 	.word	0x000163f0
        /*08c4*/ 	.word	0x00000002
        /*08c8*/ 	.word	0x00038840
        /*08cc*/ 	.short	0x010a
        /*08ce*/ 	.byte	0x3f
	.zero		1


	//   ....[56]....
        /*08d0*/ 	.word	0x00016600
        /*08d4*/ 	.word	0x00000002
        /*08d8*/ 	.word	0x00038860
        /*08dc*/ 	.short	0x010a
        /*08de*/ 	.byte	0x3f
	.zero		1


	//   ....[57]....
        /*08e0*/ 	.word	0x00016cd0
        /*08e4*/ 	.word	0x00000002
        /*08e8*/ 	.word	0x00038840
        /*08ec*/ 	.short	0x010a
        /*08ee*/ 	.byte	0x3f
	.zero		1


	//   ....[58]....
        /*08f0*/ 	.word	0x00016ed0
        /*08f4*/ 	.word	0x00000002
        /*08f8*/ 	.word	0x00038860
        /*08fc*/ 	.short	0x010a
        /*08fe*/ 	.byte	0x3f
	.zero		1


	//   ....[59]....
        /*0900*/ 	.word	0x00017510
        /*0904*/ 	.word	0x00000002
        /*0908*/ 	.word	0x00038840
        /*090c*/ 	.short	0x010a
        /*090e*/ 	.byte	0x3f
	.zero		1


	//   ....[60]....
        /*0910*/ 	.word	0x00017720
        /*0914*/ 	.word	0x00000002
        /*0918*/ 	.word	0x00038860
        /*091c*/ 	.short	0x010a
        /*091e*/ 	.byte	0x3f
	.zero		1


	//   ....[61]....
        /*0920*/ 	.word	0x00018a60
        /*0924*/ 	.word	0x00000000
        /*0928*/ 	.word	0x00038820
        /*092c*/ 	.short	0x010a
        /*092e*/ 	.byte	0x3f
	.zero		1


	//   ....[62]....
        /*0930*/ 	.word	0x00018c10
        /*0934*/ 	.word	0x00000006
        /*0938*/ 	.word	0x00000000
        /*093c*/ 	.short	0x010a
        /*093e*/ 	.byte	0x3f
	.zero		1


	//   ....[63]....
        /*0940*/ 	.word	0x00018c80
        /*0944*/ 	.word	0x00000007
        /*0948*/ 	.word	0x00000000
        /*094c*/ 	.short	0x010a
        /*094e*/ 	.byte	0x3f
	.zero		1


	//   ....[64]....
        /*0950*/ 	.word	0x00018cf0
        /*0954*/ 	.word	0x00000004
        /*0958*/ 	.word	0x00000000
        /*095c*/ 	.short	0x010a
        /*095e*/ 	.byte	0x3f
	.zero		1


	//   ....[65]....
        /*0960*/ 	.word	0x00018d20
        /*0964*/ 	.word	0x00000003
        /*0968*/ 	.word	0x00000000
        /*096c*/ 	.short	0x010a
        /*096e*/ 	.byte	0x3f
	.zero		1


	//   ....[66]....
        /*0970*/ 	.word	0x00018d90
        /*0974*/ 	.word	0x00000003
        /*0978*/ 	.word	0x00038800
        /*097c*/ 	.short	0x010a
        /*097e*/ 	.byte	0x3f
	.zero		1


	//   ....[67]....
        /*0980*/ 	.word	0x00018de0
        /*0984*/ 	.word	0x00000004
        /*0988*/ 	.word	0x00038830
        /*098c*/ 	.short	0x010a
        /*098e*/ 	.byte	0x3f
	.zero		1


	//   ....[68]....
        /*0990*/ 	.word	0x00018e40
        /*0994*/ 	.word	0x00000007
        /*0998*/ 	.word	0x00038810
        /*099c*/ 	.short	0x010a
        /*099e*/ 	.byte	0x3f
	.zero		1


	//   ....[69]....
        /*09a0*/ 	.word	0x00018e90
        /*09a4*/ 	.word	0x00000004
        /*09a8*/ 	.word	0x00038850
        /*09ac*/ 	.short	0x010a
        /*09ae*/ 	.byte	0x3f
	.zero		1


	//   ....[70]....
        /*09b0*/ 	.word	0x00018ef0
        /*09b4*/ 	.word	0x0000000a
        /*09b8*/ 	.word	0x00038830
        /*09bc*/ 	.short	0x010a
        /*09be*/ 	.byte	0x3f
	.zero		1


	//   ....[71]....
        /*09c0*/ 	.word	0x00018f50
        /*09c4*/ 	.word	0x0000000a
        /*09c8*/ 	.word	0x00038850
        /*09cc*/ 	.short	0x010a
        /*09ce*/ 	.byte	0x3f
	.zero		1


	//   ....[72]....
        /*09d0*/ 	.word	0x00018fb0
        /*09d4*/ 	.word	0x00000007
        /*09d8*/ 	.word	0x00038830
        /*09dc*/ 	.short	0x010a
        /*09de*/ 	.byte	0x3f
	.zero		1


	//   ....[73]....
        /*09e0*/ 	.word	0x00019010
        /*09e4*/ 	.word	0x00000007
        /*09e8*/ 	.word	0x00038850
        /*09ec*/ 	.short	0x010a
        /*09ee*/ 	.byte	0x3f
	.zero		1


	//   ....[74]....
        /*09f0*/ 	.word	0x00019070
        /*09f4*/ 	.word	0x0000000f
        /*09f8*/ 	.word	0x00038830
        /*09fc*/ 	.short	0x010a
        /*09fe*/ 	.byte	0x3f
	.zero		1


	//   ....[75]....
        /*0a00*/ 	.word	0x000190d0
        /*0a04*/ 	.word	0x0000000f
        /*0a08*/ 	.word	0x00038850
        /*0a0c*/ 	.short	0x010a
        /*0a0e*/ 	.byte	0x3f
	.zero		1


	//   ....[76]....
        /*0a10*/ 	.word	0x00019270
        /*0a14*/ 	.word	0x00000009
        /*0a18*/ 	.word	0x00038840
        /*0a1c*/ 	.short	0x010a
        /*0a1e*/ 	.byte	0x3f
	.zero		1


	//   ....[77]....
        /*0a20*/ 	.word	0x000192f0
        /*0a24*/ 	.word	0x00000009
        /*0a28*/ 	.word	0x00038820
        /*0a2c*/ 	.short	0x010a
        /*0a2e*/ 	.byte	0x3f
	.zero		1


	//   ....[78]....
        /*0a30*/ 	.word	0x00019340
        /*0a34*/ 	.word	0x00000006
        /*0a38*/ 	.word	0x00038860
        /*0a3c*/ 	.short	0x010a
        /*0a3e*/ 	.byte	0x3f
	.zero		1


	//   ....[79]....
        /*0a40*/ 	.word	0x00019390
        /*0a44*/ 	.word	0x00000002
        /*0a48*/ 	.word	0x00038840
        /*0a4c*/ 	.short	0x010a
        /*0a4e*/ 	.byte	0x3f
	.zero		1


	//   ....[80]....
        /*0a50*/ 	.word	0x000193e0
        /*0a54*/ 	.word	0x00000002
        /*0a58*/ 	.word	0x00038860
        /*0a5c*/ 	.short	0x010a
        /*0a5e*/ 	.byte	0x3f
	.zero		1


	//   ....[81]....
        /*0a60*/ 	.word	0x00019430
        /*0a64*/ 	.word	0x00000002
        /*0a68*/ 	.word	0x00038840
        /*0a6c*/ 	.short	0x010a
        /*0a6e*/ 	.byte	0x3f
	.zero		1


	//   ....[82]....
        /*0a70*/ 	.word	0x00019480
        /*0a74*/ 	.word	0x00000002
        /*0a78*/ 	.word	0x00038860
        /*0a7c*/ 	.short	0x010a
        /*0a7e*/ 	.byte	0x3f
	.zero		1


	//   ....[83]....
        /*0a80*/ 	.word	0x000194d0
        /*0a84*/ 	.word	0x00000002
        /*0a88*/ 	.word	0x00038840
        /*0a8c*/ 	.short	0x010a
        /*0a8e*/ 	.byte	0x3f
	.zero		1


	//   ....[84]....
        /*0a90*/ 	.word	0x00019520
        /*0a94*/ 	.word	0x00000002
        /*0a98*/ 	.word	0x00038860
        /*0a9c*/ 	.short	0x010a
        /*0a9e*/ 	.byte	0x3f
	.zero		1


	//   ....[85]....
        /*0aa0*/ 	.word	0x00019ee0
        /*0aa4*/ 	.word	0x00000000
        /*0aa8*/ 	.word	0x00038820
        /*0aac*/ 	.short	0x010a
        /*0aae*/ 	.byte	0x3f
	.zero		1


	//   ....[86]....
        /*0ab0*/ 	.word	0x0001a080
        /*0ab4*/ 	.word	0x00000006
        /*0ab8*/ 	.word	0x00000000
        /*0abc*/ 	.short	0x010a
        /*0abe*/ 	.byte	0x3f
	.zero		1


	//   ....[87]....
        /*0ac0*/ 	.word	0x0001a0d0
        /*0ac4*/ 	.word	0x00000007
        /*0ac8*/ 	.word	0x00000000
        /*0acc*/ 	.short	0x010a
        /*0ace*/ 	.byte	0x3f
	.zero		1


	//   ....[88]....
        /*0ad0*/ 	.word	0x0001a120
        /*0ad4*/ 	.word	0x00000004
        /*0ad8*/ 	.word	0x00000000
        /*0adc*/ 	.short	0x010a
        /*0ade*/ 	.byte	0x3f
	.zero		1


	//----- nvinfo : EIATTR_NUM_MBARRIERS
	.align		4
.L_435:
        /*0ae0*/ 	.byte	0x03, 0x38
        /*0ae2*/ 	.short	0x0017


	//----- nvinfo : EIATTR_EXIT_INSTR_OFFSETS
	.align		4
        /*0ae4*/ 	.byte	0x04, 0x1c
        /*0ae6*/ 	.short	(.L_437 - .L_436)


	//   ....[0]....
.L_436:
        /*0ae8*/ 	.word	0x00000ac0


	//   ....[1]....
        /*0aec*/ 	.word	0x00013430


	//   ....[2]....
        /*0af0*/ 	.word	0x00013490


	//   ....[3]....
        /*0af4*/ 	.word	0x00018d70


	//----- nvinfo : EIATTR_MAX_THREADS
	.align		4
.L_437:
        /*0af8*/ 	.byte	0x04, 0x05
        /*0afa*/ 	.short	(.L_439 - .L_438)
.L_438:
        /*0afc*/ 	.word	0x00000180
        /*0b00*/ 	.word	0x00000001
        /*0b04*/ 	.word	0x00000001


	//----- nvinfo : EIATTR_CRS_STACK_SIZE
	.align		4
.L_439:
        /*0b08*/ 	.byte	0x04, 0x1e
        /*0b0a*/ 	.short	(.L_441 - .L_440)
.L_440:
        /*0b0c*/ 	.word	0x00000000


	//----- nvinfo : EIATTR_CBANK_PARAM_SIZE
	.align		4
.L_441:
        /*0b10*/ 	.byte	0x03, 0x19
        /*0b12*/ 	.short	0x0b70


	//----- nvinfo : EIATTR_PARAM_CBANK
	.align		4
        /*0b14*/ 	.byte	0x04, 0x0a
        /*0b16*/ 	.short	(.L_443 - .L_442)
	.align		4
.L_442:
        /*0b18*/ 	.word	index@(.nv.constant0._ZN7cutlass13device_kernelIN5flash11enable_sm90INS1_16FlashAttnFwdSm90INS1_25CollectiveMainloopFwdSm90ILi2EN4cute5tupleIJNS5_1CILi1EEES8_S8_EEENS6_IJNS7_ILi64EEESA_SA_EEELi512ENS_10bfloat16_tEfNS_4arch4Sm90ELb0ELb1ELb0ELb1ELb0ELb0ELb1ELb0ELb0ELb0ELb0ELb0EEENS1_21CollectiveEpilogueFwdINS6_IJSA_NS7_ILi512EEESA_EEES9_SC_SE_Li256ELb1ELb0ELb0ELb0EEENS1_36VarlenDynamicPersistentTileSchedulerILi64ELi64ELi256ELi32ELb0ELb0ELb1ELb1ELb0ELb1EEEEEEEEEvNT_6ParamsE)
        /*0b1c*/ 	.short	0x0210
        /*0b1e*/ 	.short	0x0b70


	//----- nvinfo : EIATTR_SW_WAR
	.align		4
.L_443:
        /*0b20*/ 	.byte	0x04, 0x36
        /*0b22*/ 	.short	(.L_445 - .L_444)
.L_444:
        /*0b24*/ 	.word	0x00000008
.L_445:


//--------------------- .nv.info._ZN7cutlass13device_kernelIN5flash11enable_sm90INS1_16FlashAttnFwdSm90INS1_25CollectiveMainloopFwdSm90ILi2EN4cute5tupleIJNS5_1CILi1EEES8_S8_EEENS6_IJNS7_ILi64EEESA_SA_EEELi512ENS_10bfloat16_tEfNS_4arch4Sm90ELb0ELb1ELb0ELb1ELb0ELb1ELb1ELb0ELb0ELb0ELb0ELb0EEENS1_21CollectiveEpilogueFwdINS6_IJSA_NS7_ILi512EEESA_EEES9_SC_SE_Li256ELb1ELb0ELb0ELb0EEENS1_36VarlenDynamicPersistentTileSchedulerILi64ELi64ELi256ELi32ELb0ELb0ELb1ELb1ELb0ELb1EEEEEEEEEvNT_6ParamsE --------------------------
	.section	.nv.info._ZN7cutlass13device_kernelIN5flash11enable_sm90INS1_16FlashAttnFwdSm90INS1_25CollectiveMainloopFwdSm90ILi2EN4cute5tupleIJNS5_1CILi1EEES8_S8_EEENS6_IJNS7_ILi64EEESA_SA_EEELi512ENS_10bfloat16_tEfNS_4arch4Sm90ELb0ELb1ELb0ELb1ELb0ELb1ELb1ELb0ELb0ELb0ELb0ELb0EEENS1_21CollectiveEpilogueFwdINS6_IJSA_NS7_ILi512EEESA_EEES9_SC_SE_Li256ELb1ELb0ELb0ELb0EEENS1_36VarlenDynamicPersistentTileSchedulerILi64ELi64ELi256ELi32ELb0ELb0ELb1ELb1ELb0ELb1EEEEEEEEEvNT_6ParamsE,"",@"SHT_CUDA_INFO"
	.sectionflags	@""
	.align	4


	//----- nvinfo : EIATTR_CUDA_API_VERSION
	.align		4
        /*0000*/ 	.byte	0x04, 0x37
        /*0002*/ 	.short	(.L_447 - .L_446)
.L_446:
        /*0004*/ 	.word	0x00000082


	//----- nvinfo : EIATTR_KPARAM_INFO
	.align		4
.L_447:
        /*0008*/ 	.byte	0x04, 0x17
        /*000a*/ 	.short	(.L_449 - .L_448)
.L_448:
        /*000c*/ 	.word	0x00000000
        /*0010*/ 	.short	0x0000
        /*0012*/ 	.short	0x0070
        /*0014*/ 	.byte	0x00, 0xf0, 0x01, 0x2c


	//----- nvinfo : EIATTR_SPARSE_MMA_MASK
	.align		4
.L_449:
        /*0018*/ 	.byte	0x03, 0x50
        /*001a*/ 	.short	0x0000


	//----- nvinfo : EIATTR_MAXREG_COUNT
	.align		4
        /*001c*/ 	.byte	0x03, 0x1b
        /*001e*/ 	.short	0x00a8


	//----- nvinfo : EIATTR_NUM_BARRIERS
	.align		4
        /*0020*/ 	.byte	0x02, 0x4c
        /*0022*/ 	.byte	0x10
	.zero		1


	//----- nvinfo : EIATTR_EXTERNS
	.align		4
        /*0024*/ 	.byte	0x04, 0x0f
        /*0026*/ 	.short	(.L_451 - .L_450)


	//   ....[0]....
	.align		4
.L_450:
        /*0028*/ 	.word	index@(__assertfail)


	//----- nvinfo : EIATTR_ANNOTATIONS
	.align		4
.L_451:
        /*002c*/ 	.byte	0x04, 0x55
        /*002e*/ 	.short	(.L_453 - .L_452)


	//   ....[0]....
.L_452:
        /* <DEDUP_REMOVED lines=41> */


	//----- nvinfo : EIATTR_MERCURY_ISA_VERSION
	.align		4
.L_453:
        /*02a8*/ 	.byte	0x03, 0x5f
        /*02aa*/ 	.short	0x0101


	//----- nvinfo : EIATTR_UNUSED_LOAD_BYTE_OFFSET
	.align		4
        /*02ac*/ 	.byte	0x04, 0x44
        /*02ae*/ 	.short	(.L_455 - .L_454)


	//   ....[0]....
.L_454:
        /*02b0*/ 	.word	0x00000b50
        /*02b4*/ 	.word	0x0000fff0


	//   ....[1]....
        /*02b8*/ 	.word	0x000195c0
        /*02bc*/ 	.word	0x0000fff0


	//----- nvinfo : EIATTR_INT_WARP_WIDE_INSTR_OFFSETS
	.align		4
.L_455:
        /*02c0*/ 	.byte	0x04, 0x31
        /*02c2*/ 	.short	(.L_457 - .L_456)


	//   ....[0]....
.L_456:
        /*02c4*/ 	.word	0x00000200


	//   ....[1]....
        /*02c8*/ 	.word	0x00000240


	//   ....[2]....
        /*02cc*/ 	.word	0x000002a0


	//   ....[3]....
        /*02d0*/ 	.word	0x000002b0


	//   ....[4]....
        /*02d4*/ 	.word	0x0001e6f0


	//   ....[5]....
        /*02d8*/ 	.word	0x0001e7a0


	//   ....[6]....
        /*02dc*/ 	.word	0x0001ecb0


	//   ....[7]....
        /*02e0*/ 	.word	0x0001ed20


	//   ....[8]....
        /*02e4*/ 	.word	0x000219a0


	//   ....[9]....
        /*02e8*/ 	.word	0x00021a50


	//----- nvinfo : EIATTR_COOP_GROUP_MASK_REGIDS
	.align		4
.L_457:
        /*02ec*/ 	.byte	0x04, 0x29
        /*02ee*/ 	.short	(.L_459 - .L_458)


	//   ....[0]....
.L_458:
        /*02f0*/ 	.word	0xffffffff


	//   ....[1]....
        /*02f4*/ 	.word	0xffffffff


	//   ....[2]....
        /*02f8*/ 	.word	0xffffffff


	//   ....[3]....
        /*02fc*/ 	.word	0xffffffff


	//   ....[4]....
        /*0300*/ 	.word	0xffffffff


	//   ....[5]....
        /*0304*/ 	.word	0xffffffff


	//   ....[6]....
        /*0308*/ 	.word	0xffffffff


	//   ....[7]....
        /*030c*/ 	.word	0xffffffff


	//   ....[8]....
        /*0310*/ 	.word	0xffffffff


	//   ....[9]....
        /*0314*/ 	.word	0xffffffff


	//   ....[10]....
        /*0318*/ 	.word	0xffffffff


	//   ....[11]....
        /*031c*/ 	.word	0xffffffff


	//   ....[12]....
        /*0320*/ 	.word	0xffffffff


	//   ....[13]....
        /*0324*/ 	.word	0xffffffff


	//   ....[14]....
        /*0328*/ 	.word	0xffffffff


	//   ....[15]....
        /*032c*/ 	.word	0xffffffff


	//   ....[16]....
        /*0330*/ 	.word	0xffffffff


	//   ....[17]....
        /*0334*/ 	.word	0xffffffff


	//   ....[18]....
        /*0338*/ 	.word	0xffffffff


	//   ....[19]....
        /*033c*/ 	.word	0xffffffff


	//   ....[20]....
        /*0340*/ 	.word	0xffffffff


	//   ....[21]....
        /*0344*/ 	.word	0xffffffff


	//   ....[22]....
        /*0348*/ 	.word	0xffffffff


	//   ....[23]....
        /*034c*/ 	.word	0xffffffff


	//   ....[24]....
        /*0350*/ 	.word	0xffffffff


	//   ....[25]....
        /*0354*/ 	.word	0xffffffff


	//   ....[26]....
        /*0358*/ 	.word	0xffffffff


	//   ....[27]....
        /*035c*/ 	.word	0xffffffff


	//   ....[28]....
        /*0360*/ 	.word	0xffffffff


	//   ....[29]....
        /*0364*/ 	.word	0xffffffff


	//   ....[30]....
        /*0368*/ 	.word	0xffffffff


	//   ....[31]....
        /*036c*/ 	.word	0xffffffff


	//   ....[32]....
        /*0370*/ 	.word	0xffffffff


	//   ....[33]....
        /*0374*/ 	.word	0xffffffff


	//   ....[34]....
        /*0378*/ 	.word	0xffffffff


	//   ....[35]....
        /*037c*/ 	.word	0xffffffff


	//   ....[36]....
        /*0380*/ 	.word	0xffffffff


	//   ....[37]....
        /*0384*/ 	.word	0xffffffff


	//   ....[38]....
        /*0388*/ 	.word	0xffffffff


	//   ....[39]....
        /*038c*/ 	.word	0xffffffff


	//   ....[40]....
        /*0390*/ 	.word	0xffffffff


	//   ....[41]....
        /*0394*/ 	.word	0xffffffff


	//   ....[42]....
        /*0398*/ 	.word	0xffffffff


	//   ....[43]....
        /*039c*/ 	.word	0xffffffff


	//   ....[44]....
        /*03a0*/ 	.word	0xffffffff


	//   ....[45]....
        /*03a4*/ 	.word	0xffffffff


	//   ....[46]....
        /*03a8*/ 	.word	0xffffffff


	//   ....[47]....
        /*03ac*/ 	.word	0xffffffff


	//   ....[48]....
        /*03b0*/ 	.word	0xffffffff


	//   ....[49]....
        /*03b4*/ 	.word	0xffffffff


	//   ....[50]....
        /*03b8*/ 	.word	0xffffffff


	//   ....[51]....
        /*03bc*/ 	.word	0xffffffff


	//   ....[52]....
        /*03c0*/ 	.word	0xffffffff


	//   ....[53]....
        /*03c4*/ 	.word	0xffffffff


	//   ....[54]....
        /*03c8*/ 	.word	0xffffffff


	//   ....[55]....
        /*03cc*/ 	.word	0xffffffff


	//   ....[56]....
        /*03d0*/ 	.word	0xffffffff


	//   ....[57]....
        /*03d4*/ 	.word	0xffffffff


	//   ....[58]....
        /*03d8*/ 	.word	0xffffffff


	//   ....[59]....
        /*03dc*/ 	.word	0xffffffff


	//   ....[60]....
        /*03e0*/ 	.word	0xffffffff


	//   ....[61]....
        /*03e4*/ 	.word	0xffffffff


	//   ....[62]....
        /*03e8*/ 	.word	0xffffffff


	//   ....[63]....
        /*03ec*/ 	.word	0xffffffff


	//   ....[64]....
        /*03f0*/ 	.word	0xffffffff


	//   ....[65]....
        /*03f4*/ 	.word	0xffffffff


	//   ....[66]....
        /*03f8*/ 	.word	0xffffffff


	//   ....[67]....
        /*03fc*/ 	.word	0xffffffff


	//   ....[68]....
        /*0400*/ 	.word	0xffffffff


	//   ....[69]....
        /*0404*/ 	.word	0xffffffff


	//   ....[70]....
        /*0408*/ 	.word	0xffffffff


	//   ....[71]....
        /*040c*/ 	.word	0xffffffff


	//   ....[72]....
        /*0410*/ 	.word	0x0500000f


	//   ....[73]....
        /*0414*/ 	.word	0x0500000f


	//   ....[74]....
        /*0418*/ 	.word	0x0500000f


	//   ....[75]....
        /*041c*/ 	.word	0x0500000f


	//   ....[76]....
        /*0420*/ 	.word	0x0500000f


	//   ....[77]....
        /*0424*/ 	.word	0x0500000f


	//   ....[78]....
        /*0428*/ 	.word	0x0500000f


	//   ....[79]....
        /*042c*/ 	.word	0x0500000f


	//   ....[80]....
        /*0430*/ 	.word	0x0500000f


	//   ....[81]....
        /*0434*/ 	.word	0x0500000f


	//   ....[82]....
        /*0438*/ 	.word	0x0500000f


	//   ....[83]....
        /*043c*/ 	.word	0x0500000f


	//   ....[84]....
        /*0440*/ 	.word	0x0500000f


	//   ....[85]....
        /*0444*/ 	.word	0x0500000f


	//   ....[86]....
        /*0448*/ 	.word	0x0500000f


	//   ....[87]....
        /*044c*/ 	.word	0x0500000f


	//   ....[88]....
        /*0450*/ 	.word	0x0500000f


	//   ....[89]....
        /*0454*/ 	.word	0x0500000f


	//   ....[90]....
        /*0458*/ 	.word	0x0500000f


	//   ....[91]....
        /*045c*/ 	.word	0x0500000f


	//   ....[92]....
        /*0460*/ 	.word	0x0500000f


	//   ....[93]....
        /*0464*/ 	.word	0x0500000f


	//   ....[94]....
        /*0468*/ 	.word	0x0500000f


	//   ....[95]....
        /*046c*/ 	.word	0x0500000f


	//   ....[96]....
        /*0470*/ 	.word	0x0500000f


	//   ....[97]....
        /*0474*/ 	.word	0x0500000f


	//   ....[98]....
        /*0478*/ 	.word	0x0500000f


	//   ....[99]....
        /*047c*/ 	.word	0x0500000f


	//   ....[100]....
        /*0480*/ 	.word	0x0500000f


	//   ....[101]....
        /*0484*/ 	.word	0x0500000f


	//   ....[102]....
        /*0488*/ 	.word	0x0500000f


	//   ....[103]....
        /*048c*/ 	.word	0x0500000f


	//   ....[104]....
        /*0490*/ 	.word	0x0500000f


	//   ....[105]....
        /*0494*/ 	.word	0x0500000f


	//   ....[106]....
        /*0498*/ 	.word	0x0500000f


	//   ....[107]....
        /*049c*/ 	.word	0x0500000f


	//----- nvinfo : EIATTR_COOP_GROUP_INSTR_OFFSETS
	.align		4
.L_459:
        /*04a0*/ 	.byte	0x04, 0x28
        /*04a2*/ 	.short	(.L_461 - .L_460)


	//   ....[0]....
.L_460:
        /*04a4*/ 	.word	0x00000070


	//   ....[1]....
        /*04a8*/ 	.word	0x000001f0


	//   ....[2]....
        /*04ac*/ 	.word	0x00000230


	//   ....[3]....
        /*04b0*/ 	.word	0x00000480


	//   ....[4]....
        /*04b4*/ 	.word	0x000005e0


	//   ....[5]....
        /*04b8*/ 	.word	0x00000700


	//   ....[6]....
        /*04bc*/ 	.word	0x00000860


	//   ....[7]....
        /*04c0*/ 	.word	0x00004e50


	//   ....[8]....
        /*04c4*/ 	.word	0x00006ec0


	//   ....[9]....
        /*04c8*/ 	.word	0x0000a8c0


	//   ....[10]....
        /*04cc*/ 	.word	0x0000cc20


	//   ....[11]....
        /*04d0*/ 	.word	0x0000cd50


	//   ....[12]....
        /*04d4*/ 	.word	0x0000d060


	//   ....[13]....
        /*04d8*/ 	.word	0x0000d110


	//   ....[14]....
        /*04dc*/ 	.word	0x0000d950


	//   ....[15]....
        /*04e0*/ 	.word	0x0000e190


	//   ....[16]....
        /*04e4*/ 	.word	0x000101e0


	//   ....[17]....
        /*04e8*/ 	.word	0x000102e0


	//   ....[18]....
        /*04ec*/ 	.word	0x00010570


	//   ....[19]....
        /*04f0*/ 	.word	0x000106d0


	//   ....[20]....
        /*04f4*/ 	.word	0x00011880


	//   ....[21]....
        /*04f8*/ 	.word	0x00012a90


	//   ....[22]....
        /*04fc*/ 	.word	0x00013940


	//   ....[23]....
        /*0500*/ 	.word	0x00013970


	//   ....[24]....
        /*0504*/ 	.word	0x00013bd0


	//   ....[25]....
        /*0508*/ 	.word	0x00013da0


	//   ....[26]....
        /*050c*/ 	.word	0x00014d60


	//   ....[27]....
        /*0510*/ 	.word	0x00015d40


	//   ....[28]....
        /*0514*/ 	.word	0x000173f0


	//   ....[29]....
        /*0518*/ 	.word	0x000174f0


	//   ....[30]....
        /*051c*/ 	.word	0x000178d0


	//   ....[31]....
        /*0520*/ 	.word	0x00017930


	//   ....[32]....
        /*0524*/ 	.word	0x00018a80


	//   ....[33]....
        /*0528*/ 	.word	0x00018ad0


	//   ....[34]....
        /*052c*/ 	.word	0x00018b00


	//   ....[35]....
        /*0530*/ 	.word	0x00018b70


	//   ....[36]....
        /*0534*/ 	.word	0x00018b80


	//   ....[37]....
        /*0538*/ 	.word	0x0001a550


	//   ....[38]....
        /*053c*/ 	.word	0x0001bce0


	//   ....[39]....
        /*0540*/ 	.word	0x0001be60


	//   ....[40]....
        /*0544*/ 	.word	0x0001be90


	//   ....[41]....
        /*0548*/ 	.word	0x0001bed0


	//   ....[42]....
        /*054c*/ 	.word	0x0001bf30


	//   ....[43]....
        /*0550*/ 	.word	0x0001bf90


	//   ....[44]....
        /*0554*/ 	.word	0x0001bfd0


	//   ....[45]....
        /*0558*/ 	.word	0x0001c180


	//   ....[46]....
        /*055c*/ 	.word	0x0001c1e0


	//   ....[47]....
        /*0560*/ 	.word	0x0001c220


	//   ....[48]....
        /*0564*/ 	.word	0x0001c260


	//   ....[49]....
        /*0568*/ 	.word	0x0001c290


	//   ....[50]....
        /*056c*/ 	.word	0x0001c2c0


	//   ....[51]....
        /*0570*/ 	.word	0x0001c360


	//   ....[52]....
        /*0574*/ 	.word	0x0001c3c0


	//   ....[53]....
        /*0578*/ 	.word	0x0001c450


	//   ....[54]....
        /*057c*/ 	.word	0x00021ae0


	//   ....[55]....
        /*0580*/ 	.word	0x00021af0


	//   ....[56]....
        /*0584*/ 	.word	0x00021c00


	//   ....[57]....
        /*0588*/ 	.word	0x00021c60


	//   ....[58]....
        /*058c*/ 	.word	0x00021ca0


	//   ....[59]....
        /*0590*/ 	.word	0x00021ce0


	//   ....[60]....
        /*0594*/ 	.word	0x00021d10


	//   ....[61]....
        /*0598*/ 	.word	0x00021d40


	//   ....[62]....
        /*059c*/ 	.word	0x00021ed0


	//   ....[63]....
        /*05a0*/ 	.word	0x00021f30


	//   ....[64]....
        /*05a4*/ 	.word	0x00021f70


	//   ....[65]....
        /*05a8*/ 	.word	0x00021fb0


	//   ....[66]....
        /*05ac*/ 	.word	0x00021fe0


	//   ....[67]....
        /*05b0*/ 	.word	0x00022010


	//   ....[68]....
        /*05b4*/ 	.word	0x000220d0


	//   ....[69]....
        /*05b8*/ 	.word	0x000220f0


	//   ....[70]....
        /*05bc*/ 	.word	0x00022160


	//   ....[71]....
        /*05c0*/ 	.word	0x000227f0


	//   ....[72]....
        /*05c4*/ 	.word	0x00022c50


	//   ....[73]....
        /*05c8*/ 	.word	0x00022cf0


	//   ....[74]....
        /*05cc*/ 	.word	0x00022d90


	//   ....[75]....
        /*05d0*/ 	.word	0x00022e30


	//   ....[76]....
        /*05d4*/ 	.word	0x00022ed0


	//   ....[77]....
        /*05d8*/ 	.word	0x00022f70


	//   ....[78]....
        /*05dc*/ 	.word	0x00023010


	//   ....[79]....
        /*05e0*/ 	.word	0x000230b0


	//   ....[80]....
        /*05e4*/ 	.word	0x000231a0


	//   ....[81]....
        /*05e8*/ 	.word	0x00023240


	//   ....[82]....
        /*05ec*/ 	.word	0x000232e0


	//   ....[83]....
        /*05f0*/ 	.word	0x00023380


	//   ....[84]....
        /*05f4*/ 	.word	0x00023420


	//   ....[85]....
        /*05f8*/ 	.word	0x000234c0


	//   ....[86]....
        /*05fc*/ 	.word	0x00023560


	//   ....[87]....
        /*0600*/ 	.word	0x00023600


	//   ....[88]....
        /*0604*/ 	.word	0x000239f0


	//   ....[89]....
        /*0608*/ 	.word	0x00023cd0


	//   ....[90]....
        /*060c*/ 	.word	0x000240f0


	//   ....[91]....
        /*0610*/ 	.word	0x00024180


	//   ....[92]....
        /*0614*/ 	.word	0x00024220


	//   ....[93]....
        /*0618*/ 	.word	0x000242d0


	//   ....[94]....
        /*061c*/ 	.word	0x00024350


	//   ....[95]....
        /*0620*/ 	.word	0x000243d0


	//   ....[96]....
        /*0624*/ 	.word	0x00024450


	//   ....[97]....
        /*0628*/ 	.word	0x000244d0


	//   ....[98]....
        /*062c*/ 	.word	0x00024560


	//   ....[99]....
        /*0630*/ 	.word	0x00024620


	//   ....[100]....
        /*0634*/ 	.word	0x000246a0


	//   ....[101]....
        /*0638*/ 	.word	0x00024720


	//   ....[102]....
        /*063c*/ 	.word	0x000247a0


	//   ....[103]....
        /*0640*/ 	.word	0x00024820


	//   ....[104]....
        /*0644*/ 	.word	0x00024890


	//   ....[105]....
        /*0648*/ 	.word	0x00024930


	//   ....[106]....
        /*064c*/ 	.word	0x000249c0


	//   ....[107]....
        /*0650*/ 	.word	0x00024af0


	//----- nvinfo : EIATTR_REG_RECONFIG
	.align		4
.L_461:
        /*0654*/ 	.byte	0x01, 0x54
	.zero		2


	//----- nvinfo : EIATTR_SYSCALL_OFFSETS
	.align		4
        /*0658*/ 	.byte	0x04, 0x46
        /*065a*/ 	.short	(.L_463 - .L_462)


	//   ....[0]....
.L_462:
        /*065c*/ 	.word	0x00001c10


	//   ....[1]....
        /*0660*/ 	.word	0x00001d60


	//   ....[2]....
        /*0664*/ 	.word	0x00007080


	//   ....[3]....
        /*0668*/ 	.word	0x00007520


	//   ....[4]....
        /*066c*/ 	.word	0x0001e930


	//   ....[5]....
        /*0670*/ 	.word	0x0001ea70


	//   ....[6]....
        /*0674*/ 	.word	0x0001eb70


	//----- nvinfo : EIATTR_MBARRIER_INSTR_OFFSETS
	.align		4
.L_463:
        /*0678*/ 	.byte	0x04, 0x39
        /*067a*/ 	.short	(.L_465 - .L_464)


	//   ....[0]....
.L_464:
        /*067c*/ 	.word	0x00000360
        /*0680*/ 	.word	0x000000ff
        /*0684*/ 	.word	0x00038800
        /*0688*/ 	.short	0x0100
        /*068a*/ 	.byte	0x08
	.zero		1


	//   ....[1]....
        /*068c*/ 	.word	0x00000370
        /*0690*/ 	.word	0x000000ff
        /*0694*/ 	.word	0x00038810
        /*0698*/ 	.short	0x0100
        /*069a*/ 	.byte	0x08
	.zero		1


	//   ....[2]....
        /*069c*/ 	.word	0x00000380
        /*06a0*/ 	.word	0x000000ff
        /*06a4*/ 	.word	0x00038820
        /*06a8*/ 	.short	0x0100
        /*06aa*/ 	.byte	0x08
	.zero		1


	//   ....[3]....
        /*06ac*/ 	.word	0x00000430
        /*06b0*/ 	.word	0x000000ff
        /*06b4*/ 	.word	0x00038830
        /*06b8*/ 	.short	0x0100
        /*06ba*/ 	.byte	0x06
	.zero		1


	//   ....[4]....
        /*06bc*/ 	.word	0x00000440
        /*06c0*/ 	.word	0x000000ff
        /*06c4*/ 	.word	0x00038840
        /*06c8*/ 	.short	0x0100
        /*06ca*/ 	.byte	0x06
	.zero		1


	//   ....[5]....
        /*06cc*/ 	.word	0x00000450
        /*06d0*/ 	.word	0x000000ff
        /*06d4*/ 	.word	0x00038838
        /*06d8*/ 	.short	0x0100
        /*06da*/ 	.byte	0x06
	.zero		1


	//   ....[6]....
        /*06dc*/ 	.word	0x00000460
        /*06e0*/ 	.word	0x000000ff
        /*06e4*/ 	.word	0x00038848
        /*06e8*/ 	.short	0x0100
        /*06ea*/ 	.byte	0x06
	.zero		1


	//   ....[7]....
        /*06ec*/ 	.word	0x00000590
        /*06f0*/ 	.word	0x000000ff
        /*06f4*/ 	.word	0x00038850
        /*06f8*/ 	.short	0x0100
        /*06fa*/ 	.byte	0x08
	.zero		1


	//   ....[8]....
        /*06fc*/ 	.word	0x000005a0
        /*0700*/ 	.word	0x000000ff
        /*0704*/ 	.word	0x00038860
        /*0708*/ 	.short	0x0100
        /*070a*/ 	.byte	0x08
	.zero		1


	//   ....[9]....
        /*070c*/ 	.word	0x000005b0
        /*0710*/ 	.word	0x000000ff
        /*0714*/ 	.word	0x00038858
        /*0718*/ 	.short	0x0100
        /*071a*/ 	.byte	0x08
	.zero		1


	//   ....[10]....
        /*071c*/ 	.word	0x000005c0
        /*0720*/ 	.word	0x000000ff
        /*0724*/ 	.word	0x00038868
        /*0728*/ 	.short	0x0100
        /*072a*/ 	.byte	0x08
	.zero		1


	//   ....[11]....
        /*072c*/ 	.word	0x000006b0
        /*0730*/ 	.word	0x000000ff
        /*0734*/ 	.word	0x00038870
        /*0738*/ 	.short	0x0100
        /*073a*/ 	.byte	0x06
	.zero		1


	//   ....[12]....
        /*073c*/ 	.word	0x000006c0
        /*0740*/ 	.word	0x000000ff
        /*0744*/ 	.word	0x00038880
        /*0748*/ 	.short	0x0100
        /*074a*/ 	.byte	0x06
	.zero		1


	//   ....[13]....
        /*074c*/ 	.word	0x000006d0
        /*0750*/ 	.word	0x000000ff
        /*0754*/ 	.word	0x00038878
        /*0758*/ 	.short	0x0100
        /*075a*/ 	.byte	0x06
	.zero		1


	//   ....[14]....
        /*075c*/ 	.word	0x000006e0
        /*0760*/ 	.word	0x000000ff
        /*0764*/ 	.word	0x00038888
        /*0768*/ 	.short	0x0100
        /*076a*/ 	.byte	0x06
	.zero		1


	//   ....[15]....
        /*076c*/ 	.word	0x00000810
        /*0770*/ 	.word	0x000000ff
        /*0774*/ 	.word	0x00038890
        /*0778*/ 	.short	0x0100
        /*077a*/ 	.byte	0x08
	.zero		1


	//   ....[16]....
        /*077c*/ 	.word	0x00000820
        /*0780*/ 	.word	0x000000ff
        /*0784*/ 	.word	0x000388a0
        /*0788*/ 	.short	0x0100
        /*078a*/ 	.byte	0x08
	.zero		1


	//   ....[17]....
        /*078c*/ 	.word	0x00000830
        /*0790*/ 	.word	0x000000ff
        /*0794*/ 	.word	0x00038898
        /*0798*/ 	.short	0x0100
        /*079a*/ 	.byte	0x08
	.zero		1


	//   ....[18]....
        /*079c*/ 	.word	0x00000840
        /*07a0*/ 	.word	0x000000ff
        /*07a4*/ 	.word	0x000388a8
        /*07a8*/ 	.short	0x0100
        /*07aa*/ 	.byte	0x08
	.zero		1


	//   ....[19]....
        /*07ac*/ 	.word	0x00000970
        /*07b0*/ 	.word	0x000000ff
        /*07b4*/ 	.word	0x000388b0
        /*07b8*/ 	.short	0x0100
        /*07ba*/ 	.byte	0x08
	.zero		1


	//   ....[20]....
        /*07bc*/ 	.word	0x00000980
        /*07c0*/ 	.word	0x000000ff
        /*07c4*/ 	.word	0x000388c0
        /*07c8*/ 	.short	0x0100
        /*07ca*/ 	.byte	0x08
	.zero		1


	//   ....[21]....
        /*07cc*/ 	.word	0x00000990
        /*07d0*/ 	.word	0x000000ff
        /*07d4*/ 	.word	0x000388b8
        /*07d8*/ 	.short	0x0100
        /*07da*/ 	.byte	0x08
	.zero		1


	//   ....[22]....
        /*07dc*/ 	.word	0x000009a0
        /*07e0*/ 	.word	0x000000ff
        /*07e4*/ 	.word	0x000388c8
        /*07e8*/ 	.short	0x0100
        /*07ea*/ 	.byte	0x08
	.zero		1


	//   ....[23]....
        /*07ec*/ 	.word	0x000029e0
        /*07f0*/ 	.word	0x00000046
        /*07f4*/ 	.word	0x00038890
        /*07f8*/ 	.short	0x010a
        /*07fa*/ 	.byte	0x3f
	.zero		1


	//   ....[24]....
        /*07fc*/ 	.word	0x00003420
        /*0800*/ 	.word	0x00000046
        /*0804*/ 	.word	0x00038890
        /*0808*/ 	.short	0x010a
        /*080a*/ 	.byte	0x3f
	.zero		1


	//   ....[25]....
        /*080c*/ 	.word	0x00003d20
        /*0810*/ 	.word	0x00000046
        /*0814*/ 	.word	0x00038890
        /*0818*/ 	.short	0x010a
        /*081a*/ 	.byte	0x3f
	.zero		1


	//   ....[26]....
        /*081c*/ 	.word	0x00003f20
        /*0820*/ 	.word	0x00000004
        /*0824*/ 	.word	0x00000000
        /*0828*/ 	.short	0x0101
        /*082a*/ 	.byte	0x3f
	.zero		1


	//   ....[27]....
        /*082c*/ 	.word	0x00003f60
        /*0830*/ 	.word	0x00000046
        /*0834*/ 	.word	0x000388b0
        /*0838*/ 	.short	0x010a
        /*083a*/ 	.byte	0x3f
	.zero		1


	//   ....[28]....
        /*083c*/ 	.word	0x00004590
        /*0840*/ 	.word	0x00000046
        /*0844*/ 	.word	0x00000000
        /*0848*/ 	.short	0x0101
        /*084a*/ 	.byte	0x3f
	.zero		1


	//   ....[29]....
        /*084c*/ 	.word	0x000052a0
        /*0850*/ 	.word	0x00000000
        /*0854*/ 	.word	0x00000000
        /*0858*/ 	.short	0x0101
        /*085a*/ 	.byte	0x3f
	.zero		1


	//   ....[30]....
        /*085c*/ 	.word	0x00005e10
        /*0860*/ 	.word	0x00000000
        /*0864*/ 	.word	0x00000000
        /*0868*/ 	.short	0x0101
        /*086a*/ 	.byte	0x3f
	.zero		1


	//   ....[31]....
        /*086c*/ 	.word	0x00007110
        /*0870*/ 	.word	0x00000012
        /*0874*/ 	.word	0x00038800
        /*0878*/ 	.short	0x010a
        /*087a*/ 	.byte	0x3f
	.zero		1


	//   ....[32]....
        /*087c*/ 	.word	0x00007160
        /*0880*/ 	.word	0x00000012
        /*0884*/ 	.word	0x00038800
        /*0888*/ 	.short	0x010a
        /*088a*/ 	.byte	0x3f
	.zero		1


	//   ....[33]....
        /*088c*/ 	.word	0x00007d90
        /*0890*/ 	.word	0x00000012
        /*0894*/ 	.word	0x00038800
        /*0898*/ 	.short	0x010a
        /*089a*/ 	.byte	0x3f
	.zero		1


	//   ....[34]....
        /*089c*/ 	.word	0x000091d0
        /*08a0*/ 	.word	0x00000012
        /*08a4*/ 	.word	0x00038800
        /*08a8*/ 	.short	0x010a
        /*08aa*/ 	.byte	0x3f
	.zero		1


	//   ....[35]....
        /*08ac*/ 	.word	0x0000a1e0
        /*08b0*/ 	.word	0x00000014
        /*08b4*/ 	.word	0x00038830
        /*08b8*/ 	.short	0x010a
        /*08ba*/ 	.byte	0x3f
	.zero		1


	//   ....[36]....
        /*08bc*/ 	.word	0x0000a290
        /*08c0*/ 	.word	0x00000014
        /*08c4*/ 	.word	0x00038830
        /*08c8*/ 	.short	0x010a
        /*08ca*/ 	.byte	0x3f
	.zero		1


	//   ....[37]....
        /*08cc*/ 	.word	0x0000a5a0
        /*08d0*/ 	.word	0x00000012
        /*08d4*/ 	.word	0x00038810
        /*08d8*/ 	.short	0x010a
        /*08da*/ 	.byte	0x3f
	.zero		1


	//   ....[38]....
        /*08dc*/ 	.word	0x0000a5f0
        /*08e0*/ 	.word	0x00000014
        /*08e4*/ 	.word	0x00038850
        /*08e8*/ 	.short	0x010a
        /*08ea*/ 	.byte	0x3f
	.zero		1


	//   ....[39]....
        /*08ec*/ 	.word	0x0000a680
        /*08f0*/ 	.word	0x00000014
        /*08f4*/ 	.word	0x00038850
        /*08f8*/ 	.short	0x010a
        /*08fa*/ 	.byte	0x3f
	.zero		1


	//   ....[40]....
        /*08fc*/ 	.word	0x0000c0a0
        /*0900*/ 	.word	0x00000000
        /*0904*/ 	.word	0x00000000
        /*0908*/ 	.short	0x0101
        /*090a*/ 	.byte	0x3f
	.zero		1


	//   ....[41]....
        /*090c*/ 	.word	0x0000d970
        /*0910*/ 	.word	0x00000014
        /*0914*/ 	.word	0x00000000
        /*0918*/ 	.short	0x0101
        /*091a*/ 	.byte	0x3f
	.zero		1


	//   ....[42]....
        /*091c*/ 	.word	0x0000dcb0
        /*0920*/ 	.word	0x000000c7
        /*0924*/ 	.word	0x00038830
        /*0928*/ 	.short	0x010a
        /*092a*/ 	.byte	0x3f
	.zero		1


	//   ....[43]....
        /*092c*/ 	.word	0x0000dd20
        /*0930*/ 	.word	0x000000c7
        /*0934*/ 	.word	0x00038830
        /*0938*/ 	.short	0x010a
        /*093a*/ 	.byte	0x3f
	.zero		1


	//   ....[44]....
        /*093c*/ 	.word	0x0000df90
        /*0940*/ 	.word	0x000000c7
        /*0944*/ 	.word	0x00038850
        /*0948*/ 	.short	0x010a
        /*094a*/ 	.byte	0x3f
	.zero		1


	//   ....[45]....
        /*094c*/ 	.word	0x0000dfe0
        /*0950*/ 	.word	0x000000c7
        /*0954*/ 	.word	0x00038850
        /*0958*/ 	.short	0x010a
        /*095a*/ 	.byte	0x3f
	.zero		1


	//   ....[46]....
        /*095c*/ 	.word	0x0000f8d0
        /*0960*/ 	.word	0x00000015
        /*0964*/ 	.word	0x00000000
        /*0968*/ 	.short	0x0101
        /*096a*/ 	.byte	0x3f
	.zero		1


	//   ....[47]....
        /*096c*/ 	.word	0x000118a0
        /*0970*/ 	.word	0x000000c7
        /*0974*/ 	.word	0x00000000
        /*0978*/ 	.short	0x0101
        /*097a*/ 	.byte	0x3f
	.zero		1


	//   ....[48]....
        /*097c*/ 	.word	0x00011c20
        /*0980*/ 	.word	0x000000bc
        /*0984*/ 	.word	0x00038830
        /*0988*/ 	.short	0x010a
        /*098a*/ 	.byte	0x3f
	.zero		1


	//   ....[49]....
        /*098c*/ 	.word	0x00011c90
        /*0990*/ 	.word	0x000000bc
        /*0994*/ 	.word	0x00038830
        /*0998*/ 	.short	0x010a
        /*099a*/ 	.byte	0x3f
	.zero		1


	//   ....[50]....
        /*099c*/ 	.word	0x00011f00
        /*09a0*/ 	.word	0x000000bc
        /*09a4*/ 	.word	0x00038850
        /*09a8*/ 	.short	0x010a
        /*09aa*/ 	.byte	0x3f
	.zero		1


	//   ....[51]....
        /*09ac*/ 	.word	0x00011f50
        /*09b0*/ 	.word	0x000000bc
        /*09b4*/ 	.word	0x00038850
        /*09b8*/ 	.short	0x010a
        /*09ba*/ 	.byte	0x3f
	.zero		1


	//   ....[52]....
        /*09bc*/ 	.word	0x000140c0
        /*09c0*/ 	.word	0x0000009a
        /*09c4*/ 	.word	0x00000000
        /*09c8*/ 	.short	0x0101
        /*09ca*/ 	.byte	0x3f
	.zero		1


	//   ....[53]....
        /*09cc*/ 	.word	0x00014d80
        /*09d0*/ 	.word	0x000000bc
        /*09d4*/ 	.word	0x00000000
        /*09d8*/ 	.short	0x0101
        /*09da*/ 	.byte	0x3f
	.zero		1


	//   ....[54]....
        /*09dc*/ 	.word	0x00014ee0
        /*09e0*/ 	.word	0x000000bd
        /*09e4*/ 	.word	0x00038830
        /*09e8*/ 	.short	0x010a
        /*09ea*/ 	.byte	0x3f
	.zero		1


	//   ....[55]....
        /*09ec*/ 	.word	0x00014f50
        /*09f0*/ 	.word	0x000000bd
        /*09f4*/ 	.word	0x00038830
        /*09f8*/ 	.short	0x010a
        /*09fa*/ 	.byte	0x3f
	.zero		1


	//   ....[56]....
        /*09fc*/ 	.word	0x000151c0
        /*0a00*/ 	.word	0x000000bd
        /*0a04*/ 	.word	0x00038850
        /*0a08*/ 	.short	0x010a
        /*0a0a*/ 	.byte	0x3f
	.zero		1


	//   ....[57]....
        /*0a0c*/ 	.word	0x00015210
        /*0a10*/ 	.word	0x000000bd
        /*0a14*/ 	.word	0x00038850
        /*0a18*/ 	.short	0x010a
        /*0a1a*/ 	.byte	0x3f
	.zero		1


	//   ....[58]....
        /*0a1c*/ 	.word	0x00016ae0
        /*0a20*/ 	.word	0x0000000e
        /*0a24*/ 	.word	0x00000000
        /*0a28*/ 	.short	0x0101
        /*0a2a*/ 	.byte	0x3f
	.zero		1


	//   ....[59]....
        /*0a2c*/ 	.word	0x00018aa0
        /*0a30*/ 	.word	0x000000bd
        /*0a34*/ 	.word	0x00000000
        /*0a38*/ 	.short	0x0101
        /*0a3a*/ 	.byte	0x3f
	.zero		1


	//   ....[60]....
        /*0a3c*/ 	.word	0x0001adc0
        /*0a40*/ 	.word	0x00000000
        /*0a44*/ 	.word	0x00000000
        /*0a48*/ 	.short	0x0101
        /*0a4a*/ 	.byte	0x3f
	.zero		1


	//   ....[61]....
        /*0a4c*/ 	.word	0x0001d490
        /*0a50*/ 	.word	0x00000007
        /*0a54*/ 	.word	0x00038820
        /*0a58*/ 	.short	0x010a
        /*0a5a*/ 	.byte	0x3f
	.zero		1


	//   ....[62]....
        /*0a5c*/ 	.word	0x0001d510
        /*0a60*/ 	.word	0x00000008
        /*0a64*/ 	.word	0x000388a0
        /*0a68*/ 	.short	0x010a
        /*0a6a*/ 	.byte	0x3f
	.zero		1


	//   ....[63]....
        /*0a6c*/ 	.word	0x0001d700
        /*0a70*/ 	.word	0x00000008
        /*0a74*/ 	.word	0x000388c0
        /*0a78*/ 	.short	0x010a
        /*0a7a*/ 	.byte	0x3f
	.zero		1


	//   ....[64]....
        /*0a7c*/ 	.word	0x0001dc60
        /*0a80*/ 	.word	0x00000009
        /*0a84*/ 	.word	0x000388a0
        /*0a88*/ 	.short	0x010a
        /*0a8a*/ 	.byte	0x3f
	.zero		1


	//   ....[65]....
        /*0a8c*/ 	.word	0x0001de30
        /*0a90*/ 	.word	0x00000009
        /*0a94*/ 	.word	0x000388c0
        /*0a98*/ 	.short	0x010a
        /*0a9a*/ 	.byte	0x3f
	.zero		1


	//   ....[66]....
        /*0a9c*/ 	.word	0x0001f090
        /*0aa0*/ 	.word	0x00000005
        /*0aa4*/ 	.word	0x00038840
        /*0aa8*/ 	.short	0x010a
        /*0aaa*/ 	.byte	0x3f
	.zero		1


	//   ....[67]....
        /*0aac*/ 	.word	0x0001f8a0
        /*0ab0*/ 	.word	0x00000009
        /*0ab4*/ 	.word	0x00038820
        /*0ab8*/ 	.short	0x010a
        /*0aba*/ 	.byte	0x3f
	.zero		1


	//   ....[68]....
        /*0abc*/ 	.word	0x0001f970
        /*0ac0*/ 	.word	0x00000002
        /*0ac4*/ 	.word	0x00038860
        /*0ac8*/ 	.short	0x010a
        /*0aca*/ 	.byte	0x3f
	.zero		1


	//   ....[69]....
        /*0acc*/ 	.word	0x00020110
        /*0ad0*/ 	.word	0x00000002
        /*0ad4*/ 	.word	0x00038840
        /*0ad8*/ 	.short	0x010a
        /*0ada*/ 	.byte	0x3f
	.zero		1


	//   ....[70]....
        /*0adc*/ 	.word	0x00020330
        /*0ae0*/ 	.word	0x00000002
        /*0ae4*/ 	.word	0x00038860
        /*0ae8*/ 	.short	0x010a
        /*0aea*/ 	.byte	0x3f
	.zero		1


	//   ....[71]....
        /*0aec*/ 	.word	0x00020a00
        /*0af0*/ 	.word	0x00000002
        /*0af4*/ 	.word	0x00038840
        /*0af8*/ 	.short	0x010a
        /*0afa*/ 	.byte	0x3f
	.zero		1


	//   ....[72]....
        /*0afc*/ 	.word	0x00020c10
        /*0b00*/ 	.word	0x00000002
        /*0b04*/ 	.word	0x00038860
        /*0b08*/ 	.short	0x010a
        /*0b0a*/ 	.byte	0x3f
	.zero		1


	//   ....[73]....
        /*0b0c*/ 	.word	0x00021250
        /*0b10*/ 	.word	0x00000002
        /*0b14*/ 	.word	0x00038840
        /*0b18*/ 	.short	0x010a
        /*0b1a*/ 	.byte	0x3f
	.zero		1


	//   ....[74]....
        /*0b1c*/ 	.word	0x00021470
        /*0b20*/ 	.word	0x00000002
        /*0b24*/ 	.word	0x00038860
        /*0b28*/ 	.short	0x010a
        /*0b2a*/ 	.byte	0x3f
	.zero		1


	//   ....[75]....
        /*0b2c*/ 	.word	0x00022780
        /*0b30*/ 	.word	0x00000000
        /*0b34*/ 	.word	0x00038820
        /*0b38*/ 	.short	0x010a
        /*0b3a*/ 	.byte	0x3f
	.zero		1


	//   ....[76]....
        /*0b3c*/ 	.word	0x00022940
        /*0b40*/ 	.word	0x00000006
        /*0b44*/ 	.word	0x00000000
        /*0b48*/ 	.short	0x010a
        /*0b4a*/ 	.byte	0x3f
	.zero		1


	//   ....[77]....
        /*0b4c*/ 	.word	0x000229b0
        /*0b50*/ 	.word	0x00000007
        /*0b54*/ 	.word	0x00000000
        /*0b58*/ 	.short	0x010a
        /*0b5a*/ 	.byte	0x3f
	.zero		1


	//   ....[78]....
        /*0b5c*/ 	.word	0x00022a20
        /*0b60*/ 	.word	0x00000004
        /*0b64*/ 	.word	0x00000000
        /*0b68*/ 	.short	0x010a
        /*0b6a*/ 	.byte	0x3f
	.zero		1


	//   ....[79]....
        /*0b6c*/ 	.word	0x00022a50
        /*0b70*/ 	.word	0x00000003
        /*0b74*/ 	.word	0x00000000
        /*0b78*/ 	.short	0x010a
        /*0b7a*/ 	.byte	0x3f
	.zero		1


	//   ....[80]....
        /*0b7c*/ 	.word	0x00022ab0
        /*0b80*/ 	.word	0x00000046
        /*0b84*/ 	.word	0x00038890
        /*0b88*/ 	.short	0x010a
        /*0b8a*/ 	.byte	0x3f
	.zero		1


	//   ....[81]....
        /*0b8c*/ 	.word	0x00022b00
        /*0b90*/ 	.word	0x00000046
        /*0b94*/ 	.word	0x00038890
        /*0b98*/ 	.short	0x010a
        /*0b9a*/ 	.byte	0x3f
	.zero		1


	//   ....[82]....
        /*0b9c*/ 	.word	0x00022b50
        /*0ba0*/ 	.word	0x00000046
        /*0ba4*/ 	.word	0x00038890
        /*0ba8*/ 	.short	0x010a
        /*0baa*/ 	.byte	0x3f
	.zero		1


	//   ....[83]....
        /*0bac*/ 	.word	0x00022ba0
        /*0bb0*/ 	.word	0x00000046
        /*0bb4*/ 	.word	0x000388b0
        /*0bb8*/ 	.short	0x010a
        /*0bba*/ 	.byte	0x3f
	.zero		1


	//   ....[84]....
        /*0bbc*/ 	.word	0x000230f0
        /*0bc0*/ 	.word	0x00000012
        /*0bc4*/ 	.word	0x00038800
        /*0bc8*/ 	.short	0x010a
        /*0bca*/ 	.byte	0x3f
	.zero		1


	//   ....[85]....
        /*0bcc*/ 	.word	0x00023640
        /*0bd0*/ 	.word	0x00000012
        /*0bd4*/ 	.word	0x00038800
        /*0bd8*/ 	.short	0x010a
        /*0bda*/ 	.byte	0x3f
	.zero		1


	//   ....[86]....
        /*0bdc*/ 	.word	0x00023690
        /*0be0*/ 	.word	0x00000014
        /*0be4*/ 	.word	0x00038830
        /*0be8*/ 	.short	0x010a
        /*0bea*/ 	.byte	0x3f
	.zero		1


	//   ....[87]....
        /*0bec*/ 	.word	0x000236e0
        /*0bf0*/ 	.word	0x00000012
        /*0bf4*/ 	.word	0x00038810
        /*0bf8*/ 	.short	0x010a
        /*0bfa*/ 	.byte	0x3f
	.zero		1


	//   ....[88]....
        /*0bfc*/ 	.word	0x00023730
        /*0c00*/ 	.word	0x00000014
        /*0c04*/ 	.word	0x00038850
        /*0c08*/ 	.short	0x010a
        /*0c0a*/ 	.byte	0x3f
	.zero		1


	//   ....[89]....
        /*0c0c*/ 	.word	0x00023780
        /*0c10*/ 	.word	0x000000c7
        /*0c14*/ 	.word	0x00038830
        /*0c18*/ 	.short	0x010a
        /*0c1a*/ 	.byte	0x3f
	.zero		1


	//   ....[90]....
        /*0c1c*/ 	.word	0x000237d0
        /*0c20*/ 	.word	0x000000c7
        /*0c24*/ 	.word	0x00038850
        /*0c28*/ 	.short	0x010a
        /*0c2a*/ 	.byte	0x3f
	.zero		1


	//   ....[91]....
        /*0c2c*/ 	.word	0x00023820
        /*0c30*/ 	.word	0x000000bc
        /*0c34*/ 	.word	0x00038830
        /*0c38*/ 	.short	0x010a
        /*0c3a*/ 	.byte	0x3f
	.zero		1


	//   ....[92]....
        /*0c3c*/ 	.word	0x00023870
        /*0c40*/ 	.word	0x000000bc
        /*0c44*/ 	.word	0x00038850
        /*0c48*/ 	.short	0x010a
        /*0c4a*/ 	.byte	0x3f
	.zero		1


	//   ....[93]....
        /*0c4c*/ 	.word	0x000238c0
        /*0c50*/ 	.word	0x000000bd
        /*0c54*/ 	.word	0x00038830
        /*0c58*/ 	.short	0x010a
        /*0c5a*/ 	.byte	0x3f
	.zero		1


	//   ....[94]....
        /*0c5c*/ 	.word	0x00023910
        /*0c60*/ 	.word	0x000000bd
        /*0c64*/ 	.word	0x00038850
        /*0c68*/ 	.short	0x010a
        /*0c6a*/ 	.byte	0x3f
	.zero		1


	//   ....[95]....
        /*0c6c*/ 	.word	0x00023ab0
        /*0c70*/ 	.word	0x00000007
        /*0c74*/ 	.word	0x00038820
        /*0c78*/ 	.short	0x010a
        /*0c7a*/ 	.byte	0x3f
	.zero		1


	//   ....[96]....
        /*0c7c*/ 	.word	0x00023b00
        /*0c80*/ 	.word	0x00000008
        /*0c84*/ 	.word	0x000388a0
        /*0c88*/ 	.short	0x010a
        /*0c8a*/ 	.byte	0x3f
	.zero		1


	//   ....[97]....
        /*0c8c*/ 	.word	0x00023b50
        /*0c90*/ 	.word	0x00000008
        /*0c94*/ 	.word	0x000388c0
        /*0c98*/ 	.short	0x010a
        /*0c9a*/ 	.byte	0x3f
	.zero		1


	//   ....[98]....
        /*0c9c*/ 	.word	0x00023ba0
        /*0ca0*/ 	.word	0x00000009
        /*0ca4*/ 	.word	0x000388a0
        /*0ca8*/ 	.short	0x010a
        /*0caa*/ 	.byte	0x3f
	.zero		1


	//   ....[99]....
        /*0cac*/ 	.word	0x00023bf0
        /*0cb0*/ 	.word	0x00000009
        /*0cb4*/ 	.word	0x000388c0
        /*0cb8*/ 	.short	0x010a
        /*0cba*/ 	.byte	0x3f
	.zero		1


	//   ....[100]....
        /*0cbc*/ 	.word	0x00023d90
        /*0cc0*/ 	.word	0x00000005
        /*0cc4*/ 	.word	0x00038840
        /*0cc8*/ 	.short	0x010a
        /*0cca*/ 	.byte	0x3f
	.zero		1


	//   ....[101]....
        /*0ccc*/ 	.word	0x00023e10
        /*0cd0*/ 	.word	0x00000005
        /*0cd4*/ 	.word	0x00038820
        /*0cd8*/ 	.short	0x010a
        /*0cda*/ 	.byte	0x3f
	.zero		1


	//   ....[102]....
        /*0cdc*/ 	.word	0x00023e60
        /*0ce0*/ 	.word	0x00000002
        /*0ce4*/ 	.word	0x00038860
        /*0ce8*/ 	.short	0x010a
        /*0cea*/ 	.byte	0x3f
	.zero		1


	//   ....[103]....
        /*0cec*/ 	.word	0x00023eb0
        /*0cf0*/ 	.word	0x00000002
        /*0cf4*/ 	.word	0x00038840
        /*0cf8*/ 	.short	0x010a
        /*0cfa*/ 	.byte	0x3f
	.zero		1


	//   ....[104]....
        /*0cfc*/ 	.word	0x00023f00
        /*0d00*/ 	.word	0x00000002
        /*0d04*/ 	.word	0x00038860
        /*0d08*/ 	.short	0x010a
        /*0d0a*/ 	.byte	0x3f
	.zero		1


	//   ....[105]....
        /*0d0c*/ 	.word	0x00023f50
        /*0d10*/ 	.word	0x00000002
        /*0d14*/ 	.word	0x00038840
        /*0d18*/ 	.short	0x010a
        /*0d1a*/ 	.byte	0x3f
	.zero		1


	//   ....[106]....
        /*0d1c*/ 	.word	0x00023fa0
        /*0d20*/ 	.word	0x00000002
        /*0d24*/ 	.word	0x00038860
        /*0d28*/ 	.short	0x010a
        /*0d2a*/ 	.byte	0x3f
	.zero		1


	//   ....[107]....
        /*0d2c*/ 	.word	0x00023ff0
        /*0d30*/ 	.word	0x00000002
        /*0d34*/ 	.word	0x00038840
        /*0d38*/ 	.short	0x010a
        /*0d3a*/ 	.byte	0x3f
	.zero		1


	//   ....[108]....
        /*0d3c*/ 	.word	0x00024040
        /*0d40*/ 	.word	0x00000002
        /*0d44*/ 	.word	0x00038860
        /*0d48*/ 	.short	0x010a
        /*0d4a*/ 	.byte	0x3f
	.zero		1


	//   ....[109]....
        /*0d4c*/ 	.word	0x00024a10
        /*0d50*/ 	.word	0x00000000
        /*0d54*/ 	.word	0x00038820
        /*0d58*/ 	.short	0x010a
        /*0d5a*/ 	.byte	0x3f
	.zero		1


	//   ....[110]....
        /*0d5c*/ 	.word	0x00024bb0
        /*0d60*/ 	.word	0x00000006
        /*0d64*/ 	.word	0x00000000
        /*0d68*/ 	.short	0x010a
        /*0d6a*/ 	.byte	0x3f
	.zero		1


	//   ....[111]....
        /*0d6c*/ 	.word	0x00024c00
        /*0d70*/ 	.word	0x00000007
        /*0d74*/ 	.word	0x00000000
        /*0d78*/ 	.short	0x010a
        /*0d7a*/ 	.byte	0x3f
	.zero		1


	//   ....[112]....
        /*0d7c*/ 	.word	0x00024c50
        /*0d80*/ 	.word	0x00000004
        /*0d84*/ 	.word	0x00000000
        /*0d88*/ 	.short	0x010a
        /*0d8a*/ 	.byte	0x3f
	.zero		1


	//----- nvinfo : EIATTR_NUM_MBARRIERS
	.align		4
.L_465:
        /*0d8c*/ 	.byte	0x03, 0x38
        /*0d8e*/ 	.short	0x0017


	//----- nvinfo : EIATTR_EXIT_INSTR_OFFSETS
	.align		4
        /*0d90*/ 	.byte	0x04, 0x1c
        /*0d92*/ 	.short	(.L_467 - .L_466)


	//   ....[0]....
.L_466:
        /*0d94*/ 	.word	0x00022aa0


	//----- nvinfo : EIATTR_MAX_THREADS
	.align		4
.L_467:
        /*0d98*/ 	.byte	0x04, 0x05
        /*0d9a*/ 	.short	(.L_469 - .L_468)
.L_468:
        /*0d9c*/ 	.word	0x00000180
        /*0da0*/ 	.word	0x00000001
        /*0da4*/ 	.word	0x00000001


	//----- nvinfo : EIATTR_CRS_STACK_SIZE
	.align		4
.L_469:
        /*0da8*/ 	.byte	0x04, 0x1e
        /*0daa*/ 	.short	(.L_471 - .L_470)
.L_470:
        /*0dac*/ 	.word	0x00000000


	//----- nvinfo : EIATTR_CBANK_PARAM_SIZE
	.align		4
.L_471:
        /*0db0*/ 	.byte	0x03, 0x19
        /*0db2*/ 	.short	0x0b70


	//----- nvinfo : EIATTR_PARAM_CBANK
	.align		4
        /*0db4*/ 	.byte	0x04, 0x0a
        /*0db6*/ 	.short	(.L_473 - .L_472)
	.align		4
.L_472:
        /*0db8*/ 	.word	index@(.nv.constant0._ZN7cutlass13device_kernelIN5flash11enable_sm90INS1_16FlashAttnFwdSm90INS1_25CollectiveMainloopFwdSm90ILi2EN4cute5tupleIJNS5_1CILi1EEES8_S8_EEENS6_IJNS7_ILi64EEESA_SA_EEELi512ENS_10bfloat16_tEfNS_4arch4Sm90ELb0ELb1ELb0ELb1ELb0ELb1ELb1ELb0ELb0ELb0ELb0ELb0EEENS1_21CollectiveEpilogueFwdINS6_IJSA_NS7_ILi512EEESA_EEES9_SC_SE_Li256ELb1ELb0ELb0ELb0EEENS1_36VarlenDynamicPersistentTileSchedulerILi64ELi64ELi256ELi32ELb0ELb0ELb1ELb1ELb0ELb1EEEEEEEEEvNT_6ParamsE)
        /*0dbc*/ 	.short	0x0210
        /*0dbe*/ 	.short	0x0b70


	//----- nvinfo : EIATTR_SW_WAR
	.align		4
.L_473:
        /*0dc0*/ 	.byte	0x04, 0x36
        /*0dc2*/ 	.short	(.L_475 - .L_474)
.L_474:
        /*0dc4*/ 	.word	0x00000008
.L_475:


//--------------------- .nv.info._ZN7cutlass13device_kernelIN5flash11enable_sm90INS1_16FlashAttnFwdSm90INS1_25CollectiveMainloopFwdSm90ILi2EN4cute5tupleIJNS5_1CILi1EEES8_S8_EEENS6_IJNS7_ILi64EEESA_SA_EEELi512ENS_10bfloat16_tEfNS_4arch4Sm90ELb1ELb0ELb0ELb0ELb0ELb0ELb0ELb0ELb0ELb0ELb0ELb0EEENS1_21CollectiveEpilogueFwdINS6_IJSA_NS7_ILi512EEESA_EEES9_SC_SE_Li256ELb0ELb0ELb0ELb0EEENS1_30DynamicPersistentTileSchedulerILi256ELi32ELb0ELb0ELb1EEEEEEEEEvNT_6ParamsE --------------------------
	.section	.nv.info._ZN7cutlass13device_kernelIN5flash11enable_sm90INS1_16FlashAttnFwdSm90INS1_25CollectiveMainloopFwdSm90ILi2EN4cute5tupleIJNS5_1CILi1EEES8_S8_EEENS6_IJNS7_ILi64EEESA_SA_EEELi512ENS_10bfloat16_tEfNS_4arch4Sm90ELb1ELb0ELb0ELb0ELb0ELb0ELb0ELb0ELb0ELb0ELb0ELb0EEENS1_21CollectiveEpilogueFwdINS6_IJSA_NS7_ILi512EEESA_EEES9_SC_SE_Li256ELb0ELb0ELb0ELb0EEENS1_30DynamicPersistentTileSchedulerILi256ELi32ELb0ELb0ELb1EEEEEEEEEvNT_6ParamsE,"",@"SHT_CUDA_INFO"
	.sectionflags	@""
	.align	4


	//----- nvinfo : EIATTR_CUDA_API_VERSION
	.align		4
        /*0000*/ 	.byte	0x04, 0x37
        /*0002*/ 	.short	(.L_477 - .L_476)
.L_476:
        /*0004*/ 	.word	0x00000082


	//----- nvinfo : EIATTR_KPARAM_INFO
	.align		4
.L_477:
        /*0008*/ 	.byte	0x04, 0x17
        /*000a*/ 	.short	(.L_479 - .L_478)
.L_478:
        /*000c*/ 	.word	0x00000000
        /*0010*/ 	.short	0x0000
        /*0012*/ 	.short	0x0070
        /*0014*/ 	.byte	0x00, 0xf0, 0x01, 0x2e


	//----- nvinfo : EIATTR_SPARSE_MMA_MASK
	.align		4
.L_479:
        /*0018*/ 	.byte	0x03, 0x50
        /*001a*/ 	.short	0x0000


	//----- nvinfo : EIATTR_MAXREG_COUNT
	.align		4
        /*001c*/ 	.byte	0x03, 0x1b
        /*001e*/ 	.short	0x00a8


	//----- nvinfo : EIATTR_NUM_BARRIERS
	.align		4
        /*0020*/ 	.byte	0x02, 0x4c
        /*0022*/ 	.byte	0x10
	.zero		1


	//----- nvinfo : EIATTR_EXTERNS
	.align		4
        /*0024*/ 	.byte	0x04, 0x0f
        /*0026*/ 	.short	(.L_481 - .L_480)


	//   ....[0]....
	.align		4
.L_480:
        /*0028*/ 	.word	index@(__assertfail)


	//----- nvinfo : EIATTR_MERCURY_ISA_VERSION
	.align		4
.L_481:
        /*002c*/ 	.byte	0x03, 0x5f
        /*002e*/ 	.short	0x0101


	//----- nvinfo : EIATTR_INT_WARP_WIDE_INSTR_OFFSETS
	.align		4
        /*0030*/ 	.byte	0x04, 0x31
        /*0032*/ 	.short	(.L_483 - .L_482)


	//   ....[0]....
.L_482:
        /*0034*/ 	.word	0x00000180


	//   ....[1]....
        /*0038*/ 	.word	0x000001b0


	//   ....[2]....
        /*003c*/ 	.word	0x000001c0


	//   ....[3]....
        /*0040*/ 	.word	0x0000aa90


	//   ....[4]....
        /*0044*/ 	.word	0x0000ab20


	//   ....[5]....
        /*0048*/ 	.word	0x0000b010


	//   ....[6]....
        /*004c*/ 	.word	0x0000d100


	//   ....[7]....
        /*0050*/ 	.word	0x0000d190


	//----- nvinfo : EIATTR_COOP_GROUP_MASK_REGIDS
	.align		4
.L_483:
        /*0054*/ 	.byte	0x04, 0x29
        /*0056*/ 	.short	(.L_485 - .L_484)


	//   ....[0]....
.L_484:
        /*0058*/ 	.word	0xffffffff


	//   ....[1]....
        /*005c*/ 	.word	0xffffffff


	//   ....[2]....
        /*0060*/ 	.word	0xffffffff


	//   ....[3]....
        /*0064*/ 	.word	0xffffffff


	//   ....[4]....
        /*0068*/ 	.word	0xffffffff


	//   ....[5]....
        /*006c*/ 	.word	0xffffffff


	//   ....[6]....
        /*0070*/ 	.word	0xffffffff


	//   ....[7]....
        /*0074*/ 	.word	0xffffffff


	//   ....[8]....
        /*0078*/ 	.word	0xffffffff


	//   ....[9]....
        /*007c*/ 	.word	0xffffffff


	//   ....[10]....
        /*0080*/ 	.word	0xffffffff


	//   ....[11]....
        /*0084*/ 	.word	0xffffffff


	//   ....[12]....
        /*0088*/ 	.word	0xffffffff


	//   ....[13]....
        /*008c*/ 	.word	0xffffffff


	//   ....[14]....
        /*0090*/ 	.word	0xffffffff


	//   ....[15]....
        /*0094*/ 	.word	0xffffffff


	//   ....[16]....
        /*0098*/ 	.word	0xffffffff


	//   ....[17]....
        /*009c*/ 	.word	0xffffffff


	//   ....[18]....
        /*00a0*/ 	.word	0xffffffff


	//   ....[19]....
        /*00a4*/ 	.word	0xffffffff


	//   ....[20]....
        /*00a8*/ 	.word	0xffffffff


	//   ....[21]....
        /*00ac*/ 	.word	0xffffffff


	//   ....[22]....
        /*00b0*/ 	.word	0xffffffff


	//   ....[23]....
        /*00b4*/ 	.word	0xffffffff


	//   ....[24]....
        /*00b8*/ 	.word	0xffffffff


	//   ....[25]....
        /*00bc*/ 	.word	0xffffffff


	//   ....[26]....
        /*00c0*/ 	.word	0xffffffff


	//   ....[27]....
        /*00c4*/ 	.word	0xffffffff


	//   ....[28]....
        /*00c8*/ 	.word	0xffffffff


	//   ....[29]....
        /*00cc*/ 	.word	0xffffffff


	//   ....[30]....
        /*00d0*/ 	.word	0xffffffff


	//   ....[31]....
        /*00d4*/ 	.word	0xffffffff


	//   ....[32]....
        /*00d8*/ 	.word	0xffffffff


	//   ....[33]....
        /*00dc*/ 	.word	0x0500000f


	//   ....[34]....
        /*00e0*/ 	.word	0x0500000f


	//----- nvinfo : EIATTR_COOP_GROUP_INSTR_OFFSETS
	.align		4
.L_485:
        /*00e4*/ 	.byte	0x04, 0x28
        /*00e6*/ 	.short	(.L_487 - .L_486)


	//   ....[0]....
.L_486:
        /*00e8*/ 	.word	0x00000050


	//   ....[1]....
        /*00ec*/ 	.word	0x00000190


	//   ....[2]....
        /*00f0*/ 	.word	0x000001e0


	//   ....[3]....
        /*00f4*/ 	.word	0x00000390


	//   ....[4]....
        /*00f8*/ 	.word	0x000004f0


	//   ....[5]....
        /*00fc*/ 	.word	0x00000610


	//   ....[6]....
        /*0100*/ 	.word	0x00000770


	//   ....[7]....
        /*0104*/ 	.word	0x00001730


	//   ....[8]....
        /*0108*/ 	.word	0x000030a0


	//   ....[9]....
        /*010c*/ 	.word	0x00003a70


	//   ....[10]....
        /*0110*/ 	.word	0x00003bc0


	//   ....[11]....
        /*0114*/ 	.word	0x00003d90


	//   ....[12]....
        /*0118*/ 	.word	0x00003ee0


	//   ....[13]....
        /*011c*/ 	.word	0x00004890


	//   ....[14]....
        /*0120*/ 	.word	0x00004f60


	//   ....[15]....
        /*0124*/ 	.word	0x00005060


	//   ....[16]....
        /*0128*/ 	.word	0x00005300


	//   ....[17]....
        /*012c*/ 	.word	0x00005440


	//   ....[18]....
        /*0130*/ 	.word	0x000066a0


	//   ....[19]....
        /*0134*/ 	.word	0x00006ab0


	//   ....[20]....
        /*0138*/ 	.word	0x00006ae0


	//   ....[21]....
        /*013c*/ 	.word	0x00006da0


	//   ....[22]....
        /*0140*/ 	.word	0x00006f70


	//   ....[23]....
        /*0144*/ 	.word	0x00007f70


	//   ....[24]....
        /*0148*/ 	.word	0x00007fb0


	//   ....[25]....
        /*014c*/ 	.word	0x00007ff0


	//   ....[26]....
        /*0150*/ 	.word	0x00008070


	//   ....[27]....
        /*0154*/ 	.word	0x00008090


	//   ....[28]....
        /*0158*/ 	.word	0x00008af0


	//   ....[29]....
        /*015c*/ 	.word	0x000098a0


	//   ....[30]....
        /*0160*/ 	.word	0x0000a520


	//   ....[31]....
        /*0164*/ 	.word	0x0000d210


	//   ....[32]....
        /*0168*/ 	.word	0x0000d3c0


	//   ....[33]....
        /*016c*/ 	.word	0x0000d9c0


	//   ....[34]....
        /*0170*/ 	.word	0x0000dda0


	//----- nvinfo : EIATTR_REG_RECONFIG
	.align		4
.L_487:
        /*0174*/ 	.byte	0x01, 0x54
	.zero		2


	//----- nvinfo : EIATTR_SYSCALL_OFFSETS
	.align		4
        /*0178*/ 	.byte	0x04, 0x46
        /*017a*/ 	.short	(.L_489 - .L_488)


	//   ....[0]....
.L_488:
        /*017c*/ 	.word	0x00003270


	//   ....[1]....
        /*0180*/ 	.word	0x0000acb0


	//   ....[2]....
        /*0184*/ 	.word	0x0000adf0


	//   ....[3]....
        /*0188*/ 	.word	0x0000aef0


	//----- nvinfo : EIATTR_MBARRIER_INSTR_OFFSETS
	.align		4
.L_489:
        /*018c*/ 	.byte	0x04, 0x39
        /*018e*/ 	.short	(.L_491 - .L_490)


	//   ....[0]....
.L_490:
        /*0190*/ 	.word	0x00000280
        /*0194*/ 	.word	0x000000ff
        /*0198*/ 	.word	0x00028c00
        /*019c*/ 	.short	0x0100
        /*019e*/ 	.byte	0x06
	.zero		1


	//   ....[1]....
        /*01a0*/ 	.word	0x00000290
        /*01a4*/ 	.word	0x000000ff
        /*01a8*/ 	.word	0x00028c20
        /*01ac*/ 	.short	0x0100
        /*01ae*/ 	.byte	0x06
	.zero		1


	//   ....[2]....
        /*01b0*/ 	.word	0x00000340
        /*01b4*/ 	.word	0x000000ff
        /*01b8*/ 	.word	0x00028c30
        /*01bc*/ 	.short	0x0100
        /*01be*/ 	.byte	0x06
	.zero		1


	//   ....[3]....
        /*01c0*/ 	.word	0x00000350
        /*01c4*/ 	.word	0x000000ff
        /*01c8*/ 	.word	0x00028c40
        /*01cc*/ 	.short	0x0100
        /*01ce*/ 	.byte	0x06
	.zero		1


	//   ....[4]....
        /*01d0*/ 	.word	0x00000360
        /*01d4*/ 	.word	0x000000ff
        /*01d8*/ 	.word	0x00028c38
        /*01dc*/ 	.short	0x0100
        /*01de*/ 	.byte	0x06
	.zero		1


	//   ....[5]....
        /*01e0*/ 	.word	0x00000370
        /*01e4*/ 	.word	0x000000ff
        /*01e8*/ 	.word	0x00028c48
        /*01ec*/ 	.short	0x0100
        /*01ee*/ 	.byte	0x06
	.zero		1


	//   ....[6]....
        /*01f0*/ 	.word	0x000004a0
        /*01f4*/ 	.word	0x000000ff
        /*01f8*/ 	.word	0x00028c50
        /*01fc*/ 	.short	0x0100
        /*01fe*/ 	.byte	0x08
	.zero		1


	//   ....[7]....
        /*0200*/ 	.word	0x000004b0
        /*0204*/ 	.word	0x000000ff
        /*0208*/ 	.word	0x00028c60
        /*020c*/ 	.short	0x0100
        /*020e*/ 	.byte	0x08
	.zero		1


	//   ....[8]....
        /*0210*/ 	.word	0x000004c0
        /*0214*/ 	.word	0x000000ff
        /*0218*/ 	.word	0x00028c58
        /*021c*/ 	.short	0x0100
        /*021e*/ 	.byte	0x08
	.zero		1


	//   ....[9]....
        /*0220*/ 	.word	0x000004d0
        /*0224*/ 	.word	0x000000ff
        /*0228*/ 	.word	0x00028c68
        /*022c*/ 	.short	0x0100
        /*022e*/ 	.byte	0x08
	.zero		1


	//   ....[10]....
        /*0230*/ 	.word	0x000005c0
        /*0234*/ 	.word	0x000000ff
        /*0238*/ 	.word	0x00028c70
        /*023c*/ 	.short	0x0100
        /*023e*/ 	.byte	0x06
	.zero		1


	//   ....[11]....
        /*0240*/ 	.word	0x000005d0
        /*0244*/ 	.word	0x000000ff
        /*0248*/ 	.word	0x00028c80
        /*024c*/ 	.short	0x0100
        /*024e*/ 	.byte	0x06
	.zero		1


	//   ....[12]....
        /*0250*/ 	.word	0x000005e0
        /*0254*/ 	.word	0x000000ff
        /*0258*/ 	.word	0x00028c78
        /*025c*/ 	.short	0x0100
        /*025e*/ 	.byte	0x06
	.zero		1


	//   ....[13]....
        /*0260*/ 	.word	0x000005f0
        /*0264*/ 	.word	0x000000ff
        /*0268*/ 	.word	0x00028c88
        /*026c*/ 	.short	0x0100
        /*026e*/ 	.byte	0x06
	.zero		1


	//   ....[14]....
        /*0270*/ 	.word	0x00000720
        /*0274*/ 	.word	0x000000ff
        /*0278*/ 	.word	0x00028c90
        /*027c*/ 	.short	0x0100
        /*027e*/ 	.byte	0x08
	.zero		1


	//   ....[15]....
        /*0280*/ 	.word	0x00000730
        /*0284*/ 	.word	0x000000ff
        /*0288*/ 	.word	0x00028ca0
        /*028c*/ 	.short	0x0100
        /*028e*/ 	.byte	0x08
	.zero		1


	//   ....[16]....
        /*0290*/ 	.word	0x00000740
        /*0294*/ 	.word	0x000000ff
        /*0298*/ 	.word	0x00028c98
        /*029c*/ 	.short	0x0100
        /*029e*/ 	.byte	0x08
	.zero		1


	//   ....[17]....
        /*02a0*/ 	.word	0x00000750
        /*02a4*/ 	.word	0x000000ff
        /*02a8*/ 	.word	0x00028ca8
        /*02ac*/ 	.short	0x0100
        /*02ae*/ 	.byte	0x08
	.zero		1


	//   ....[18]....
        /*02b0*/ 	.word	0x00000880
        /*02b4*/ 	.word	0x000000ff
        /*02b8*/ 	.word	0x00028cb0
        /*02bc*/ 	.short	0x0100
        /*02be*/ 	.byte	0x08
	.zero		1


	//   ....[19]....
        /*02c0*/ 	.word	0x00000890
        /*02c4*/ 	.word	0x000000ff
        /*02c8*/ 	.word	0x00028cc0
        /*02cc*/ 	.short	0x0100
        /*02ce*/ 	.byte	0x08
	.zero		1


	//   ....[20]....
        /*02d0*/ 	.word	0x000008a0
        /*02d4*/ 	.word	0x000000ff
        /*02d8*/ 	.word	0x00028cb8
        /*02dc*/ 	.short	0x0100
        /*02de*/ 	.byte	0x08
	.zero		1


	//   ....[21]....
        /*02e0*/ 	.word	0x000008b0
        /*02e4*/ 	.word	0x000000ff
        /*02e8*/ 	.word	0x00028cc8
        /*02ec*/ 	.short	0x0100
        /*02ee*/ 	.byte	0x08
	.zero		1


	//   ....[22]....
        /*02f0*/ 	.word	0x00001840
        /*02f4*/ 	.word	0x000000ff
        /*02f8*/ 	.word	0x00028c50
        /*02fc*/ 	.short	0x010a
        /*02fe*/ 	.byte	0x10
	.zero		1


	//   ....[23]....
        /*0300*/ 	.word	0x00001b20
        /*0304*/ 	.word	0x00000000
        /*0308*/ 	.word	0x00000000
        /*030c*/ 	.short	0x0101
        /*030e*/ 	.byte	0x3f
	.zero		1


	//   ....[24]....
        /*0310*/ 	.word	0x000024b0
        /*0314*/ 	.word	0x000000ff
        /*0318*/ 	.word	0x00028c50
        /*031c*/ 	.short	0x010a
        /*031e*/ 	.byte	0x06
	.zero		1


	//   ....[25]....
        /*0320*/ 	.word	0x000024f0
        /*0324*/ 	.word	0x000000ff
        /*0328*/ 	.word	0x00028c50
        /*032c*/ 	.short	0x010a
        /*032e*/ 	.byte	0x06
	.zero		1


	//   ....[26]....
        /*0330*/ 	.word	0x00002740
        /*0334*/ 	.word	0x00000003
        /*0338*/ 	.word	0x00000000
        /*033c*/ 	.short	0x0101
        /*033e*/ 	.byte	0x3f
	.zero		1


	//   ....[27]....
        /*0340*/ 	.word	0x000032f0
        /*0344*/ 	.word	0x000000ff
        /*0348*/ 	.word	0x00028c00
        /*034c*/ 	.short	0x010a
        /*034e*/ 	.byte	0x30
	.zero		1


	//   ....[28]....
        /*0350*/ 	.word	0x00003370
        /*0354*/ 	.word	0x00000007
        /*0358*/ 	.word	0x00028c30
        /*035c*/ 	.short	0x010a
        /*035e*/ 	.byte	0x3f
	.zero		1


	//   ....[29]....
        /*0360*/ 	.word	0x000033b0
        /*0364*/ 	.word	0x00000007
        /*0368*/ 	.word	0x00028c30
        /*036c*/ 	.short	0x010a
        /*036e*/ 	.byte	0x3f
	.zero		1


	//   ....[30]....
        /*0370*/ 	.word	0x000040c0
        /*0374*/ 	.word	0x00000005
        /*0378*/ 	.word	0x00000000
        /*037c*/ 	.short	0x0101
        /*037e*/ 	.byte	0x3f
	.zero		1


	//   ....[31]....
        /*0380*/ 	.word	0x00004590
        /*0384*/ 	.word	0x00000007
        /*0388*/ 	.word	0x00028c50
        /*038c*/ 	.short	0x010a
        /*038e*/ 	.byte	0x3f
	.zero		1


	//   ....[32]....
        /*0390*/ 	.word	0x000045d0
        /*0394*/ 	.word	0x00000007
        /*0398*/ 	.word	0x00028c50
        /*039c*/ 	.short	0x010a
        /*039e*/ 	.byte	0x3f
	.zero		1


	//   ....[33]....
        /*03a0*/ 	.word	0x000048b0
        /*03a4*/ 	.word	0x00000007
        /*03a8*/ 	.word	0x00000000
        /*03ac*/ 	.short	0x0101
        /*03ae*/ 	.byte	0x3f
	.zero		1


	//   ....[34]....
        /*03b0*/ 	.word	0x000049f0
        /*03b4*/ 	.word	0x000000ff
        /*03b8*/ 	.word	0x00028c30
        /*03bc*/ 	.short	0x010a
        /*03be*/ 	.byte	0x1d
	.zero		1


	//   ....[35]....
        /*03c0*/ 	.word	0x00004a30
        /*03c4*/ 	.word	0x000000ff
        /*03c8*/ 	.word	0x00028c30
        /*03cc*/ 	.short	0x010a
        /*03ce*/ 	.byte	0x1d
	.zero		1


	//   ....[36]....
        /*03d0*/ 	.word	0x00005810
        /*03d4*/ 	.word	0x00000005
        /*03d8*/ 	.word	0x00000000
        /*03dc*/ 	.short	0x0101
        /*03de*/ 	.byte	0x3f
	.zero		1


	//   ....[37]....
        /*03e0*/ 	.word	0x000063e0
        /*03e4*/ 	.word	0x000000ff
        /*03e8*/ 	.word	0x00028c50
        /*03ec*/ 	.short	0x010a
        /*03ee*/ 	.byte	0x1d
	.zero		1


	//   ....[38]....
        /*03f0*/ 	.word	0x00006420
        /*03f4*/ 	.word	0x000000ff
        /*03f8*/ 	.word	0x00028c50
        /*03fc*/ 	.short	0x010a
        /*03fe*/ 	.byte	0x1d
	.zero		1


	//   ....[39]....
        /*0400*/ 	.word	0x000066c0
        /*0404*/ 	.word	0x000000aa
        /*0408*/ 	.word	0x00000000
        /*040c*/ 	.short	0x0101
        /*040e*/ 	.byte	0x3f
	.zero		1


	//   ....[40]....
        /*0410*/ 	.word	0x000067e0
        /*0414*/ 	.word	0x000000ff
        /*0418*/ 	.word	0x00028c30
        /*041c*/ 	.short	0x010a
        /*041e*/ 	.byte	0x16
	.zero		1


	//   ....[41]....
        /*0420*/ 	.word	0x00006820
        /*0424*/ 	.word	0x000000ff
        /*0428*/ 	.word	0x00028c30
        /*042c*/ 	.short	0x010a
        /*042e*/ 	.byte	0x16
	.zero		1


	//   ....[42]....
        /*0430*/ 	.word	0x000072d0
        /*0434*/ 	.word	0x0000009a
        /*0438*/ 	.word	0x00000000
        /*043c*/ 	.short	0x0101
        /*043e*/ 	.byte	0x3f
	.zero		1


	//   ....[43]....
        /*0440*/ 	.word	0x00007cc0
        /*0444*/ 	.word	0x000000ff
        /*0448*/ 	.word	0x00028c50
        /*044c*/ 	.short	0x010a
        /*044e*/ 	.byte	0x16
	.zero		1


	//   ....[44]....
        /*0450*/ 	.word	0x00007d00
        /*0454*/ 	.word	0x000000ff
        /*0458*/ 	.word	0x00028c50
        /*045c*/ 	.short	0x010a
        /*045e*/ 	.byte	0x16
	.zero		1


	//   ....[45]....
        /*0460*/ 	.word	0x00007f90
        /*0464*/ 	.word	0x000000aa
        /*0468*/ 	.word	0x00000000
        /*046c*/ 	.short	0x0101
        /*046e*/ 	.byte	0x3f
	.zero		1


	//   ....[46]....
        /*0470*/ 	.word	0x00009be0
        /*0474*/ 	.word	0x000000ff
        /*0478*/ 	.word	0x00000000
        /*047c*/ 	.short	0x0101
        /*047e*/ 	.byte	0x05
	.zero		1


	//   ....[47]....
        /*0480*/ 	.word	0x0000b2b0
        /*0484*/ 	.word	0x00000008
        /*0488*/ 	.word	0x00028c40
        /*048c*/ 	.short	0x010a
        /*048e*/ 	.byte	0x3f
	.zero		1


	//   ....[48]....
        /*0490*/ 	.word	0x0000b590
        /*0494*/ 	.word	0x000000ff
        /*0498*/ 	.word	0x00028c20
        /*049c*/ 	.short	0x010a
        /*049e*/ 	.byte	0x25
	.zero		1


	//   ....[49]....
        /*04a0*/ 	.word	0x0000b630
        /*04a4*/ 	.word	0x00000008
        /*04a8*/ 	.word	0x00028c60
        /*04ac*/ 	.short	0x010a
        /*04ae*/ 	.byte	0x3f
	.zero		1


	//   ....[50]....
        /*04b0*/ 	.word	0x0000bc90
        /*04b4*/ 	.word	0x00000002
        /*04b8*/ 	.word	0x00028c40
        /*04bc*/ 	.short	0x010a
        /*04be*/ 	.byte	0x3f
	.zero		1


	//   ....[51]....
        /*04c0*/ 	.word	0x0000be00
        /*04c4*/ 	.word	0x00000002
        /*04c8*/ 	.word	0x00028c60
        /*04cc*/ 	.short	0x010a
        /*04ce*/ 	.byte	0x3f
	.zero		1


	//   ....[52]....
        /*04d0*/ 	.word	0x0000c410
        /*04d4*/ 	.word	0x00000003
        /*04d8*/ 	.word	0x00028c40
        /*04dc*/ 	.short	0x010a
        /*04de*/ 	.byte	0x3f
	.zero		1


	//   ....[53]....
        /*04e0*/ 	.word	0x0000c580
        /*04e4*/ 	.word	0x00000003
        /*04e8*/ 	.word	0x00028c60
        /*04ec*/ 	.short	0x010a
        /*04ee*/ 	.byte	0x3f
	.zero		1


	//   ....[54]....
        /*04f0*/ 	.word	0x0000cb30
        /*04f4*/ 	.word	0x00000002
        /*04f8*/ 	.word	0x00028c40
        /*04fc*/ 	.short	0x010a
        /*04fe*/ 	.byte	0x3f
	.zero		1


	//   ....[55]....
        /*0500*/ 	.word	0x0000cca0
        /*0504*/ 	.word	0x00000002
        /*0508*/ 	.word	0x00028c60
        /*050c*/ 	.short	0x010a
        /*050e*/ 	.byte	0x3f
	.zero		1


	//   ....[56]....
        /*0510*/ 	.word	0x0000d370
        /*0514*/ 	.word	0x00000007
        /*0518*/ 	.word	0x00028c20
        /*051c*/ 	.short	0x010a
        /*051e*/ 	.byte	0x3f
	.zero		1


	//   ....[57]....
        /*0520*/ 	.word	0x0000d4c0
        /*0524*/ 	.word	0x00000005
        /*0528*/ 	.word	0x00000000
        /*052c*/ 	.short	0x010a
        /*052e*/ 	.byte	0x3f
	.zero		1


	//   ....[58]....
        /*0530*/ 	.word	0x0000d530
        /*0534*/ 	.word	0x00000003
        /*0538*/ 	.word	0x00000000
        /*053c*/ 	.short	0x010a
        /*053e*/ 	.byte	0x3f
	.zero		1


	//   ....[59]....
        /*0540*/ 	.word	0x0000d590
        /*0544*/ 	.word	0x00000005
        /*0548*/ 	.word	0x00000000
        /*054c*/ 	.short	0x010a
        /*054e*/ 	.byte	0x3f
	.zero		1


	//   ....[60]....
        /*0550*/ 	.word	0x0000d5c0
        /*0554*/ 	.word	0x00000003
        /*0558*/ 	.word	0x00000000
        /*055c*/ 	.short	0x010a
        /*055e*/ 	.byte	0x3f
	.zero		1


	//   ....[61]....
        /*0560*/ 	.word	0x0000d630
        /*0564*/ 	.word	0x00000003
        /*0568*/ 	.word	0x00028c50
        /*056c*/ 	.short	0x010a
        /*056e*/ 	.byte	0x3f
	.zero		1


	//   ....[62]....
        /*0570*/ 	.word	0x0000d690
        /*0574*/ 	.word	0x00000004
        /*0578*/ 	.word	0x00028c50
        /*057c*/ 	.short	0x010a
        /*057e*/ 	.byte	0x3f
	.zero		1


	//   ....[63]....
        /*0580*/ 	.word	0x0000d6f0
        /*0584*/ 	.word	0x00000003
        /*0588*/ 	.word	0x00028c00
        /*058c*/ 	.short	0x010a
        /*058e*/ 	.byte	0x3f
	.zero		1


	//   ....[64]....
        /*0590*/ 	.word	0x0000d740
        /*0594*/ 	.word	0x00000007
        /*0598*/ 	.word	0x00028c30
        /*059c*/ 	.short	0x010a
        /*059e*/ 	.byte	0x3f
	.zero		1


	//   ....[65]....
        /*05a0*/ 	.word	0x0000d790
        /*05a4*/ 	.word	0x00000007
        /*05a8*/ 	.word	0x00028c50
        /*05ac*/ 	.short	0x010a
        /*05ae*/ 	.byte	0x3f
	.zero		1


	//   ....[66]....
        /*05b0*/ 	.word	0x0000d7f0
        /*05b4*/ 	.word	0x00000004
        /*05b8*/ 	.word	0x00028c30
        /*05bc*/ 	.short	0x010a
        /*05be*/ 	.byte	0x3f
	.zero		1


	//   ....[67]....
        /*05c0*/ 	.word	0x0000d840
        /*05c4*/ 	.word	0x000000aa
        /*05c8*/ 	.word	0x00028c50
        /*05cc*/ 	.short	0x010a
        /*05ce*/ 	.byte	0x3f
	.zero		1


	//   ....[68]....
        /*05d0*/ 	.word	0x0000d8a0
        /*05d4*/ 	.word	0x00000004
        /*05d8*/ 	.word	0x00028c30
        /*05dc*/ 	.short	0x010a
        /*05de*/ 	.byte	0x3f
	.zero		1


	//   ....[69]....
        /*05e0*/ 	.word	0x0000d8f0
        /*05e4*/ 	.word	0x000000aa
        /*05e8*/ 	.word	0x00028c50
        /*05ec*/ 	.short	0x010a
        /*05ee*/ 	.byte	0x3f
	.zero		1


	//   ....[70]....
        /*05f0*/ 	.word	0x0000da70
        /*05f4*/ 	.word	0x00000008
        /*05f8*/ 	.word	0x00028c40
        /*05fc*/ 	.short	0x010a
        /*05fe*/ 	.byte	0x3f
	.zero		1


	//   ....[71]....
        /*0600*/ 	.word	0x0000dad0
        /*0604*/ 	.word	0x00000008
        /*0608*/ 	.word	0x00028c20
        /*060c*/ 	.short	0x010a
        /*060e*/ 	.byte	0x3f
	.zero		1


	//   ....[72]....
        /*0610*/ 	.word	0x0000db20
        /*0614*/ 	.word	0x00000008
        /*0618*/ 	.word	0x00028c60
        /*061c*/ 	.short	0x010a
        /*061e*/ 	.byte	0x3f
	.zero		1


	//   ....[73]....
        /*0620*/ 	.word	0x0000db70
        /*0624*/ 	.word	0x00000002
        /*0628*/ 	.word	0x00028c40
        /*062c*/ 	.short	0x010a
        /*062e*/ 	.byte	0x3f
	.zero		1


	//   ....[74]....
        /*0630*/ 	.word	0x0000dbc0
        /*0634*/ 	.word	0x00000002
        /*0638*/ 	.word	0x00028c60
        /*063c*/ 	.short	0x010a
        /*063e*/ 	.byte	0x3f
	.zero		1


	//   ....[75]....
        /*0640*/ 	.word	0x0000dc10
        /*0644*/ 	.word	0x00000003
        /*0648*/ 	.word	0x00028c40
        /*064c*/ 	.short	0x010a
        /*064e*/ 	.byte	0x3f
	.zero		1


	//   ....[76]....
        /*0650*/ 	.word	0x0000dc60
        /*0654*/ 	.word	0x00000003
        /*0658*/ 	.word	0x00028c60
        /*065c*/ 	.short	0x010a
        /*065e*/ 	.byte	0x3f
	.zero		1


	//   ....[77]....
        /*0660*/ 	.word	0x0000dcb0
        /*0664*/ 	.word	0x00000002
        /*0668*/ 	.word	0x00028c40
        /*066c*/ 	.short	0x010a
        /*066e*/ 	.byte	0x3f
	.zero		1


	//   ....[78]....
        /*0670*/ 	.word	0x0000dd00
        /*0674*/ 	.word	0x00000002
        /*0678*/ 	.word	0x00028c60
        /*067c*/ 	.short	0x010a
        /*067e*/ 	.byte	0x3f
	.zero		1


	//   ....[79]....
        /*0680*/ 	.word	0x0000dde0
        /*0684*/ 	.word	0x00000007
        /*0688*/ 	.word	0x00028c20
        /*068c*/ 	.short	0x010a
        /*068e*/ 	.byte	0x3f
	.zero		1


	//   ....[80]....
        /*0690*/ 	.word	0x0000de30
        /*0694*/ 	.word	0x00000005
        /*0698*/ 	.word	0x00000000
        /*069c*/ 	.short	0x010a
        /*069e*/ 	.byte	0x3f
	.zero		1


	//   ....[81]....
        /*06a0*/ 	.word	0x0000de80
        /*06a4*/ 	.word	0x00000003
        /*06a8*/ 	.word	0x00000000
        /*06ac*/ 	.short	0x010a
        /*06ae*/ 	.byte	0x3f
	.zero		1


	//   ....[82]....
        /*06b0*/ 	.word	0x0000ded0
        /*06b4*/ 	.word	0x00000005
        /*06b8*/ 	.word	0x00000000
        /*06bc*/ 	.short	0x010a
        /*06be*/ 	.byte	0x3f
	.zero		1


	//----- nvinfo : EIATTR_NUM_MBARRIERS
	.align		4
.L_491:
        /*06c0*/ 	.byte	0x03, 0x38
        /*06c2*/ 	.short	0x0016


	//----- nvinfo : EIATTR_EXIT_INSTR_OFFSETS
	.align		4
        /*06c4*/ 	.byte	0x04, 0x1c
        /*06c6*/ 	.short	(.L_493 - .L_492)


	//   ....[0]....
.L_492:
        /*06c8*/ 	.word	0x00000a20


	//   ....[1]....
        /*06cc*/ 	.word	0x0000a4e0


	//   ....[2]....
        /*06d0*/ 	.word	0x0000a540


	//   ....[3]....
        /*06d4*/ 	.word	0x0000d3e0


	//   ....[4]....
        /*06d8*/ 	.word	0x0000d610


	//----- nvinfo : EIATTR_MAX_THREADS
	.align		4
.L_493:
        /*06dc*/ 	.byte	0x04, 0x05
        /*06de*/ 	.short	(.L_495 - .L_494)
.L_494:
        /*06e0*/ 	.word	0x00000180
        /*06e4*/ 	.word	0x00000001
        /*06e8*/ 	.word	0x00000001


	//----- nvinfo : EIATTR_CRS_STACK_SIZE
	.align		4
.L_495:
        /*06ec*/ 	.byte	0x04, 0x1e
        /*06ee*/ 	.short	(.L_497 - .L_496)
.L_496:
        /*06f0*/ 	.word	0x00000000


	//----- nvinfo : EIATTR_CBANK_PARAM_SIZE
	.align		4
.L_497:
        /*06f4*/ 	.byte	0x03, 0x19
        /*06f6*/ 	.short	0x0bf0


	//----- nvinfo : EIATTR_PARAM_CBANK
	.align		4
        /*06f8*/ 	.byte	0x04, 0x0a
        /*06fa*/ 	.short	(.L_499 - .L_498)
	.align		4
.L_498:
        /*06fc*/ 	.word	index@(.nv.constant0._ZN7cutlass13device_kernelIN5flash11enable_sm90INS1_16FlashAttnFwdSm90INS1_25CollectiveMainloopFwdSm90ILi2EN4cute5tupleIJNS5_1CILi1EEES8_S8_EEENS6_IJNS7_ILi64EEESA_SA_EEELi512ENS_10bfloat16_tEfNS_4arch4Sm90ELb1ELb0ELb0ELb0ELb0ELb0ELb0ELb0ELb0ELb0ELb0ELb0EEENS1_21CollectiveEpilogueFwdINS6_IJSA_NS7_ILi512EEESA_EEES9_SC_SE_Li256ELb0ELb0ELb0ELb0EEENS1_30DynamicPersistentTileSchedulerILi256ELi32ELb0ELb0ELb1EEEEEEEEEvNT_6ParamsE)
        /*0700*/ 	.short	0x0210
        /*0702*/ 	.short	0x0bf0


	//----- nvinfo : EIATTR_SW_WAR
	.align		4
.L_499:
        /*0704*/ 	.byte	0x04, 0x36
        /*0706*/ 	.short	(.L_501 - .L_500)
.L_500:
        /*0708*/ 	.word	0x00000008
.L_501:


//--------------------- .nv.info._ZN7cutlass13device_kernelIN5flash11enable_sm90INS1_16FlashAttnFwdSm90INS1_25CollectiveMainloopFwdSm90ILi2EN4cute5tupleIJNS5_1CILi1EEES8_S8_EEENS6_IJNS7_ILi64EEESA_SA_EEELi512ENS_10bfloat16_tEfNS_4arch4Sm90ELb1ELb0ELb0ELb0ELb0ELb0ELb1ELb0ELb0ELb0ELb0ELb0EEENS1_21CollectiveEpilogueFwdINS6_IJSA_NS7_ILi512EEESA_EEES9_SC_SE_Li256ELb0ELb0ELb0ELb0EEENS1_30DynamicPersistentTileSchedulerILi256ELi32ELb0ELb0ELb1EEEEEEEEEvNT_6ParamsE --------------------------
	.section	.nv.info._ZN7cutlass13device_kernelIN5flash11enable_sm90INS1_16FlashAttnFwdSm90INS1_25CollectiveMainloopFwdSm90ILi2EN4cute5tupleIJNS5_1CILi1EEES8_S8_EEENS6_IJNS7_ILi64EEESA_SA_EEELi512ENS_10bfloat16_tEfNS_4arch4Sm90ELb1ELb0ELb0ELb0ELb0ELb0ELb1ELb0ELb0ELb0ELb0ELb0EEENS1_21CollectiveEpilogueFwdINS6_IJSA_NS7_ILi512EEESA_EEES9_SC_SE_Li256ELb0ELb0ELb0ELb0EEENS1_30DynamicPersistentTileSchedulerILi256ELi32ELb0ELb0ELb1EEEEEEEEEvNT_6ParamsE,"",@"SHT_CUDA_INFO"
	.sectionflags	@""
	.align	4


	//----- nvinfo : EIATTR_CUDA_API_VERSION
	.align		4
        /*0000*/ 	.byte	0x04, 0x37
        /*0002*/ 	.short	(.L_503 - .L_502)
.L_502:
        /*0004*/ 	.word	0x00000082


	//----- nvinfo : EIATTR_KPARAM_INFO
	.align		4
.L_503:
        /*0008*/ 	.byte	0x04, 0x17
        /*000a*/ 	.short	(.L_505 - .L_504)
.L_504:
        /*000c*/ 	.word	0x00000000
        /*0010*/ 	.short	0x0000
        /*0012*/ 	.short	0x0070
        /*0014*/ 	.byte	0x00, 0xf0, 0x01, 0x32


	//----- nvinfo : EIATTR_SPARSE_MMA_MASK
	.align		4
.L_505:
        /*0018*/ 	.byte	0x03, 0x50
        /*001a*/ 	.short	0x0000


	//----- nvinfo : EIATTR_MAXREG_COUNT
	.align		4
        /*001c*/ 	.byte	0x03, 0x1b
        /*001e*/ 	.short	0x00a8


	//----- nvinfo : EIATTR_NUM_BARRIERS
	.align		4
        /*0020*/ 	.byte	0x02, 0x4c
        /*0022*/ 	.byte	0x10
	.zero		1


	//----- nvinfo : EIATTR_EXTERNS
	.align		4
        /*0024*/ 	.byte	0x04, 0x0f
        /*0026*/ 	.short	(.L_507 - .L_506)


	//   ....[0]....
	.align		4
.L_506:
        /*0028*/ 	.word	index@(__assertfail)


	//----- nvinfo : EIATTR_ANNOTATIONS
	.align		4
.L_507:
        /*002c*/ 	.byte	0x04, 0x55
        /*002e*/ 	.short	(.L_509 - .L_508)


	//   ....[0]....
.L_508:
        /*0030*/ 	.word	0x00000001
        /*0034*/ 	.byte	0x90, 0x09, 0x00, 0x00, 0x01, 0x00, 0x00, 0x00, 0xb0, 0x0a, 0x00, 0x00, 0x01, 0x00, 0x00, 0x00
        /*0044*/ 	.byte	0xa0, 0x13, 0x01, 0x00


	//----- nvinfo : EIATTR_MERCURY_ISA_VERSION
	.align		4
.L_509:
        /*0048*/ 	.byte	0x03, 0x5f
        /*004a*/ 	.short	0x0101


	//----- nvinfo : EIATTR_INT_WARP_WIDE_INSTR_OFFSETS
	.align		4
        /*004c*/ 	.byte	0x04, 0x31
        /*004e*/ 	.short	(.L_511 - .L_510)


	//   ....[0]....
.L_510:
        /*0050*/ 	.word	0x000001c0


	//   ....[1]....
        /*0054*/ 	.word	0x000001f0


	//   ....[2]....
        /*0058*/ 	.word	0x00000200


	//   ....[3]....
        /*005c*/ 	.word	0x00000270


	//   ....[4]....
        /*0060*/ 	.word	0x0000e6c0


	//   ....[5]....
        /*0064*/ 	.word	0x0000e750


	//   ....[6]....
        /*0068*/ 	.word	0x0000ec40


	//   ....[7]....
        /*006c*/ 	.word	0x00011080


	//   ....[8]....
        /*0070*/ 	.word	0x00011110


	//----- nvinfo : EIATTR_COOP_GROUP_MASK_REGIDS
	.align		4
.L_511:
        /*0074*/ 	.byte	0x04, 0x29
        /*0076*/ 	.short	(.L_513 - .L_512)


	//   ....[0]....
.L_512:
        /*0078*/ 	.word	0xffffffff


	//   ....[1]....
        /*007c*/ 	.word	0xffffffff


	//   ....[2]....
        /*0080*/ 	.word	0xffffffff


	//   ....[3]....
        /*0084*/ 	.word	0xffffffff


	//   ....[4]....
        /*0088*/ 	.word	0xffffffff


	//   ....[5]....
        /*008c*/ 	.word	0xffffffff


	//   ....[6]....
        /*0090*/ 	.word	0xffffffff


	//   ....[7]....
        /*0094*/ 	.word	0xffffffff


	//   ....[8]....
        /*0098*/ 	.word	0xffffffff


	//   ....[9]....
        /*009c*/ 	.word	0xffffffff


	//   ....[10]....
        /*00a0*/ 	.word	0xffffffff


	//   ....[11]....
        /*00a4*/ 	.word	0xffffffff


	//   ....[12]....
        /*00a8*/ 	.word	0xffffffff


	//   ....[13]....
        /*00ac*/ 	.word	0xffffffff


	//   ....[14]....
        /*00b0*/ 	.word	0xffffffff


	//   ....[15]....
        /*00b4*/ 	.word	0xffffffff


	//   ....[16]....
        /*00b8*/ 	.word	0xffffffff


	//   ....[17]....
        /*00bc*/ 	.word	0xffffffff


	//   ....[18]....
        /*00c0*/ 	.word	0xffffffff


	//   ....[19]....
        /*00c4*/ 	.word	0xffffffff


	//   ....[20]....
        /*00c8*/ 	.word	0xffffffff


	//   ....[21]....
        /*00cc*/ 	.word	0xffffffff


	//   ....[22]....
        /*00d0*/ 	.word	0xffffffff


	//   ....[23]....
        /*00d4*/ 	.word	0xffffffff


	//   ....[24]....
        /*00d8*/ 	.word	0xffffffff


	//   ....[25]....
        /*00dc*/ 	.word	0xffffffff


	//   ....[26]....
        /*00e0*/ 	.word	0xffffffff


	//   ....[27]....
        /*00e4*/ 	.word	0xffffffff


	//   ....[28]....
        /*00e8*/ 	.word	0xffffffff


	//   ....[29]....
        /*00ec*/ 	.word	0xffffffff


	//   ....[30]....
        /*00f0*/ 	.word	0xffffffff


	//   ....[31]....
        /*00f4*/ 	.word	0xffffffff


	//   ....[32]....
        /*00f8*/ 	.word	0xffffffff


	//   ....[33]....
        /*00fc*/ 	.word	0xffffffff


	//   ....[34]....
        /*0100*/ 	.word	0xffffffff


	//   ....[35]....
        /*0104*/ 	.word	0xffffffff


	//   ....[36]....
        /*0108*/ 	.word	0x0500000f


	//   ....[37]....
        /*010c*/ 	.word	0x0500000f


	//----- nvinfo : EIATTR_COOP_GROUP_INSTR_OFFSETS
	.align		4
.L_513:
        /*0110*/ 	.byte	0x04, 0x28
        /*0112*/ 	.short	(.L_515 - .L_514)


	//   ....[0]....
.L_514:
        /*0114*/ 	.word	0x00000070


	//   ....[1]....
        /*0118*/ 	.word	0x000001d0


	//   ....[2]....
        /*011c*/ 	.word	0x00000220


	//   ....[3]....
        /*0120*/ 	.word	0x000003f0


	//   ....[4]....
        /*0124*/ 	.word	0x00000550


	//   ....[5]....
        /*0128*/ 	.word	0x00000670


	//   ....[6]....
        /*012c*/ 	.word	0x000007d0


	//   ....[7]....
        /*0130*/ 	.word	0x000017e0


	//   ....[8]....
        /*0134*/ 	.word	0x00002f40


	//   ....[9]....
        /*0138*/ 	.word	0x00003ef0


	//   ....[10]....
        /*013c*/ 	.word	0x00004f30


	//   ....[11]....
        /*0140*/ 	.word	0x00005030


	//   ....[12]....
        /*0144*/ 	.word	0x00005330


	//   ....[13]....
        /*0148*/ 	.word	0x000053e0


	//   ....[14]....
        /*014c*/ 	.word	0x00005c40


	//   ....[15]....
        /*0150*/ 	.word	0x000068e0


	//   ....[16]....
        /*0154*/ 	.word	0x00007810


	//   ....[17]....
        /*0158*/ 	.word	0x00007910


	//   ....[18]....
        /*015c*/ 	.word	0x00007c30


	//   ....[19]....
        /*0160*/ 	.word	0x00007cc0


	//   ....[20]....
        /*0164*/ 	.word	0x00008e60


	//   ....[21]....
        /*0168*/ 	.word	0x00009b00


	//   ....[22]....
        /*016c*/ 	.word	0x0000a780


	//   ....[23]....
        /*0170*/ 	.word	0x0000a7b0


	//   ....[24]....
        /*0174*/ 	.word	0x0000aaa0


	//   ....[25]....
        /*0178*/ 	.word	0x0000ac70


	//   ....[26]....
        /*017c*/ 	.word	0x0000bba0


	//   ....[27]....
        /*0180*/ 	.word	0x0000bc00


	//   ....[28]....
        /*0184*/ 	.word	0x0000bc40


	//   ....[29]....
        /*0188*/ 	.word	0x0000bcb0


	//   ....[30]....
        /*018c*/ 	.word	0x0000bcd0


	//   ....[31]....
        /*0190*/ 	.word	0x0000c730


	//   ....[32]....
        /*0194*/ 	.word	0x0000d4e0


	//   ....[33]....
        /*0198*/ 	.word	0x0000e150


	//   ....[34]....
        /*019c*/ 	.word	0x00011190


	//   ....[35]....
        /*01a0*/ 	.word	0x00011340


	//   ....[36]....
        /*01a4*/ 	.word	0x000118e0


	//   ....[37]....
        /*01a8*/ 	.word	0x00011cc0


	//----- nvinfo : EIATTR_REG_RECONFIG
	.align		4
.L_515:
        /*01ac*/ 	.byte	0x01, 0x54
	.zero		2


	//----- nvinfo : EIATTR_SYSCALL_OFFSETS
	.align		4
        /*01b0*/ 	.byte	0x04, 0x46
        /*01b2*/ 	.short	(.L_517 - .L_516)


	//   ....[0]....
.L_516:
        /*01b4*/ 	.word	0x00003100


	//   ....[1]....
        /*01b8*/ 	.word	0x0000e8e0


	//   ....[2]....
        /*01bc*/ 	.word	0x0000ea20


	//   ....[3]....
        /*01c0*/ 	.word	0x0000eb20


	//----- nvinfo : EIATTR_MBARRIER_INSTR_OFFSETS
	.align		4
.L_517:
        /*01c4*/ 	.byte	0x04, 0x39
        /*01c6*/ 	.short	(.L_519 - .L_518)


	//   ....[0]....
.L_518:
        /*01c8*/ 	.word	0x000002d0
        /*01cc*/ 	.word	0x000000ff
        /*01d0*/ 	.word	0x00038800
        /*01d4*/ 	.short	0x0100
        /*01d6*/ 	.byte	0x06
	.zero		1


	//   ....[1]....
        /*01d8*/ 	.word	0x000002e0
        /*01dc*/ 	.word	0x000000ff
        /*01e0*/ 	.word	0x00038810
        /*01e4*/ 	.short	0x0100
        /*01e6*/ 	.byte	0x06
	.zero		1


	//   ....[2]....
        /*01e8*/ 	.word	0x000002f0
        /*01ec*/ 	.word	0x000000ff
        /*01f0*/ 	.word	0x00038820
        /*01f4*/ 	.short	0x0100
        /*01f6*/ 	.byte	0x06
	.zero		1


	//   ....[3]....
        /*01f8*/ 	.word	0x000003a0
        /*01fc*/ 	.word	0x000000ff
        /*0200*/ 	.word	0x00038830
        /*0204*/ 	.short	0x0100
        /*0206*/ 	.byte	0x06
	.zero		1


	//   ....[4]....
        /*0208*/ 	.word	0x000003b0
        /*020c*/ 	.word	0x000000ff
        /*0210*/ 	.word	0x00038840
        /*0214*/ 	.short	0x0100
        /*0216*/ 	.byte	0x06
	.zero		1


	//   ....[5]....
        /*0218*/ 	.word	0x000003c0
        /*021c*/ 	.word	0x000000ff
        /*0220*/ 	.word	0x00038838
        /*0224*/ 	.short	0x0100
        /*0226*/ 	.byte	0x06
	.zero		1


	//   ....[6]....
        /*0228*/ 	.word	0x000003d0
        /*022c*/ 	.word	0x000000ff
        /*0230*/ 	.word	0x00038848
        /*0234*/ 	.short	0x0100
        /*0236*/ 	.byte	0x06
	.zero		1


	//   ....[7]....
        /*0238*/ 	.word	0x00000500
        /*023c*/ 	.word	0x000000ff
        /*0240*/ 	.word	0x00038850
        /*0244*/ 	.short	0x0100
        /*0246*/ 	.byte	0x08
	.zero		1


	//   ....[8]....
        /*0248*/ 	.word	0x00000510
        /*024c*/ 	.word	0x000000ff
        /*0250*/ 	.word	0x00038860
        /*0254*/ 	.short	0x0100
        /*0256*/ 	.byte	0x08
	.zero		1


	//   ....[9]....
        /*0258*/ 	.word	0x00000520
        /*025c*/ 	.word	0x000000ff
        /*0260*/ 	.word	0x00038858
        /*0264*/ 	.short	0x0100
        /*0266*/ 	.byte	0x08
	.zero		1


	//   ....[10]....
        /*0268*/ 	.word	0x00000530
        /*026c*/ 	.word	0x000000ff
        /*0270*/ 	.word	0x00038868
        /*0274*/ 	.short	0x0100
        /*0276*/ 	.byte	0x08
	.zero		1


	//   ....[11]....
        /*0278*/ 	.word	0x00000620
        /*027c*/ 	.word	0x000000ff
        /*0280*/ 	.word	0x00038870
        /*0284*/ 	.short	0x0100
        /*0286*/ 	.byte	0x06
	.zero		1


	//   ....[12]....
        /*0288*/ 	.word	0x00000630
        /*028c*/ 	.word	0x000000ff
        /*0290*/ 	.word	0x00038880
        /*0294*/ 	.short	0x0100
        /*0296*/ 	.byte	0x06
	.zero		1


	//   ....[13]....
        /*0298*/ 	.word	0x00000640
        /*029c*/ 	.word	0x000000ff
        /*02a0*/ 	.word	0x00038878
        /*02a4*/ 	.short	0x0100
        /*02a6*/ 	.byte	0x06
	.zero		1


	//   ....[14]....
        /*02a8*/ 	.word	0x00000650
        /*02ac*/ 	.word	0x000000ff
        /*02b0*/ 	.word	0x00038888
        /*02b4*/ 	.short	0x0100
        /*02b6*/ 	.byte	0x06
	.zero		1


	//   ....[15]....
        /*02b8*/ 	.word	0x00000780
        /*02bc*/ 	.word	0x000000ff
        /*02c0*/ 	.word	0x00038890
        /*02c4*/ 	.short	0x0100
        /*02c6*/ 	.byte	0x08
	.zero		1


	//   ....[16]....
        /*02c8*/ 	.word	0x00000790
        /*02cc*/ 	.word	0x000000ff
        /*02d0*/ 	.word	0x000388a0
        /*02d4*/ 	.short	0x0100
        /*02d6*/ 	.byte	0x08
	.zero		1


	//   ....[17]....
        /*02d8*/ 	.word	0x000007a0
        /*02dc*/ 	.word	0x000000ff
        /*02e0*/ 	.word	0x00038898
        /*02e4*/ 	.short	0x0100
        /*02e6*/ 	.byte	0x08
	.zero		1


	//   ....[18]....
        /*02e8*/ 	.word	0x000007b0
        /*02ec*/ 	.word	0x000000ff
        /*02f0*/ 	.word	0x000388a8
        /*02f4*/ 	.short	0x0100
        /*02f6*/ 	.byte	0x08
	.zero		1


	//   ....[19]....
        /*02f8*/ 	.word	0x000008e0
        /*02fc*/ 	.word	0x000000ff
        /*0300*/ 	.word	0x000388b0
        /*0304*/ 	.short	0x0100
        /*0306*/ 	.byte	0x08
	.zero		1


	//   ....[20]....
        /*0308*/ 	.word	0x000008f0
        /*030c*/ 	.word	0x000000ff
        /*0310*/ 	.word	0x000388c0
        /*0314*/ 	.short	0x0100
        /*0316*/ 	.byte	0x08
	.zero		1


	//   ....[21]....
        /*0318*/ 	.word	0x00000900
        /*031c*/ 	.word	0x000000ff
        /*0320*/ 	.word	0x000388b8
        /*0324*/ 	.short	0x0100
        /*0326*/ 	.byte	0x08
	.zero		1


	//   ....[22]....
        /*0328*/ 	.word	0x00000910
        /*032c*/ 	.word	0x000000ff
        /*0330*/ 	.word	0x000388c8
        /*0334*/ 	.short	0x0100
        /*0336*/ 	.byte	0x08
	.zero		1


	//   ....[23]....
        /*0338*/ 	.word	0x00001b50
        /*033c*/ 	.word	0x00000004
        /*0340*/ 	.word	0x00000000
        /*0344*/ 	.short	0x0101
        /*0346*/ 	.byte	0x3f
	.zero		1


	//   ....[24]....
        /*0348*/ 	.word	0x00002620
        /*034c*/ 	.word	0x00000004
        /*0350*/ 	.word	0x00000000
        /*0354*/ 	.short	0x0101
        /*0356*/ 	.byte	0x3f
	.zero		1


	//   ....[25]....
        /*0358*/ 	.word	0x00003180
        /*035c*/ 	.word	0x000000ff
        /*0360*/ 	.word	0x00038800
        /*0364*/ 	.short	0x010a
        /*0366*/ 	.byte	0x25
	.zero		1


	//   ....[26]....
        /*0368*/ 	.word	0x000031e0
        /*036c*/ 	.word	0x00000005
        /*0370*/ 	.word	0x00038830
        /*0374*/ 	.short	0x010a
        /*0376*/ 	.byte	0x3f
	.zero		1


	//   ....[27]....
        /*0378*/ 	.word	0x00003220
        /*037c*/ 	.word	0x00000005
        /*0380*/ 	.word	0x00038830
        /*0384*/ 	.short	0x010a
        /*0386*/ 	.byte	0x3f
	.zero		1


	//   ....[28]....
        /*0388*/ 	.word	0x000034a0
        /*038c*/ 	.word	0x000000ff
        /*0390*/ 	.word	0x00038810
        /*0394*/ 	.short	0x010a
        /*0396*/ 	.byte	0x25
	.zero		1


	//   ....[29]....
        /*0398*/ 	.word	0x000034e0
        /*039c*/ 	.word	0x00000005
        /*03a0*/ 	.word	0x00038850
        /*03a4*/ 	.short	0x010a
        /*03a6*/ 	.byte	0x3f
	.zero		1


	//   ....[30]....
        /*03a8*/ 	.word	0x000035c0
        /*03ac*/ 	.word	0x00000005
        /*03b0*/ 	.word	0x00038850
        /*03b4*/ 	.short	0x010a
        /*03b6*/ 	.byte	0x3f
	.zero		1


	//   ....[31]....
        /*03b8*/ 	.word	0x00005630
        /*03bc*/ 	.word	0x00000018
        /*03c0*/ 	.word	0x00000000
        /*03c4*/ 	.short	0x0101
        /*03c6*/ 	.byte	0x3f
	.zero		1


	//   ....[32]....
        /*03c8*/ 	.word	0x00005c60
        /*03cc*/ 	.word	0x00000005
        /*03d0*/ 	.word	0x00000000
        /*03d4*/ 	.short	0x0101
        /*03d6*/ 	.byte	0x3f
	.zero		1


	//   ....[33]....
        /*03d8*/ 	.word	0x00005d70
        /*03dc*/ 	.word	0x0000000a
        /*03e0*/ 	.word	0x00038830
        /*03e4*/ 	.short	0x010a
        /*03e6*/ 	.byte	0x3f
	.zero		1


	//   ....[34]....
        /*03e8*/ 	.word	0x00005dc0
        /*03ec*/ 	.word	0x0000000a
        /*03f0*/ 	.word	0x00038830
        /*03f4*/ 	.short	0x010a
        /*03f6*/ 	.byte	0x3f
	.zero		1


	//   ....[35]....
        /*03f8*/ 	.word	0x00005f40
        /*03fc*/ 	.word	0x0000000a
        /*0400*/ 	.word	0x00038850
        /*0404*/ 	.short	0x010a
        /*0406*/ 	.byte	0x3f
	.zero		1


	//   ....[36]....
        /*0408*/ 	.word	0x00005f80
        /*040c*/ 	.word	0x0000000a
        /*0410*/ 	.word	0x00038850
        /*0414*/ 	.short	0x010a
        /*0416*/ 	.byte	0x3f
	.zero		1


	//   ....[37]....
        /*0418*/ 	.word	0x00007f30
        /*041c*/ 	.word	0x0000000e
        /*0420*/ 	.word	0x00000000
        /*0424*/ 	.short	0x0101
        /*0426*/ 	.byte	0x3f
	.zero		1


	//   ....[38]....
        /*0428*/ 	.word	0x00008e80
        /*042c*/ 	.word	0x0000000a
        /*0430*/ 	.word	0x00000000
        /*0434*/ 	.short	0x0101
        /*0436*/ 	.byte	0x3f
	.zero		1


	//   ....[39]....
        /*0438*/ 	.word	0x00008fc0
        /*043c*/ 	.word	0x00000009
        /*0440*/ 	.word	0x00038830
        /*0444*/ 	.short	0x010a
        /*0446*/ 	.byte	0x3f
	.zero		1


	//   ....[40]....
        /*0448*/ 	.word	0x00009010
        /*044c*/ 	.word	0x00000009
        /*0450*/ 	.word	0x00038830
        /*0454*/ 	.short	0x010a
        /*0456*/ 	.byte	0x3f
	.zero		1


	//   ....[41]....
        /*0458*/ 	.word	0x00009190
        /*045c*/ 	.word	0x00000009
        /*0460*/ 	.word	0x00038850
        /*0464*/ 	.short	0x010a
        /*0466*/ 	.byte	0x3f
	.zero		1


	//   ....[42]....
        /*0468*/ 	.word	0x000091d0
        /*046c*/ 	.word	0x00000009
        /*0470*/ 	.word	0x00038850
        /*0474*/ 	.short	0x010a
        /*0476*/ 	.byte	0x3f
	.zero		1


	//   ....[43]....
        /*0478*/ 	.word	0x0000afe0
        /*047c*/ 	.word	0x00000098
        /*0480*/ 	.word	0x00000000
        /*0484*/ 	.short	0x0101
        /*0486*/ 	.byte	0x3f
	.zero		1


	//   ....[44]....
        /*0488*/ 	.word	0x0000bbc0
        /*048c*/ 	.word	0x00000009
        /*0490*/ 	.word	0x00000000
        /*0494*/ 	.short	0x0101
        /*0496*/ 	.byte	0x3f
	.zero		1


	//   ....[45]....
        /*0498*/ 	.word	0x0000d820
        /*049c*/ 	.word	0x000000ff
        /*04a0*/ 	.word	0x00000000
        /*04a4*/ 	.short	0x0101
        /*04a6*/ 	.byte	0x05
	.zero		1


	//   ....[46]....
        /*04a8*/ 	.word	0x0000eee0
        /*04ac*/ 	.word	0x00000008
        /*04b0*/ 	.word	0x00038840
        /*04b4*/ 	.short	0x010a
        /*04b6*/ 	.byte	0x3f
	.zero		1


	//   ....[47]....
        /*04b8*/ 	.word	0x0000f510
        /*04bc*/ 	.word	0x000000ff
        /*04c0*/ 	.word	0x00038820
        /*04c4*/ 	.short	0x010a
        /*04c6*/ 	.byte	0x26
	.zero		1


	//   ....[48]....
        /*04c8*/ 	.word	0x0000f5b0
        /*04cc*/ 	.word	0x00000005
        /*04d0*/ 	.word	0x00038860
        /*04d4*/ 	.short	0x010a
        /*04d6*/ 	.byte	0x3f
	.zero		1


	//   ....[49]....
        /*04d8*/ 	.word	0x0000fc10
        /*04dc*/ 	.word	0x00000002
        /*04e0*/ 	.word	0x00038840
        /*04e4*/ 	.short	0x010a
        /*04e6*/ 	.byte	0x3f
	.zero		1


	//   ....[50]....
        /*04e8*/ 	.word	0x0000fd80
        /*04ec*/ 	.word	0x00000002
        /*04f0*/ 	.word	0x00038860
        /*04f4*/ 	.short	0x010a
        /*04f6*/ 	.byte	0x3f
	.zero		1


	//   ....[51]....
        /*04f8*/ 	.word	0x00010390
        /*04fc*/ 	.word	0x00000003
        /*0500*/ 	.word	0x00038840
        /*0504*/ 	.short	0x010a
        /*0506*/ 	.byte	0x3f
	.zero		1


	//   ....[52]....
        /*0508*/ 	.word	0x00010500
        /*050c*/ 	.word	0x00000003
        /*0510*/ 	.word	0x00038860
        /*0514*/ 	.short	0x010a
        /*0516*/ 	.byte	0x3f
	.zero		1


	//   ....[53]....
        /*0518*/ 	.word	0x00010ab0
        /*051c*/ 	.word	0x00000002
        /*0520*/ 	.word	0x00038840
        /*0524*/ 	.short	0x010a
        /*0526*/ 	.byte	0x3f
	.zero		1


	//   ....[54]....
        /*0528*/ 	.word	0x00010c20
        /*052c*/ 	.word	0x00000002
        /*0530*/ 	.word	0x00038860
        /*0534*/ 	.short	0x010a
        /*0536*/ 	.byte	0x3f
	.zero		1


	//   ....[55]....
        /*0538*/ 	.word	0x000112f0
        /*053c*/ 	.word	0x00000007
        /*0540*/ 	.word	0x00038820
        /*0544*/ 	.short	0x010a
        /*0546*/ 	.byte	0x3f
	.zero		1


	//   ....[56]....
        /*0548*/ 	.word	0x00011460
        /*054c*/ 	.word	0x00000005
        /*0550*/ 	.word	0x00000000
        /*0554*/ 	.short	0x010a
        /*0556*/ 	.byte	0x3f
	.zero		1


	//   ....[57]....
        /*0558*/ 	.word	0x000114d0
        /*055c*/ 	.word	0x00000003
        /*0560*/ 	.word	0x00000000
        /*0564*/ 	.short	0x010a
        /*0566*/ 	.byte	0x3f
	.zero		1


	//   ....[58]....
        /*0568*/ 	.word	0x00011530
        /*056c*/ 	.word	0x00000005
        /*0570*/ 	.word	0x00000000
        /*0574*/ 	.short	0x010a
        /*0576*/ 	.byte	0x3f
	.zero		1


	//   ....[59]....
        /*0578*/ 	.word	0x00011560
        /*057c*/ 	.word	0x00000003
        /*0580*/ 	.word	0x00000000
        /*0584*/ 	.short	0x010a
        /*0586*/ 	.byte	0x3f
	.zero		1


	//   ....[60]....
        /*0588*/ 	.word	0x000115d0
        /*058c*/ 	.word	0x00000000
        /*0590*/ 	.word	0x00038800
        /*0594*/ 	.short	0x010a
        /*0596*/ 	.byte	0x3f
	.zero		1


	//   ....[61]....
        /*0598*/ 	.word	0x00011620
        /*059c*/ 	.word	0x00000005
        /*05a0*/ 	.word	0x00038830
        /*05a4*/ 	.short	0x010a
        /*05a6*/ 	.byte	0x3f
	.zero		1


	//   ....[62]....
        /*05a8*/ 	.word	0x00011680
        /*05ac*/ 	.word	0x00000004
        /*05b0*/ 	.word	0x00038810
        /*05b4*/ 	.short	0x010a
        /*05b6*/ 	.byte	0x3f
	.zero		1


	//   ....[63]....
        /*05b8*/ 	.word	0x000116d0
        /*05bc*/ 	.word	0x00000005
        /*05c0*/ 	.word	0x00038850
        /*05c4*/ 	.short	0x010a
        /*05c6*/ 	.byte	0x3f
	.zero		1


	//   ....[64]....
        /*05c8*/ 	.word	0x00011720
        /*05cc*/ 	.word	0x0000000a
        /*05d0*/ 	.word	0x00038830
        /*05d4*/ 	.short	0x010a
        /*05d6*/ 	.byte	0x3f
	.zero		1


	//   ....[65]....
        /*05d8*/ 	.word	0x00011770
        /*05dc*/ 	.word	0x0000000a
        /*05e0*/ 	.word	0x00038850
        /*05e4*/ 	.short	0x010a
        /*05e6*/ 	.byte	0x3f
	.zero		1


	//   ....[66]....
        /*05e8*/ 	.word	0x000117c0
        /*05ec*/ 	.word	0x00000009
        /*05f0*/ 	.word	0x00038830
        /*05f4*/ 	.short	0x010a
        /*05f6*/ 	.byte	0x3f
	.zero		1


	//   ....[67]....
        /*05f8*/ 	.word	0x00011810
        /*05fc*/ 	.word	0x00000009
        /*0600*/ 	.word	0x00038850
        /*0604*/ 	.short	0x010a
        /*0606*/ 	.byte	0x3f
	.zero		1


	//   ....[68]....
        /*0608*/ 	.word	0x00011990
        /*060c*/ 	.word	0x00000008
        /*0610*/ 	.word	0x00038840
        /*0614*/ 	.short	0x010a
        /*0616*/ 	.byte	0x3f
	.zero		1


	//   ....[69]....
        /*0618*/ 	.word	0x000119f0
        /*061c*/ 	.word	0x00000008
        /*0620*/ 	.word	0x00038820
        /*0624*/ 	.short	0x010a
        /*0626*/ 	.byte	0x3f
	.zero		1


	//   ....[70]....
        /*0628*/ 	.word	0x00011a40
        /*062c*/ 	.word	0x00000005
        /*0630*/ 	.word	0x00038860
        /*0634*/ 	.short	0x010a
        /*0636*/ 	.byte	0x3f
	.zero		1


	//   ....[71]....
        /*0638*/ 	.word	0x00011a90
        /*063c*/ 	.word	0x00000002
        /*0640*/ 	.word	0x00038840
        /*0644*/ 	.short	0x010a
        /*0646*/ 	.byte	0x3f
	.zero		1


	//   ....[72]....
        /*0648*/ 	.word	0x00011ae0
        /*064c*/ 	.word	0x00000002
        /*0650*/ 	.word	0x00038860
        /*0654*/ 	.short	0x010a
        /*0656*/ 	.byte	0x3f
	.zero		1


	//   ....[73]....
        /*0658*/ 	.word	0x00011b30
        /*065c*/ 	.word	0x00000003
        /*0660*/ 	.word	0x00038840
        /*0664*/ 	.short	0x010a
        /*0666*/ 	.byte	0x3f
	.zero		1


	//   ....[74]....
        /*0668*/ 	.word	0x00011b80
        /*066c*/ 	.word	0x00000003
        /*0670*/ 	.word	0x00038860
        /*0674*/ 	.short	0x010a
        /*0676*/ 	.byte	0x3f
	.zero		1


	//   ....[75]....
        /*0678*/ 	.word	0x00011bd0
        /*067c*/ 	.word	0x00000002
        /*0680*/ 	.word	0x00038840
        /*0684*/ 	.short	0x010a
        /*0686*/ 	.byte	0x3f
	.zero		1


	//   ....[76]....
        /*0688*/ 	.word	0x00011c20
        /*068c*/ 	.word	0x00000002
        /*0690*/ 	.word	0x00038860
        /*0694*/ 	.short	0x010a
        /*0696*/ 	.byte	0x3f
	.zero		1


	//   ....[77]....
        /*0698*/ 	.word	0x00011d00
        /*069c*/ 	.word	0x00000007
        /*06a0*/ 	.word	0x00038820
        /*06a4*/ 	.short	0x010a
        /*06a6*/ 	.byte	0x3f
	.zero		1


	//   ....[78]....
        /*06a8*/ 	.word	0x00011d50
        /*06ac*/ 	.word	0x00000005
        /*06b0*/ 	.word	0x00000000
        /*06b4*/ 	.short	0x010a
        /*06b6*/ 	.byte	0x3f
	.zero		1


	//   ....[79]....
        /*06b8*/ 	.word	0x00011da0
        /*06bc*/ 	.word	0x00000003
        /*06c0*/ 	.word	0x00000000
        /*06c4*/ 	.short	0x010a
        /*06c6*/ 	.byte	0x3f
	.zero		1


	//   ....[80]....
        /*06c8*/ 	.word	0x00011df0
        /*06cc*/ 	.word	0x00000005
        /*06d0*/ 	.word	0x00000000
        /*06d4*/ 	.short	0x010a
        /*06d6*/ 	.byte	0x3f
	.zero		1


	//----- nvinfo : EIATTR_NUM_MBARRIERS
	.align		4
.L_519:
        /*06d8*/ 	.byte	0x03, 0x38
        /*06da*/ 	.short	0x0017


	//----- nvinfo : EIATTR_EXIT_INSTR_OFFSETS
	.align		4
        /*06dc*/ 	.byte	0x04, 0x1c
        /*06de*/ 	.short	(.L_521 - .L_520)


	//   ....[0]....
.L_520:
        /*06e0*/ 	.word	0x00000aa0


	//   ....[1]....
        /*06e4*/ 	.word	0x0000e110


	//   ....[2]....
        /*06e8*/ 	.word	0x0000e170


	//   ....[3]....
        /*06ec*/ 	.word	0x00011360


	//   ....[4]....
        /*06f0*/ 	.word	0x000115b0


	//----- nvinfo : EIATTR_MAX_THREADS
	.align		4
.L_521:
        /*06f4*/ 	.byte	0x04, 0x05
        /*06f6*/ 	.short	(.L_523 - .L_522)
.L_522:
        /*06f8*/ 	.word	0x00000180
        /*06fc*/ 	.word	0x00000001
        /*0700*/ 	.word	0x00000001


	//----- nvinfo : EIATTR_CRS_STACK_SIZE
	.align		4
.L_523:
        /*0704*/ 	.byte	0x04, 0x1e
        /*0706*/ 	.short	(.L_525 - .L_524)
.L_524:
        /*0708*/ 	.word	0x00000000


	//----- nvinfo : EIATTR_CBANK_PARAM_SIZE
	.align		4
.L_525:
        /*070c*/ 	.byte	0x03, 0x19
        /*070e*/ 	.short	0x0cf0


	//----- nvinfo : EIATTR_PARAM_CBANK
	.align		4
        /*0710*/ 	.byte	0x04, 0x0a
        /*0712*/ 	.short	(.L_527 - .L_526)
	.align		4
.L_526:
        /*0714*/ 	.word	index@(.nv.constant0._ZN7cutlass13device_kernelIN5flash11enable_sm90INS1_16FlashAttnFwdSm90INS1_25CollectiveMainloopFwdSm90ILi2EN4cute5tupleIJNS5_1CILi1EEES8_S8_EEENS6_IJNS7_ILi64EEESA_SA_EEELi512ENS_10bfloat16_tEfNS_4arch4Sm90ELb1ELb0ELb0ELb0ELb0ELb0ELb1ELb0ELb0ELb0ELb0ELb0EEENS1_21CollectiveEpilogueFwdINS6_IJSA_NS7_ILi512EEESA_EEES9_SC_SE_Li256ELb0ELb0ELb0ELb0EEENS1_30DynamicPersistentTileSchedulerILi256ELi32ELb0ELb0ELb1EEEEEEEEEvNT_6ParamsE)
        /*0718*/ 	.short	0x0210
        /*071a*/ 	.short	0x0cf0


	//----- nvinfo : EIATTR_SW_WAR
	.align		4
.L_527:
        /*071c*/ 	.byte	0x04, 0x36
        /*071e*/ 	.short	(.L_529 - .L_528)
.L_528:
        /*0720*/ 	.word	0x00000008
.L_529:


//--------------------- .nv.info._ZN7cutlass13device_kernelIN5flash11enable_sm90INS1_16FlashAttnFwdSm90INS1_25CollectiveMainloopFwdSm90ILi2EN4cute5tupleIJNS5_1CILi1EEES8_S8_EEENS6_IJNS7_ILi64EEESA_SA_EEELi512ENS_10bfloat16_tEfNS_4arch4Sm90ELb1ELb0ELb0ELb1ELb0ELb0ELb0ELb0ELb0ELb0ELb0ELb0EEENS1_21CollectiveEpilogueFwdINS6_IJSA_NS7_ILi512EEESA_EEES9_SC_SE_Li256ELb1ELb0ELb0ELb0EEENS1_36VarlenDynamicPersistentTileSchedulerILi64ELi64ELi256ELi32ELb0ELb0ELb1ELb1ELb1ELb1EEEEEEEEEvNT_6ParamsE --------------------------
	.section	.nv.info._ZN7cutlass13device_kernelIN5flash11enable_sm90INS1_16FlashAttnFwdSm90INS1_25CollectiveMainloopFwdSm90ILi2EN4cute5tupleIJNS5_1CILi1EEES8_S8_EEENS6_IJNS7_ILi64EEESA_SA_EEELi512ENS_10bfloat16_tEfNS_4arch4Sm90ELb1ELb0ELb0ELb1ELb0ELb0ELb0ELb0ELb0ELb0ELb0ELb0EEENS1_21CollectiveEpilogueFwdINS6_IJSA_NS7_ILi512EEESA_EEES9_SC_SE_Li256ELb1ELb0ELb0ELb0EEENS1_36VarlenDynamicPersistentTileSchedulerILi64ELi64ELi256ELi32ELb0ELb0ELb1ELb1ELb1ELb1EEEEEEEEEvNT_6ParamsE,"",@"SHT_CUDA_INFO"
	.sectionflags	@""
	.align	4


	//----- nvinfo : EIATTR_CUDA_API_VERSION
	.align		4
        /*0000*/ 	.byte	0x04, 0x37
        /*0002*/ 	.short	(.L_531 - .L_530)
.L_530:
        /*0004*/ 	.word	0x00000082


	//----- nvinfo : EIATTR_KPARAM_INFO
	.align		4
.L_531:
        /*0008*/ 	.byte	0x04, 0x17
        /*000a*/ 	.short	(.L_533 - .L_532)
.L_532:
        /*000c*/ 	.word	0x00000000
        /*0010*/ 	.short	0x0000
        /*0012*/ 	.short	0x0070
        /*0014*/ 	.byte	0x00, 0xf0, 0x01, 0x28


	//----- nvinfo : EIATTR_SPARSE_MMA_MASK
	.align		4
.L_533:
        /*0018*/ 	.byte	0x03, 0x50
        /*001a*/ 	.short	0x0000


	//----- nvinfo : EIATTR_MAXREG_COUNT
	.align		4
        /*001c*/ 	.byte	0x03, 0x1b
        /*001e*/ 	.short	0x00a8


	//----- nvinfo : EIATTR_NUM_BARRIERS
	.align		4
        /*0020*/ 	.byte	0x02, 0x4c
        /*0022*/ 	.byte	0x10
	.zero		1


	//----- nvinfo : EIATTR_EXTERNS
	.align		4
        /*0024*/ 	.byte	0x04, 0x0f
        /*0026*/ 	.short	(.L_535 - .L_534)


	//   ....[0]....
	.align		4
.L_534:
        /*0028*/ 	.word	index@(__assertfail)


	//----- nvinfo : EIATTR_ANNOTATIONS
	.align		4
.L_535:
        /*002c*/ 	.byte	0x04, 0x55
        /*002e*/ 	.short	(.L_537 - .L_536)


	//   ....[0]....
.L_536:
        /* <DEDUP_REMOVED lines=28> */


	//----- nvinfo : EIATTR_MERCURY_ISA_VERSION
	.align		4
.L_537:
        /*01e0*/ 	.byte	0x03, 0x5f
        /*01e2*/ 	.short	0x0101


	//----- nvinfo : EIATTR_UNUSED_LOAD_BYTE_OFFSET
	.align		4
        /*01e4*/ 	.byte	0x04, 0x44
        /*01e6*/ 	.short	(.L_539 - .L_538)


	//   ....[0]....
.L_538:
        /*01e8*/ 	.word	0x00000a50
        /*01ec*/ 	.word	0x0000fff0


	//   ....[1]....
        /*01f0*/ 	.word	0x00008b00
        /*01f4*/ 	.word	0x0000fff0


	//----- nvinfo : EIATTR_INT_WARP_WIDE_INSTR_OFFSETS
	.align		4
.L_539:
        /*01f8*/ 	.byte	0x04, 0x31
        /*01fa*/ 	.short	(.L_541 - .L_540)


	//   ....[0]....
.L_540:
        /*01fc*/ 	.word	0x00000160


	//   ....[1]....
        /*0200*/ 	.word	0x000001a0


	//   ....[2]....
        /*0204*/ 	.word	0x00000210


	//   ....[3]....
        /*0208*/ 	.word	0x0000c640


	//   ....[4]....
        /*020c*/ 	.word	0x0000c6d0


	//   ....[5]....
        /*0210*/ 	.word	0x0000cb60


	//   ....[6]....
        /*0214*/ 	.word	0x0000cb90


	//   ....[7]....
        /*0218*/ 	.word	0x0000f430


	//   ....[8]....
        /*021c*/ 	.word	0x0000f4c0


	//----- nvinfo : EIATTR_COOP_GROUP_MASK_REGIDS
	.align		4
.L_541:
        /*0220*/ 	.byte	0x04, 0x29
        /*0222*/ 	.short	(.L_543 - .L_542)


	//   ....[0]....
.L_542:
        /*0224*/ 	.word	0xffffffff


	//   ....[1]....
        /*0228*/ 	.word	0xffffffff


	//   ....[2]....
        /*022c*/ 	.word	0xffffffff


	//   ....[3]....
        /*0230*/ 	.word	0xffffffff


	//   ....[4]....
        /*0234*/ 	.word	0xffffffff


	//   ....[5]....
        /*0238*/ 	.word	0xffffffff


	//   ....[6]....
        /*023c*/ 	.word	0xffffffff


	//   ....[7]....
        /*0240*/ 	.word	0xffffffff


	//   ....[8]....
        /*0244*/ 	.word	0xffffffff


	//   ....[9]....
        /*0248*/ 	.word	0xffffffff


	//   ....[10]....
        /*024c*/ 	.word	0xffffffff


	//   ....[11]....
        /*0250*/ 	.word	0xffffffff


	//   ....[12]....
        /*0254*/ 	.word	0xffffffff


	//   ....[13]....
        /*0258*/ 	.word	0xffffffff


	//   ....[14]....
        /*025c*/ 	.word	0xffffffff


	//   ....[15]....
        /*0260*/ 	.word	0xffffffff


	//   ....[16]....
        /*0264*/ 	.word	0xffffffff


	//   ....[17]....
        /*0268*/ 	.word	0xffffffff


	//   ....[18]....
        /*026c*/ 	.word	0xffffffff


	//   ....[19]....
        /*0270*/ 	.word	0xffffffff


	//   ....[20]....
        /*0274*/ 	.word	0xffffffff


	//   ....[21]....
        /*0278*/ 	.word	0xffffffff


	//   ....[22]....
        /*027c*/ 	.word	0xffffffff


	//   ....[23]....
        /*0280*/ 	.word	0xffffffff


	//   ....[24]....
        /*0284*/ 	.word	0xffffffff


	//   ....[25]....
        /*0288*/ 	.word	0xffffffff


	//   ....[26]....
        /*028c*/ 	.word	0xffffffff


	//   ....[27]....
        /*0290*/ 	.word	0xffffffff


	//   ....[28]....
        /*0294*/ 	.word	0xffffffff


	//   ....[29]....
        /*0298*/ 	.word	0xffffffff


	//   ....[30]....
        /*029c*/ 	.word	0xffffffff


	//   ....[31]....
        /*02a0*/ 	.word	0xffffffff


	//   ....[32]....
        /*02a4*/ 	.word	0xffffffff


	//   ....[33]....
        /*02a8*/ 	.word	0xffffffff


	//   ....[34]....
        /*02ac*/ 	.word	0xffffffff


	//   ....[35]....
        /*02b0*/ 	.word	0xffffffff


	//   ....[36]....
        /*02b4*/ 	.word	0xffffffff


	//   ....[37]....
        /*02b8*/ 	.word	0xffffffff


	//   ....[38]....
        /*02bc*/ 	.word	0xffffffff


	//   ....[39]....
        /*02c0*/ 	.word	0xffffffff


	//   ....[40]....
        /*02c4*/ 	.word	0xffffffff


	//   ....[41]....
        /*02c8*/ 	.word	0xffffffff


	//   ....[42]....
        /*02cc*/ 	.word	0xffffffff


	//   ....[43]....
        /*02d0*/ 	.word	0xffffffff


	//   ....[44]....
        /*02d4*/ 	.word	0xffffffff


	//   ....[45]....
        /*02d8*/ 	.word	0xffffffff


	//   ....[46]....
        /*02dc*/ 	.word	0xffffffff


	//   ....[47]....
        /*02e0*/ 	.word	0xffffffff


	//   ....[48]....
        /*02e4*/ 	.word	0xffffffff


	//   ....[49]....
        /*02e8*/ 	.word	0xffffffff


	//   ....[50]....
        /*02ec*/ 	.word	0xffffffff


	//   ....[51]....
        /*02f0*/ 	.word	0xffffffff


	//   ....[52]....
        /*02f4*/ 	.word	0xffffffff


	//   ....[53]....
        /*02f8*/ 	.word	0xffffffff


	//   ....[54]....
        /*02fc*/ 	.word	0xffffffff


	//   ....[55]....
        /*0300*/ 	.word	0xffffffff


	//   ....[56]....
        /*0304*/ 	.word	0xffffffff


	//   ....[57]....
        /*0308*/ 	.word	0xffffffff


	//   ....[58]....
        /*030c*/ 	.word	0xffffffff


	//   ....[59]....
        /*0310*/ 	.word	0xffffffff


	//   ....[60]....
        /*0314*/ 	.word	0xffffffff


	//   ....[61]....
        /*0318*/ 	.word	0xffffffff


	//   ....[62]....
        /*031c*/ 	.word	0xffffffff


	//   ....[63]....
        /*0320*/ 	.word	0x0500000f


	//   ....[64]....
        /*0324*/ 	.word	0x0500000f


	//   ....[65]....
        /*0328*/ 	.word	0x0500000f


	//   ....[66]....
        /*032c*/ 	.word	0x0500000f


	//   ....[67]....
        /*0330*/ 	.word	0x0500000f


	//   ....[68]....
        /*0334*/ 	.word	0x0500000f


	//   ....[69]....
        /*0338*/ 	.word	0x0500000f


	//   ....[70]....
        /*033c*/ 	.word	0x0500000f


	//   ....[71]....
        /*0340*/ 	.word	0x0500000f


	//   ....[72]....
        /*0344*/ 	.word	0x0500000f


	//   ....[73]....
        /*0348*/ 	.word	0x0500000f


	//   ....[74]....
        /*034c*/ 	.word	0x0500000f


	//   ....[75]....
        /*0350*/ 	.word	0x0500000f


	//   ....[76]....
        /*0354*/ 	.word	0x0500000f


	//   ....[77]....
        /*0358*/ 	.word	0x0500000f


	//   ....[78]....
        /*035c*/ 	.word	0x0500000f


	//   ....[79]....
        /*0360*/ 	.word	0x0500000f


	//   ....[80]....
        /*0364*/ 	.word	0x0500000f


	//   ....[81]....
        /*0368*/ 	.word	0x0500000f


	//----- nvinfo : EIATTR_COOP_GROUP_INSTR_OFFSETS
	.align		4
.L_543:
        /*036c*/ 	.byte	0x04, 0x28
        /*036e*/ 	.short	(.L_545 - .L_544)


	//   ....[0]....
.L_544:
        /*0370*/ 	.word	0x00000060


	//   ....[1]....
        /*0374*/ 	.word	0x00000170


	//   ....[2]....
        /*0378*/ 	.word	0x000001c0


	//   ....[3]....
        /*037c*/ 	.word	0x000003b0


	//   ....[4]....
        /*0380*/ 	.word	0x00000510


	//   ....[5]....
        /*0384*/ 	.word	0x00000630


	//   ....[6]....
        /*0388*/ 	.word	0x00000790


	//   ....[7]....
        /*038c*/ 	.word	0x00001920


	//   ....[8]....
        /*0390*/ 	.word	0x000031b0


	//   ....[9]....
        /*0394*/ 	.word	0x00003b60


	//   ....[10]....
        /*0398*/ 	.word	0x00003c80


	//   ....[11]....
        /*039c*/ 	.word	0x00003e80


	//   ....[12]....
        /*03a0*/ 	.word	0x00003fc0


	//   ....[13]....
        /*03a4*/ 	.word	0x00004980


	//   ....[14]....
        /*03a8*/ 	.word	0x00004fe0


	//   ....[15]....
        /*03ac*/ 	.word	0x000050e0


	//   ....[16]....
        /*03b0*/ 	.word	0x00005330


	//   ....[17]....
        /*03b4*/ 	.word	0x000054a0


	//   ....[18]....
        /*03b8*/ 	.word	0x00006700


	//   ....[19]....
        /*03bc*/ 	.word	0x00006b00


	//   ....[20]....
        /*03c0*/ 	.word	0x00006b30


	//   ....[21]....
        /*03c4*/ 	.word	0x00006da0


	//   ....[22]....
        /*03c8*/ 	.word	0x00006f70


	//   ....[23]....
        /*03cc*/ 	.word	0x00007fd0


	//   ....[24]....
        /*03d0*/ 	.word	0x00008010


	//   ....[25]....
        /*03d4*/ 	.word	0x00008050


	//   ....[26]....
        /*03d8*/ 	.word	0x000080c0


	//   ....[27]....
        /*03dc*/ 	.word	0x000080e0


	//   ....[28]....
        /*03e0*/ 	.word	0x00009a50


	//   ....[29]....
        /*03e4*/ 	.word	0x0000b470


	//   ....[30]....
        /*03e8*/ 	.word	0x0000b5f0


	//   ....[31]....
        /*03ec*/ 	.word	0x0000b620


	//   ....[32]....
        /*03f0*/ 	.word	0x0000b660


	//   ....[33]....
        /*03f4*/ 	.word	0x0000b6d0


	//   ....[34]....
        /*03f8*/ 	.word	0x0000b730


	//   ....[35]....
        /*03fc*/ 	.word	0x0000b770


	//   ....[36]....
        /*0400*/ 	.word	0x0000b910


	//   ....[37]....
        /*0404*/ 	.word	0x0000b970


	//   ....[38]....
        /*0408*/ 	.word	0x0000b9b0


	//   ....[39]....
        /*040c*/ 	.word	0x0000b9f0


	//   ....[40]....
        /*0410*/ 	.word	0x0000ba20


	//   ....[41]....
        /*0414*/ 	.word	0x0000ba50


	//   ....[42]....
        /*0418*/ 	.word	0x0000bae0


	//   ....[43]....
        /*041c*/ 	.word	0x0000bb40


	//   ....[44]....
        /*0420*/ 	.word	0x0000bbd0


	//   ....[45]....
        /*0424*/ 	.word	0x0000f550


	//   ....[46]....
        /*0428*/ 	.word	0x0000f560


	//   ....[47]....
        /*042c*/ 	.word	0x0000f670


	//   ....[48]....
        /*0430*/ 	.word	0x0000f6d0


	//   ....[49]....
        /*0434*/ 	.word	0x0000f710


	//   ....[50]....
        /*0438*/ 	.word	0x0000f750


	//   ....[51]....
        /*043c*/ 	.word	0x0000f780


	//   ....[52]....
        /*0440*/ 	.word	0x0000f7b0


	//   ....[53]....
        /*0444*/ 	.word	0x0000f940


	//   ....[54]....
        /*0448*/ 	.word	0x0000f9a0


	//   ....[55]....
        /*044c*/ 	.word	0x0000f9e0


	//   ....[56]....
        /*0450*/ 	.word	0x0000fa20


	//   ....[57]....
        /*0454*/ 	.word	0x0000fa50


	//   ....[58]....
        /*0458*/ 	.word	0x0000fa80


	//   ....[59]....
        /*045c*/ 	.word	0x0000fb40


	//   ....[60]....
        /*0460*/ 	.word	0x0000fb60


	//   ....[61]....
        /*0464*/ 	.word	0x0000fbd0


	//   ....[62]....
        /*0468*/ 	.word	0x00010260


	//   ....[63]....
        /*046c*/ 	.word	0x000108c0


	//   ....[64]....
        /*0470*/ 	.word	0x00010ce0


	//   ....[65]....
        /*0474*/ 	.word	0x00010d70


	//   ....[66]....
        /*0478*/ 	.word	0x00010e10


	//   ....[67]....
        /*047c*/ 	.word	0x00010ec0


	//   ....[68]....
        /*0480*/ 	.word	0x00010f40


	//   ....[69]....
        /*0484*/ 	.word	0x00010fc0


	//   ....[70]....
        /*0488*/ 	.word	0x00011040


	//   ....[71]....
        /*048c*/ 	.word	0x000110c0


	//   ....[72]....
        /*0490*/ 	.word	0x00011150


	//   ....[73]....
        /*0494*/ 	.word	0x00011200


	//   ....[74]....
        /*0498*/ 	.word	0x00011280


	//   ....[75]....
        /*049c*/ 	.word	0x00011300


	//   ....[76]....
        /*04a0*/ 	.word	0x00011380


	//   ....[77]....
        /*04a4*/ 	.word	0x00011400


	//   ....[78]....
        /*04a8*/ 	.word	0x00011470


	//   ....[79]....
        /*04ac*/ 	.word	0x00011510


	//   ....[80]....
        /*04b0*/ 	.word	0x000115a0


	//   ....[81]....
        /*04b4*/ 	.word	0x000116d0


	//----- nvinfo : EIATTR_REG_RECONFIG
	.align		4
.L_545:
        /*04b8*/ 	.byte	0x01, 0x54
	.zero		2


	//----- nvinfo : EIATTR_SYSCALL_OFFSETS
	.align		4
        /*04bc*/ 	.byte	0x04, 0x46
        /*04be*/ 	.short	(.L_547 - .L_546)


	//   ....[0]....
.L_546:
        /*04c0*/ 	.word	0x00003380


	//   ....[1]....
        /*04c4*/ 	.word	0x0000c860


	//   ....[2]....
        /*04c8*/ 	.word	0x0000c9a0


	//   ....[3]....
        /*04cc*/ 	.word	0x0000caa0


	//----- nvinfo : EIATTR_MBARRIER_INSTR_OFFSETS
	.align		4
.L_547:
        /*04d0*/ 	.byte	0x04, 0x39
        /*04d2*/ 	.short	(.L_549 - .L_548)


	//   ....[0]....
.L_548:
        /*04d4*/ 	.word	0x000002a0
        /*04d8*/ 	.word	0x000000ff
        /*04dc*/ 	.word	0x00028c00
        /*04e0*/ 	.short	0x0100
        /*04e2*/ 	.byte	0x08
	.zero		1


	//   ....[1]....
        /*04e4*/ 	.word	0x000002b0
        /*04e8*/ 	.word	0x000000ff
        /*04ec*/ 	.word	0x00028c20
        /*04f0*/ 	.short	0x0100
        /*04f2*/ 	.byte	0x08
	.zero		1


	//   ....[2]....
        /*04f4*/ 	.word	0x00000360
        /*04f8*/ 	.word	0x000000ff
        /*04fc*/ 	.word	0x00028c30
        /*0500*/ 	.short	0x0100
        /*0502*/ 	.byte	0x06
	.zero		1


	//   ....[3]....
        /*0504*/ 	.word	0x00000370
        /*0508*/ 	.word	0x000000ff
        /*050c*/ 	.word	0x00028c40
        /*0510*/ 	.short	0x0100
        /*0512*/ 	.byte	0x06
	.zero		1


	//   ....[4]....
        /*0514*/ 	.word	0x00000380
        /*0518*/ 	.word	0x000000ff
        /*051c*/ 	.word	0x00028c38
        /*0520*/ 	.short	0x0100
        /*0522*/ 	.byte	0x06
	.zero		1


	//   ....[5]....
        /*0524*/ 	.word	0x00000390
        /*0528*/ 	.word	0x000000ff
        /*052c*/ 	.word	0x00028c48
        /*0530*/ 	.short	0x0100
        /*0532*/ 	.byte	0x06
	.zero		1


	//   ....[6]....
        /*0534*/ 	.word	0x000004c0
        /*0538*/ 	.word	0x000000ff
        /*053c*/ 	.word	0x00028c50
        /*0540*/ 	.short	0x0100
        /*0542*/ 	.byte	0x08
	.zero		1


	//   ....[7]....
        /*0544*/ 	.word	0x000004d0
        /*0548*/ 	.word	0x000000ff
        /*054c*/ 	.word	0x00028c60
        /*0550*/ 	.short	0x0100
        /*0552*/ 	.byte	0x08
	.zero		1


	//   ....[8]....
        /*0554*/ 	.word	0x000004e0
        /*0558*/ 	.word	0x000000ff
        /*055c*/ 	.word	0x00028c58
        /*0560*/ 	.short	0x0100
        /*0562*/ 	.byte	0x08
	.zero		1


	//   ....[9]....
        /*0564*/ 	.word	0x000004f0
        /*0568*/ 	.word	0x000000ff
        /*056c*/ 	.word	0x00028c68
        /*0570*/ 	.short	0x0100
        /*0572*/ 	.byte	0x08
	.zero		1


	//   ....[10]....
        /*0574*/ 	.word	0x000005e0
        /*0578*/ 	.word	0x000000ff
        /*057c*/ 	.word	0x00028c70
        /*0580*/ 	.short	0x0100
        /*0582*/ 	.byte	0x06
	.zero		1


	//   ....[11]....
        /*0584*/ 	.word	0x000005f0
        /*0588*/ 	.word	0x000000ff
        /*058c*/ 	.word	0x00028c80
        /*0590*/ 	.short	0x0100
        /*0592*/ 	.byte	0x06
	.zero		1


	//   ....[12]....
        /*0594*/ 	.word	0x00000600
        /*0598*/ 	.word	0x000000ff
        /*059c*/ 	.word	0x00028c78
        /*05a0*/ 	.short	0x0100
        /*05a2*/ 	.byte	0x06
	.zero		1


	//   ....[13]....
        /*05a4*/ 	.word	0x00000610
        /*05a8*/ 	.word	0x000000ff
        /*05ac*/ 	.word	0x00028c88
        /*05b0*/ 	.short	0x0100
        /*05b2*/ 	.byte	0x06
	.zero		1


	//   ....[14]....
        /*05b4*/ 	.word	0x00000740
        /*05b8*/ 	.word	0x000000ff
        /*05bc*/ 	.word	0x00028c90
        /*05c0*/ 	.short	0x0100
        /*05c2*/ 	.byte	0x08
	.zero		1


	//   ....[15]....
        /*05c4*/ 	.word	0x00000750
        /*05c8*/ 	.word	0x000000ff
        /*05cc*/ 	.word	0x00028ca0
        /*05d0*/ 	.short	0x0100
        /*05d2*/ 	.byte	0x08
	.zero		1


	//   ....[16]....
        /*05d4*/ 	.word	0x00000760
        /*05d8*/ 	.word	0x000000ff
        /*05dc*/ 	.word	0x00028c98
        /*05e0*/ 	.short	0x0100
        /*05e2*/ 	.byte	0x08
	.zero		1


	//   ....[17]....
        /*05e4*/ 	.word	0x00000770
        /*05e8*/ 	.word	0x000000ff
        /*05ec*/ 	.word	0x00028ca8
        /*05f0*/ 	.short	0x0100
        /*05f2*/ 	.byte	0x08
	.zero		1


	//   ....[18]....
        /*05f4*/ 	.word	0x000008a0
        /*05f8*/ 	.word	0x000000ff
        /*05fc*/ 	.word	0x00028cb0
        /*0600*/ 	.short	0x0100
        /*0602*/ 	.byte	0x08
	.zero		1


	//   ....[19]....
        /*0604*/ 	.word	0x000008b0
        /*0608*/ 	.word	0x000000ff
        /*060c*/ 	.word	0x00028cc0
        /*0610*/ 	.short	0x0100
        /*0612*/ 	.byte	0x08
	.zero		1


	//   ....[20]....
        /*0614*/ 	.word	0x000008c0
        /*0618*/ 	.word	0x000000ff
        /*061c*/ 	.word	0x00028cb8
        /*0620*/ 	.short	0x0100
        /*0622*/ 	.byte	0x08
	.zero		1


	//   ....[21]....
        /*0624*/ 	.word	0x000008d0
        /*0628*/ 	.word	0x000000ff
        /*062c*/ 	.word	0x00028cc8
        /*0630*/ 	.short	0x0100
        /*0632*/ 	.byte	0x08
	.zero		1


	//   ....[22]....
        /*0634*/ 	.word	0x00001a30
        /*0638*/ 	.word	0x000000ff
        /*063c*/ 	.word	0x00028c50
        /*0640*/ 	.short	0x010a
        /*0642*/ 	.byte	0x15
	.zero		1


	//   ....[23]....
        /*0644*/ 	.word	0x00001d00
        /*0648*/ 	.word	0x00000004
        /*064c*/ 	.word	0x00000000
        /*0650*/ 	.short	0x0101
        /*0652*/ 	.byte	0x3f
	.zero		1


	//   ....[24]....
        /*0654*/ 	.word	0x00002660
        /*0658*/ 	.word	0x000000ff
        /*065c*/ 	.word	0x00028c50
        /*0660*/ 	.short	0x010a
        /*0662*/ 	.byte	0x15
	.zero		1


	//   ....[25]....
        /*0664*/ 	.word	0x000026a0
        /*0668*/ 	.word	0x000000ff
        /*066c*/ 	.word	0x00028c50
        /*0670*/ 	.short	0x010a
        /*0672*/ 	.byte	0x15
	.zero		1


	//   ....[26]....
        /*0674*/ 	.word	0x00002870
        /*0678*/ 	.word	0x00000005
        /*067c*/ 	.word	0x00000000
        /*0680*/ 	.short	0x0101
        /*0682*/ 	.byte	0x3f
	.zero		1


	//   ....[27]....
        /*0684*/ 	.word	0x00003400
        /*0688*/ 	.word	0x000000ff
        /*068c*/ 	.word	0x00028c00
        /*0690*/ 	.short	0x010a
        /*0692*/ 	.byte	0x28
	.zero		1


	//   ....[28]....
        /*0694*/ 	.word	0x00003480
        /*0698*/ 	.word	0x00000007
        /*069c*/ 	.word	0x00028c30
        /*06a0*/ 	.short	0x010a
        /*06a2*/ 	.byte	0x3f
	.zero		1


	//   ....[29]....
        /*06a4*/ 	.word	0x000034c0
        /*06a8*/ 	.word	0x00000007
        /*06ac*/ 	.word	0x00028c30
        /*06b0*/ 	.short	0x010a
        /*06b2*/ 	.byte	0x3f
	.zero		1


	//   ....[30]....
        /*06b4*/ 	.word	0x000041b0
        /*06b8*/ 	.word	0x00000003
        /*06bc*/ 	.word	0x00000000
        /*06c0*/ 	.short	0x0101
        /*06c2*/ 	.byte	0x3f
	.zero		1


	//   ....[31]....
        /*06c4*/ 	.word	0x00004680
        /*06c8*/ 	.word	0x00000007
        /*06cc*/ 	.word	0x00028c50
        /*06d0*/ 	.short	0x010a
        /*06d2*/ 	.byte	0x3f
	.zero		1


	//   ....[32]....
        /*06d4*/ 	.word	0x000046c0
        /*06d8*/ 	.word	0x00000007
        /*06dc*/ 	.word	0x00028c50
        /*06e0*/ 	.short	0x010a
        /*06e2*/ 	.byte	0x3f
	.zero		1


	//   ....[33]....
        /*06e4*/ 	.word	0x000049a0
        /*06e8*/ 	.word	0x00000007
        /*06ec*/ 	.word	0x00000000
        /*06f0*/ 	.short	0x0101
        /*06f2*/ 	.byte	0x3f
	.zero		1


	//   ....[34]....
        /*06f4*/ 	.word	0x00004aa0
        /*06f8*/ 	.word	0x000000ff
        /*06fc*/ 	.word	0x00028c30
        /*0700*/ 	.short	0x010a
        /*0702*/ 	.byte	0x18
	.zero		1


	//   ....[35]....
        /*0704*/ 	.word	0x00004ae0
        /*0708*/ 	.word	0x000000ff
        /*070c*/ 	.word	0x00028c30
        /*0710*/ 	.short	0x010a
        /*0712*/ 	.byte	0x18
	.zero		1


	//   ....[36]....
        /*0714*/ 	.word	0x000057e0
        /*0718*/ 	.word	0x000000a3
        /*071c*/ 	.word	0x00000000
        /*0720*/ 	.short	0x0101
        /*0722*/ 	.byte	0x3f
	.zero		1


	//   ....[37]....
        /*0724*/ 	.word	0x00006440
        /*0728*/ 	.word	0x000000ff
        /*072c*/ 	.word	0x00028c50
        /*0730*/ 	.short	0x010a
        /*0732*/ 	.byte	0x18
	.zero		1


	//   ....[38]....
        /*0734*/ 	.word	0x00006480
        /*0738*/ 	.word	0x000000ff
        /*073c*/ 	.word	0x00028c50
        /*0740*/ 	.short	0x010a
        /*0742*/ 	.byte	0x18
	.zero		1


	//   ....[39]....
        /*0744*/ 	.word	0x00006720
        /*0748*/ 	.word	0x000000a8
        /*074c*/ 	.word	0x00000000
        /*0750*/ 	.short	0x0101
        /*0752*/ 	.byte	0x3f
	.zero		1


	//   ....[40]....
        /*0754*/ 	.word	0x00006840
        /*0758*/ 	.word	0x000000ff
        /*075c*/ 	.word	0x00028c30
        /*0760*/ 	.short	0x010a
        /*0762*/ 	.byte	0x17
	.zero		1


	//   ....[41]....
        /*0764*/ 	.word	0x00006880
        /*0768*/ 	.word	0x000000ff
        /*076c*/ 	.word	0x00028c30
        /*0770*/ 	.short	0x010a
        /*0772*/ 	.byte	0x17
	.zero		1


	//   ....[42]....
        /*0774*/ 	.word	0x00007340
        /*0778*/ 	.word	0x0000009a
        /*077c*/ 	.word	0x00000000
        /*0780*/ 	.short	0x0101
        /*0782*/ 	.byte	0x3f
	.zero		1


	//   ....[43]....
        /*0784*/ 	.word	0x00007d20
        /*0788*/ 	.word	0x000000ff
        /*078c*/ 	.word	0x00028c50
        /*0790*/ 	.short	0x010a
        /*0792*/ 	.byte	0x17
	.zero		1


	//   ....[44]....
        /*0794*/ 	.word	0x00007d60
        /*0798*/ 	.word	0x000000ff
        /*079c*/ 	.word	0x00028c50
        /*07a0*/ 	.short	0x010a
        /*07a2*/ 	.byte	0x17
	.zero		1


	//   ....[45]....
        /*07a4*/ 	.word	0x00007ff0
        /*07a8*/ 	.word	0x000000aa
        /*07ac*/ 	.word	0x00000000
        /*07b0*/ 	.short	0x0101
        /*07b2*/ 	.byte	0x3f
	.zero		1


	//   ....[46]....
        /*07b4*/ 	.word	0x0000a470
        /*07b8*/ 	.word	0x000000ff
        /*07bc*/ 	.word	0x00000000
        /*07c0*/ 	.short	0x0101
        /*07c2*/ 	.byte	0x04
	.zero		1


	//   ....[47]....
        /*07c4*/ 	.word	0x0000cfd0
        /*07c8*/ 	.word	0x00000008
        /*07cc*/ 	.word	0x00028c40
        /*07d0*/ 	.short	0x010a
        /*07d2*/ 	.byte	0x3f
	.zero		1


	//   ....[48]....
        /*07d4*/ 	.word	0x0000d3c0
        /*07d8*/ 	.word	0x0000000a
        /*07dc*/ 	.word	0x00028c20
        /*07e0*/ 	.short	0x010a
        /*07e2*/ 	.byte	0x3f
	.zero		1


	//   ....[49]....
        /*07e4*/ 	.word	0x0000d480
        /*07e8*/ 	.word	0x0000000b
        /*07ec*/ 	.word	0x00028c60
        /*07f0*/ 	.short	0x010a
        /*07f2*/ 	.byte	0x3f
	.zero		1


	//   ....[50]....
        /*07f4*/ 	.word	0x0000dbf0
        /*07f8*/ 	.word	0x00000002
        /*07fc*/ 	.word	0x00028c40
        /*0800*/ 	.short	0x010a
        /*0802*/ 	.byte	0x3f
	.zero		1


	//   ....[51]....
        /*0804*/ 	.word	0x0000de00
        /*0808*/ 	.word	0x00000002
        /*080c*/ 	.word	0x00028c60
        /*0810*/ 	.short	0x010a
        /*0812*/ 	.byte	0x3f
	.zero		1


	//   ....[52]....
        /*0814*/ 	.word	0x0000e4c0
        /*0818*/ 	.word	0x00000002
        /*081c*/ 	.word	0x00028c40
        /*0820*/ 	.short	0x010a
        /*0822*/ 	.byte	0x3f
	.zero		1


	//   ....[53]....
        /*0824*/ 	.word	0x0000e6c0
        /*0828*/ 	.word	0x00000002
        /*082c*/ 	.word	0x00028c60
        /*0830*/ 	.short	0x010a
        /*0832*/ 	.byte	0x3f
	.zero		1


	//   ....[54]....
        /*0834*/ 	.word	0x0000ed00
        /*0838*/ 	.word	0x00000002
        /*083c*/ 	.word	0x00028c40
        /*0840*/ 	.short	0x010a
        /*0842*/ 	.byte	0x3f
	.zero		1


	//   ....[55]....
        /*0844*/ 	.word	0x0000ef10
        /*0848*/ 	.word	0x00000002
        /*084c*/ 	.word	0x00028c60
        /*0850*/ 	.short	0x010a
        /*0852*/ 	.byte	0x3f
	.zero		1


	//   ....[56]....
        /*0854*/ 	.word	0x000101e0
        /*0858*/ 	.word	0x00000000
        /*085c*/ 	.word	0x00028c20
        /*0860*/ 	.short	0x010a
        /*0862*/ 	.byte	0x3f
	.zero		1


	//   ....[57]....
        /*0864*/ 	.word	0x000103a0
        /*0868*/ 	.word	0x00000006
        /*086c*/ 	.word	0x00000000
        /*0870*/ 	.short	0x010a
        /*0872*/ 	.byte	0x3f
	.zero		1


	//   ....[58]....
        /*0874*/ 	.word	0x00010410
        /*0878*/ 	.word	0x00000007
        /*087c*/ 	.word	0x00000000
        /*0880*/ 	.short	0x010a
        /*0882*/ 	.byte	0x3f
	.zero		1


	//   ....[59]....
        /*0884*/ 	.word	0x00010480
        /*0888*/ 	.word	0x00000004
        /*088c*/ 	.word	0x00000000
        /*0890*/ 	.short	0x010a
        /*0892*/ 	.byte	0x3f
	.zero		1


	//   ....[60]....
        /*0894*/ 	.word	0x000104b0
        /*0898*/ 	.word	0x00000003
        /*089c*/ 	.word	0x00000000
        /*08a0*/ 	.short	0x010a
        /*08a2*/ 	.byte	0x3f
	.zero		1


	//   ....[61]....
        /*08a4*/ 	.word	0x00010520
        /*08a8*/ 	.word	0x00000005
        /*08ac*/ 	.word	0x00028c50
        /*08b0*/ 	.short	0x010a
        /*08b2*/ 	.byte	0x3f
	.zero		1


	//   ....[62]....
        /*08b4*/ 	.word	0x00010580
        /*08b8*/ 	.word	0x00000006
        /*08bc*/ 	.word	0x00028c50
        /*08c0*/ 	.short	0x010a
        /*08c2*/ 	.byte	0x3f
	.zero		1


	//   ....[63]....
        /*08c4*/ 	.word	0x000105e0
        /*08c8*/ 	.word	0x00000003
        /*08cc*/ 	.word	0x00028c00
        /*08d0*/ 	.short	0x010a
        /*08d2*/ 	.byte	0x3f
	.zero		1


	//   ....[64]....
        /*08d4*/ 	.word	0x00010630
        /*08d8*/ 	.word	0x00000007
        /*08dc*/ 	.word	0x00028c30
        /*08e0*/ 	.short	0x010a
        /*08e2*/ 	.byte	0x3f
	.zero		1


	//   ....[65]....
        /*08e4*/ 	.word	0x00010680
        /*08e8*/ 	.word	0x00000007
        /*08ec*/ 	.word	0x00028c50
        /*08f0*/ 	.short	0x010a
        /*08f2*/ 	.byte	0x3f
	.zero		1


	//   ....[66]....
        /*08f4*/ 	.word	0x000106e0
        /*08f8*/ 	.word	0x00000004
        /*08fc*/ 	.word	0x00028c30
        /*0900*/ 	.short	0x010a
        /*0902*/ 	.byte	0x3f
	.zero		1


	//   ....[67]....
        /*0904*/ 	.word	0x00010730
        /*0908*/ 	.word	0x000000a8
        /*090c*/ 	.word	0x00028c50
        /*0910*/ 	.short	0x010a
        /*0912*/ 	.byte	0x3f
	.zero		1


	//   ....[68]....
        /*0914*/ 	.word	0x00010790
        /*0918*/ 	.word	0x00000004
        /*091c*/ 	.word	0x00028c30
        /*0920*/ 	.short	0x010a
        /*0922*/ 	.byte	0x3f
	.zero		1


	//   ....[69]....
        /*0924*/ 	.word	0x000107e0
        /*0928*/ 	.word	0x000000aa
        /*092c*/ 	.word	0x00028c50
        /*0930*/ 	.short	0x010a
        /*0932*/ 	.byte	0x3f
	.zero		1


	//   ....[70]....
        /*0934*/ 	.word	0x00010980
        /*0938*/ 	.word	0x00000008
        /*093c*/ 	.word	0x00028c40
        /*0940*/ 	.short	0x010a
        /*0942*/ 	.byte	0x3f
	.zero		1


	//   ....[71]....
        /*0944*/ 	.word	0x00010a00
        /*0948*/ 	.word	0x00000008
        /*094c*/ 	.word	0x00028c20
        /*0950*/ 	.short	0x010a
        /*0952*/ 	.byte	0x3f
	.zero		1


	//   ....[72]....
        /*0954*/ 	.word	0x00010a50
        /*0958*/ 	.word	0x0000000b
        /*095c*/ 	.word	0x00028c60
        /*0960*/ 	.short	0x010a
        /*0962*/ 	.byte	0x3f
	.zero		1


	//   ....[73]....
        /*0964*/ 	.word	0x00010aa0
        /*0968*/ 	.word	0x00000002
        /*096c*/ 	.word	0x00028c40
        /*0970*/ 	.short	0x010a
        /*0972*/ 	.byte	0x3f
	.zero		1


	//   ....[74]....
        /*0974*/ 	.word	0x00010af0
        /*0978*/ 	.word	0x00000002
        /*097c*/ 	.word	0x00028c60
        /*0980*/ 	.short	0x010a
        /*0982*/ 	.byte	0x3f
	.zero		1


	//   ....[75]....
        /*0984*/ 	.word	0x00010b40
        /*0988*/ 	.word	0x00000002
        /*098c*/ 	.word	0x00028c40
        /*0990*/ 	.short	0x010a
        /*0992*/ 	.byte	0x3f
	.zero		1


	//   ....[76]....
        /*0994*/ 	.word	0x00010b90
        /*0998*/ 	.word	0x00000002
        /*099c*/ 	.word	0x00028c60
        /*09a0*/ 	.short	0x010a
        /*09a2*/ 	.byte	0x3f
	.zero		1


	//   ....[77]....
        /*09a4*/ 	.word	0x00010be0
        /*09a8*/ 	.word	0x00000002
        /*09ac*/ 	.word	0x00028c40
        /*09b0*/ 	.short	0x010a
        /*09b2*/ 	.byte	0x3f
	.zero		1


	//   ....[78]....
        /*09b4*/ 	.word	0x00010c30
        /*09b8*/ 	.word	0x00000002
        /*09bc*/ 	.word	0x00028c60
        /*09c0*/ 	.short	0x010a
        /*09c2*/ 	.byte	0x3f
	.zero		1


	//   ....[79]....
        /*09c4*/ 	.word	0x000115f0
        /*09c8*/ 	.word	0x00000000
        /*09cc*/ 	.word	0x00028c20
        /*09d0*/ 	.short	0x010a
        /*09d2*/ 	.byte	0x3f
	.zero		1


	//   ....[80]....
        /*09d4*/ 	.word	0x00011790
        /*09d8*/ 	.word	0x00000006
        /*09dc*/ 	.word	0x00000000
        /*09e0*/ 	.short	0x010a
        /*09e2*/ 	.byte	0x3f
	.zero		1


	//   ....[81]....
        /*09e4*/ 	.word	0x000117e0
        /*09e8*/ 	.word	0x00000007
        /*09ec*/ 	.word	0x00000000
        /*09f0*/ 	.short	0x010a
        /*09f2*/ 	.byte	0x3f
	.zero		1


	//   ....[82]....
        /*09f4*/ 	.word	0x00011830
        /*09f8*/ 	.word	0x00000004
        /*09fc*/ 	.word	0x00000000
        /*0a00*/ 	.short	0x010a
        /*0a02*/ 	.byte	0x3f
	.zero		1


	//----- nvinfo : EIATTR_NUM_MBARRIERS
	.align		4
.L_549:
        /*0a04*/ 	.byte	0x03, 0x38
        /*0a06*/ 	.short	0x0016


	//----- nvinfo : EIATTR_EXIT_INSTR_OFFSETS
	.align		4
        /*0a08*/ 	.byte	0x04, 0x1c
        /*0a0a*/ 	.short	(.L_551 - .L_550)


	//   ....[0]....
.L_550:
        /*0a0c*/ 	.word	0x00000a80


	//   ....[1]....
        /*0a10*/ 	.word	0x0000b430


	//   ....[2]....
        /*0a14*/ 	.word	0x0000b490


	//   ....[3]....
        /*0a18*/ 	.word	0x00010500


	//----- nvinfo : EIATTR_MAX_THREADS
	.align		4
.L_551:
        /*0a1c*/ 	.byte	0x04, 0x05
        /*0a1e*/ 	.short	(.L_553 - .L_552)
.L_552:
        /*0a20*/ 	.word	0x00000180
        /*0a24*/ 	.word	0x00000001
        /*0a28*/ 	.word	0x00000001


	//----- nvinfo : EIATTR_CRS_STACK_SIZE
	.align		4
.L_553:
        /*0a2c*/ 	.byte	0x04, 0x1e
        /*0a2e*/ 	.short	(.L_555 - .L_554)
.L_554:
        /*0a30*/ 	.word	0x00000000


	//----- nvinfo : EIATTR_CBANK_PARAM_SIZE
	.align		4
.L_555:
        /*0a34*/ 	.byte	0x03, 0x19
        /*0a36*/ 	.short	0x0a70


	//----- nvinfo : EIATTR_PARAM_CBANK
	.align		4
        /*0a38*/ 	.byte	0x04, 0x0a
        /*0a3a*/ 	.short	(.L_557 - .L_556)
	.align		4
.L_556:
        /*0a3c*/ 	.word	index@(.nv.constant0._ZN7cutlass13device_kernelIN5flash11enable_sm90INS1_16FlashAttnFwdSm90INS1_25CollectiveMainloopFwdSm90ILi2EN4cute5tupleIJNS5_1CILi1EEES8_S8_EEENS6_IJNS7_ILi64EEESA_SA_EEELi512ENS_10bfloat16_tEfNS_4arch4Sm90ELb1ELb0ELb0ELb1ELb0ELb0ELb0ELb0ELb0ELb0ELb0ELb0EEENS1_21CollectiveEpilogueFwdINS6_IJSA_NS7_ILi512EEESA_EEES9_SC_SE_Li256ELb1ELb0ELb0ELb0EEENS1_36VarlenDynamicPersistentTileSchedulerILi64ELi64ELi256ELi32ELb0ELb0ELb1ELb1ELb1ELb1EEEEEEEEEvNT_6ParamsE)
        /*0a40*/ 	.short	0x0210
        /*0a42*/ 	.short	0x0a70


	//----- nvinfo : EIATTR_SW_WAR
	.align		4
.L_557:
        /*0a44*/ 	.byte	0x04, 0x36
        /*0a46*/ 	.short	(.L_559 - .L_558)
.L_558:
        /*0a48*/ 	.word	0x00000008
.L_559:


//--------------------- .nv.info._ZN7cutlass13device_kernelIN5flash11enable_sm90INS1_16FlashAttnFwdSm90INS1_25CollectiveMainloopFwdSm90ILi2EN4cute5tupleIJNS5_1CILi1EEES8_S8_EEENS6_IJNS7_ILi64EEESA_SA_EEELi512ENS_10bfloat16_tEfNS_4arch4Sm90ELb1ELb0ELb0ELb1ELb0ELb1ELb0ELb0ELb0ELb0ELb0ELb0EEENS1_21CollectiveEpilogueFwdINS6_IJSA_NS7_ILi512EEESA_EEES9_SC_SE_Li256ELb1ELb0ELb0ELb0EEENS1_36VarlenDynamicPersistentTileSchedulerILi64ELi64ELi256ELi32ELb0ELb0ELb1ELb1ELb1ELb1EEEEEEEEEvNT_6ParamsE --------------------------
	.section	.nv.info._ZN7cutlass13device_kernelIN5flash11enable_sm90INS1_16FlashAttnFwdSm90INS1_25CollectiveMainloopFwdSm90ILi2EN4cute5tupleIJNS5_1CILi1EEES8_S8_EEENS6_IJNS7_ILi64EEESA_SA_EEELi512ENS_10bfloat16_tEfNS_4arch4Sm90ELb1ELb0ELb0ELb1ELb0ELb1ELb0ELb0ELb0ELb0ELb0ELb0EEENS1_21CollectiveEpilogueFwdINS6_IJSA_NS7_ILi512EEESA_EEES9_SC_SE_Li256ELb1ELb0ELb0ELb0EEENS1_36VarlenDynamicPersistentTileSchedulerILi64ELi64ELi256ELi32ELb0ELb0ELb1ELb1ELb1ELb1EEEEEEEEEvNT_6ParamsE,"",@"SHT_CUDA_INFO"
	.sectionflags	@""
	.align	4


	//----- nvinfo : EIATTR_CUDA_API_VERSION
	.align		4
        /*0000*/ 	.byte	0x04, 0x37
        /*0002*/ 	.short	(.L_561 - .L_560)
.L_560:
        /*0004*/ 	.word	0x00000082


	//----- nvinfo : EIATTR_KPARAM_INFO
	.align		4
.L_561:
        /*0008*/ 	.byte	0x04, 0x17
        /*000a*/ 	.short	(.L_563 - .L_562)
.L_562:
        /*000c*/ 	.word	0x00000000
        /*0010*/ 	.short	0x0000
        /*0012*/ 	.short	0x0070
        /*0014*/ 	.byte	0x00, 0xf0, 0x01, 0x28


	//----- nvinfo : EIATTR_SPARSE_MMA_MASK
	.align		4
.L_563:
        /*0018*/ 	.byte	0x03, 0x50
        /*001a*/ 	.short	0x0000


	//----- nvinfo : EIATTR_MAXREG_COUNT
	.align		4
        /*001c*/ 	.byte	0x03, 0x1b
        /*001e*/ 	.short	0x00a8


	//----- nvinfo : EIATTR_NUM_BARRIERS
	.align		4
        /*0020*/ 	.byte	0x02, 0x4c
        /*0022*/ 	.byte	0x10
	.zero		1


	//----- nvinfo : EIATTR_EXTERNS
	.align		4
        /*0024*/ 	.byte	0x04, 0x0f
        /*0026*/ 	.short	(.L_565 - .L_564)


	//   ....[0]....
	.align		4
.L_564:
        /*0028*/ 	.word	index@(__assertfail)


	//----- nvinfo : EIATTR_ANNOTATIONS
	.align		4
.L_565:
        /*002c*/ 	.byte	0x04, 0x55
        /*002e*/ 	.short	(.L_567 - .L_566)


	//   ....[0]....
.L_566:
        /* <DEDUP_REMOVED lines=41> */


	//----- nvinfo : EIATTR_MERCURY_ISA_VERSION
	.align		4
.L_567:
        /*02a8*/ 	.byte	0x03, 0x5f
        /*02aa*/ 	.short	0x0101


	//----- nvinfo : EIATTR_UNUSED_LOAD_BYTE_OFFSET
	.align		4
        /*02ac*/ 	.byte	0x04, 0x44
        /*02ae*/ 	.short	(.L_569 - .L_568)


	//   ....[0]....
.L_568:
        /*02b0*/ 	.word	0x00000ae0
        /*02b4*/ 	.word	0x0000fff0


	//   ....[1]....
        /*02b8*/ 	.word	0x0000efb0
        /*02bc*/ 	.word	0x0000fff0


	//----- nvinfo : EIATTR_INT_WARP_WIDE_INSTR_OFFSETS
	.align		4
.L_569:
        /*02c0*/ 	.byte	0x04, 0x31
        /*02c2*/ 	.short	(.L_571 - .L_570)


	//   ....[0]....
.L_570:
        /*02c4*/ 	.word	0x000001c0


	//   ....[1]....
        /*02c8*/ 	.word	0x00000200


	//   ....[2]....
        /*02cc*/ 	.word	0x000002d0


	//   ....[3]....
        /*02d0*/ 	.word	0x00013a50


	//   ....[4]....
        /*02d4*/ 	.word	0x00013ae0


	//   ....[5]....
        /*02d8*/ 	.word	0x00013f60


	//   ....[6]....
        /*02dc*/ 	.word	0x00013f90


	//   ....[7]....
        /*02e0*/ 	.word	0x00016820


	//   ....[8]....
        /*02e4*/ 	.word	0x000168b0


	//----- nvinfo : EIATTR_COOP_GROUP_MASK_REGIDS
	.align		4
.L_571:
        /*02e8*/ 	.byte	0x04, 0x29
        /*02ea*/ 	.short	(.L_573 - .L_572)


	//   ....[0]....
.L_572:
        /*02ec*/ 	.word	0xffffffff


	//   ....[1]....
        /*02f0*/ 	.word	0xffffffff


	//   ....[2]....
        /*02f4*/ 	.word	0xffffffff


	//   ....[3]....
        /*02f8*/ 	.word	0xffffffff


	//   ....[4]....
        /*02fc*/ 	.word	0xffffffff


	//   ....[5]....
        /*0300*/ 	.word	0xffffffff


	//   ....[6]....
        /*0304*/ 	.word	0xffffffff


	//   ....[7]....
        /*0308*/ 	.word	0xffffffff


	//   ....[8]....
        /*030c*/ 	.word	0xffffffff


	//   ....[9]....
        /*0310*/ 	.word	0xffffffff


	//   ....[10]....
        /*0314*/ 	.word	0xffffffff


	//   ....[11]....
        /*0318*/ 	.word	0xffffffff


	//   ....[12]....
        /*031c*/ 	.word	0xffffffff


	//   ....[13]....
        /*0320*/ 	.word	0xffffffff


	//   ....[14]....
        /*0324*/ 	.word	0xffffffff


	//   ....[15]....
        /*0328*/ 	.word	0xffffffff


	//   ....[16]....
        /*032c*/ 	.word	0xffffffff


	//   ....[17]....
        /*0330*/ 	.word	0xffffffff


	//   ....[18]....
        /*0334*/ 	.word	0xffffffff


	//   ....[19]....
        /*0338*/ 	.word	0xffffffff


	//   ....[20]....
        /*033c*/ 	.word	0xffffffff


	//   ....[21]....
        /*0340*/ 	.word	0xffffffff


	//   ....[22]....
        /*0344*/ 	.word	0xffffffff


	//   ....[23]....
        /*0348*/ 	.word	0xffffffff


	//   ....[24]....
        /*034c*/ 	.word	0xffffffff


	//   ....[25]....
        /*0350*/ 	.word	0xffffffff


	//   ....[26]....
        /*0354*/ 	.word	0xffffffff


	//   ....[27]....
        /*0358*/ 	.word	0xffffffff


	//   ....[28]....
        /*035c*/ 	.word	0xffffffff


	//   ....[29]....
        /*0360*/ 	.word	0xffffffff


	//   ....[30]....
        /*0364*/ 	.word	0xffffffff


	//   ....[31]....
        /*0368*/ 	.word	0xffffffff


	//   ....[32]....
        /*036c*/ 	.word	0xffffffff


	//   ....[33]....
        /*0370*/ 	.word	0xffffffff


	//   ....[34]....
        /*0374*/ 	.word	0xffffffff


	//   ....[35]....
        /*0378*/ 	.word	0xffffffff


	//   ....[36]....
        /*037c*/ 	.word	0xffffffff


	//   ....[37]....
        /*0380*/ 	.word	0xffffffff


	//   ....[38]....
        /*0384*/ 	.word	0xffffffff


	//   ....[39]....
        /*0388*/ 	.word	0xffffffff


	//   ....[40]....
        /*038c*/ 	.word	0xffffffff


	//   ....[41]....
        /*0390*/ 	.word	0xffffffff


	//   ....[42]....
        /*0394*/ 	.word	0xffffffff


	//   ....[43]....
        /*0398*/ 	.word	0xffffffff


	//   ....[44]....
        /*039c*/ 	.word	0xffffffff


	//   ....[45]....
        /*03a0*/ 	.word	0xffffffff


	//   ....[46]....
        /*03a4*/ 	.word	0xffffffff


	//   ....[47]....
        /*03a8*/ 	.word	0xffffffff


	//   ....[48]....
        /*03ac*/ 	.word	0xffffffff


	//   ....[49]....
        /*03b0*/ 	.word	0xffffffff


	//   ....[50]....
        /*03b4*/ 	.word	0xffffffff


	//   ....[51]....
        /*03b8*/ 	.word	0xffffffff


	//   ....[52]....
        /*03bc*/ 	.word	0xffffffff


	//   ....[53]....
        /*03c0*/ 	.word	0xffffffff


	//   ....[54]....
        /*03c4*/ 	.word	0xffffffff


	//   ....[55]....
        /*03c8*/ 	.word	0xffffffff


	//   ....[56]....
        /*03cc*/ 	.word	0xffffffff


	//   ....[57]....
        /*03d0*/ 	.word	0xffffffff


	//   ....[58]....
        /*03d4*/ 	.word	0xffffffff


	//   ....[59]....
        /*03d8*/ 	.word	0xffffffff


	//   ....[60]....
        /*03dc*/ 	.word	0xffffffff


	//   ....[61]....
        /*03e0*/ 	.word	0xffffffff


	//   ....[62]....
        /*03e4*/ 	.word	0xffffffff


	//   ....[63]....
        /*03e8*/ 	.word	0x0500000f


	//   ....[64]....
        /*03ec*/ 	.word	0x0500000f


	//   ....[65]....
        /*03f0*/ 	.word	0x0500000f


	//   ....[66]....
        /*03f4*/ 	.word	0x0500000f


	//   ....[67]....
        /*03f8*/ 	.word	0x0500000f


	//   ....[68]....
        /*03fc*/ 	.word	0x0500000f


	//   ....[69]....
        /*0400*/ 	.word	0x0500000f


	//   ....[70]....
        /*0404*/ 	.word	0x0500000f


	//   ....[71]....
        /*0408*/ 	.word	0x0500000f


	//   ....[72]....
        /*040c*/ 	.word	0x0500000f


	//   ....[73]....
        /*0410*/ 	.word	0x0500000f


	//   ....[74]....
        /*0414*/ 	.word	0x0500000f


	//   ....[75]....
        /*0418*/ 	.word	0x0500000f


	//   ....[76]....
        /*041c*/ 	.word	0x0500000f


	//   ....[77]....
        /*0420*/ 	.word	0x0500000f


	//   ....[78]....
        /*0424*/ 	.word	0x0500000f


	//   ....[79]....
        /*0428*/ 	.word	0x0500000f


	//   ....[80]....
        /*042c*/ 	.word	0x0500000f


	//   ....[81]....
        /*0430*/ 	.word	0x0500000f


	//   ....[82]....
        /*0434*/ 	.word	0x0500000f


	//   ....[83]....
        /*0438*/ 	.word	0x0500000f


	//   ....[84]....
        /*043c*/ 	.word	0x0500000f


	//   ....[85]....
        /*0440*/ 	.word	0x0500000f


	//   ....[86]....
        /*0444*/ 	.word	0x0500000f


	//   ....[87]....
        /*0448*/ 	.word	0x0500000f


	//   ....[88]....
        /*044c*/ 	.word	0x0500000f


	//   ....[89]....
        /*0450*/ 	.word	0x0500000f


	//   ....[90]....
        /*0454*/ 	.word	0x0500000f


	//   ....[91]....
        /*0458*/ 	.word	0x0500000f


	//   ....[92]....
        /*045c*/ 	.word	0x0500000f


	//   ....[93]....
        /*0460*/ 	.word	0x0500000f


	//   ....[94]....
        /*0464*/ 	.word	0x0500000f


	//   ....[95]....
        /*0468*/ 	.word	0x0500000f


	//   ....[96]....
        /*046c*/ 	.word	0x0500000f


	//   ....[97]....
        /*0470*/ 	.word	0x0500000f


	//   ....[98]....
        /*0474*/ 	.word	0x0500000f


	//----- nvinfo : EIATTR_COOP_GROUP_INSTR_OFFSETS
	.align		4
.L_573:
        /*0478*/ 	.byte	0x04, 0x28
        /*047a*/ 	.short	(.L_575 - .L_574)


	//   ....[0]....
.L_574:
        /*047c*/ 	.word	0x00000060


	//   ....[1]....
        /*0480*/ 	.word	0x000001d0


	//   ....[2]....
        /*0484*/ 	.word	0x00000210


	//   ....[3]....
        /*0488*/ 	.word	0x00000400


	//   ....[4]....
        /*048c*/ 	.word	0x00000560


	//   ....[5]....
        /*0490*/ 	.word	0x00000680


	//   ....[6]....
        /*0494*/ 	.word	0x000007e0


	//   ....[7]....
        /*0498*/ 	.word	0x00004780


	//   ....[8]....
        /*049c*/ 	.word	0x000061b0


	//   ....[9]....
        /*04a0*/ 	.word	0x00009c90


	//   ....[10]....
        /*04a4*/ 	.word	0x00009e20


	//   ....[11]....
        /*04a8*/ 	.word	0x00009fd0


	//   ....[12]....
        /*04ac*/ 	.word	0x0000a120


	//   ....[13]....
        /*04b0*/ 	.word	0x0000ab50


	//   ....[14]....
        /*04b4*/ 	.word	0x0000b2a0


	//   ....[15]....
        /*04b8*/ 	.word	0x0000b3a0


	//   ....[16]....
        /*04bc*/ 	.word	0x0000b6e0


	//   ....[17]....
        /*04c0*/ 	.word	0x0000b760


	//   ....[18]....
        /*04c4*/ 	.word	0x0000ca20


	//   ....[19]....
        /*04c8*/ 	.word	0x0000cf80


	//   ....[20]....
        /*04cc*/ 	.word	0x0000cfb0


	//   ....[21]....
        /*04d0*/ 	.word	0x0000d1f0


	//   ....[22]....
        /*04d4*/ 	.word	0x0000d2e0


	//   ....[23]....
        /*04d8*/ 	.word	0x0000e470


	//   ....[24]....
        /*04dc*/ 	.word	0x0000e4c0


	//   ....[25]....
        /*04e0*/ 	.word	0x0000e500


	//   ....[26]....
        /*04e4*/ 	.word	0x0000e570


	//   ....[27]....
        /*04e8*/ 	.word	0x0000e590


	//   ....[28]....
        /*04ec*/ 	.word	0x0000ff50


	//   ....[29]....
        /*04f0*/ 	.word	0x000116d0


	//   ....[30]....
        /*04f4*/ 	.word	0x00011850


	//   ....[31]....
        /*04f8*/ 	.word	0x00011880


	//   ....[32]....
        /*04fc*/ 	.word	0x000118c0


	//   ....[33]....
        /*0500*/ 	.word	0x00011930


	//   ....[34]....
        /*0504*/ 	.word	0x00011990


	//   ....[35]....
        /*0508*/ 	.word	0x000119d0


	//   ....[36]....
        /*050c*/ 	.word	0x00011b70


	//   ....[37]....
        /*0510*/ 	.word	0x00011bd0


	//   ....[38]....
        /*0514*/ 	.word	0x00011c10


	//   ....[39]....
        /*0518*/ 	.word	0x00011c50


	//   ....[40]....
        /*051c*/ 	.word	0x00011c80


	//   ....[41]....
        /*0520*/ 	.word	0x00011cb0


	//   ....[42]....
        /*0524*/ 	.word	0x00011d40


	//   ....[43]....
        /*0528*/ 	.word	0x00011da0


	//   ....[44]....
        /*052c*/ 	.word	0x00011e30


	//   ....[45]....
        /*0530*/ 	.word	0x00016940


	//   ....[46]....
        /*0534*/ 	.word	0x00016950


	//   ....[47]....
        /*0538*/ 	.word	0x00016a60


	//   ....[48]....
        /*053c*/ 	.word	0x00016ac0


	//   ....[49]....
        /*0540*/ 	.word	0x00016b00


	//   ....[50]....
        /*0544*/ 	.word	0x00016b40


	//   ....[51]....
        /*0548*/ 	.word	0x00016b70


	//   ....[52]....
        /*054c*/ 	.word	0x00016ba0


	//   ....[53]....
        /*0550*/ 	.word	0x00016d30


	//   ....[54]....
        /*0554*/ 	.word	0x00016d90


	//   ....[55]....
        /*0558*/ 	.word	0x00016dd0


	//   ....[56]....
        /*055c*/ 	.word	0x00016e10


	//   ....[57]....
        /*0560*/ 	.word	0x00016e40


	//   ....[58]....
        /*0564*/ 	.word	0x00016e70


	//   ....[59]....
        /*0568*/ 	.word	0x00016f30


	//   ....[60]....
        /*056c*/ 	.word	0x00016f50


	//   ....[61]....
        /*0570*/ 	.word	0x00016fc0


	//   ....[62]....
        /*0574*/ 	.word	0x00017650


	//   ....[63]....
        /*0578*/ 	.word	0x00017b30


	//   ....[64]....
        /*057c*/ 	.word	0x00017bd0


	//   ....[65]....
        /*0580*/ 	.word	0x00017c70


	//   ....[66]....
        /*0584*/ 	.word	0x00017d10


	//   ....[67]....
        /*0588*/ 	.word	0x00017db0


	//   ....[68]....
        /*058c*/ 	.word	0x00017e50


	//   ....[69]....
        /*0590*/ 	.word	0x00017ef0


	//   ....[70]....
        /*0594*/ 	.word	0x00017f90


	//   ....[71]....
        /*0598*/ 	.word	0x00018080


	//   ....[72]....
        /*059c*/ 	.word	0x00018120


	//   ....[73]....
        /*05a0*/ 	.word	0x000181c0


	//   ....[74]....
        /*05a4*/ 	.word	0x00018260


	//   ....[75]....
        /*05a8*/ 	.word	0x00018300


	//   ....[76]....
        /*05ac*/ 	.word	0x000183a0


	//   ....[77]....
        /*05b0*/ 	.word	0x00018440


	//   ....[78]....
        /*05b4*/ 	.word	0x000184e0


	//   ....[79]....
        /*05b8*/ 	.word	0x000187e0


	//   ....[80]....
        /*05bc*/ 	.word	0x00018ac0


	//   ....[81]....
        /*05c0*/ 	.word	0x00018ee0


	//   ....[82]....
        /*05c4*/ 	.word	0x00018f70


	//   ....[83]....
        /*05c8*/ 	.word	0x00019010


	//   ....[84]....
        /*05cc*/ 	.word	0x000190c0


	//   ....[85]....
        /*05d0*/ 	.word	0x00019140


	//   ....[86]....
        /*05d4*/ 	.word	0x000191c0


	//   ....[87]....
        /*05d8*/ 	.word	0x00019240


	//   ....[88]....
        /*05dc*/ 	.word	0x000192c0


	//   ....[89]....
        /*05e0*/ 	.word	0x00019350


	//   ....[90]....
        /*05e4*/ 	.word	0x00019400


	//   ....[91]....
        /*05e8*/ 	.word	0x00019480


	//   ....[92]....
        /*05ec*/ 	.word	0x00019500


	//   ....[93]....
        /*05f0*/ 	.word	0x00019580


	//   ....[94]....
        /*05f4*/ 	.word	0x00019600


	//   ....[95]....
        /*05f8*/ 	.word	0x00019670


	//   ....[96]....
        /*05fc*/ 	.word	0x00019710


	//   ....[97]....
        /*0600*/ 	.word	0x000197a0


	//   ....[98]....
        /*0604*/ 	.word	0x000198d0


	//----- nvinfo : EIATTR_REG_RECONFIG
	.align		4
.L_575:
        /*0608*/ 	.byte	0x01, 0x54
	.zero		2


	//----- nvinfo : EIATTR_SYSCALL_OFFSETS
	.align		4
        /*060c*/ 	.byte	0x04, 0x46
        /*060e*/ 	.short	(.L_577 - .L_576)


	//   ....[0]....
.L_576:
        /*0610*/ 	.word	0x000018c0


	//   ....[1]....
        /*0614*/ 	.word	0x00001a10


	//   ....[2]....
        /*0618*/ 	.word	0x00006370


	//   ....[3]....
        /*061c*/ 	.word	0x00006810


	//   ....[4]....
        /*0620*/ 	.word	0x00013c70


	//   ....[5]....
        /*0624*/ 	.word	0x00013db0


	//   ....[6]....
        /*0628*/ 	.word	0x00013eb0


	//----- nvinfo : EIATTR_MBARRIER_INSTR_OFFSETS
	.align		4
.L_577:
        /*062c*/ 	.byte	0x04, 0x39
        /*062e*/ 	.short	(.L_579 - .L_578)


	//   ....[0]....
.L_578:
        /*0630*/ 	.word	0x000002f0
        /*0634*/ 	.word	0x000000ff
        /*0638*/ 	.word	0x00028c00
        /*063c*/ 	.short	0x0100
        /*063e*/ 	.byte	0x08
	.zero		1


	//   ....[1]....
        /*0640*/ 	.word	0x00000300
        /*0644*/ 	.word	0x000000ff
        /*0648*/ 	.word	0x00028c20
        /*064c*/ 	.short	0x0100
        /*064e*/ 	.byte	0x08
	.zero		1


	//   ....[2]....
        /*0650*/ 	.word	0x000003b0
        /*0654*/ 	.word	0x000000ff
        /*0658*/ 	.word	0x00028c30
        /*065c*/ 	.short	0x0100
        /*065e*/ 	.byte	0x06
	.zero		1


	//   ....[3]....
        /*0660*/ 	.word	0x000003c0
        /*0664*/ 	.word	0x000000ff
        /*0668*/ 	.word	0x00028c40
        /*066c*/ 	.short	0x0100
        /*066e*/ 	.byte	0x06
	.zero		1


	//   ....[4]....
        /*0670*/ 	.word	0x000003d0
        /*0674*/ 	.word	0x000000ff
        /*0678*/ 	.word	0x00028c38
        /*067c*/ 	.short	0x0100
        /*067e*/ 	.byte	0x06
	.zero		1


	//   ....[5]....
        /*0680*/ 	.word	0x000003e0
        /*0684*/ 	.word	0x000000ff
        /*0688*/ 	.word	0x00028c48
        /*068c*/ 	.short	0x0100
        /*068e*/ 	.byte	0x06
	.zero		1


	//   ....[6]....
        /*0690*/ 	.word	0x00000510
        /*0694*/ 	.word	0x000000ff
        /*0698*/ 	.word	0x00028c50
        /*069c*/ 	.short	0x0100
        /*069e*/ 	.byte	0x08
	.zero		1


	//   ....[7]....
        /*06a0*/ 	.word	0x00000520
        /*06a4*/ 	.word	0x000000ff
        /*06a8*/ 	.word	0x00028c60
        /*06ac*/ 	.short	0x0100
        /*06ae*/ 	.byte	0x08
	.zero		1


	//   ....[8]....
        /*06b0*/ 	.word	0x00000530
        /*06b4*/ 	.word	0x000000ff
        /*06b8*/ 	.word	0x00028c58
        /*06bc*/ 	.short	0x0100
        /*06be*/ 	.byte	0x08
	.zero		1


	//   ....[9]....
        /*06c0*/ 	.word	0x00000540
        /*06c4*/ 	.word	0x000000ff
        /*06c8*/ 	.word	0x00028c68
        /*06cc*/ 	.short	0x0100
        /*06ce*/ 	.byte	0x08
	.zero		1


	//   ....[10]....
        /*06d0*/ 	.word	0x00000630
        /*06d4*/ 	.word	0x000000ff
        /*06d8*/ 	.word	0x00028c70
        /*06dc*/ 	.short	0x0100
        /*06de*/ 	.byte	0x06
	.zero		1


	//   ....[11]....
        /*06e0*/ 	.word	0x00000640
        /*06e4*/ 	.word	0x000000ff
        /*06e8*/ 	.word	0x00028c80
        /*06ec*/ 	.short	0x0100
        /*06ee*/ 	.byte	0x06
	.zero		1


	//   ....[12]....
        /*06f0*/ 	.word	0x00000650
        /*06f4*/ 	.word	0x000000ff
        /*06f8*/ 	.word	0x00028c78
        /*06fc*/ 	.short	0x0100
        /*06fe*/ 	.byte	0x06
	.zero		1


	//   ....[13]....
        /*0700*/ 	.word	0x00000660
        /*0704*/ 	.word	0x000000ff
        /*0708*/ 	.word	0x00028c88
        /*070c*/ 	.short	0x0100
        /*070e*/ 	.byte	0x06
	.zero		1


	//   ....[14]....
        /*0710*/ 	.word	0x00000790
        /*0714*/ 	.word	0x000000ff
        /*0718*/ 	.word	0x00028c90
        /*071c*/ 	.short	0x0100
        /*071e*/ 	.byte	0x08
	.zero		1


	//   ....[15]....
        /*0720*/ 	.word	0x000007a0
        /*0724*/ 	.word	0x000000ff
        /*0728*/ 	.word	0x00028ca0
        /*072c*/ 	.short	0x0100
        /*072e*/ 	.byte	0x08
	.zero		1


	//   ....[16]....
        /*0730*/ 	.word	0x000007b0
        /*0734*/ 	.word	0x000000ff
        /*0738*/ 	.word	0x00028c98
        /*073c*/ 	.short	0x0100
        /*073e*/ 	.byte	0x08
	.zero		1


	//   ....[17]....
        /*0740*/ 	.word	0x000007c0
        /*0744*/ 	.word	0x000000ff
        /*0748*/ 	.word	0x00028ca8
        /*074c*/ 	.short	0x0100
        /*074e*/ 	.byte	0x08
	.zero		1


	//   ....[18]....
        /*0750*/ 	.word	0x000008f0
        /*0754*/ 	.word	0x000000ff
        /*0758*/ 	.word	0x00028cb0
        /*075c*/ 	.short	0x0100
        /*075e*/ 	.byte	0x08
	.zero		1


	//   ....[19]....
        /*0760*/ 	.word	0x00000900
        /*0764*/ 	.word	0x000000ff
        /*0768*/ 	.word	0x00028cc0
        /*076c*/ 	.short	0x0100
        /*076e*/ 	.byte	0x08
	.zero		1


	//   ....[20]....
        /*0770*/ 	.word	0x00000910
        /*0774*/ 	.word	0x000000ff
        /*0778*/ 	.word	0x00028cb8
        /*077c*/ 	.short	0x0100
        /*077e*/ 	.byte	0x08
	.zero		1


	//   ....[21]....
        /*0780*/ 	.word	0x00000920
        /*0784*/ 	.word	0x000000ff
        /*0788*/ 	.word	0x00028cc8
        /*078c*/ 	.short	0x0100
        /*078e*/ 	.byte	0x08
	.zero		1


	//   ....[22]....
        /*0790*/ 	.word	0x00002670
        /*0794*/ 	.word	0x00000046
        /*0798*/ 	.word	0x00028c90
        /*079c*/ 	.short	0x010a
        /*079e*/ 	.byte	0x3f
	.zero		1


	//   ....[23]....
        /*07a0*/ 	.word	0x00003090
        /*07a4*/ 	.word	0x00000046
        /*07a8*/ 	.word	0x00028c90
        /*07ac*/ 	.short	0x010a
        /*07ae*/ 	.byte	0x3f
	.zero		1


	//   ....[24]....
        /*07b0*/ 	.word	0x00003990
        /*07b4*/ 	.word	0x00000046
        /*07b8*/ 	.word	0x00028c90
        /*07bc*/ 	.short	0x010a
        /*07be*/ 	.byte	0x3f
	.zero		1


	//   ....[25]....
        /*07c0*/ 	.word	0x00003b90
        /*07c4*/ 	.word	0x00000004
        /*07c8*/ 	.word	0x00000000
        /*07cc*/ 	.short	0x0101
        /*07ce*/ 	.byte	0x3f
	.zero		1


	//   ....[26]....
        /*07d0*/ 	.word	0x00003bd0
        /*07d4*/ 	.word	0x00000046
        /*07d8*/ 	.word	0x00028cb0
        /*07dc*/ 	.short	0x010a
        /*07de*/ 	.byte	0x3f
	.zero		1


	//   ....[27]....
        /*07e0*/ 	.word	0x000041f0
        /*07e4*/ 	.word	0x00000046
        /*07e8*/ 	.word	0x00000000
        /*07ec*/ 	.short	0x0101
        /*07ee*/ 	.byte	0x3f
	.zero		1


	//   ....[28]....
        /*07f0*/ 	.word	0x00004890
        /*07f4*/ 	.word	0x0000000e
        /*07f8*/ 	.word	0x00028c50
        /*07fc*/ 	.short	0x010a
        /*07fe*/ 	.byte	0x3f
	.zero		1


	//   ....[29]....
        /*0800*/ 	.word	0x00004c40
        /*0804*/ 	.word	0x00000000
        /*0808*/ 	.word	0x00000000
        /*080c*/ 	.short	0x0101
        /*080e*/ 	.byte	0x3f
	.zero		1


	//   ....[30]....
        /*0810*/ 	.word	0x00005570
        /*0814*/ 	.word	0x00000000
        /*0818*/ 	.word	0x00028c50
        /*081c*/ 	.short	0x010a
        /*081e*/ 	.byte	0x3f
	.zero		1


	//   ....[31]....
        /*0820*/ 	.word	0x000055c0
        /*0824*/ 	.word	0x00000000
        /*0828*/ 	.word	0x00028c50
        /*082c*/ 	.short	0x010a
        /*082e*/ 	.byte	0x3f
	.zero		1


	//   ....[32]....
        /*0830*/ 	.word	0x00005880
        /*0834*/ 	.word	0x00000000
        /*0838*/ 	.word	0x00000000
        /*083c*/ 	.short	0x0101
        /*083e*/ 	.byte	0x3f
	.zero		1


	//   ....[33]....
        /*0840*/ 	.word	0x00006400
        /*0844*/ 	.word	0x00000002
        /*0848*/ 	.word	0x00028c00
        /*084c*/ 	.short	0x010a
        /*084e*/ 	.byte	0x3f
	.zero		1


	//   ....[34]....
        /*0850*/ 	.word	0x00006450
        /*0854*/ 	.word	0x00000002
        /*0858*/ 	.word	0x00028c00
        /*085c*/ 	.short	0x010a
        /*085e*/ 	.byte	0x3f
	.zero		1


	//   ....[35]....
        /*0860*/ 	.word	0x00007080
        /*0864*/ 	.word	0x00000002
        /*0868*/ 	.word	0x00028c00
        /*086c*/ 	.short	0x010a
        /*086e*/ 	.byte	0x3f
	.zero		1


	//   ....[36]....
        /*0870*/ 	.word	0x00008510
        /*0874*/ 	.word	0x00000002
        /*0878*/ 	.word	0x00028c00
        /*087c*/ 	.short	0x010a
        /*087e*/ 	.byte	0x3f
	.zero		1


	//   ....[37]....
        /*0880*/ 	.word	0x00009510
        /*0884*/ 	.word	0x000000a9
        /*0888*/ 	.word	0x00028c30
        /*088c*/ 	.short	0x010a
        /*088e*/ 	.byte	0x3f
	.zero		1


	//   ....[38]....
        /*0890*/ 	.word	0x000095c0
        /*0894*/ 	.word	0x000000a9
        /*0898*/ 	.word	0x00028c30
        /*089c*/ 	.short	0x010a
        /*089e*/ 	.byte	0x3f
	.zero		1


	//   ....[39]....
        /*08a0*/ 	.word	0x0000a420
        /*08a4*/ 	.word	0x00000000
        /*08a8*/ 	.word	0x00000000
        /*08ac*/ 	.short	0x0101
        /*08ae*/ 	.byte	0x3f
	.zero		1


	//   ....[40]....
        /*08b0*/ 	.word	0x0000a7d0
        /*08b4*/ 	.word	0x000000a9
        /*08b8*/ 	.word	0x00028c50
        /*08bc*/ 	.short	0x010a
        /*08be*/ 	.byte	0x3f
	.zero		1


	//   ....[41]....
        /*08c0*/ 	.word	0x0000a860
        /*08c4*/ 	.word	0x000000a9
        /*08c8*/ 	.word	0x00028c50
        /*08cc*/ 	.short	0x010a
        /*08ce*/ 	.byte	0x3f
	.zero		1


	//   ....[42]....
        /*08d0*/ 	.word	0x0000ab70
        /*08d4*/ 	.word	0x000000a9
        /*08d8*/ 	.word	0x00000000
        /*08dc*/ 	.short	0x0101
        /*08de*/ 	.byte	0x3f
	.zero		1


	//   ....[43]....
        /*08e0*/ 	.word	0x0000ac60
        /*08e4*/ 	.word	0x000000d5
        /*08e8*/ 	.word	0x00028c30
        /*08ec*/ 	.short	0x010a
        /*08ee*/ 	.byte	0x3f
	.zero		1


	//   ....[44]....
        /*08f0*/ 	.word	0x0000acd0
        /*08f4*/ 	.word	0x000000d5
        /*08f8*/ 	.word	0x00028c30
        /*08fc*/ 	.short	0x010a
        /*08fe*/ 	.byte	0x3f
	.zero		1


	//   ....[45]....
        /*0900*/ 	.word	0x0000b970
        /*0904*/ 	.word	0x0000009a
        /*0908*/ 	.word	0x00000000
        /*090c*/ 	.short	0x0101
        /*090e*/ 	.byte	0x3f
	.zero		1


	//   ....[46]....
        /*0910*/ 	.word	0x0000c6f0
        /*0914*/ 	.word	0x000000d5
        /*0918*/ 	.word	0x00028c50
        /*091c*/ 	.short	0x010a
        /*091e*/ 	.byte	0x3f
	.zero		1


	//   ....[47]....
        /*0920*/ 	.word	0x0000c740
        /*0924*/ 	.word	0x000000d5
        /*0928*/ 	.word	0x00028c50
        /*092c*/ 	.short	0x010a
        /*092e*/ 	.byte	0x3f
	.zero		1


	//   ....[48]....
        /*0930*/ 	.word	0x0000ca40
        /*0934*/ 	.word	0x000000d5
        /*0938*/ 	.word	0x00000000
        /*093c*/ 	.short	0x0101
        /*093e*/ 	.byte	0x3f
	.zero		1


	//   ....[49]....
        /*0940*/ 	.word	0x0000cb70
        /*0944*/ 	.word	0x000000b9
        /*0948*/ 	.word	0x00028c30
        /*094c*/ 	.short	0x010a
        /*094e*/ 	.byte	0x3f
	.zero		1


	//   ....[50]....
        /*0950*/ 	.word	0x0000cbe0
        /*0954*/ 	.word	0x000000b9
        /*0958*/ 	.word	0x00028c30
        /*095c*/ 	.short	0x010a
        /*095e*/ 	.byte	0x3f
	.zero		1


	//   ....[51]....
        /*0960*/ 	.word	0x0000d5b0
        /*0964*/ 	.word	0x0000009a
        /*0968*/ 	.word	0x00000000
        /*096c*/ 	.short	0x0101
        /*096e*/ 	.byte	0x3f
	.zero		1


	//   ....[52]....
        /*0970*/ 	.word	0x0000e140
        /*0974*/ 	.word	0x000000b9
        /*0978*/ 	.word	0x00028c50
        /*097c*/ 	.short	0x010a
        /*097e*/ 	.byte	0x3f
	.zero		1


	//   ....[53]....
        /*0980*/ 	.word	0x0000e190
        /*0984*/ 	.word	0x000000b9
        /*0988*/ 	.word	0x00028c50
        /*098c*/ 	.short	0x010a
        /*098e*/ 	.byte	0x3f
	.zero		1


	//   ....[54]....
        /*0990*/ 	.word	0x0000e490
        /*0994*/ 	.word	0x000000b9
        /*0998*/ 	.word	0x00000000
        /*099c*/ 	.short	0x0101
        /*099e*/ 	.byte	0x3f
	.zero		1


	//   ....[55]....
        /*09a0*/ 	.word	0x000107c0
        /*09a4*/ 	.word	0x00000000
        /*09a8*/ 	.word	0x00000000
        /*09ac*/ 	.short	0x0101
        /*09ae*/ 	.byte	0x3f
	.zero		1


	//   ....[56]....
        /*09b0*/ 	.word	0x00012b60
        /*09b4*/ 	.word	0x00000009
        /*09b8*/ 	.word	0x00028c20
        /*09bc*/ 	.short	0x010a
        /*09be*/ 	.byte	0x3f
	.zero		1


	//   ....[57]....
        /*09c0*/ 	.word	0x00012bf0
        /*09c4*/ 	.word	0x00000005
        /*09c8*/ 	.word	0x00028ca0
        /*09cc*/ 	.short	0x010a
        /*09ce*/ 	.byte	0x3f
	.zero		1


	//   ....[58]....
        /*09d0*/ 	.word	0x00012dd0
        /*09d4*/ 	.word	0x00000005
        /*09d8*/ 	.word	0x00028cc0
        /*09dc*/ 	.short	0x010a
        /*09de*/ 	.byte	0x3f
	.zero		1


	//   ....[59]....
        /*09e0*/ 	.word	0x00013320
        /*09e4*/ 	.word	0x00000006
        /*09e8*/ 	.word	0x00028ca0
        /*09ec*/ 	.short	0x010a
        /*09ee*/ 	.byte	0x3f
	.zero		1


	//   ....[60]....
        /*09f0*/ 	.word	0x000134e0
        /*09f4*/ 	.word	0x00000006
        /*09f8*/ 	.word	0x00028cc0
        /*09fc*/ 	.short	0x010a
        /*09fe*/ 	.byte	0x3f
	.zero		1


	//   ....[61]....
        /*0a00*/ 	.word	0x000143f0
        /*0a04*/ 	.word	0x00000005
        /*0a08*/ 	.word	0x00028c40
        /*0a0c*/ 	.short	0x010a
        /*0a0e*/ 	.byte	0x3f
	.zero		1


	//   ....[62]....
        /*0a10*/ 	.word	0x000147e0
        /*0a14*/ 	.word	0x00000007
        /*0a18*/ 	.word	0x00028c20
        /*0a1c*/ 	.short	0x010a
        /*0a1e*/ 	.byte	0x3f
	.zero		1


	//   ....[63]....
        /*0a20*/ 	.word	0x000148a0
        /*0a24*/ 	.word	0x00000002
        /*0a28*/ 	.word	0x00028c60
        /*0a2c*/ 	.short	0x010a
        /*0a2e*/ 	.byte	0x3f
	.zero		1


	//   ....[64]....
        /*0a30*/ 	.word	0x00015000
        /*0a34*/ 	.word	0x00000003
        /*0a38*/ 	.word	0x00028c40
        /*0a3c*/ 	.short	0x010a
        /*0a3e*/ 	.byte	0x3f
	.zero		1


	//   ....[65]....
        /*0a40*/ 	.word	0x00015210
        /*0a44*/ 	.word	0x00000003
        /*0a48*/ 	.word	0x00028c60
        /*0a4c*/ 	.short	0x010a
        /*0a4e*/ 	.byte	0x3f
	.zero		1


	//   ....[66]....
        /*0a50*/ 	.word	0x000158c0
        /*0a54*/ 	.word	0x00000002
        /*0a58*/ 	.word	0x00028c40
        /*0a5c*/ 	.short	0x010a
        /*0a5e*/ 	.byte	0x3f
	.zero		1


	//   ....[67]....
        /*0a60*/ 	.word	0x00015ac0
        /*0a64*/ 	.word	0x00000002
        /*0a68*/ 	.word	0x00028c60
        /*0a6c*/ 	.short	0x010a
        /*0a6e*/ 	.byte	0x3f
	.zero		1


	//   ....[68]....
        /*0a70*/ 	.word	0x00016100
        /*0a74*/ 	.word	0x00000002
        /*0a78*/ 	.word	0x00028c40
        /*0a7c*/ 	.short	0x010a
        /*0a7e*/ 	.byte	0x3f
	.zero		1


	//   ....[69]....
        /*0a80*/ 	.word	0x00016310
        /*0a84*/ 	.word	0x00000002
        /*0a88*/ 	.word	0x00028c60
        /*0a8c*/ 	.short	0x010a
        /*0a8e*/ 	.byte	0x3f
	.zero		1


	//   ....[70]....
        /*0a90*/ 	.word	0x000175d0
        /*0a94*/ 	.word	0x00000000
        /*0a98*/ 	.word	0x00028c20
        /*0a9c*/ 	.short	0x010a
        /*0a9e*/ 	.byte	0x3f
	.zero		1


	//   ....[71]....
        /*0aa0*/ 	.word	0x00017780
        /*0aa4*/ 	.word	0x00000006
        /*0aa8*/ 	.word	0x00000000
        /*0aac*/ 	.short	0x010a
        /*0aae*/ 	.byte	0x3f
	.zero		1


	//   ....[72]....
        /*0ab0*/ 	.word	0x000177f0
        /*0ab4*/ 	.word	0x00000007
        /*0ab8*/ 	.word	0x00000000
        /*0abc*/ 	.short	0x010a
        /*0abe*/ 	.byte	0x3f
	.zero		1


	//   ....[73]....
        /*0ac0*/ 	.word	0x00017860
        /*0ac4*/ 	.word	0x00000004
        /*0ac8*/ 	.word	0x00000000
        /*0acc*/ 	.short	0x010a
        /*0ace*/ 	.byte	0x3f
	.zero		1


	//   ....[74]....
        /*0ad0*/ 	.word	0x00017890
        /*0ad4*/ 	.word	0x00000003
        /*0ad8*/ 	.word	0x00000000
        /*0adc*/ 	.short	0x010a
        /*0ade*/ 	.byte	0x3f
	.zero		1


	//   ....[75]....
        /*0ae0*/ 	.word	0x000178f0
        /*0ae4*/ 	.word	0x00000046
        /*0ae8*/ 	.word	0x00028c90
        /*0aec*/ 	.short	0x010a
        /*0aee*/ 	.byte	0x3f
	.zero		1


	//   ....[76]....
        /*0af0*/ 	.word	0x00017940
        /*0af4*/ 	.word	0x00000046
        /*0af8*/ 	.word	0x00028c90
        /*0afc*/ 	.short	0x010a
        /*0afe*/ 	.byte	0x3f
	.zero		1


	//   ....[77]....
        /*0b00*/ 	.word	0x00017990
        /*0b04*/ 	.word	0x00000046
        /*0b08*/ 	.word	0x00028c90
        /*0b0c*/ 	.short	0x010a
        /*0b0e*/ 	.byte	0x3f
	.zero		1


	//   ....[78]....
        /*0b10*/ 	.word	0x000179e0
        /*0b14*/ 	.word	0x00000046
        /*0b18*/ 	.word	0x00028cb0
        /*0b1c*/ 	.short	0x010a
        /*0b1e*/ 	.byte	0x3f
	.zero		1


	//   ....[79]....
        /*0b20*/ 	.word	0x00017a30
        /*0b24*/ 	.word	0x0000000e
        /*0b28*/ 	.word	0x00028c50
        /*0b2c*/ 	.short	0x010a
        /*0b2e*/ 	.byte	0x3f
	.zero		1


	//   ....[80]....
        /*0b30*/ 	.word	0x00017a80
        /*0b34*/ 	.word	0x00000000
        /*0b38*/ 	.word	0x00028c50
        /*0b3c*/ 	.short	0x010a
        /*0b3e*/ 	.byte	0x3f
	.zero		1


	//   ....[81]....
        /*0b40*/ 	.word	0x00017fd0
        /*0b44*/ 	.word	0x00000002
        /*0b48*/ 	.word	0x00028c00
        /*0b4c*/ 	.short	0x010a
        /*0b4e*/ 	.byte	0x3f
	.zero		1


	//   ....[82]....
        /*0b50*/ 	.word	0x00018520
        /*0b54*/ 	.word	0x00000002
        /*0b58*/ 	.word	0x00028c00
        /*0b5c*/ 	.short	0x010a
        /*0b5e*/ 	.byte	0x3f
	.zero		1


	//   ....[83]....
        /*0b60*/ 	.word	0x00018570
        /*0b64*/ 	.word	0x000000a9
        /*0b68*/ 	.word	0x00028c30
        /*0b6c*/ 	.short	0x010a
        /*0b6e*/ 	.byte	0x3f
	.zero		1


	//   ....[84]....
        /*0b70*/ 	.word	0x000185c0
        /*0b74*/ 	.word	0x000000a9
        /*0b78*/ 	.word	0x00028c50
        /*0b7c*/ 	.short	0x010a
        /*0b7e*/ 	.byte	0x3f
	.zero		1


	//   ....[85]....
        /*0b80*/ 	.word	0x00018610
        /*0b84*/ 	.word	0x000000d5
        /*0b88*/ 	.word	0x00028c30
        /*0b8c*/ 	.short	0x010a
        /*0b8e*/ 	.byte	0x3f
	.zero		1


	//   ....[86]....
        /*0b90*/ 	.word	0x00018660
        /*0b94*/ 	.word	0x000000d5
        /*0b98*/ 	.word	0x00028c50
        /*0b9c*/ 	.short	0x010a
        /*0b9e*/ 	.byte	0x3f
	.zero		1


	//   ....[87]....
        /*0ba0*/ 	.word	0x000186b0
        /*0ba4*/ 	.word	0x000000b9
        /*0ba8*/ 	.word	0x00028c30
        /*0bac*/ 	.short	0x010a
        /*0bae*/ 	.byte	0x3f
	.zero		1


	//   ....[88]....
        /*0bb0*/ 	.word	0x00018700
        /*0bb4*/ 	.word	0x000000b9
        /*0bb8*/ 	.word	0x00028c50
        /*0bbc*/ 	.short	0x010a
        /*0bbe*/ 	.byte	0x3f
	.zero		1


	//   ....[89]....
        /*0bc0*/ 	.word	0x000188a0
        /*0bc4*/ 	.word	0x00000009
        /*0bc8*/ 	.word	0x00028c20
        /*0bcc*/ 	.short	0x010a
        /*0bce*/ 	.byte	0x3f
	.zero		1


	//   ....[90]....
        /*0bd0*/ 	.word	0x000188f0
        /*0bd4*/ 	.word	0x00000005
        /*0bd8*/ 	.word	0x00028ca0
        /*0bdc*/ 	.short	0x010a
        /*0bde*/ 	.byte	0x3f
	.zero		1


	//   ....[91]....
        /*0be0*/ 	.word	0x00018940
        /*0be4*/ 	.word	0x00000005
        /*0be8*/ 	.word	0x00028cc0
        /*0bec*/ 	.short	0x010a
        /*0bee*/ 	.byte	0x3f
	.zero		1


	//   ....[92]....
        /*0bf0*/ 	.word	0x00018990
        /*0bf4*/ 	.word	0x00000006
        /*0bf8*/ 	.word	0x00028ca0
        /*0bfc*/ 	.short	0x010a
        /*0bfe*/ 	.byte	0x3f
	.zero		1


	//   ....[93]....
        /*0c00*/ 	.word	0x000189e0
        /*0c04*/ 	.word	0x00000006
        /*0c08*/ 	.word	0x00028cc0
        /*0c0c*/ 	.short	0x010a
        /*0c0e*/ 	.byte	0x3f
	.zero		1


	//   ....[94]....
        /*0c10*/ 	.word	0x00018b80
        /*0c14*/ 	.word	0x00000005
        /*0c18*/ 	.word	0x00028c40
        /*0c1c*/ 	.short	0x010a
        /*0c1e*/ 	.byte	0x3f
	.zero		1


	//   ....[95]....
        /*0c20*/ 	.word	0x00018c00
        /*0c24*/ 	.word	0x00000005
        /*0c28*/ 	.word	0x00028c20
        /*0c2c*/ 	.short	0x010a
        /*0c2e*/ 	.byte	0x3f
	.zero		1


	//   ....[96]....
        /*0c30*/ 	.word	0x00018c50
        /*0c34*/ 	.word	0x00000002
        /*0c38*/ 	.word	0x00028c60
        /*0c3c*/ 	.short	0x010a
        /*0c3e*/ 	.byte	0x3f
	.zero		1


	//   ....[97]....
        /*0c40*/ 	.word	0x00018ca0
        /*0c44*/ 	.word	0x00000003
        /*0c48*/ 	.word	0x00028c40
        /*0c4c*/ 	.short	0x010a
        /*0c4e*/ 	.byte	0x3f
	.zero		1


	//   ....[98]....
        /*0c50*/ 	.word	0x00018cf0
        /*0c54*/ 	.word	0x00000003
        /*0c58*/ 	.word	0x00028c60
        /*0c5c*/ 	.short	0x010a
        /*0c5e*/ 	.byte	0x3f
	.zero		1


	//   ....[99]....
        /*0c60*/ 	.word	0x00018d40
        /*0c64*/ 	.word	0x00000002
        /*0c68*/ 	.word	0x00028c40
        /*0c6c*/ 	.short	0x010a
        /*0c6e*/ 	.byte	0x3f
	.zero		1


	//   ....[100]....
        /*0c70*/ 	.word	0x00018d90
        /*0c74*/ 	.word	0x00000002
        /*0c78*/ 	.word	0x00028c60
        /*0c7c*/ 	.short	0x010a
        /*0c7e*/ 	.byte	0x3f
	.zero		1


	//   ....[101]....
        /*0c80*/ 	.word	0x00018de0
        /*0c84*/ 	.word	0x00000002
        /*0c88*/ 	.word	0x00028c40
        /*0c8c*/ 	.short	0x010a
        /*0c8e*/ 	.byte	0x3f
	.zero		1


	//   ....[102]....
        /*0c90*/ 	.word	0x00018e30
        /*0c94*/ 	.word	0x00000002
        /*0c98*/ 	.word	0x00028c60
        /*0c9c*/ 	.short	0x010a
        /*0c9e*/ 	.byte	0x3f
	.zero		1


	//   ....[103]....
        /*0ca0*/ 	.word	0x000197f0
        /*0ca4*/ 	.word	0x00000000
        /*0ca8*/ 	.word	0x00028c20
        /*0cac*/ 	.short	0x010a
        /*0cae*/ 	.byte	0x3f
	.zero		1


	//   ....[104]....
        /*0cb0*/ 	.word	0x00019990
        /*0cb4*/ 	.word	0x00000006
        /*0cb8*/ 	.word	0x00000000
        /*0cbc*/ 	.short	0x010a
        /*0cbe*/ 	.byte	0x3f
	.zero		1


	//   ....[105]....
        /*0cc0*/ 	.word	0x000199e0
        /*0cc4*/ 	.word	0x00000007
        /*0cc8*/ 	.word	0x00000000
        /*0ccc*/ 	.short	0x010a
        /*0cce*/ 	.byte	0x3f
	.zero		1


	//   ....[106]....
        /*0cd0*/ 	.word	0x00019a30
        /*0cd4*/ 	.word	0x00000004
        /*0cd8*/ 	.word	0x00000000
        /*0cdc*/ 	.short	0x010a
        /*0cde*/ 	.byte	0x3f
	.zero		1


	//----- nvinfo : EIATTR_NUM_MBARRIERS
	.align		4
.L_579:
        /*0ce0*/ 	.byte	0x03, 0x38
        /*0ce2*/ 	.short	0x0016


	//----- nvinfo : EIATTR_EXIT_INSTR_OFFSETS
	.align		4
        /*0ce4*/ 	.byte	0x04, 0x1c
        /*0ce6*/ 	.short	(.L_581 - .L_580)


	//   ....[0]....
.L_580:
        /*0ce8*/ 	.word	0x000178e0


	//----- nvinfo : EIATTR_MAX_THREADS
	.align		4
.L_581:
        /*0cec*/ 	.byte	0x04, 0x05
        /*0cee*/ 	.short	(.L_583 - .L_582)
.L_582:
        /*0cf0*/ 	.word	0x00000180
        /*0cf4*/ 	.word	0x00000001
        /*0cf8*/ 	.word	0x00000001


	//----- nvinfo : EIATTR_CRS_STACK_SIZE
	.align		4
.L_583:
        /*0cfc*/ 	.byte	0x04, 0x1e
        /*0cfe*/ 	.short	(.L_585 - .L_584)
.L_584:
        /*0d00*/ 	.word	0x00000000


	//----- nvinfo : EIATTR_CBANK_PARAM_SIZE
	.align		4
.L_585:
        /*0d04*/ 	.byte	0x03, 0x19
        /*0d06*/ 	.short	0x0a70


	//----- nvinfo : EIATTR_PARAM_CBANK
	.align		4
        /*0d08*/ 	.byte	0x04, 0x0a
        /*0d0a*/ 	.short	(.L_587 - .L_586)
	.align		4
.L_586:
        /*0d0c*/ 	.word	index@(.nv.constant0._ZN7cutlass13device_kernelIN5flash11enable_sm90INS1_16FlashAttnFwdSm90INS1_25CollectiveMainloopFwdSm90ILi2EN4cute5tupleIJNS5_1CILi1EEES8_S8_EEENS6_IJNS7_ILi64EEESA_SA_EEELi512ENS_10bfloat16_tEfNS_4arch4Sm90ELb1ELb0ELb0ELb1ELb0ELb1ELb0ELb0ELb0ELb0ELb0ELb0EEENS1_21CollectiveEpilogueFwdINS6_IJSA_NS7_ILi512EEESA_EEES9_SC_SE_Li256ELb1ELb0ELb0ELb0EEENS1_36VarlenDynamicPersistentTileSchedulerILi64ELi64ELi256ELi32ELb0ELb0ELb1ELb1ELb1ELb1EEEEEEEEEvNT_6ParamsE)
        /*0d10*/ 	.short	0x0210
        /*0d12*/ 	.short	0x0a70


	//----- nvinfo : EIATTR_SW_WAR
	.align		4
.L_587:
        /*0d14*/ 	.byte	0x04, 0x36
        /*0d16*/ 	.short	(.L_589 - .L_588)
.L_588:
        /*0d18*/ 	.word	0x00000008
.L_589:


//--------------------- .nv.info._ZN7cutlass13device_kernelIN5flash11enable_sm90INS1_16FlashAttnFwdSm90INS1_25CollectiveMainloopFwdSm90ILi2EN4cute5tupleIJNS5_1CILi1EEES8_S8_EEENS6_IJNS7_ILi64EEESA_SA_EEELi512ENS_10bfloat16_tEfNS_4arch4Sm90ELb1ELb0ELb0ELb1ELb0ELb0ELb1ELb0ELb0ELb0ELb0ELb0EEENS1_21CollectiveEpilogueFwdINS6_IJSA_NS7_ILi512EEESA_EEES9_SC_SE_Li256ELb1ELb0ELb0ELb0EEENS1_36VarlenDynamicPersistentTileSchedulerILi64ELi64ELi256ELi32ELb0ELb0ELb1ELb1ELb1ELb1EEEEEEEEEvNT_6ParamsE --------------------------
	.section	.nv.info._ZN7cutlass13device_kernelIN5flash11enable_sm90INS1_16FlashAttnFwdSm90INS1_25CollectiveMainloopFwdSm90ILi2EN4cute5tupleIJNS5_1CILi1EEES8_S8_EEENS6_IJNS7_ILi64EEESA_SA_EEELi512ENS_10bfloat16_tEfNS_4arch4Sm90ELb1ELb0ELb0ELb1ELb0ELb0ELb1ELb0ELb0ELb0ELb0ELb0EEENS1_21CollectiveEpilogueFwdINS6_IJSA_NS7_ILi512EEESA_EEES9_SC_SE_Li256ELb1ELb0ELb0ELb0EEENS1_36VarlenDynamicPersistentTileSchedulerILi64ELi64ELi256ELi32ELb0ELb0ELb1ELb1ELb1ELb1EEEEEEEEEvNT_6ParamsE,"",@"SHT_CUDA_INFO"
	.sectionflags	@""
	.align	4


	//----- nvinfo : EIATTR_CUDA_API_VERSION
	.align		4
        /*0000*/ 	.byte	0x04, 0x37
        /*0002*/ 	.short	(.L_591 - .L_590)
.L_590:
        /*0004*/ 	.word	0x00000082


	//----- nvinfo : EIATTR_KPARAM_INFO
	.align		4
.L_591:
        /*0008*/ 	.byte	0x04, 0x17
        /*000a*/ 	.short	(.L_593 - .L_592)
.L_592:
        /*000c*/ 	.word	0x00000000
        /*0010*/ 	.short	0x0000
        /*0012*/ 	.short	0x0070
        /*0014*/ 	.byte	0x00, 0xf0, 0x01, 0x2c


	//----- nvinfo : EIATTR_SPARSE_MMA_MASK
	.align		4
.L_593:
        /*0018*/ 	.byte	0x03, 0x50
        /*001a*/ 	.short	0x0000


	//----- nvinfo : EIATTR_MAXREG_COUNT
	.align		4
        /*001c*/ 	.byte	0x03, 0x1b
        /*001e*/ 	.short	0x00a8


	//----- nvinfo : EIATTR_NUM_BARRIERS
	.align		4
        /*0020*/ 	.byte	0x02, 0x4c
        /*0022*/ 	.byte	0x10
	.zero		1


	//----- nvinfo : EIATTR_EXTERNS
	.align		4
        /*0024*/ 	.byte	0x04, 0x0f
        /*0026*/ 	.short	(.L_595 - .L_594)


	//   ....[0]....
	.align		4
.L_594:
        /*0028*/ 	.word	index@(__assertfail)


	//----- nvinfo : EIATTR_ANNOTATIONS
	.align		4
.L_595:
        /*002c*/ 	.byte	0x04, 0x55
        /*002e*/ 	.short	(.L_597 - .L_596)


	//   ....[0]....
.L_596:
        /* <DEDUP_REMOVED lines=31> */


	//----- nvinfo : EIATTR_MERCURY_ISA_VERSION
	.align		4
.L_597:
        /*0210*/ 	.byte	0x03, 0x5f
        /*0212*/ 	.short	0x0101


	//----- nvinfo : EIATTR_UNUSED_LOAD_BYTE_OFFSET
	.align		4
        /*0214*/ 	.byte	0x04, 0x44
        /*0216*/ 	.short	(.L_599 - .L_598)


	//   ....[0]....
.L_598:
        /*0218*/ 	.word	0x00000ac0
        /*021c*/ 	.word	0x0000fff0


	//   ....[1]....
        /*0220*/ 	.word	0x0000c8c0
        /*0224*/ 	.word	0x0000fff0


	//----- nvinfo : EIATTR_INT_WARP_WIDE_INSTR_OFFSETS
	.align		4
.L_599:
        /*0228*/ 	.byte	0x04, 0x31
        /*022a*/ 	.short	(.L_601 - .L_600)


	//   ....[0]....
.L_600:
        /*022c*/ 	.word	0x00000190


	//   ....[1]....
        /*0230*/ 	.word	0x000001d0


	//   ....[2]....
        /*0234*/ 	.word	0x00000240


	//   ....[3]....
        /*0238*/ 	.word	0x00000250


	//   ....[4]....
        /*023c*/ 	.word	0x000104e0


	//   ....[5]....
        /*0240*/ 	.word	0x000105a0


	//   ....[6]....
        /*0244*/ 	.word	0x00010a40


	//   ....[7]....
        /*0248*/ 	.word	0x00010a70


	//   ....[8]....
        /*024c*/ 	.word	0x00013730


	//   ....[9]....
        /*0250*/ 	.word	0x000137f0


	//----- nvinfo : EIATTR_COOP_GROUP_MASK_REGIDS
	.align		4
.L_601:
        /*0254*/ 	.byte	0x04, 0x29
        /*0256*/ 	.short	(.L_603 - .L_602)


	//   ....[0]....
.L_602:
        /*0258*/ 	.word	0xffffffff


	//   ....[1]....
        /*025c*/ 	.word	0xffffffff


	//   ....[2]....
        /*0260*/ 	.word	0xffffffff


	//   ....[3]....
        /*0264*/ 	.word	0xffffffff


	//   ....[4]....
        /*0268*/ 	.word	0xffffffff


	//   ....[5]....
        /*026c*/ 	.word	0xffffffff


	//   ....[6]....
        /*0270*/ 	.word	0xffffffff


	//   ....[7]....
        /*0274*/ 	.word	0xffffffff


	//   ....[8]....
        /*0278*/ 	.word	0xffffffff


	//   ....[9]....
        /*027c*/ 	.word	0xffffffff


	//   ....[10]....
        /*0280*/ 	.word	0xffffffff


	//   ....[11]....
        /*0284*/ 	.word	0xffffffff


	//   ....[12]....
        /*0288*/ 	.word	0xffffffff


	//   ....[13]....
        /*028c*/ 	.word	0xffffffff


	//   ....[14]....
        /*0290*/ 	.word	0xffffffff


	//   ....[15]....
        /*0294*/ 	.word	0xffffffff


	//   ....[16]....
        /*0298*/ 	.word	0xffffffff


	//   ....[17]....
        /*029c*/ 	.word	0xffffffff


	//   ....[18]....
        /*02a0*/ 	.word	0xffffffff


	//   ....[19]....
        /*02a4*/ 	.word	0xffffffff


	//   ....[20]....
        /*02a8*/ 	.word	0xffffffff


	//   ....[21]....
        /*02ac*/ 	.word	0xffffffff


	//   ....[22]....
        /*02b0*/ 	.word	0xffffffff


	//   ....[23]....
        /*02b4*/ 	.word	0xffffffff


	//   ....[24]....
        /*02b8*/ 	.word	0xffffffff


	//   ....[25]....
        /*02bc*/ 	.word	0xffffffff


	//   ....[26]....
        /*02c0*/ 	.word	0xffffffff


	//   ....[27]....
        /*02c4*/ 	.word	0xffffffff


	//   ....[28]....
        /*02c8*/ 	.word	0xffffffff


	//   ....[29]....
        /*02cc*/ 	.word	0xffffffff


	//   ....[30]....
        /*02d0*/ 	.word	0xffffffff


	//   ....[31]....
        /*02d4*/ 	.word	0xffffffff


	//   ....[32]....
        /*02d8*/ 	.word	0xffffffff


	//   ....[33]....
        /*02dc*/ 	.word	0xffffffff


	//   ....[34]....
        /*02e0*/ 	.word	0xffffffff


	//   ....[35]....
        /*02e4*/ 	.word	0xffffffff


	//   ....[36]....
        /*02e8*/ 	.word	0xffffffff


	//   ....[37]....
        /*02ec*/ 	.word	0xffffffff


	//   ....[38]....
        /*02f0*/ 	.word	0xffffffff


	//   ....[39]....
        /*02f4*/ 	.word	0xffffffff


	//   ....[40]....
        /*02f8*/ 	.word	0xffffffff


	//   ....[41]....
        /*02fc*/ 	.word	0xffffffff


	//   ....[42]....
        /*0300*/ 	.word	0xffffffff


	//   ....[43]....
        /*0304*/ 	.word	0xffffffff


	//   ....[44]....
        /*0308*/ 	.word	0xffffffff


	//   ....[45]....
        /*030c*/ 	.word	0xffffffff


	//   ....[46]....
        /*0310*/ 	.word	0xffffffff


	//   ....[47]....
        /*0314*/ 	.word	0xffffffff


	//   ....[48]....
        /*0318*/ 	.word	0xffffffff


	//   ....[49]....
        /*031c*/ 	.word	0xffffffff


	//   ....[50]....
        /*0320*/ 	.word	0xffffffff


	//   ....[51]....
        /*0324*/ 	.word	0xffffffff


	//   ....[52]....
        /*0328*/ 	.word	0xffffffff


	//   ....[53]....
        /*032c*/ 	.word	0xffffffff


	//   ....[54]....
        /*0330*/ 	.word	0xffffffff


	//   ....[55]....
        /*0334*/ 	.word	0xffffffff


	//   ....[56]....
        /*0338*/ 	.word	0xffffffff


	//   ....[57]....
        /*033c*/ 	.word	0xffffffff


	//   ....[58]....
        /*0340*/ 	.word	0xffffffff


	//   ....[59]....
        /*0344*/ 	.word	0xffffffff


	//   ....[60]....
        /*0348*/ 	.word	0xffffffff


	//   ....[61]....
        /*034c*/ 	.word	0xffffffff


	//   ....[62]....
        /*0350*/ 	.word	0xffffffff


	//   ....[63]....
        /*0354*/ 	.word	0xffffffff


	//   ....[64]....
        /*0358*/ 	.word	0xffffffff


	//   ....[65]....
        /*035c*/ 	.word	0xffffffff


	//   ....[66]....
        /*0360*/ 	.word	0x0500000f


	//   ....[67]....
        /*0364*/ 	.word	0x0500000f


	//   ....[68]....
        /*0368*/ 	.word	0x0500000f


	//   ....[69]....
        /*036c*/ 	.word	0x0500000f


	//   ....[70]....
        /*0370*/ 	.word	0x0500000f


	//   ....[71]....
        /*0374*/ 	.word	0x0500000f


	//   ....[72]....
        /*0378*/ 	.word	0x0500000f


	//   ....[73]....
        /*037c*/ 	.word	0x0500000f


	//   ....[74]....
        /*0380*/ 	.word	0x0500000f


	//   ....[75]....
        /*0384*/ 	.word	0x0500000f


	//   ....[76]....
        /*0388*/ 	.word	0x0500000f


	//   ....[77]....
        /*038c*/ 	.word	0x0500000f


	//   ....[78]....
        /*0390*/ 	.word	0x0500000f


	//   ....[79]....
        /*0394*/ 	.word	0x0500000f


	//   ....[80]....
        /*0398*/ 	.word	0x0500000f


	//   ....[81]....
        /*039c*/ 	.word	0x0500000f


	//   ....[82]....
        /*03a0*/ 	.word	0x0500000f


	//   ....[83]....
        /*03a4*/ 	.word	0x0500000f


	//   ....[84]....
        /*03a8*/ 	.word	0x0500000f


	//----- nvinfo : EIATTR_COOP_GROUP_INSTR_OFFSETS
	.align		4
.L_603:
        /*03ac*/ 	.byte	0x04, 0x28
        /*03ae*/ 	.short	(.L_605 - .L_604)


	//   ....[0]....
.L_604:
        /*03b0*/ 	.word	0x00000070


	//   ....[1]....
        /*03b4*/ 	.word	0x000001a0


	//   ....[2]....
        /*03b8*/ 	.word	0x000001f0


	//   ....[3]....
        /*03bc*/ 	.word	0x00000400


	//   ....[4]....
        /*03c0*/ 	.word	0x00000560


	//   ....[5]....
        /*03c4*/ 	.word	0x00000680


	//   ....[6]....
        /*03c8*/ 	.word	0x000007e0


	//   ....[7]....
        /*03cc*/ 	.word	0x00001970


	//   ....[8]....
        /*03d0*/ 	.word	0x00003110


	//   ....[9]....
        /*03d4*/ 	.word	0x000040e0


	//   ....[10]....
        /*03d8*/ 	.word	0x00005070


	//   ....[11]....
        /*03dc*/ 	.word	0x00005170


	//   ....[12]....
        /*03e0*/ 	.word	0x000054a0


	//   ....[13]....
        /*03e4*/ 	.word	0x00005530


	//   ....[14]....
        /*03e8*/ 	.word	0x00005de0


	//   ....[15]....
        /*03ec*/ 	.word	0x00006a30


	//   ....[16]....
        /*03f0*/ 	.word	0x00007940


	//   ....[17]....
        /*03f4*/ 	.word	0x00007a40


	//   ....[18]....
        /*03f8*/ 	.word	0x00007d80


	//   ....[19]....
        /*03fc*/ 	.word	0x00007e10


	//   ....[20]....
        /*0400*/ 	.word	0x00008fe0


	//   ....[21]....
        /*0404*/ 	.word	0x00009c70


	//   ....[22]....
        /*0408*/ 	.word	0x0000a920


	//   ....[23]....
        /*040c*/ 	.word	0x0000a950


	//   ....[24]....
        /*0410*/ 	.word	0x0000abb0


	//   ....[25]....
        /*0414*/ 	.word	0x0000ad80


	//   ....[26]....
        /*0418*/ 	.word	0x0000bd70


	//   ....[27]....
        /*041c*/ 	.word	0x0000bdd0


	//   ....[28]....
        /*0420*/ 	.word	0x0000be00


	//   ....[29]....
        /*0424*/ 	.word	0x0000be70


	//   ....[30]....
        /*0428*/ 	.word	0x0000be80


	//   ....[31]....
        /*042c*/ 	.word	0x0000d7d0


	//   ....[32]....
        /*0430*/ 	.word	0x0000f220


	//   ....[33]....
        /*0434*/ 	.word	0x0000f3b0


	//   ....[34]....
        /*0438*/ 	.word	0x0000f3e0


	//   ....[35]....
        /*043c*/ 	.word	0x0000f420


	//   ....[36]....
        /*0440*/ 	.word	0x0000f490


	//   ....[37]....
        /*0444*/ 	.word	0x0000f4f0


	//   ....[38]....
        /*0448*/ 	.word	0x0000f530


	//   ....[39]....
        /*044c*/ 	.word	0x0000f6e0


	//   ....[40]....
        /*0450*/ 	.word	0x0000f740


	//   ....[41]....
        /*0454*/ 	.word	0x0000f780


	//   ....[42]....
        /*0458*/ 	.word	0x0000f7c0


	//   ....[43]....
        /*045c*/ 	.word	0x0000f7f0


	//   ....[44]....
        /*0460*/ 	.word	0x0000f820


	//   ....[45]....
        /*0464*/ 	.word	0x0000f8c0


	//   ....[46]....
        /*0468*/ 	.word	0x0000f920


	//   ....[47]....
        /*046c*/ 	.word	0x0000f9b0


	//   ....[48]....
        /*0470*/ 	.word	0x00013880


	//   ....[49]....
        /*0474*/ 	.word	0x00013890


	//   ....[50]....
        /*0478*/ 	.word	0x000139b0


	//   ....[51]....
        /*047c*/ 	.word	0x00013a10


	//   ....[52]....
        /*0480*/ 	.word	0x00013a50


	//   ....[53]....
        /*0484*/ 	.word	0x00013a90


	//   ....[54]....
        /*0488*/ 	.word	0x00013ac0


	//   ....[55]....
        /*048c*/ 	.word	0x00013af0


	//   ....[56]....
        /*0490*/ 	.word	0x00013c90


	//   ....[57]....
        /*0494*/ 	.word	0x00013cf0


	//   ....[58]....
        /*0498*/ 	.word	0x00013d30


	//   ....[59]....
        /*049c*/ 	.word	0x00013d70


	//   ....[60]....
        /*04a0*/ 	.word	0x00013da0


	//   ....[61]....
        /*04a4*/ 	.word	0x00013dd0


	//   ....[62]....
        /*04a8*/ 	.word	0x00013e90


	//   ....[63]....
        /*04ac*/ 	.word	0x00013eb0


	//   ....[64]....
        /*04b0*/ 	.word	0x00013f20


	//   ....[65]....
        /*04b4*/ 	.word	0x000145b0


	//   ....[66]....
        /*04b8*/ 	.word	0x00014b90


	//   ....[67]....
        /*04bc*/ 	.word	0x00014fb0


	//   ....[68]....
        /*04c0*/ 	.word	0x00015040


	//   ....[69]....
        /*04c4*/ 	.word	0x000150e0


	//   ....[70]....
        /*04c8*/ 	.word	0x00015190


	//   ....[71]....
        /*04cc*/ 	.word	0x00015210


	//   ....[72]....
        /*04d0*/ 	.word	0x00015290


	//   ....[73]....
        /*04d4*/ 	.word	0x00015310


	//   ....[74]....
        /*04d8*/ 	.word	0x00015390


	//   ....[75]....
        /*04dc*/ 	.word	0x00015420


	//   ....[76]....
        /*04e0*/ 	.word	0x000154d0


	//   ....[77]....
        /*04e4*/ 	.word	0x00015550


	//   ....[78]....
        /*04e8*/ 	.word	0x000155d0


	//   ....[79]....
        /*04ec*/ 	.word	0x00015650


	//   ....[80]....
        /*04f0*/ 	.word	0x000156d0


	//   ....[81]....
        /*04f4*/ 	.word	0x00015740


	//   ....[82]....
        /*04f8*/ 	.word	0x000157e0


	//   ....[83]....
        /*04fc*/ 	.word	0x00015870


	//   ....[84]....
        /*0500*/ 	.word	0x000159a0


	//----- nvinfo : EIATTR_REG_RECONFIG
	.align		4
.L_605:
        /*0504*/ 	.byte	0x01, 0x54
	.zero		2


	//----- nvinfo : EIATTR_SYSCALL_OFFSETS
	.align		4
        /*0508*/ 	.byte	0x04, 0x46
        /*050a*/ 	.short	(.L_607 - .L_606)


	//   ....[0]....
.L_606:
        /*050c*/ 	.word	0x000032c0


	//   ....[1]....
        /*0510*/ 	.word	0x00010730


	//   ....[2]....
        /*0514*/ 	.word	0x00010870


	//   ....[3]....
        /*0518*/ 	.word	0x00010970


	//----- nvinfo : EIATTR_MBARRIER_INSTR_OFFSETS
	.align		4
.L_607:
        /*051c*/ 	.byte	0x04, 0x39
        /*051e*/ 	.short	(.L_609 - .L_608)


	//   ....[0]....
.L_608:
        /*0520*/ 	.word	0x000002e0
        /*0524*/ 	.word	0x000000ff
        /*0528*/ 	.word	0x00038800
        /*052c*/ 	.short	0x0100
        /*052e*/ 	.byte	0x08
	.zero		1


	//   ....[1]....
        /*0530*/ 	.word	0x000002f0
        /*0534*/ 	.word	0x000000ff
        /*0538*/ 	.word	0x00038810
        /*053c*/ 	.short	0x0100
        /*053e*/ 	.byte	0x08
	.zero		1


	//   ....[2]....
        /*0540*/ 	.word	0x00000300
        /*0544*/ 	.word	0x000000ff
        /*0548*/ 	.word	0x00038820
        /*054c*/ 	.short	0x0100
        /*054e*/ 	.byte	0x08
	.zero		1


	//   ....[3]....
        /*0550*/ 	.word	0x000003b0
        /*0554*/ 	.word	0x000000ff
        /*0558*/ 	.word	0x00038830
        /*055c*/ 	.short	0x0100
        /*055e*/ 	.byte	0x06
	.zero		1


	//   ....[4]....
        /*0560*/ 	.word	0x000003c0
        /*0564*/ 	.word	0x000000ff
        /*0568*/ 	.word	0x00038840
        /*056c*/ 	.short	0x0100
        /*056e*/ 	.byte	0x06
	.zero		1


	//   ....[5]....
        /*0570*/ 	.word	0x000003d0
        /*0574*/ 	.word	0x000000ff
        /*0578*/ 	.word	0x00038838
        /*057c*/ 	.short	0x0100
        /*057e*/ 	.byte	0x06
	.zero		1


	//   ....[6]....
        /*0580*/ 	.word	0x000003e0
        /*0584*/ 	.word	0x000000ff
        /*0588*/ 	.word	0x00038848
        /*058c*/ 	.short	0x0100
        /*058e*/ 	.byte	0x06
	.zero		1


	//   ....[7]....
        /*0590*/ 	.word	0x00000510
        /*0594*/ 	.word	0x000000ff
        /*0598*/ 	.word	0x00038850
        /*059c*/ 	.short	0x0100
        /*059e*/ 	.byte	0x08
	.zero		1


	//   ....[8]....
        /*05a0*/ 	.word	0x00000520
        /*05a4*/ 	.word	0x000000ff
        /*05a8*/ 	.word	0x00038860
        /*05ac*/ 	.short	0x0100
        /*05ae*/ 	.byte	0x08
	.zero		1


	//   ....[9]....
        /*05b0*/ 	.word	0x00000530
        /*05b4*/ 	.word	0x000000ff
        /*05b8*/ 	.word	0x00038858
        /*05bc*/ 	.short	0x0100
        /*05be*/ 	.byte	0x08
	.zero		1


	//   ....[10]....
        /*05c0*/ 	.word	0x00000540
        /*05c4*/ 	.word	0x000000ff
        /*05c8*/ 	.word	0x00038868
        /*05cc*/ 	.short	0x0100
        /*05ce*/ 	.byte	0x08
	.zero		1


	//   ....[11]....
        /*05d0*/ 	.word	0x00000630
        /*05d4*/ 	.word	0x000000ff
        /*05d8*/ 	.word	0x00038870
        /*05dc*/ 	.short	0x0100
        /*05de*/ 	.byte	0x06
	.zero		1


	//   ....[12]....
        /*05e0*/ 	.word	0x00000640
        /*05e4*/ 	.word	0x000000ff
        /*05e8*/ 	.word	0x00038880
        /*05ec*/ 	.short	0x0100
        /*05ee*/ 	.byte	0x06
	.zero		1


	//   ....[13]....
        /*05f0*/ 	.word	0x00000650
        /*05f4*/ 	.word	0x000000ff
        /*05f8*/ 	.word	0x00038878
        /*05fc*/ 	.short	0x0100
        /*05fe*/ 	.byte	0x06
	.zero		1


	//   ....[14]....
        /*0600*/ 	.word	0x00000660
        /*0604*/ 	.word	0x000000ff
        /*0608*/ 	.word	0x00038888
        /*060c*/ 	.short	0x0100
        /*060e*/ 	.byte	0x06
	.zero		1


	//   ....[15]....
        /*0610*/ 	.word	0x00000790
        /*0614*/ 	.word	0x000000ff
        /*0618*/ 	.word	0x00038890
        /*061c*/ 	.short	0x0100
        /*061e*/ 	.byte	0x08
	.zero		1


	//   ....[16]....
        /*0620*/ 	.word	0x000007a0
        /*0624*/ 	.word	0x000000ff
        /*0628*/ 	.word	0x000388a0
        /*062c*/ 	.short	0x0100
        /*062e*/ 	.byte	0x08
	.zero		1


	//   ....[17]....
        /*0630*/ 	.word	0x000007b0
        /*0634*/ 	.word	0x000000ff
        /*0638*/ 	.word	0x00038898
        /*063c*/ 	.short	0x0100
        /*063e*/ 	.byte	0x08
	.zero		1


	//   ....[18]....
        /*0640*/ 	.word	0x000007c0
        /*0644*/ 	.word	0x000000ff
        /*0648*/ 	.word	0x000388a8
        /*064c*/ 	.short	0x0100
        /*064e*/ 	.byte	0x08
	.zero		1


	//   ....[19]....
        /*0650*/ 	.word	0x000008f0
        /*0654*/ 	.word	0x000000ff
        /*0658*/ 	.word	0x000388b0
        /*065c*/ 	.short	0x0100
        /*065e*/ 	.byte	0x08
	.zero		1


	//   ....[20]....
        /*0660*/ 	.word	0x00000900
        /*0664*/ 	.word	0x000000ff
        /*0668*/ 	.word	0x000388c0
        /*066c*/ 	.short	0x0100
        /*066e*/ 	.byte	0x08
	.zero		1


	//   ....[21]....
        /*0670*/ 	.word	0x00000910
        /*0674*/ 	.word	0x000000ff
        /*0678*/ 	.word	0x000388b8
        /*067c*/ 	.short	0x0100
        /*067e*/ 	.byte	0x08
	.zero		1


	//   ....[22]....
        /*0680*/ 	.word	0x00000920
        /*0684*/ 	.word	0x000000ff
        /*0688*/ 	.word	0x000388c8
        /*068c*/ 	.short	0x0100
        /*068e*/ 	.byte	0x08
	.zero		1


	//   ....[23]....
        /*0690*/ 	.word	0x00001d20
        /*0694*/ 	.word	0x00000004
        /*0698*/ 	.word	0x00000000
        /*069c*/ 	.short	0x0101
        /*069e*/ 	.byte	0x3f
	.zero		1


	//   ....[24]....
        /*06a0*/ 	.word	0x000027f0
        /*06a4*/ 	.word	0x00000004
        /*06a8*/ 	.word	0x00000000
        /*06ac*/ 	.short	0x0101
        /*06ae*/ 	.byte	0x3f
	.zero		1


	//   ....[25]....
        /*06b0*/ 	.word	0x00003340
        /*06b4*/ 	.word	0x00000011
        /*06b8*/ 	.word	0x00038800
        /*06bc*/ 	.short	0x010a
        /*06be*/ 	.byte	0x3f
	.zero		1


	//   ....[26]....
        /*06c0*/ 	.word	0x000033a0
        /*06c4*/ 	.word	0x00000006
        /*06c8*/ 	.word	0x00038830
        /*06cc*/ 	.short	0x010a
        /*06ce*/ 	.byte	0x3f
	.zero		1


	//   ....[27]....
        /*06d0*/ 	.word	0x00003410
        /*06d4*/ 	.word	0x00000006
        /*06d8*/ 	.word	0x00038830
        /*06dc*/ 	.short	0x010a
        /*06de*/ 	.byte	0x3f
	.zero		1


	//   ....[28]....
        /*06e0*/ 	.word	0x00003690
        /*06e4*/ 	.word	0x00000011
        /*06e8*/ 	.word	0x00038810
        /*06ec*/ 	.short	0x010a
        /*06ee*/ 	.byte	0x3f
	.zero		1


	//   ....[29]....
        /*06f0*/ 	.word	0x000036d0
        /*06f4*/ 	.word	0x00000006
        /*06f8*/ 	.word	0x00038850
        /*06fc*/ 	.short	0x010a
        /*06fe*/ 	.byte	0x3f
	.zero		1


	//   ....[30]....
        /*0700*/ 	.word	0x000037a0
        /*0704*/ 	.word	0x00000006
        /*0708*/ 	.word	0x00038850
        /*070c*/ 	.short	0x010a
        /*070e*/ 	.byte	0x3f
	.zero		1


	//   ....[31]....
        /*0710*/ 	.word	0x000057d0
        /*0714*/ 	.word	0x00000018
        /*0718*/ 	.word	0x00000000
        /*071c*/ 	.short	0x0101
        /*071e*/ 	.byte	0x3f
	.zero		1


	//   ....[32]....
        /*0720*/ 	.word	0x00005e00
        /*0724*/ 	.word	0x00000006
        /*0728*/ 	.word	0x00000000
        /*072c*/ 	.short	0x0101
        /*072e*/ 	.byte	0x3f
	.zero		1


	//   ....[33]....
        /*0730*/ 	.word	0x00005f00
        /*0734*/ 	.word	0x0000000a
        /*0738*/ 	.word	0x00038830
        /*073c*/ 	.short	0x010a
        /*073e*/ 	.byte	0x3f
	.zero		1


	//   ....[34]....
        /*0740*/ 	.word	0x00005f50
        /*0744*/ 	.word	0x0000000a
        /*0748*/ 	.word	0x00038830
        /*074c*/ 	.short	0x010a
        /*074e*/ 	.byte	0x3f
	.zero		1


	//   ....[35]....
        /*0750*/ 	.word	0x000060f0
        /*0754*/ 	.word	0x0000000a
        /*0758*/ 	.word	0x00038850
        /*075c*/ 	.short	0x010a
        /*075e*/ 	.byte	0x3f
	.zero		1


	//   ....[36]....
        /*0760*/ 	.word	0x00006130
        /*0764*/ 	.word	0x0000000a
        /*0768*/ 	.word	0x00038850
        /*076c*/ 	.short	0x010a
        /*076e*/ 	.byte	0x3f
	.zero		1


	//   ....[37]....
        /*0770*/ 	.word	0x00008060
        /*0774*/ 	.word	0x0000000f
        /*0778*/ 	.word	0x00000000
        /*077c*/ 	.short	0x0101
        /*077e*/ 	.byte	0x3f
	.zero		1


	//   ....[38]....
        /*0780*/ 	.word	0x00009000
        /*0784*/ 	.word	0x0000000a
        /*0788*/ 	.word	0x00000000
        /*078c*/ 	.short	0x0101
        /*078e*/ 	.byte	0x3f
	.zero		1


	//   ....[39]....
        /*0790*/ 	.word	0x00009140
        /*0794*/ 	.word	0x00000009
        /*0798*/ 	.word	0x00038830
        /*079c*/ 	.short	0x010a
        /*079e*/ 	.byte	0x3f
	.zero		1


	//   ....[40]....
        /*07a0*/ 	.word	0x00009190
        /*07a4*/ 	.word	0x00000009
        /*07a8*/ 	.word	0x00038830
        /*07ac*/ 	.short	0x010a
        /*07ae*/ 	.byte	0x3f
	.zero		1


	//   ....[41]....
        /*07b0*/ 	.word	0x00009330
        /*07b4*/ 	.word	0x00000009
        /*07b8*/ 	.word	0x00038850
        /*07bc*/ 	.short	0x010a
        /*07be*/ 	.byte	0x3f
	.zero		1


	//   ....[42]....
        /*07c0*/ 	.word	0x00009370
        /*07c4*/ 	.word	0x00000009
        /*07c8*/ 	.word	0x00038850
        /*07cc*/ 	.short	0x010a
        /*07ce*/ 	.byte	0x3f
	.zero		1


	//   ....[43]....
        /*07d0*/ 	.word	0x0000b0f0
        /*07d4*/ 	.word	0x00000098
        /*07d8*/ 	.word	0x00000000
        /*07dc*/ 	.short	0x0101
        /*07de*/ 	.byte	0x3f
	.zero		1


	//   ....[44]....
        /*07e0*/ 	.word	0x0000bd90
        /*07e4*/ 	.word	0x00000009
        /*07e8*/ 	.word	0x00000000
        /*07ec*/ 	.short	0x0101
        /*07ee*/ 	.byte	0x3f
	.zero		1


	//   ....[45]....
        /*07f0*/ 	.word	0x0000e220
        /*07f4*/ 	.word	0x00000000
        /*07f8*/ 	.word	0x00000000
        /*07fc*/ 	.short	0x0101
        /*07fe*/ 	.byte	0x3f
	.zero		1


	//   ....[46]....
        /*0800*/ 	.word	0x00010ec0
        /*0804*/ 	.word	0x00000008
        /*0808*/ 	.word	0x00038840
        /*080c*/ 	.short	0x010a
        /*080e*/ 	.byte	0x3f
	.zero		1


	//   ....[47]....
        /*0810*/ 	.word	0x000116b0
        /*0814*/ 	.word	0x0000000b
        /*0818*/ 	.word	0x00038820
        /*081c*/ 	.short	0x010a
        /*081e*/ 	.byte	0x3f
	.zero		1


	//   ....[48]....
        /*0820*/ 	.word	0x00011780
        /*0824*/ 	.word	0x00000006
        /*0828*/ 	.word	0x00038860
        /*082c*/ 	.short	0x010a
        /*082e*/ 	.byte	0x3f
	.zero		1


	//   ....[49]....
        /*0830*/ 	.word	0x00011f00
        /*0834*/ 	.word	0x00000002
        /*0838*/ 	.word	0x00038840
        /*083c*/ 	.short	0x010a
        /*083e*/ 	.byte	0x3f
	.zero		1


	//   ....[50]....
        /*0840*/ 	.word	0x00012110
        /*0844*/ 	.word	0x00000002
        /*0848*/ 	.word	0x00038860
        /*084c*/ 	.short	0x010a
        /*084e*/ 	.byte	0x3f
	.zero		1


	//   ....[51]....
        /*0850*/ 	.word	0x000127c0
        /*0854*/ 	.word	0x00000002
        /*0858*/ 	.word	0x00038840
        /*085c*/ 	.short	0x010a
        /*085e*/ 	.byte	0x3f
	.zero		1


	//   ....[52]....
        /*0860*/ 	.word	0x000129c0
        /*0864*/ 	.word	0x00000002
        /*0868*/ 	.word	0x00038860
        /*086c*/ 	.short	0x010a
        /*086e*/ 	.byte	0x3f
	.zero		1


	//   ....[53]....
        /*0870*/ 	.word	0x00013000
        /*0874*/ 	.word	0x00000002
        /*0878*/ 	.word	0x00038840
        /*087c*/ 	.short	0x010a
        /*087e*/ 	.byte	0x3f
	.zero		1


	//   ....[54]....
        /*0880*/ 	.word	0x00013210
        /*0884*/ 	.word	0x00000002
        /*0888*/ 	.word	0x00038860
        /*088c*/ 	.short	0x010a
        /*088e*/ 	.byte	0x3f
	.zero		1


	//   ....[55]....
        /*0890*/ 	.word	0x00014540
        /*0894*/ 	.word	0x00000000
        /*0898*/ 	.word	0x00038820
        /*089c*/ 	.short	0x010a
        /*089e*/ 	.byte	0x3f
	.zero		1


	//   ....[56]....
        /*08a0*/ 	.word	0x00014710
        /*08a4*/ 	.word	0x00000006
        /*08a8*/ 	.word	0x00000000
        /*08ac*/ 	.short	0x010a
        /*08ae*/ 	.byte	0x3f
	.zero		1


	//   ....[57]....
        /*08b0*/ 	.word	0x00014780
        /*08b4*/ 	.word	0x00000007
        /*08b8*/ 	.word	0x00000000
        /*08bc*/ 	.short	0x010a
        /*08be*/ 	.byte	0x3f
	.zero		1


	//   ....[58]....
        /*08c0*/ 	.word	0x000147f0
        /*08c4*/ 	.word	0x00000004
        /*08c8*/ 	.word	0x00000000
        /*08cc*/ 	.short	0x010a
        /*08ce*/ 	.byte	0x3f
	.zero		1


	//   ....[59]....
        /*08d0*/ 	.word	0x00014820
        /*08d4*/ 	.word	0x00000003
        /*08d8*/ 	.word	0x00000000
        /*08dc*/ 	.short	0x010a
        /*08de*/ 	.byte	0x3f
	.zero		1


	//   ....[60]....
        /*08e0*/ 	.word	0x00014880
        /*08e4*/ 	.word	0x00000011
        /*08e8*/ 	.word	0x00038800
        /*08ec*/ 	.short	0x010a
        /*08ee*/ 	.byte	0x3f
	.zero		1


	//   ....[61]....
        /*08f0*/ 	.word	0x000148d0
        /*08f4*/ 	.word	0x00000006
        /*08f8*/ 	.word	0x00038830
        /*08fc*/ 	.short	0x010a
        /*08fe*/ 	.byte	0x3f
	.zero		1


	//   ....[62]....
        /*0900*/ 	.word	0x00014920
        /*0904*/ 	.word	0x00000011
        /*0908*/ 	.word	0x00038810
        /*090c*/ 	.short	0x010a
        /*090e*/ 	.byte	0x3f
	.zero		1


	//   ....[63]....
        /*0910*/ 	.word	0x00014970
        /*0914*/ 	.word	0x00000006
        /*0918*/ 	.word	0x00038850
        /*091c*/ 	.short	0x010a
        /*091e*/ 	.byte	0x3f
	.zero		1


	//   ....[64]....
        /*0920*/ 	.word	0x000149c0
        /*0924*/ 	.word	0x0000000a
        /*0928*/ 	.word	0x00038830
        /*092c*/ 	.short	0x010a
        /*092e*/ 	.byte	0x3f
	.zero		1


	//   ....[65]....
        /*0930*/ 	.word	0x00014a10
        /*0934*/ 	.word	0x0000000a
        /*0938*/ 	.word	0x00038850
        /*093c*/ 	.short	0x010a
        /*093e*/ 	.byte	0x3f
	.zero		1


	//   ....[66]....
        /*0940*/ 	.word	0x00014a60
        /*0944*/ 	.word	0x00000009
        /*0948*/ 	.word	0x00038830
        /*094c*/ 	.short	0x010a
        /*094e*/ 	.byte	0x3f
	.zero		1


	//   ....[67]....
        /*0950*/ 	.word	0x00014ab0
        /*0954*/ 	.word	0x00000009
        /*0958*/ 	.word	0x00038850
        /*095c*/ 	.short	0x010a
        /*095e*/ 	.byte	0x3f
	.zero		1


	//   ....[68]....
        /*0960*/ 	.word	0x00014c50
        /*0964*/ 	.word	0x00000008
        /*0968*/ 	.word	0x00038840
        /*096c*/ 	.short	0x010a
        /*096e*/ 	.byte	0x3f
	.zero		1


	//   ....[69]....
        /*0970*/ 	.word	0x00014cd0
        /*0974*/ 	.word	0x00000008
        /*0978*/ 	.word	0x00038820
        /*097c*/ 	.short	0x010a
        /*097e*/ 	.byte	0x3f
	.zero		1


	//   ....[70]....
        /*0980*/ 	.word	0x00014d20
        /*0984*/ 	.word	0x00000006
        /*0988*/ 	.word	0x00038860
        /*098c*/ 	.short	0x010a
        /*098e*/ 	.byte	0x3f
	.zero		1


	//   ....[71]....
        /*0990*/ 	.word	0x00014d70
        /*0994*/ 	.word	0x00000002
        /*0998*/ 	.word	0x00038840
        /*099c*/ 	.short	0x010a
        /*099e*/ 	.byte	0x3f
	.zero		1


	//   ....[72]....
        /*09a0*/ 	.word	0x00014dc0
        /*09a4*/ 	.word	0x00000002
        /*09a8*/ 	.word	0x00038860
        /*09ac*/ 	.short	0x010a
        /*09ae*/ 	.byte	0x3f
	.zero		1


	//   ....[73]....
        /*09b0*/ 	.word	0x00014e10
        /*09b4*/ 	.word	0x00000002
        /*09b8*/ 	.word	0x00038840
        /*09bc*/ 	.short	0x010a
        /*09be*/ 	.byte	0x3f
	.zero		1


	//   ....[74]....
        /*09c0*/ 	.word	0x00014e60
        /*09c4*/ 	.word	0x00000002
        /*09c8*/ 	.word	0x00038860
        /*09cc*/ 	.short	0x010a
        /*09ce*/ 	.byte	0x3f
	.zero		1


	//   ....[75]....
        /*09d0*/ 	.word	0x00014eb0
        /*09d4*/ 	.word	0x00000002
        /*09d8*/ 	.word	0x00038840
        /*09dc*/ 	.short	0x010a
        /*09de*/ 	.byte	0x3f
	.zero		1


	//   ....[76]....
        /*09e0*/ 	.word	0x00014f00
        /*09e4*/ 	.word	0x00000002
        /*09e8*/ 	.word	0x00038860
        /*09ec*/ 	.short	0x010a
        /*09ee*/ 	.byte	0x3f
	.zero		1


	//   ....[77]....
        /*09f0*/ 	.word	0x000158c0
        /*09f4*/ 	.word	0x00000000
        /*09f8*/ 	.word	0x00038820
        /*09fc*/ 	.short	0x010a
        /*09fe*/ 	.byte	0x3f
	.zero		1


	//   ....[78]....
        /*0a00*/ 	.word	0x00015a60
        /*0a04*/ 	.word	0x00000006
        /*0a08*/ 	.word	0x00000000
        /*0a0c*/ 	.short	0x010a
        /*0a0e*/ 	.byte	0x3f
	.zero		1


	//   ....[79]....
        /*0a10*/ 	.word	0x00015ab0
        /*0a14*/ 	.word	0x00000007
        /*0a18*/ 	.word	0x00000000
        /*0a1c*/ 	.short	0x010a
        /*0a1e*/ 	.byte	0x3f
	.zero		1


	//   ....[80]....
        /*0a20*/ 	.word	0x00015b00
        /*0a24*/ 	.word	0x00000004
        /*0a28*/ 	.word	0x00000000
        /*0a2c*/ 	.short	0x010a
        /*0a2e*/ 	.byte	0x3f
	.zero		1


	//----- nvinfo : EIATTR_NUM_MBARRIERS
	.align		4
.L_609:
        /*0a30*/ 	.byte	0x03, 0x38
        /*0a32*/ 	.short	0x0017


	//----- nvinfo : EIATTR_EXIT_INSTR_OFFSETS
	.align		4
        /*0a34*/ 	.byte	0x04, 0x1c
        /*0a36*/ 	.short	(.L_611 - .L_610)


	//   ....[0]....
.L_610:
        /*0a38*/ 	.word	0x00000af0


	//   ....[1]....
        /*0a3c*/ 	.word	0x0000f1e0


	//   ....[2]....
        /*0a40*/ 	.word	0x0000f240


	//   ....[3]....
        /*0a44*/ 	.word	0x00014870


	//----- nvinfo : EIATTR_MAX_THREADS
	.align		4
.L_611:
        /*0a48*/ 	.byte	0x04, 0x05
        /*0a4a*/ 	.short	(.L_613 - .L_612)
.L_612:
        /*0a4c*/ 	.word	0x00000180
        /*0a50*/ 	.word	0x00000001
        /*0a54*/ 	.word	0x00000001


	//----- nvinfo : EIATTR_CRS_STACK_SIZE
	.align		4
.L_613:
        /*0a58*/ 	.byte	0x04, 0x1e
        /*0a5a*/ 	.short	(.L_615 - .L_614)
.L_614:
        /*0a5c*/ 	.word	0x00000000


	//----- nvinfo : EIATTR_CBANK_PARAM_SIZE
	.align		4
.L_615:
        /*0a60*/ 	.byte	0x03, 0x19
        /*0a62*/ 	.short	0x0b70


	//----- nvinfo : EIATTR_PARAM_CBANK
	.align		4
        /*0a64*/ 	.byte	0x04, 0x0a
        /*0a66*/ 	.short	(.L_617 - .L_616)
	.align		4
.L_616:
        /*0a68*/ 	.word	index@(.nv.constant0._ZN7cutlass13device_kernelIN5flash11enable_sm90INS1_16FlashAttnFwdSm90INS1_25CollectiveMainloopFwdSm90ILi2EN4cute5tupleIJNS5_1CILi1EEES8_S8_EEENS6_IJNS7_ILi64EEESA_SA_EEELi512ENS_10bfloat16_tEfNS_4arch4Sm90ELb1ELb0ELb0ELb1ELb0ELb0ELb1ELb0ELb0ELb0ELb0ELb0EEENS1_21CollectiveEpilogueFwdINS6_IJSA_NS7_ILi512EEESA_EEES9_SC_SE_Li256ELb1ELb0ELb0ELb0EEENS1_36VarlenDynamicPersistentTileSchedulerILi64ELi64ELi256ELi32ELb0ELb0ELb1ELb1ELb1ELb1EEEEEEEEEvNT_6ParamsE)
        /*0a6c*/ 	.short	0x0210
        /*0a6e*/ 	.short	0x0b70


	//----- nvinfo : EIATTR_SW_WAR
	.align		4
.L_617:
        /*0a70*/ 	.byte	0x04, 0x36
        /*0a72*/ 	.short	(.L_619 - .L_618)
.L_618:
        /*0a74*/ 	.word	0x00000008
.L_619:


//--------------------- .nv.info._ZN7cutlass13device_kernelIN5flash11enable_sm90INS1_16FlashAttnFwdSm90INS1_25CollectiveMainloopFwdSm90ILi2EN4cute5tupleIJNS5_1CILi1EEES8_S8_EEENS6_IJNS7_ILi64EEESA_SA_EEELi512ENS_10bfloat16_tEfNS_4arch4Sm90ELb1ELb0ELb0ELb1ELb0ELb1ELb1ELb0ELb0ELb0ELb0ELb0EEENS1_21CollectiveEpilogueFwdINS6_IJSA_NS7_ILi512EEESA_EEES9_SC_SE_Li256ELb1ELb0ELb0ELb0EEENS1_36VarlenDynamicPersistentTileSchedulerILi64ELi64ELi256ELi32ELb0ELb0ELb1ELb1ELb1ELb1EEEEEEEEEvNT_6ParamsE --------------------------
	.section	.nv.info._ZN7cutlass13device_kernelIN5flash11enable_sm90INS1_16FlashAttnFwdSm90INS1_25CollectiveMainloopFwdSm90ILi2EN4cute5tupleIJNS5_1CILi1EEES8_S8_EEENS6_IJNS7_ILi64EEESA_SA_EEELi512ENS_10bfloat16_tEfNS_4arch4Sm90ELb1ELb0ELb0ELb1ELb0ELb1ELb1ELb0ELb0ELb0ELb0ELb0EEENS1_21CollectiveEpilogueFwdINS6_IJSA_NS7_ILi512EEESA_EEES9_SC_SE_Li256ELb1ELb0ELb0ELb0EEENS1_36VarlenDynamicPersistentTileSchedulerILi64ELi64ELi256ELi32ELb0ELb0ELb1ELb1ELb1ELb1EEEEEEEEEvNT_6ParamsE,"",@"SHT_CUDA_INFO"
	.sectionflags	@""
	.align	4


	//----- nvinfo : EIATTR_CUDA_API_VERSION
	.align		4
        /*0000*/ 	.byte	0x04, 0x37
        /*0002*/ 	.short	(.L_621 - .L_620)
.L_620:
        /*0004*/ 	.word	0x00000082


	//----- nvinfo : EIATTR_KPARAM_INFO
	.align		4
.L_621:
        /*0008*/ 	.byte	0x04, 0x17
        /*000a*/ 	.short	(.L_623 - .L_622)
.L_622:
        /*000c*/ 	.word	0x00000000
        /*0010*/ 	.short	0x0000
        /*0012*/ 	.short	0x0070
        /*0014*/ 	.byte	0x00, 0xf0, 0x01, 0x2c


	//----- nvinfo : EIATTR_SPARSE_MMA_MASK
	.align		4
.L_623:
        /*0018*/ 	.byte	0x03, 0x50
        /*001a*/ 	.short	0x0000


	//----- nvinfo : EIATTR_MAXREG_COUNT
	.align		4
        /*001c*/ 	.byte	0x03, 0x1b
        /*001e*/ 	.short	0x00a8


	//----- nvinfo : EIATTR_NUM_BARRIERS
	.align		4
        /*0020*/ 	.byte	0x02, 0x4c
        /*0022*/ 	.byte	0x10
	.zero		1


	//----- nvinfo : EIATTR_EXTERNS
	.align		4
        /*0024*/ 	.byte	0x04, 0x0f
        /*0026*/ 	.short	(.L_625 - .L_624)


	//   ....[0]....
	.align		4
.L_624:
        /*0028*/ 	.word	index@(__assertfail)


	//----- nvinfo : EIATTR_ANNOTATIONS
	.align		4
.L_625:
        /*002c*/ 	.byte	0x04, 0x55
        /*002e*/ 	.short	(.L_627 - .L_626)


	//   ....[0]....
.L_626:
        /* <DEDUP_REMOVED lines=42> */


	//----- nvinfo : EIATTR_MERCURY_ISA_VERSION
	.align		4
.L_627:
        /*02c0*/ 	.byte	0x03, 0x5f
        /*02c2*/ 	.short	0x0101


	//----- nvinfo : EIATTR_UNUSED_LOAD_BYTE_OFFSET
	.align		4
        /*02c4*/ 	.byte	0x04, 0x44
        /*02c6*/ 	.short	(.L_629 - .L_628)


	//   ....[0]....
.L_628:
        /*02c8*/ 	.word	0x00000b30
        /*02cc*/ 	.word	0x0000fff0


	//   ....[1]....
        /*02d0*/ 	.word	0x000138e0
        /*02d4*/ 	.word	0x0000fff0


	//----- nvinfo : EIATTR_INT_WARP_WIDE_INSTR_OFFSETS
	.align		4
.L_629:
        /*02d8*/ 	.byte	0x04, 0x31
        /*02da*/ 	.short	(.L_631 - .L_630)


	//   ....[0]....
.L_630:
        /*02dc*/ 	.word	0x000001f0


	//   ....[1]....
        /*02e0*/ 	.word	0x00000230


	//   ....[2]....
        /*02e4*/ 	.word	0x000002a0


	//   ....[3]....
        /*02e8*/ 	.word	0x00000310


	//   ....[4]....
        /*02ec*/ 	.word	0x000183c0


	//   ....[5]....
        /*02f0*/ 	.word	0x00018470


	//   ....[6]....
        /*02f4*/ 	.word	0x00018900


	//   ....[7]....
        /*02f8*/ 	.word	0x00018930


	//   ....[8]....
        /*02fc*/ 	.word	0x0001b600


	//   ....[9]....
        /*0300*/ 	.word	0x0001b6b0


	//----- nvinfo : EIATTR_COOP_GROUP_MASK_REGIDS
	.align		4
.L_631:
        /*0304*/ 	.byte	0x04, 0x29
        /*0306*/ 	.short	(.L_633 - .L_632)


	//   ....[0]....
.L_632:
        /*0308*/ 	.word	0xffffffff


	//   ....[1]....
        /*030c*/ 	.word	0xffffffff


	//   ....[2]....
        /*0310*/ 	.word	0xffffffff


	//   ....[3]....
        /*0314*/ 	.word	0xffffffff


	//   ....[4]....
        /*0318*/ 	.word	0xffffffff


	//   ....[5]....
        /*031c*/ 	.word	0xffffffff


	//   ....[6]....
        /*0320*/ 	.word	0xffffffff


	//   ....[7]....
        /*0324*/ 	.word	0xffffffff


	//   ....[8]....
        /*0328*/ 	.word	0xffffffff


	//   ....[9]....
        /*032c*/ 	.word	0xffffffff


	//   ....[10]....
        /*0330*/ 	.word	0xffffffff


	//   ....[11]....
        /*0334*/ 	.word	0xffffffff


	//   ....[12]....
        /*0338*/ 	.word	0xffffffff


	//   ....[13]....
        /*033c*/ 	.word	0xffffffff


	//   ....[14]....
        /*0340*/ 	.word	0xffffffff


	//   ....[15]....
        /*0344*/ 	.word	0xffffffff


	//   ....[16]....
        /*0348*/ 	.word	0xffffffff


	//   ....[17]....
        /*034c*/ 	.word	0xffffffff


	//   ....[18]....
        /*0350*/ 	.word	0xffffffff


	//   ....[19]....
        /*0354*/ 	.word	0xffffffff


	//   ....[20]....
        /*0358*/ 	.word	0xffffffff


	//   ....[21]....
        /*035c*/ 	.word	0xffffffff


	//   ....[22]....
        /*0360*/ 	.word	0xffffffff


	//   ....[23]....
        /*0364*/ 	.word	0xffffffff


	//   ....[24]....
        /*0368*/ 	.word	0xffffffff


	//   ....[25]....
        /*036c*/ 	.word	0xffffffff


	//   ....[26]....
        /*0370*/ 	.word	0xffffffff


	//   ....[27]....
        /*0374*/ 	.word	0xffffffff


	//   ....[28]....
        /*0378*/ 	.word	0xffffffff


	//   ....[29]....
        /*037c*/ 	.word	0xffffffff


	//   ....[30]....
        /*0380*/ 	.word	0xffffffff


	//   ....[31]....
        /*0384*/ 	.word	0xffffffff


	//   ....[32]....
        /*0388*/ 	.word	0xffffffff


	//   ....[33]....
        /*038c*/ 	.word	0xffffffff


	//   ....[34]....
        /*0390*/ 	.word	0xffffffff


	//   ....[35]....
        /*0394*/ 	.word	0xffffffff


	//   ....[36]....
        /*0398*/ 	.word	0xffffffff


	//   ....[37]....
        /*039c*/ 	.word	0xffffffff


	//   ....[38]....
        /*03a0*/ 	.word	0xffffffff


	//   ....[39]....
        /*03a4*/ 	.word	0xffffffff


	//   ....[40]....
        /*03a8*/ 	.word	0xffffffff


	//   ....[41]....
        /*03ac*/ 	.word	0xffffffff


	//   ....[42]....
        /*03b0*/ 	.word	0xffffffff


	//   ....[43]....
        /*03b4*/ 	.word	0xffffffff


	//   ....[44]....
        /*03b8*/ 	.word	0xffffffff


	//   ....[45]....
        /*03bc*/ 	.word	0xffffffff


	//   ....[46]....
        /*03c0*/ 	.word	0xffffffff


	//   ....[47]....
        /*03c4*/ 	.word	0xffffffff


	//   ....[48]....
        /*03c8*/ 	.word	0xffffffff


	//   ....[49]....
        /*03cc*/ 	.word	0xffffffff


	//   ....[50]....
        /*03d0*/ 	.word	0xffffffff


	//   ....[51]....
        /*03d4*/ 	.word	0xffffffff


	//   ....[52]....
        /*03d8*/ 	.word	0xffffffff


	//   ....[53]....
        /*03dc*/ 	.word	0xffffffff


	//   ....[54]....
        /*03e0*/ 	.word	0xffffffff


	//   ....[55]....
        /*03e4*/ 	.word	0xffffffff


	//   ....[56]....
        /*03e8*/ 	.word	0xffffffff


	//   ....[57]....
        /*03ec*/ 	.word	0xffffffff


	//   ....[58]....
        /*03f0*/ 	.word	0xffffffff


	//   ....[59]....
        /*03f4*/ 	.word	0xffffffff


	//   ....[60]....
        /*03f8*/ 	.word	0xffffffff


	//   ....[61]....
        /*03fc*/ 	.word	0xffffffff


	//   ....[62]....
        /*0400*/ 	.word	0xffffffff


	//   ....[63]....
        /*0404*/ 	.word	0xffffffff


	//   ....[64]....
        /*0408*/ 	.word	0xffffffff


	//   ....[65]....
        /*040c*/ 	.word	0xffffffff


	//   ....[66]....
        /*0410*/ 	.word	0x0500000f


	//   ....[67]....
        /*0414*/ 	.word	0x0500000f


	//   ....[68]....
        /*0418*/ 	.word	0x0500000f


	//   ....[69]....
        /*041c*/ 	.word	0x0500000f


	//   ....[70]....
        /*0420*/ 	.word	0x0500000f


	//   ....[71]....
        /*0424*/ 	.word	0x0500000f


	//   ....[72]....
        /*0428*/ 	.word	0x0500000f


	//   ....[73]....
        /*042c*/ 	.word	0x0500000f


	//   ....[74]....
        /*0430*/ 	.word	0x0500000f


	//   ....[75]....
        /*0434*/ 	.word	0x0500000f


	//   ....[76]....
        /*0438*/ 	.word	0x0500000f


	//   ....[77]....
        /*043c*/ 	.word	0x0500000f


	//   ....[78]....
        /*0440*/ 	.word	0x0500000f


	//   ....[79]....
        /*0444*/ 	.word	0x0500000f


	//   ....[80]....
        /*0448*/ 	.word	0x0500000f


	//   ....[81]....
        /*044c*/ 	.word	0x0500000f


	//   ....[82]....
        /*0450*/ 	.word	0x0500000f


	//   ....[83]....
        /*0454*/ 	.word	0x0500000f


	//   ....[84]....
        /*0458*/ 	.word	0x0500000f


	//   ....[85]....
        /*045c*/ 	.word	0x0500000f


	//   ....[86]....
        /*0460*/ 	.word	0x0500000f


	//   ....[87]....
        /*0464*/ 	.word	0x0500000f


	//   ....[88]....
        /*0468*/ 	.word	0x0500000f


	//   ....[89]....
        /*046c*/ 	.word	0x0500000f


	//   ....[90]....
        /*0470*/ 	.word	0x0500000f


	//   ....[91]....
        /*0474*/ 	.word	0x0500000f


	//   ....[92]....
        /*0478*/ 	.word	0x0500000f


	//   ....[93]....
        /*047c*/ 	.word	0x0500000f


	//   ....[94]....
        /*0480*/ 	.word	0x0500000f


	//   ....[95]....
        /*0484*/ 	.word	0x0500000f


	//   ....[96]....
        /*0488*/ 	.word	0x0500000f


	//   ....[97]....
        /*048c*/ 	.word	0x0500000f


	//   ....[98]....
        /*0490*/ 	.word	0x0500000f


	//   ....[99]....
        /*0494*/ 	.word	0x0500000f


	//   ....[100]....
        /*0498*/ 	.word	0x0500000f


	//   ....[101]....
        /*049c*/ 	.word	0x0500000f


	//----- nvinfo : EIATTR_COOP_GROUP_INSTR_OFFSETS
	.align		4
.L_633:
        /*04a0*/ 	.byte	0x04, 0x28
        /*04a2*/ 	.short	(.L_635 - .L_634)


	//   ....[0]....
.L_634:
        /*04a4*/ 	.word	0x00000060


	//   ....[1]....
        /*04a8*/ 	.word	0x00000200


	//   ....[2]....
        /*04ac*/ 	.word	0x00000240


	//   ....[3]....
        /*04b0*/ 	.word	0x00000450


	//   ....[4]....
        /*04b4*/ 	.word	0x000005b0


	//   ....[5]....
        /*04b8*/ 	.word	0x000006d0


	//   ....[6]....
        /*04bc*/ 	.word	0x00000830


	//   ....[7]....
        /*04c0*/ 	.word	0x00004790


	//   ....[8]....
        /*04c4*/ 	.word	0x000060a0


	//   ....[9]....
        /*04c8*/ 	.word	0x00009b10


	//   ....[10]....
        /*04cc*/ 	.word	0x0000b580


	//   ....[11]....
        /*04d0*/ 	.word	0x0000b680


	//   ....[12]....
        /*04d4*/ 	.word	0x0000b9e0


	//   ....[13]....
        /*04d8*/ 	.word	0x0000ba60


	//   ....[14]....
        /*04dc*/ 	.word	0x0000c370


	//   ....[15]....
        /*04e0*/ 	.word	0x0000c960


	//   ....[16]....
        /*04e4*/ 	.word	0x0000e400


	//   ....[17]....
        /*04e8*/ 	.word	0x0000e670


	//   ....[18]....
        /*04ec*/ 	.word	0x0000e720


	//   ....[19]....
        /*04f0*/ 	.word	0x0000e850


	//   ....[20]....
        /*04f4*/ 	.word	0x0000fad0


	//   ....[21]....
        /*04f8*/ 	.word	0x00010100


	//   ....[22]....
        /*04fc*/ 	.word	0x00011950


	//   ....[23]....
        /*0500*/ 	.word	0x00011980


	//   ....[24]....
        /*0504*/ 	.word	0x00011c80


	//   ....[25]....
        /*0508*/ 	.word	0x00011e50


	//   ....[26]....
        /*050c*/ 	.word	0x00012db0


	//   ....[27]....
        /*0510*/ 	.word	0x00012e00


	//   ....[28]....
        /*0514*/ 	.word	0x00012e30


	//   ....[29]....
        /*0518*/ 	.word	0x00012e90


	//   ....[30]....
        /*051c*/ 	.word	0x00012ea0


	//   ....[31]....
        /*0520*/ 	.word	0x00014880


	//   ....[32]....
        /*0524*/ 	.word	0x00016000


	//   ....[33]....
        /*0528*/ 	.word	0x00016180


	//   ....[34]....
        /*052c*/ 	.word	0x000161b0


	//   ....[35]....
        /*0530*/ 	.word	0x000161f0


	//   ....[36]....
        /*0534*/ 	.word	0x00016260


	//   ....[37]....
        /*0538*/ 	.word	0x000162c0


	//   ....[38]....
        /*053c*/ 	.word	0x00016300


	//   ....[39]....
        /*0540*/ 	.word	0x000164a0


	//   ....[40]....
        /*0544*/ 	.word	0x00016500


	//   ....[41]....
        /*0548*/ 	.word	0x00016540


	//   ....[42]....
        /*054c*/ 	.word	0x00016580


	//   ....[43]....
        /*0550*/ 	.word	0x000165b0


	//   ....[44]....
        /*0554*/ 	.word	0x000165e0


	//   ....[45]....
        /*0558*/ 	.word	0x00016670


	//   ....[46]....
        /*055c*/ 	.word	0x000166d0


	//   ....[47]....
        /*0560*/ 	.word	0x00016760


	//   ....[48]....
        /*0564*/ 	.word	0x0001b740


	//   ....[49]....
        /*0568*/ 	.word	0x0001b750


	//   ....[50]....
        /*056c*/ 	.word	0x0001b860


	//   ....[51]....
        /*0570*/ 	.word	0x0001b8c0


	//   ....[52]....
        /*0574*/ 	.word	0x0001b900


	//   ....[53]....
        /*0578*/ 	.word	0x0001b940


	//   ....[54]....
        /*057c*/ 	.word	0x0001b970


	//   ....[55]....
        /*0580*/ 	.word	0x0001b9a0


	//   ....[56]....
        /*0584*/ 	.word	0x0001bb30


	//   ....[57]....
        /*0588*/ 	.word	0x0001bb90


	//   ....[58]....
        /*058c*/ 	.word	0x0001bbd0


	//   ....[59]....
        /*0590*/ 	.word	0x0001bc10


	//   ....[60]....
        /*0594*/ 	.word	0x0001bc40


	//   ....[61]....
        /*0598*/ 	.word	0x0001bc70


	//   ....[62]....
        /*059c*/ 	.word	0x0001bd30


	//   ....[63]....
        /*05a0*/ 	.word	0x0001bd50


	//   ....[64]....
        /*05a4*/ 	.word	0x0001bdc0


	//   ....[65]....
        /*05a8*/ 	.word	0x0001c430


	//   ....[66]....
        /*05ac*/ 	.word	0x0001c870


	//   ....[67]....
        /*05b0*/ 	.word	0x0001c910


	//   ....[68]....
        /*05b4*/ 	.word	0x0001c9b0


	//   ....[69]....
        /*05b8*/ 	.word	0x0001ca50


	//   ....[70]....
        /*05bc*/ 	.word	0x0001caf0


	//   ....[71]....
        /*05c0*/ 	.word	0x0001cb90


	//   ....[72]....
        /*05c4*/ 	.word	0x0001cc30


	//   ....[73]....
        /*05c8*/ 	.word	0x0001ccd0


	//   ....[74]....
        /*05cc*/ 	.word	0x0001cdc0


	//   ....[75]....
        /*05d0*/ 	.word	0x0001ce60


	//   ....[76]....
        /*05d4*/ 	.word	0x0001cf00


	//   ....[77]....
        /*05d8*/ 	.word	0x0001cfa0


	//   ....[78]....
        /*05dc*/ 	.word	0x0001d040


	//   ....[79]....
        /*05e0*/ 	.word	0x0001d0e0


	//   ....[80]....
        /*05e4*/ 	.word	0x0001d180


	//   ....[81]....
        /*05e8*/ 	.word	0x0001d220


	//   ....[82]....
        /*05ec*/ 	.word	0x0001d570


	//   ....[83]....
        /*05f0*/ 	.word	0x0001d850


	//   ....[84]....
        /*05f4*/ 	.word	0x0001dc70


	//   ....[85]....
        /*05f8*/ 	.word	0x0001dd00


	//   ....[86]....
        /*05fc*/ 	.word	0x0001dda0


	//   ....[87]....
        /*0600*/ 	.word	0x0001de50


	//   ....[88]....
        /*0604*/ 	.word	0x0001ded0


	//   ....[89]....
        /*0608*/ 	.word	0x0001df50


	//   ....[90]....
        /*060c*/ 	.word	0x0001dfd0


	//   ....[91]....
        /*0610*/ 	.word	0x0001e050


	//   ....[92]....
        /*0614*/ 	.word	0x0001e0e0


	//   ....[93]....
        /*0618*/ 	.word	0x0001e190


	//   ....[94]....
        /*061c*/ 	.word	0x0001e210


	//   ....[95]....
        /*0620*/ 	.word	0x0001e290


	//   ....[96]....
        /*0624*/ 	.word	0x0001e310


	//   ....[97]....
        /*0628*/ 	.word	0x0001e390


	//   ....[98]....
        /*062c*/ 	.word	0x0001e400


	//   ....[99]....
        /*0630*/ 	.word	0x0001e4a0


	//   ....[100]....
        /*0634*/ 	.word	0x0001e530


	//   ....[101]....
        /*0638*/ 	.word	0x0001e660


	//----- nvinfo : EIATTR_REG_RECONFIG
	.align		4
.L_635:
        /*063c*/ 	.byte	0x01, 0x54
	.zero		2


	//----- nvinfo : EIATTR_SYSCALL_OFFSETS
	.align		4
        /*0640*/ 	.byte	0x04, 0x46
        /*0642*/ 	.short	(.L_637 - .L_636)


	//   ....[0]....
.L_636:
        /*0644*/ 	.word	0x00001910


	//   ....[1]....
        /*0648*/ 	.word	0x00001a60


	//   ....[2]....
        /*064c*/ 	.word	0x00006260


	//   ....[3]....
        /*0650*/ 	.word	0x00006700


	//   ....[4]....
        /*0654*/ 	.word	0x00018600


	//   ....[5]....
        /*0658*/ 	.word	0x00018740


	//   ....[6]....
        /*065c*/ 	.word	0x00018840


	//----- nvinfo : EIATTR_MBARRIER_INSTR_OFFSETS
	.align		4
.L_637:
        /*0660*/ 	.byte	0x04, 0x39
        /*0662*/ 	.short	(.L_639 - .L_638)


	//   ....[0]....
.L_638:
        /*0664*/ 	.word	0x00000330
        /*0668*/ 	.word	0x000000ff
        /*066c*/ 	.word	0x00038800
        /*0670*/ 	.short	0x0100
        /*0672*/ 	.byte	0x08
	.zero		1


	//   ....[1]....
        /*0674*/ 	.word	0x00000340
        /*0678*/ 	.word	0x000000ff
        /*067c*/ 	.word	0x00038810
        /*0680*/ 	.short	0x0100
        /*0682*/ 	.byte	0x08
	.zero		1


	//   ....[2]....
        /*0684*/ 	.word	0x00000350
        /*0688*/ 	.word	0x000000ff
        /*068c*/ 	.word	0x00038820
        /*0690*/ 	.short	0x0100
        /*0692*/ 	.byte	0x08
	.zero		1


	//   ....[3]....
        /*0694*/ 	.word	0x00000400
        /*0698*/ 	.word	0x000000ff
        /*069c*/ 	.word	0x00038830
        /*06a0*/ 	.short	0x0100
        /*06a2*/ 	.byte	0x06
	.zero		1


	//   ....[4]....
        /*06a4*/ 	.word	0x00000410
        /*06a8*/ 	.word	0x000000ff
        /*06ac*/ 	.word	0x00038840
        /*06b0*/ 	.short	0x0100
        /*06b2*/ 	.byte	0x06
	.zero		1


	//   ....[5]....
        /*06b4*/ 	.word	0x00000420
        /*06b8*/ 	.word	0x000000ff
        /*06bc*/ 	.word	0x00038838
        /*06c0*/ 	.short	0x0100
        /*06c2*/ 	.byte	0x06
	.zero		1


	//   ....[6]....
        /*06c4*/ 	.word	0x00000430
        /*06c8*/ 	.word	0x000000ff
        /*06cc*/ 	.word	0x00038848
        /*06d0*/ 	.short	0x0100
        /*06d2*/ 	.byte	0x06
	.zero		1


	//   ....[7]....
        /*06d4*/ 	.word	0x00000560
        /*06d8*/ 	.word	0x000000ff
        /*06dc*/ 	.word	0x00038850
        /*06e0*/ 	.short	0x0100
        /*06e2*/ 	.byte	0x08
	.zero		1


	//   ....[8]....
        /*06e4*/ 	.word	0x00000570
        /*06e8*/ 	.word	0x000000ff
        /*06ec*/ 	.word	0x00038860
        /*06f0*/ 	.short	0x0100
        /*06f2*/ 	.byte	0x08
	.zero		1


	//   ....[9]....
        /*06f4*/ 	.word	0x00000580
        /*06f8*/ 	.word	0x000000ff
        /*06fc*/ 	.word	0x00038858
        /*0700*/ 	.short	0x0100
        /*0702*/ 	.byte	0x08
	.zero		1


	//   ....[10]....
        /*0704*/ 	.word	0x00000590
        /*0708*/ 	.word	0x000000ff
        /*070c*/ 	.word	0x00038868
        /*0710*/ 	.short	0x0100
        /*0712*/ 	.byte	0x08
	.zero		1


	//   ....[11]....
        /*0714*/ 	.word	0x00000680
        /*0718*/ 	.word	0x000000ff
        /*071c*/ 	.word	0x00038870
        /*0720*/ 	.short	0x0100
        /*0722*/ 	.byte	0x06
	.zero		1


	//   ....[12]....
        /*0724*/ 	.word	0x00000690
        /*0728*/ 	.word	0x000000ff
        /*072c*/ 	.word	0x00038880
        /*0730*/ 	.short	0x0100
        /*0732*/ 	.byte	0x06
	.zero		1


	//   ....[13]....
        /*0734*/ 	.word	0x000006a0
        /*0738*/ 	.word	0x000000ff
        /*073c*/ 	.word	0x00038878
        /*0740*/ 	.short	0x0100
        /*0742*/ 	.byte	0x06
	.zero		1


	//   ....[14]....
        /*0744*/ 	.word	0x000006b0
        /*0748*/ 	.word	0x000000ff
        /*074c*/ 	.word	0x00038888
        /*0750*/ 	.short	0x0100
        /*0752*/ 	.byte	0x06
	.zero		1


	//   ....[15]....
        /*0754*/ 	.word	0x000007e0
        /*0758*/ 	.word	0x000000ff
        /*075c*/ 	.word	0x00038890
        /*0760*/ 	.short	0x0100
        /*0762*/ 	.byte	0x08
	.zero		1


	//   ....[16]....
        /*0764*/ 	.word	0x000007f0
        /*0768*/ 	.word	0x000000ff
        /*076c*/ 	.word	0x000388a0
        /*0770*/ 	.short	0x0100
        /*0772*/ 	.byte	0x08
	.zero		1


	//   ....[17]....
        /*0774*/ 	.word	0x00000800
        /*0778*/ 	.word	0x000000ff
        /*077c*/ 	.word	0x00038898
        /*0780*/ 	.short	0x0100
        /*0782*/ 	.byte	0x08
	.zero		1


	//   ....[18]....
        /*0784*/ 	.word	0x00000810
        /*0788*/ 	.word	0x000000ff
        /*078c*/ 	.word	0x000388a8
        /*0790*/ 	.short	0x0100
        /*0792*/ 	.byte	0x08
	.zero		1


	//   ....[19]....
        /*0794*/ 	.word	0x00000940
        /*0798*/ 	.word	0x000000ff
        /*079c*/ 	.word	0x000388b0
        /*07a0*/ 	.short	0x0100
        /*07a2*/ 	.byte	0x08
	.zero		1


	//   ....[20]....
        /*07a4*/ 	.word	0x00000950
        /*07a8*/ 	.word	0x000000ff
        /*07ac*/ 	.word	0x000388c0
        /*07b0*/ 	.short	0x0100
        /*07b2*/ 	.byte	0x08
	.zero		1


	//   ....[21]....
        /*07b4*/ 	.word	0x00000960
        /*07b8*/ 	.word	0x000000ff
        /*07bc*/ 	.word	0x000388b8
        /*07c0*/ 	.short	0x0100
        /*07c2*/ 	.byte	0x08
	.zero		1


	//   ....[22]....
        /*07c4*/ 	.word	0x00000970
        /*07c8*/ 	.word	0x000000ff
        /*07cc*/ 	.word	0x000388c8
        /*07d0*/ 	.short	0x0100
        /*07d2*/ 	.byte	0x08
	.zero		1


	//   ....[23]....
        /*07d4*/ 	.word	0x000026c0
        /*07d8*/ 	.word	0x00000046
        /*07dc*/ 	.word	0x00038890
        /*07e0*/ 	.short	0x010a
        /*07e2*/ 	.byte	0x3f
	.zero		1


	//   ....[24]....
        /*07e4*/ 	.word	0x000030c0
        /*07e8*/ 	.word	0x00000046
        /*07ec*/ 	.word	0x00038890
        /*07f0*/ 	.short	0x010a
        /*07f2*/ 	.byte	0x3f
	.zero		1


	//   ....[25]....
        /*07f4*/ 	.word	0x000039b0
        /*07f8*/ 	.word	0x00000046
        /*07fc*/ 	.word	0x00038890
        /*0800*/ 	.short	0x010a
        /*0802*/ 	.byte	0x3f
	.zero		1


	//   ....[26]....
        /*0804*/ 	.word	0x00003bb0
        /*0808*/ 	.word	0x00000004
        /*080c*/ 	.word	0x00000000
        /*0810*/ 	.short	0x0101
        /*0812*/ 	.byte	0x3f
	.zero		1


	//   ....[27]....
        /*0814*/ 	.word	0x00003bf0
        /*0818*/ 	.word	0x00000046
        /*081c*/ 	.word	0x000388b0
        /*0820*/ 	.short	0x010a
        /*0822*/ 	.byte	0x3f
	.zero		1


	//   ....[28]....
        /*0824*/ 	.word	0x00004210
        /*0828*/ 	.word	0x00000046
        /*082c*/ 	.word	0x00000000
        /*0830*/ 	.short	0x0101
        /*0832*/ 	.byte	0x3f
	.zero		1


	//   ....[29]....
        /*0834*/ 	.word	0x00004be0
        /*0838*/ 	.word	0x00000000
        /*083c*/ 	.word	0x00000000
        /*0840*/ 	.short	0x0101
        /*0842*/ 	.byte	0x3f
	.zero		1


	//   ....[30]....
        /*0844*/ 	.word	0x00005770
        /*0848*/ 	.word	0x00000000
        /*084c*/ 	.word	0x00000000
        /*0850*/ 	.short	0x0101
        /*0852*/ 	.byte	0x3f
	.zero		1


	//   ....[31]....
        /*0854*/ 	.word	0x000062f0
        /*0858*/ 	.word	0x00000002
        /*085c*/ 	.word	0x00038800
        /*0860*/ 	.short	0x010a
        /*0862*/ 	.byte	0x3f
	.zero		1


	//   ....[32]....
        /*0864*/ 	.word	0x00006340
        /*0868*/ 	.word	0x00000002
        /*086c*/ 	.word	0x00038800
        /*0870*/ 	.short	0x010a
        /*0872*/ 	.byte	0x3f
	.zero		1


	//   ....[33]....
        /*0874*/ 	.word	0x00006f70
        /*0878*/ 	.word	0x00000002
        /*087c*/ 	.word	0x00038800
        /*0880*/ 	.short	0x010a
        /*0882*/ 	.byte	0x3f
	.zero		1


	//   ....[34]....
        /*0884*/ 	.word	0x00008400
        /*0888*/ 	.word	0x00000002
        /*088c*/ 	.word	0x00038800
        /*0890*/ 	.short	0x010a
        /*0892*/ 	.byte	0x3f
	.zero		1


	//   ....[35]....
        /*0894*/ 	.word	0x00009400
        /*0898*/ 	.word	0x000000a9
        /*089c*/ 	.word	0x00038830
        /*08a0*/ 	.short	0x010a
        /*08a2*/ 	.byte	0x3f
	.zero		1


	//   ....[36]....
        /*08a4*/ 	.word	0x000094b0
        /*08a8*/ 	.word	0x000000a9
        /*08ac*/ 	.word	0x00038830
        /*08b0*/ 	.short	0x010a
        /*08b2*/ 	.byte	0x3f
	.zero		1


	//   ....[37]....
        /*08b4*/ 	.word	0x000097c0
        /*08b8*/ 	.word	0x00000002
        /*08bc*/ 	.word	0x00038810
        /*08c0*/ 	.short	0x010a
        /*08c2*/ 	.byte	0x3f
	.zero		1


	//   ....[38]....
        /*08c4*/ 	.word	0x00009810
        /*08c8*/ 	.word	0x000000a9
        /*08cc*/ 	.word	0x00038850
        /*08d0*/ 	.short	0x010a
        /*08d2*/ 	.byte	0x3f
	.zero		1


	//   ....[39]....
        /*08d4*/ 	.word	0x000098d0
        /*08d8*/ 	.word	0x000000a9
        /*08dc*/ 	.word	0x00038850
        /*08e0*/ 	.short	0x010a
        /*08e2*/ 	.byte	0x3f
	.zero		1


	//   ....[40]....
        /*08e4*/ 	.word	0x0000bcb0
        /*08e8*/ 	.word	0x00000015
        /*08ec*/ 	.word	0x00000000
        /*08f0*/ 	.short	0x0101
        /*08f2*/ 	.byte	0x3f
	.zero		1


	//   ....[41]....
        /*08f4*/ 	.word	0x0000c390
        /*08f8*/ 	.word	0x000000a9
        /*08fc*/ 	.word	0x00000000
        /*0900*/ 	.short	0x0101
        /*0902*/ 	.byte	0x3f
	.zero		1


	//   ....[42]....
        /*0904*/ 	.word	0x0000c480
        /*0908*/ 	.word	0x000000ba
        /*090c*/ 	.word	0x00038830
        /*0910*/ 	.short	0x010a
        /*0912*/ 	.byte	0x3f
	.zero		1


	//   ....[43]....
        /*0914*/ 	.word	0x0000c4f0
        /*0918*/ 	.word	0x000000ba
        /*091c*/ 	.word	0x00038830
        /*0920*/ 	.short	0x010a
        /*0922*/ 	.byte	0x3f
	.zero		1


	//   ....[44]....
        /*0924*/ 	.word	0x0000c760
        /*0928*/ 	.word	0x000000ba
        /*092c*/ 	.word	0x00038850
        /*0930*/ 	.short	0x010a
        /*0932*/ 	.byte	0x3f
	.zero		1


	//   ....[45]....
        /*0934*/ 	.word	0x0000c7b0
        /*0938*/ 	.word	0x000000ba
        /*093c*/ 	.word	0x00038850
        /*0940*/ 	.short	0x010a
        /*0942*/ 	.byte	0x3f
	.zero		1


	//   ....[46]....
        /*0944*/ 	.word	0x0000ea90
        /*0948*/ 	.word	0x000000a5
        /*094c*/ 	.word	0x00000000
        /*0950*/ 	.short	0x0101
        /*0952*/ 	.byte	0x3f
	.zero		1


	//   ....[47]....
        /*0954*/ 	.word	0x0000faf0
        /*0958*/ 	.word	0x000000ba
        /*095c*/ 	.word	0x00000000
        /*0960*/ 	.short	0x0101
        /*0962*/ 	.byte	0x3f
	.zero		1


	//   ....[48]....
        /*0964*/ 	.word	0x0000fc30
        /*0968*/ 	.word	0x000000b9
        /*096c*/ 	.word	0x00038830
        /*0970*/ 	.short	0x010a
        /*0972*/ 	.byte	0x3f
	.zero		1


	//   ....[49]....
        /*0974*/ 	.word	0x0000fca0
        /*0978*/ 	.word	0x000000b9
        /*097c*/ 	.word	0x00038830
        /*0980*/ 	.short	0x010a
        /*0982*/ 	.byte	0x3f
	.zero		1


	//   ....[50]....
        /*0984*/ 	.word	0x0000ff10
        /*0988*/ 	.word	0x000000b9
        /*098c*/ 	.word	0x00038850
        /*0990*/ 	.short	0x010a
        /*0992*/ 	.byte	0x3f
	.zero		1


	//   ....[51]....
        /*0994*/ 	.word	0x0000ff60
        /*0998*/ 	.word	0x000000b9
        /*099c*/ 	.word	0x00038850
        /*09a0*/ 	.short	0x010a
        /*09a2*/ 	.byte	0x3f
	.zero		1


	//   ....[52]....
        /*09a4*/ 	.word	0x00012180
        /*09a8*/ 	.word	0x0000009e
        /*09ac*/ 	.word	0x00000000
        /*09b0*/ 	.short	0x0101
        /*09b2*/ 	.byte	0x3f
	.zero		1


	//   ....[53]....
        /*09b4*/ 	.word	0x00012dd0
        /*09b8*/ 	.word	0x000000b9
        /*09bc*/ 	.word	0x00000000
        /*09c0*/ 	.short	0x0101
        /*09c2*/ 	.byte	0x3f
	.zero		1


	//   ....[54]....
        /*09c4*/ 	.word	0x000150f0
        /*09c8*/ 	.word	0x00000000
        /*09cc*/ 	.word	0x00000000
        /*09d0*/ 	.short	0x0101
        /*09d2*/ 	.byte	0x3f
	.zero		1


	//   ....[55]....
        /*09d4*/ 	.word	0x000174a0
        /*09d8*/ 	.word	0x00000009
        /*09dc*/ 	.word	0x00038820
        /*09e0*/ 	.short	0x010a
        /*09e2*/ 	.byte	0x3f
	.zero		1


	//   ....[56]....
        /*09e4*/ 	.word	0x00017520
        /*09e8*/ 	.word	0x00000005
        /*09ec*/ 	.word	0x000388a0
        /*09f0*/ 	.short	0x010a
        /*09f2*/ 	.byte	0x3f
	.zero		1


	//   ....[57]....
        /*09f4*/ 	.word	0x00017710
        /*09f8*/ 	.word	0x00000005
        /*09fc*/ 	.word	0x000388c0
        /*0a00*/ 	.short	0x010a
        /*0a02*/ 	.byte	0x3f
	.zero		1


	//   ....[58]....
        /*0a04*/ 	.word	0x00017c70
        /*0a08*/ 	.word	0x00000006
        /*0a0c*/ 	.word	0x000388a0
        /*0a10*/ 	.short	0x010a
        /*0a12*/ 	.byte	0x3f
	.zero		1


	//   ....[59]....
        /*0a14*/ 	.word	0x00017e40
        /*0a18*/ 	.word	0x00000006
        /*0a1c*/ 	.word	0x000388c0
        /*0a20*/ 	.short	0x010a
        /*0a22*/ 	.byte	0x3f
	.zero		1


	//   ....[60]....
        /*0a24*/ 	.word	0x00018d90
        /*0a28*/ 	.word	0x00000009
        /*0a2c*/ 	.word	0x00038840
        /*0a30*/ 	.short	0x010a
        /*0a32*/ 	.byte	0x3f
	.zero		1


	//   ....[61]....
        /*0a34*/ 	.word	0x00019570
        /*0a38*/ 	.word	0x0000000b
        /*0a3c*/ 	.word	0x00038820
        /*0a40*/ 	.short	0x010a
        /*0a42*/ 	.byte	0x3f
	.zero		1


	//   ....[62]....
        /*0a44*/ 	.word	0x00019640
        /*0a48*/ 	.word	0x00000005
        /*0a4c*/ 	.word	0x00038860
        /*0a50*/ 	.short	0x010a
        /*0a52*/ 	.byte	0x3f
	.zero		1


	//   ....[63]....
        /*0a54*/ 	.word	0x00019dc0
        /*0a58*/ 	.word	0x00000002
        /*0a5c*/ 	.word	0x00038840
        /*0a60*/ 	.short	0x010a
        /*0a62*/ 	.byte	0x3f
	.zero		1


	//   ....[64]....
        /*0a64*/ 	.word	0x00019fe0
        /*0a68*/ 	.word	0x00000002
        /*0a6c*/ 	.word	0x00038860
        /*0a70*/ 	.short	0x010a
        /*0a72*/ 	.byte	0x3f
	.zero		1


	//   ....[65]....
        /*0a74*/ 	.word	0x0001a680
        /*0a78*/ 	.word	0x00000002
        /*0a7c*/ 	.word	0x00038840
        /*0a80*/ 	.short	0x010a
        /*0a82*/ 	.byte	0x3f
	.zero		1


	//   ....[66]....
        /*0a84*/ 	.word	0x0001a890
        /*0a88*/ 	.word	0x00000002
        /*0a8c*/ 	.word	0x00038860
        /*0a90*/ 	.short	0x010a
        /*0a92*/ 	.byte	0x3f
	.zero		1


	//   ....[67]....
        /*0a94*/ 	.word	0x0001aec0
        /*0a98*/ 	.word	0x00000002
        /*0a9c*/ 	.word	0x00038840
        /*0aa0*/ 	.short	0x010a
        /*0aa2*/ 	.byte	0x3f
	.zero		1


	//   ....[68]....
        /*0aa4*/ 	.word	0x0001b0e0
        /*0aa8*/ 	.word	0x00000002
        /*0aac*/ 	.word	0x00038860
        /*0ab0*/ 	.short	0x010a
        /*0ab2*/ 	.byte	0x3f
	.zero		1


	//   ....[69]....
        /*0ab4*/ 	.word	0x0001c3c0
        /*0ab8*/ 	.word	0x00000000
        /*0abc*/ 	.word	0x00038820
        /*0ac0*/ 	.short	0x010a
        /*0ac2*/ 	.byte	0x3f
	.zero		1


	//   ....[70]....
        /*0ac4*/ 	.word	0x0001c560
        /*0ac8*/ 	.word	0x00000006
        /*0acc*/ 	.word	0x00000000
        /*0ad0*/ 	.short	0x010a
        /*0ad2*/ 	.byte	0x3f
	.zero		1


	//   ....[71]....
        /*0ad4*/ 	.word	0x0001c5d0
        /*0ad8*/ 	.word	0x00000007
        /*0adc*/ 	.word	0x00000000
        /*0ae0*/ 	.short	0x010a
        /*0ae2*/ 	.byte	0x3f
	.zero		1


	//   ....[72]....
        /*0ae4*/ 	.word	0x0001c640
        /*0ae8*/ 	.word	0x00000004
        /*0aec*/ 	.word	0x00000000
        /*0af0*/ 	.short	0x010a
        /*0af2*/ 	.byte	0x3f
	.zero		1


	//   ....[73]....
        /*0af4*/ 	.word	0x0001c670
        /*0af8*/ 	.word	0x00000003
        /*0afc*/ 	.word	0x00000000
        /*0b00*/ 	.short	0x010a
        /*0b02*/ 	.byte	0x3f
	.zero		1


	//   ....[74]....
        /*0b04*/ 	.word	0x0001c6d0
        /*0b08*/ 	.word	0x00000046
        /*0b0c*/ 	.word	0x00038890
        /*0b10*/ 	.short	0x010a
        /*0b12*/ 	.byte	0x3f
	.zero		1


	//   ....[75]....
        /*0b14*/ 	.word	0x0001c720
        /*0b18*/ 	.word	0x00000046
        /*0b1c*/ 	.word	0x00038890
        /*0b20*/ 	.short	0x010a
        /*0b22*/ 	.byte	0x3f
	.zero		1


	//   ....[76]....
        /*0b24*/ 	.word	0x0001c770
        /*0b28*/ 	.word	0x00000046
        /*0b2c*/ 	.word	0x00038890
        /*0b30*/ 	.short	0x010a
        /*0b32*/ 	.byte	0x3f
	.zero		1


	//   ....[77]....
        /*0b34*/ 	.word	0x0001c7c0
        /*0b38*/ 	.word	0x00000046
        /*0b3c*/ 	.word	0x000388b0
        /*0b40*/ 	.short	0x010a
        /*0b42*/ 	.byte	0x3f
	.zero		1


	//   ....[78]....
        /*0b44*/ 	.word	0x0001cd10
        /*0b48*/ 	.word	0x00000002
        /*0b4c*/ 	.word	0x00038800
        /*0b50*/ 	.short	0x010a
        /*0b52*/ 	.byte	0x3f
	.zero		1


	//   ....[79]....
        /*0b54*/ 	.word	0x0001d260
        /*0b58*/ 	.word	0x00000002
        /*0b5c*/ 	.word	0x00038800
        /*0b60*/ 	.short	0x010a
        /*0b62*/ 	.byte	0x3f
	.zero		1


	//   ....[80]....
        /*0b64*/ 	.word	0x0001d2b0
        /*0b68*/ 	.word	0x000000a9
        /*0b6c*/ 	.word	0x00038830
        /*0b70*/ 	.short	0x010a
        /*0b72*/ 	.byte	0x3f
	.zero		1


	//   ....[81]....
        /*0b74*/ 	.word	0x0001d300
        /*0b78*/ 	.word	0x00000002
        /*0b7c*/ 	.word	0x00038810
        /*0b80*/ 	.short	0x010a
        /*0b82*/ 	.byte	0x3f
	.zero		1


	//   ....[82]....
        /*0b84*/ 	.word	0x0001d350
        /*0b88*/ 	.word	0x000000a9
        /*0b8c*/ 	.word	0x00038850
        /*0b90*/ 	.short	0x010a
        /*0b92*/ 	.byte	0x3f
	.zero		1


	//   ....[83]....
        /*0b94*/ 	.word	0x0001d3a0
        /*0b98*/ 	.word	0x000000ba
        /*0b9c*/ 	.word	0x00038830
        /*0ba0*/ 	.short	0x010a
        /*0ba2*/ 	.byte	0x3f
	.zero		1


	//   ....[84]....
        /*0ba4*/ 	.word	0x0001d3f0
        /*0ba8*/ 	.word	0x000000ba
        /*0bac*/ 	.word	0x00038850
        /*0bb0*/ 	.short	0x010a
        /*0bb2*/ 	.byte	0x3f
	.zero		1


	//   ....[85]....
        /*0bb4*/ 	.word	0x0001d440
        /*0bb8*/ 	.word	0x000000b9
        /*0bbc*/ 	.word	0x00038830
        /*0bc0*/ 	.short	0x010a
        /*0bc2*/ 	.byte	0x3f
	.zero		1


	//   ....[86]....
        /*0bc4*/ 	.word	0x0001d490
        /*0bc8*/ 	.word	0x000000b9
        /*0bcc*/ 	.word	0x00038850
        /*0bd0*/ 	.short	0x010a
        /*0bd2*/ 	.byte	0x3f
	.zero		1


	//   ....[87]....
        /*0bd4*/ 	.word	0x0001d630
        /*0bd8*/ 	.word	0x00000009
        /*0bdc*/ 	.word	0x00038820
        /*0be0*/ 	.short	0x010a
        /*0be2*/ 	.byte	0x3f
	.zero		1


	//   ....[88]....
        /*0be4*/ 	.word	0x0001d680
        /*0be8*/ 	.word	0x00000005
        /*0bec*/ 	.word	0x000388a0
        /*0bf0*/ 	.short	0x010a
        /*0bf2*/ 	.byte	0x3f
	.zero		1


	//   ....[89]....
        /*0bf4*/ 	.word	0x0001d6d0
        /*0bf8*/ 	.word	0x00000005
        /*0bfc*/ 	.word	0x000388c0
        /*0c00*/ 	.short	0x010a
        /*0c02*/ 	.byte	0x3f
	.zero		1


	//   ....[90]....
        /*0c04*/ 	.word	0x0001d720
        /*0c08*/ 	.word	0x00000006
        /*0c0c*/ 	.word	0x000388a0
        /*0c10*/ 	.short	0x010a
        /*0c12*/ 	.byte	0x3f
	.zero		1


	//   ....[91]....
        /*0c14*/ 	.word	0x0001d770
        /*0c18*/ 	.word	0x00000006
        /*0c1c*/ 	.word	0x000388c0
        /*0c20*/ 	.short	0x010a
        /*0c22*/ 	.byte	0x3f
	.zero		1


	//   ....[92]....
        /*0c24*/ 	.word	0x0001d910
        /*0c28*/ 	.word	0x00000009
        /*0c2c*/ 	.word	0x00038840
        /*0c30*/ 	.short	0x010a
        /*0c32*/ 	.byte	0x3f
	.zero		1


	//   ....[93]....
        /*0c34*/ 	.word	0x0001d990
        /*0c38*/ 	.word	0x00000009
        /*0c3c*/ 	.word	0x00038820
        /*0c40*/ 	.short	0x010a
        /*0c42*/ 	.byte	0x3f
	.zero		1


	//   ....[94]....
        /*0c44*/ 	.word	0x0001d9e0
        /*0c48*/ 	.word	0x00000005
        /*0c4c*/ 	.word	0x00038860
        /*0c50*/ 	.short	0x010a
        /*0c52*/ 	.byte	0x3f
	.zero		1


	//   ....[95]....
        /*0c54*/ 	.word	0x0001da30
        /*0c58*/ 	.word	0x00000002
        /*0c5c*/ 	.word	0x00038840
        /*0c60*/ 	.short	0x010a
        /*0c62*/ 	.byte	0x3f
	.zero		1


	//   ....[96]....
        /*0c64*/ 	.word	0x0001da80
        /*0c68*/ 	.word	0x00000002
        /*0c6c*/ 	.word	0x00038860
        /*0c70*/ 	.short	0x010a
        /*0c72*/ 	.byte	0x3f
	.zero		1


	//   ....[97]....
        /*0c74*/ 	.word	0x0001dad0
        /*0c78*/ 	.word	0x00000002
        /*0c7c*/ 	.word	0x00038840
        /*0c80*/ 	.short	0x010a
        /*0c82*/ 	.byte	0x3f
	.zero		1


	//   ....[98]....
        /*0c84*/ 	.word	0x0001db20
        /*0c88*/ 	.word	0x00000002
        /*0c8c*/ 	.word	0x00038860
        /*0c90*/ 	.short	0x010a
        /*0c92*/ 	.byte	0x3f
	.zero		1


	//   ....[99]....
        /*0c94*/ 	.word	0x0001db70
        /*0c98*/ 	.word	0x00000002
        /*0c9c*/ 	.word	0x00038840
        /*0ca0*/ 	.short	0x010a
        /*0ca2*/ 	.byte	0x3f
	.zero		1


	//   ....[100]....
        /*0ca4*/ 	.word	0x0001dbc0
        /*0ca8*/ 	.word	0x00000002
        /*0cac*/ 	.word	0x00038860
        /*0cb0*/ 	.short	0x010a
        /*0cb2*/ 	.byte	0x3f
	.zero		1


	//   ....[101]....
        /*0cb4*/ 	.word	0x0001e580
        /*0cb8*/ 	.word	0x00000000
        /*0cbc*/ 	.word	0x00038820
        /*0cc0*/ 	.short	0x010a
        /*0cc2*/ 	.byte	0x3f
	.zero		1


	//   ....[102]....
        /*0cc4*/ 	.word	0x0001e720
        /*0cc8*/ 	.word	0x00000006
        /*0ccc*/ 	.word	0x00000000
        /*0cd0*/ 	.short	0x010a
        /*0cd2*/ 	.byte	0x3f
	.zero		1


	//   ....[103]....
        /*0cd4*/ 	.word	0x0001e770
        /*0cd8*/ 	.word	0x00000007
        /*0cdc*/ 	.word	0x00000000
        /*0ce0*/ 	.short	0x010a
        /*0ce2*/ 	.byte	0x3f
	.zero		1


	//   ....[104]....
        /*0ce4*/ 	.word	0x0001e7c0
        /*0ce8*/ 	.word	0x00000004
        /*0cec*/ 	.word	0x00000000
        /*0cf0*/ 	.short	0x010a
        /*0cf2*/ 	.byte	0x3f
	.zero		1


	//----- nvinfo : EIATTR_NUM_MBARRIERS
	.align		4
.L_639:
        /*0cf4*/ 	.byte	0x03, 0x38
        /*0cf6*/ 	.short	0x0017


	//----- nvinfo : EIATTR_EXIT_INSTR_OFFSETS
	.align		4
        /*0cf8*/ 	.byte	0x04, 0x1c
        /*0cfa*/ 	.short	(.L_641 - .L_640)


	//   ....[0]....
.L_640:
        /*0cfc*/ 	.word	0x0001c6c0


	//----- nvinfo : EIATTR_MAX_THREADS
	.align		4
.L_641:
        /*0d00*/ 	.byte	0x04, 0x05
        /*0d02*/ 	.short	(.L_643 - .L_642)
.L_642:
        /*0d04*/ 	.word	0x00000180
        /*0d08*/ 	.word	0x00000001
        /*0d0c*/ 	.word	0x00000001


	//----- nvinfo : EIATTR_CRS_STACK_SIZE
	.align		4
.L_643:
        /*0d10*/ 	.byte	0x04, 0x1e
        /*0d12*/ 	.short	(.L_645 - .L_644)
.L_644:
        /*0d14*/ 	.word	0x00000000


	//----- nvinfo : EIATTR_CBANK_PARAM_SIZE
	.align		4
.L_645:
        /*0d18*/ 	.byte	0x03, 0x19
        /*0d1a*/ 	.short	0x0b70


	//----- nvinfo : EIATTR_PARAM_CBANK
	.align		4
        /*0d1c*/ 	.byte	0x04, 0x0a
        /*0d1e*/ 	.short	(.L_647 - .L_646)
	.align		4
.L_646:
        /*0d20*/ 	.word	index@(.nv.constant0._ZN7cutlass13device_kernelIN5flash11enable_sm90INS1_16FlashAttnFwdSm90INS1_25CollectiveMainloopFwdSm90ILi2EN4cute5tupleIJNS5_1CILi1EEES8_S8_EEENS6_IJNS7_ILi64EEESA_SA_EEELi512ENS_10bfloat16_tEfNS_4arch4Sm90ELb1ELb0ELb0ELb1ELb0ELb1ELb1ELb0ELb0ELb0ELb0ELb0EEENS1_21CollectiveEpilogueFwdINS6_IJSA_NS7_ILi512EEESA_EEES9_SC_SE_Li256ELb1ELb0ELb0ELb0EEENS1_36VarlenDynamicPersistentTileSchedulerILi64ELi64ELi256ELi32ELb0ELb0ELb1ELb1ELb1ELb1EEEEEEEEEvNT_6ParamsE)
        /*0d24*/ 	.short	0x0210
        /*0d26*/ 	.short	0x0b70


	//----- nvinfo : EIATTR_SW_WAR
	.align		4
.L_647:
        /*0d28*/ 	.byte	0x04, 0x36
        /*0d2a*/ 	.short	(.L_649 - .L_648)
.L_648:
        /*0d2c*/ 	.word	0x00000008
.L_649:


//--------------------- .nv.callgraph             --------------------------
	.section	.nv.callgraph,"",@"SHT_CUDA_CALLGRAPH"
	.align	4
	.sectionentsize	8
	.align		4
        /*0000*/ 	.word	0x00000000
	.align		4
        /*0004*/ 	.word	0xffffffff
	.align		4
        /*0008*/ 	.word	index@(_ZN7cutlass13device_kernelIN5flash11enable_sm90INS1_16FlashAttnFwdSm90INS1_25CollectiveMainloopFwdSm90ILi2EN4cute5tupleIJNS5_1CILi1EEES8_S8_EEENS6_IJNS7_ILi64EEESA_SA_EEELi512ENS_10bfloat16_tEfNS_4arch4Sm90ELb0ELb0ELb0ELb0ELb0ELb0ELb0ELb0ELb0ELb0ELb0ELb0EEENS1_21CollectiveEpilogueFwdINS6_IJSA_NS7_ILi512EEESA_EEES9_SC_SE_Li256ELb0ELb0ELb0ELb0EEENS1_29StaticPersistentTileSchedulerILb0EEEEEEEEEvNT_6ParamsE)
	.align		4
        /*000c*/ 	.word	index@(__assertfail)
	.align		4
        /*0010*/ 	.word	index@(_ZN7cutlass13device_kernelIN5flash11enable_sm90INS1_16FlashAttnFwdSm90INS1_25CollectiveMainloopFwdSm90ILi2EN4cute5tupleIJNS5_1CILi1EEES8_S8_EEENS6_IJNS7_ILi64EEESA_SA_EEELi512ENS_10bfloat16_tEfNS_4arch4Sm90ELb0ELb0ELb0ELb0ELb0ELb0ELb1ELb0ELb0ELb0ELb0ELb0EEENS1_21CollectiveEpilogueFwdINS6_IJSA_NS7_ILi512EEESA_EEES9_SC_SE_Li256ELb0ELb0ELb0ELb0EEENS1_29StaticPersistentTileSchedulerILb0EEEEEEEEEvNT_6ParamsE)
	.align		4
        /*0014*/ 	.word	index@(__assertfail)
	.align		4
        /*0018*/ 	.word	index@(_ZN7cutlass13device_kernelIN5flash11enable_sm90INS1_16FlashAttnFwdSm90INS1_25CollectiveMainloopFwdSm90ILi2EN4cute5tupleIJNS5_1CILi1EEES8_S8_EEENS6_IJNS7_ILi64EEESA_SA_EEELi512ENS_10bfloat16_tEfNS_4arch4Sm90ELb0ELb0ELb0ELb1ELb0ELb0ELb0ELb0ELb0ELb0ELb0ELb0EEENS1_21CollectiveEpilogueFwdINS6_IJSA_NS7_ILi512EEESA_EEES9_SC_SE_Li256ELb1ELb0ELb0ELb0EEENS1_36VarlenDynamicPersistentTileSchedulerILi64ELi64ELi256ELi32ELb0ELb0ELb1ELb0ELb1ELb1EEEEEEEEEvNT_6ParamsE)
	.align		4
        /*001c*/ 	.word	index@(__assertfail)
	.align		4
        /*0020*/ 	.word	index@(_ZN7cutlass13device_kernelIN5flash11enable_sm90INS1_16FlashAttnFwdSm90INS1_25CollectiveMainloopFwdSm90ILi2EN4cute5tupleIJNS5_1CILi1EEES8_S8_EEENS6_IJNS7_ILi64EEESA_SA_EEELi512ENS_10bfloat16_tEfNS_4arch4Sm90ELb0ELb0ELb0ELb1ELb0ELb1ELb0ELb0ELb0ELb0ELb0ELb0EEENS1_21CollectiveEpilogueFwdINS6_IJSA_NS7_ILi512EEESA_EEES9_SC_SE_Li256ELb1ELb0ELb0ELb0EEENS1_36VarlenDynamicPersistentTileSchedulerILi64ELi64ELi256ELi32ELb0ELb0ELb1ELb0ELb1ELb1EEEEEEEEEvNT_6ParamsE)
	.align		4
        /*0024*/ 	.word	index@(__assertfail)
	.align		4
        /*0028*/ 	.word	index@(_ZN7cutlass13device_kernelIN5flash11enable_sm90INS1_16FlashAttnFwdSm90INS1_25CollectiveMainloopFwdSm90ILi2EN4cute5tupleIJNS5_1CILi1EEES8_S8_EEENS6_IJNS7_ILi64EEESA_SA_EEELi512ENS_10bfloat16_tEfNS_4arch4Sm90ELb0ELb0ELb0ELb1ELb0ELb0ELb1ELb0ELb0ELb0ELb0ELb0EEENS1_21CollectiveEpilogueFwdINS6_IJSA_NS7_ILi512EEESA_EEES9_SC_SE_Li256ELb1ELb0ELb0ELb0EEENS1_36VarlenDynamicPersistentTileSchedulerILi64ELi64ELi256ELi32ELb0ELb0ELb1ELb0ELb1ELb1EEEEEEEEEvNT_6ParamsE)
	.align		4
        /*002c*/ 	.word	index@(__assertfail)
	.align		4
        /*0030*/ 	.word	index@(_ZN7cutlass13device_kernelIN5flash11enable_sm90INS1_16FlashAttnFwdSm90INS1_25CollectiveMainloopFwdSm90ILi2EN4cute5tupleIJNS5_1CILi1EEES8_S8_EEENS6_IJNS7_ILi64EEESA_SA_EEELi512ENS_10bfloat16_tEfNS_4arch4Sm90ELb0ELb0ELb0ELb1ELb0ELb1ELb1ELb0ELb0ELb0ELb0ELb0EEENS1_21CollectiveEpilogueFwdINS6_IJSA_NS7_ILi512EEESA_EEES9_SC_SE_Li256ELb1ELb0ELb0ELb0EEENS1_36VarlenDynamicPersistentTileSchedulerILi64ELi64ELi256ELi32ELb0ELb0ELb1ELb0ELb1ELb1EEEEEEEEEvNT_6ParamsE)
	.align		4
        /*0034*/ 	.word	index@(__assertfail)
	.align		4
        /*0038*/ 	.word	index@(_ZN7cutlass13device_kernelIN5flash11enable_sm90INS1_16FlashAttnFwdSm90INS1_25CollectiveMainloopFwdSm90ILi2EN4cute5tupleIJNS5_1CILi1EEES8_S8_EEENS6_IJNS7_ILi64EEESA_SA_EEELi512ENS_10bfloat16_tEfNS_4arch4Sm90ELb0ELb1ELb0ELb0ELb0ELb0ELb0ELb0ELb0ELb0ELb0ELb0EEENS1_21CollectiveEpilogueFwdINS6_IJSA_NS7_ILi512EEESA_EEES9_SC_SE_Li256ELb0ELb0ELb0ELb0EEENS1_30DynamicPersistentTileSchedulerILi256ELi32ELb0ELb0ELb1EEEEEEEEEvNT_6ParamsE)
	.align		4
        /*003c*/ 	.word	index@(__assertfail)
	.align		4
        /*0040*/ 	.word	index@(_ZN7cutlass13device_kernelIN5flash11enable_sm90INS1_16FlashAttnFwdSm90INS1_25CollectiveMainloopFwdSm90ILi2EN4cute5tupleIJNS5_1CILi1EEES8_S8_EEENS6_IJNS7_ILi64EEESA_SA_EEELi512ENS_10bfloat16_tEfNS_4arch4Sm90ELb0ELb1ELb0ELb0ELb0ELb0ELb1ELb0ELb0ELb0ELb0ELb0EEENS1_21CollectiveEpilogueFwdINS6_IJSA_NS7_ILi512EEESA_EEES9_SC_SE_Li256ELb0ELb0ELb0ELb0EEENS1_30DynamicPersistentTileSchedulerILi256ELi32ELb0ELb0ELb1EEEEEEEEEvNT_6ParamsE)
	.align		4
        /*0044*/ 	.word	index@(__assertfail)
	.align		4
        /*0048*/ 	.word	index@(_ZN7cutlass13device_kernelIN5flash11enable_sm90INS1_16FlashAttnFwdSm90INS1_25CollectiveMainloopFwdSm90ILi2EN4cute5tupleIJNS5_1CILi1EEES8_S8_EEENS6_IJNS7_ILi64EEESA_SA_EEELi512ENS_10bfloat16_tEfNS_4arch4Sm90ELb0ELb1ELb0ELb1ELb0ELb0ELb0ELb0ELb0ELb0ELb0ELb0EEENS1_21CollectiveEpilogueFwdINS6_IJSA_NS7_ILi512EEESA_EEES9_SC_SE_Li256ELb1ELb0ELb0ELb0EEENS1_36VarlenDynamicPersistentTileSchedulerILi64ELi64ELi256ELi32ELb0ELb0ELb1ELb1ELb0ELb1EEEEEEEEEvNT_6ParamsE)
	.align		4
        /*004c*/ 	.word	index@(__assertfail)
	.align		4
        /*0050*/ 	.word	index@(_ZN7cutlass13device_kernelIN5flash11enable_sm90INS1_16FlashAttnFwdSm90INS1_25CollectiveMainloopFwdSm90ILi2EN4cute5tupleIJNS5_1CILi1EEES8_S8_EEENS6_IJNS7_ILi64EEESA_SA_EEELi512ENS_10bfloat16_tEfNS_4arch4Sm90ELb0ELb1ELb0ELb1ELb0ELb1ELb0ELb0ELb0ELb0ELb0ELb0EEENS1_21CollectiveEpilogueFwdINS6_IJSA_NS7_ILi512EEESA_EEES9_SC_SE_Li256ELb1ELb0ELb0ELb0EEENS1_36VarlenDynamicPersistentTileSchedulerILi64ELi64ELi256ELi32ELb0ELb0ELb1ELb1ELb0ELb1EEEEEEEEEvNT_6ParamsE)
	.align		4
        /*0054*/ 	.word	index@(__assertfail)
	.align		4
        /*0058*/ 	.word	index@(_ZN7cutlass13device_kernelIN5flash11enable_sm90INS1_16FlashAttnFwdSm90INS1_25CollectiveMainloopFwdSm90ILi2EN4cute5tupleIJNS5_1CILi1EEES8_S8_EEENS6_IJNS7_ILi64EEESA_SA_EEELi512ENS_10bfloat16_tEfNS_4arch4Sm90ELb0ELb1ELb0ELb1ELb0ELb0ELb1ELb0ELb0ELb0ELb0ELb0EEENS1_21CollectiveEpilogueFwdINS6_IJSA_NS7_ILi512EEESA_EEES9_SC_SE_Li256ELb1ELb0ELb0ELb0EEENS1_36VarlenDynamicPersistentTileSchedulerILi64ELi64ELi256ELi32ELb0ELb0ELb1ELb1ELb0ELb1EEEEEEEEEvNT_6ParamsE)
	.align		4
        /*005c*/ 	.word	index@(__assertfail)
	.align		4
        /*0060*/ 	.word	index@(_ZN7cutlass13device_kernelIN5flash11enable_sm90INS1_16FlashAttnFwdSm90INS1_25CollectiveMainloopFwdSm90ILi2EN4cute5tupleIJNS5_1CILi1EEES8_S8_EEENS6_IJNS7_ILi64EEESA_SA_EEELi512ENS_10bfloat16_tEfNS_4arch4Sm90ELb0ELb1ELb0ELb1ELb0ELb1ELb1ELb0ELb0ELb0ELb0ELb0EEENS1_21CollectiveEpilogueFwdINS6_IJSA_NS7_ILi512EEESA_EEES9_SC_SE_Li256ELb1ELb0ELb0ELb0EEENS1_36VarlenDynamicPersistentTileSchedulerILi64ELi64ELi256ELi32ELb0ELb0ELb1ELb1ELb0ELb1EEEEEEEEEvNT_6ParamsE)
	.align		4
        /*0064*/ 	.word	index@(__assertfail)
	.align		4
        /*0068*/ 	.word	index@(_ZN7cutlass13device_kernelIN5flash11enable_sm90INS1_16FlashAttnFwdSm90INS1_25CollectiveMainloopFwdSm90ILi2EN4cute5tupleIJNS5_1CILi1EEES8_S8_EEENS6_IJNS7_ILi64EEESA_SA_EEELi512ENS_10bfloat16_tEfNS_4arch4Sm90ELb1ELb0ELb0ELb0ELb0ELb0ELb0ELb0ELb0ELb0ELb0ELb0EEENS1_21CollectiveEpilogueFwdINS6_IJSA_NS7_ILi512EEESA_EEES9_SC_SE_Li256ELb0ELb0ELb0ELb0EEENS1_30DynamicPersistentTileSchedulerILi256ELi32ELb0ELb0ELb1EEEEEEEEEvNT_6ParamsE)
	.align		4
        /*006c*/ 	.word	index@(__assertfail)
	.align		4
        /*0070*/ 	.word	index@(_ZN7cutlass13device_kernelIN5flash11enable_sm90INS1_16FlashAttnFwdSm90INS1_25CollectiveMainloopFwdSm90ILi2EN4cute5tupleIJNS5_1CILi1EEES8_S8_EEENS6_IJNS7_ILi64EEESA_SA_EEELi512ENS_10bfloat16_tEfNS_4arch4Sm90ELb1ELb0ELb0ELb0ELb0ELb0ELb1ELb0ELb0ELb0ELb0ELb0EEENS1_21CollectiveEpilogueFwdINS6_IJSA_NS7_ILi512EEESA_EEES9_SC_SE_Li256ELb0ELb0ELb0ELb0EEENS1_30DynamicPersistentTileSchedulerILi256ELi32ELb0ELb0ELb1EEEEEEEEEvNT_6ParamsE)
	.align		4
        /*0074*/ 	.word	index@(__assertfail)
	.align		4
        /*0078*/ 	.word	index@(_ZN7cutlass13device_kernelIN5flash11enable_sm90INS1_16FlashAttnFwdSm90INS1_25CollectiveMainloopFwdSm90ILi2EN4cute5tupleIJNS5_1CILi1EEES8_S8_EEENS6_IJNS7_ILi64EEESA_SA_EEELi512ENS_10bfloat16_tEfNS_4arch4Sm90ELb1ELb0ELb0ELb1ELb0ELb0ELb0ELb0ELb0ELb0ELb0ELb0EEENS1_21CollectiveEpilogueFwdINS6_IJSA_NS7_ILi512EEESA_EEES9_SC_SE_Li256ELb1ELb0ELb0ELb0EEENS1_36VarlenDynamicPersistentTileSchedulerILi64ELi64ELi256ELi32ELb0ELb0ELb1ELb1ELb1ELb1EEEEEEEEEvNT_6ParamsE)
	.align		4
        /*007c*/ 	.word	index@(__assertfail)
	.align		4
        /*0080*/ 	.word	index@(_ZN7cutlass13device_kernelIN5flash11enable_sm90INS1_16FlashAttnFwdSm90INS1_25CollectiveMainloopFwdSm90ILi2EN4cute5tupleIJNS5_1CILi1EEES8_S8_EEENS6_IJNS7_ILi64EEESA_SA_EEELi512ENS_10bfloat16_tEfNS_4arch4Sm90ELb1ELb0ELb0ELb1ELb0ELb1ELb0ELb0ELb0ELb0ELb0ELb0EEENS1_21CollectiveEpilogueFwdINS6_IJSA_NS7_ILi512EEESA_EEES9_SC_SE_Li256ELb1ELb0ELb0ELb0EEENS1_36VarlenDynamicPersistentTileSchedulerILi64ELi64ELi256ELi32ELb0ELb0ELb1ELb1ELb1ELb1EEEEEEEEEvNT_6ParamsE)
	.align		4
        /*0084*/ 	.word	index@(__assertfail)
	.align		4
        /*0088*/ 	.word	index@(_ZN7cutlass13device_kernelIN5flash11enable_sm90INS1_16FlashAttnFwdSm90INS1_25CollectiveMainloopFwdSm90ILi2EN4cute5tupleIJNS5_1CILi1EEES8_S8_EEENS6_IJNS7_ILi64EEESA_SA_EEELi512ENS_10bfloat16_tEfNS_4arch4Sm90ELb1ELb0ELb0ELb1ELb0ELb0ELb1ELb0ELb0ELb0ELb0ELb0EEENS1_21CollectiveEpilogueFwdINS6_IJSA_NS7_ILi512EEESA_EEES9_SC_SE_Li256ELb1ELb0ELb0ELb0EEENS1_36VarlenDynamicPersistentTileSchedulerILi64ELi64ELi256ELi32ELb0ELb0ELb1ELb1ELb1ELb1EEEEEEEEEvNT_6ParamsE)
	.align		4
        /*008c*/ 	.word	index@(__assertfail)
	.align		4
        /*0090*/ 	.word	index@(_ZN7cutlass13device_kernelIN5flash11enable_sm90INS1_16FlashAttnFwdSm90INS1_25CollectiveMainloopFwdSm90ILi2EN4cute5tupleIJNS5_1CILi1EEES8_S8_EEENS6_IJNS7_ILi64EEESA_SA_EEELi512ENS_10bfloat16_tEfNS_4arch4Sm90ELb1ELb0ELb0ELb1ELb0ELb1ELb1ELb0ELb0ELb0ELb0ELb0EEENS1_21CollectiveEpilogueFwdINS6_IJSA_NS7_ILi512EEESA_EEES9_SC_SE_Li256ELb1ELb0ELb0ELb0EEENS1_36VarlenDynamicPersistentTileSchedulerILi64ELi64ELi256ELi32ELb0ELb0ELb1ELb1ELb1ELb1EEEEEEEEEvNT_6ParamsE)
	.align		4
        /*0094*/ 	.word	index@(__assertfail)
	.align		4
        /*0098*/ 	.word	0x00000000
	.align		4
        /*009c*/ 	.word	0xfffffffe
	.align		4
        /*00a0*/ 	.word	0x00000000
	.align		4
        /*00a4*/ 	.word	0xfffffffd
	.align		4
        /*00a8*/ 	.word	0x00000000
	.align		4
        /*00ac*/ 	.word	0xfffffffc


//--------------------- .nv.constant4             --------------------------
	.section	.nv.constant4,"a",@progbits
	.align	8
	.align		8
.nv.constant4:
        /*0000*/ 	.dword	__assertfail
	.align		8
        /*0008*/ 	.dword	__unnamed_1
	.align		8
        /*0010*/ 	.dword	__unnamed_2
	.align		8
        /*0018*/ 	.dword	__unnamed_3
	.align		8
        /*0020*/ 	.dword	__unnamed_4
	.align		8
        /*0028*/ 	.dword	__unnamed_5
	.align		8
        /*0030*/ 	.dword	_ZN69_INTERNAL_181b2129_33_flash_fwd_hdim64_512_bf16_sm90_cu_0106449f_35924cuda3std3__45__cpo5beginE
	.align		8
        /*0038*/ 	.dword	_ZN69_INTERNAL_181b2129_33_flash_fwd_hdim64_512_bf16_sm90_cu_0106449f_35924cuda3std3__45__cpo3endE
	.align		8
        /*0040*/ 	.dword	_ZN69_INTERNAL_181b2129_33_flash_fwd_hdim64_512_bf16_sm90_cu_0106449f_35924cuda3std3__45__cpo6cbeginE
	.align		8
        /*0048*/ 	.dword	_ZN69_INTERNAL_181b2129_33_flash_fwd_hdim64_512_bf16_sm90_cu_0106449f_35924cuda3std3__45__cpo4cendE
	.align		8
        /*0050*/ 	.dword	_ZN69_INTERNAL_181b2129_33_flash_fwd_hdim64_512_bf16_sm90_cu_0106449f_35924cuda3std3__471_GLOBAL__N__181b2129_33_flash_fwd_hdim64_512_bf16_sm90_cu_0106449f_35926ignoreE
	.align		8
        /*0058*/ 	.dword	_ZN69_INTERNAL_181b2129_33_flash_fwd_hdim64_512_bf16_sm90_cu_0106449f_35924cuda3std3__419piecewise_constructE
	.align		8
        /*0060*/ 	.dword	_ZN69_INTERNAL_181b2129_33_flash_fwd_hdim64_512_bf16_sm90_cu_0106449f_35924cuda3std3__48in_placeE
	.align		8
        /*0068*/ 	.dword	_ZN69_INTERNAL_181b2129_33_flash_fwd_hdim64_512_bf16_sm90_cu_0106449f_35924cuda3std6ranges3__45__cpo4swapE
	.align		8
        /*0070*/ 	.dword	_ZN69_INTERNAL_181b2129_33_flash_fwd_hdim64_512_bf16_sm90_cu_0106449f_35924cuda3std6ranges3__45__cpo9iter_moveE
	.align		8
        /*0078*/ 	.dword	_ZN69_INTERNAL_181b2129_33_flash_fwd_hdim64_512_bf16_sm90_cu_0106449f_35924cute7productE
	.align		8
        /*0080*/ 	.dword	_ZN69_INTERNAL_181b2129_33_flash_fwd_hdim64_512_bf16_sm90_cu_0106449f_35924cute1_E
	.align		8
        /*0088*/ 	.dword	$str$20
	.align		8
        /*0090*/ 	.dword	$str$21


//--------------------- .text._ZN7cutlass13device_kernelIN5flash11enable_sm90INS1_16FlashAttnFwdSm90INS1_25CollectiveMainloopFwdSm90ILi2EN4cute5tupleIJNS5_1CILi1EEES8_S8_EEENS6_IJNS7_ILi64EEESA_SA_EEELi512ENS_10bfloat16_tEfNS_4arch4Sm90ELb0ELb0ELb0ELb0ELb0ELb0ELb0ELb0ELb0ELb0ELb0ELb0EEENS1_21CollectiveEpilogueFwdINS6_IJSA_NS7_ILi512EEESA_EEES9_SC_SE_Li256ELb0ELb0ELb0ELb0EEENS1_29StaticPersistentTileSchedulerILb0EEEEEEEEEvNT_6ParamsE --------------------------
	.section	.text._ZN7cutlass13device_kernelIN5flash11enable_sm90INS1_16FlashAttnFwdSm90INS1_25CollectiveMainloopFwdSm90ILi2EN4cute5tupleIJNS5_1CILi1EEES8_S8_EEENS6_IJNS7_ILi64EEESA_SA_EEELi512ENS_10bfloat16_tEfNS_4arch4Sm90ELb0ELb0ELb0ELb0ELb0ELb0ELb0ELb0ELb0ELb0ELb0ELb0EEENS1_21CollectiveEpilogueFwdINS6_IJSA_NS7_ILi512EEESA_EEES9_SC_SE_Li256ELb0ELb0ELb0ELb0EEENS1_29StaticPersistentTileSchedulerILb0EEEEEEEEEvNT_6ParamsE,"ax",@progbits
	.align	128
.text._ZN7cutlass13device_kernelIN5flash11enable_sm90INS1_16FlashAttnFwdSm90INS1_25CollectiveMainloopFwdSm90ILi2EN4cute5tupleIJNS5_1CILi1EEES8_S8_EEENS6_IJNS7_ILi64EEESA_SA_EEELi512ENS_10bfloat16_tEfNS_4arch4Sm90ELb0ELb0ELb0ELb0ELb0ELb0ELb0ELb0ELb0ELb0ELb0ELb0EEENS1_21CollectiveEpilogueFwdINS6_IJSA_NS7_ILi512EEESA_EEES9_SC_SE_Li256ELb0ELb0ELb0ELb0EEENS1_29StaticPersistentTileSchedulerILb0EEEEEEEEEvNT_6ParamsE:
        .type           _ZN7cutlass13device_kernelIN5flash11enable_sm90INS1_16FlashAttnFwdSm90INS1_25CollectiveMainloopFwdSm90ILi2EN4cute5tupleIJNS5_1CILi1EEES8_S8_EEENS6_IJNS7_ILi64EEESA_SA_EEELi512ENS_10bfloat16_tEfNS_4arch4Sm90ELb0ELb0ELb0ELb0ELb0ELb0ELb0ELb0ELb0ELb0ELb0ELb0EEENS1_21CollectiveEpilogueFwdINS6_IJSA_NS7_ILi512EEESA_EEES9_SC_SE_Li256ELb0ELb0ELb0ELb0EEENS1_29StaticPersistentTileSchedulerILb0EEEEEEEEEvNT_6ParamsE,@function
        .size           _ZN7cutlass13device_kernelIN5flash11enable_sm90INS1_16FlashAttnFwdSm90INS1_25CollectiveMainloopFwdSm90ILi2EN4cute5tupleIJNS5_1CILi1EEES8_S8_EEENS6_IJNS7_ILi64EEESA_SA_EEELi512ENS_10bfloat16_tEfNS_4arch4Sm90ELb0ELb0ELb0ELb0ELb0ELb0ELb0ELb0ELb0ELb0ELb0ELb0EEENS1_21CollectiveEpilogueFwdINS6_IJSA_NS7_ILi512EEESA_EEES9_SC_SE_Li256ELb0ELb0ELb0ELb0EEENS1_29StaticPersistentTileSchedulerILb0EEEEEEEEEvNT_6ParamsE,(.L_x_4549 - _ZN7cutlass13device_kernelIN5flash11enable_sm90INS1_16FlashAttnFwdSm90INS1_25CollectiveMainloopFwdSm90ILi2EN4cute5tupleIJNS5_1CILi1EEES8_S8_EEENS6_IJNS7_ILi64EEESA_SA_EEELi512ENS_10bfloat16_tEfNS_4arch4Sm90ELb0ELb0ELb0ELb0ELb0ELb0ELb0ELb0ELb0ELb0ELb0ELb0EEENS1_21CollectiveEpilogueFwdINS6_IJSA_NS7_ILi512EEESA_EEES9_SC_SE_Li256ELb0ELb0ELb0ELb0EEENS1_29StaticPersistentTileSchedulerILb0EEEEEEEEEvNT_6ParamsE)
        .other          _ZN7cutlass13device_kernelIN5flash11enable_sm90INS1_16FlashAttnFwdSm90INS1_25CollectiveMainloopFwdSm90ILi2EN4cute5tupleIJNS5_1CILi1EEES8_S8_EEENS6_IJNS7_ILi64EEESA_SA_EEELi512ENS_10bfloat16_tEfNS_4arch4Sm90ELb0ELb0ELb0ELb0ELb0ELb0ELb0ELb0ELb0ELb0ELb0ELb0EEENS1_21CollectiveEpilogueFwdINS6_IJSA_NS7_ILi512EEESA_EEES9_SC_SE_Li256ELb0ELb0ELb0ELb0EEENS1_29StaticPersistentTileSchedulerILb0EEEEEEEEEvNT_6ParamsE,@"STO_CUDA_ENTRY STV_DEFAULT"
_ZN7cutlass13device_kernelIN5flash11enable_sm90INS1_16FlashAttnFwdSm90INS1_25CollectiveMainloopFwdSm90ILi2EN4cute5tupleIJNS5_1CILi1EEES8_S8_EEENS6_IJNS7_ILi64EEESA_SA_EEELi512ENS_10bfloat16_tEfNS_4arch4Sm90ELb0ELb0ELb0ELb0ELb0ELb0ELb0ELb0ELb0ELb0ELb0ELb0EEENS1_21CollectiveEpilogueFwdINS6_IJSA_NS7_ILi512EEESA_EEES9_SC_SE_Li256ELb0ELb0ELb0ELb0EEENS1_29StaticPersistentTileSchedulerILb0EEEEEEEEEvNT_6ParamsE:
[----:B------:R-:W1:Y:S02]  /*0000*/  LDC R1, c[0x0][0x28] ;  /* 0x00000a00ff017b82 */ /* 0x000e640000000800 */
[----:B-1----:R-:W-:Y:S01]  /*0010*/  IADD3 R1, R1, -0x20, RZ ;  /* 0xffffffe001017810 */ /* 0x002fe20007ffe0ff */
[----:B------:R-:W1:Y:S01]  /*0020*/  S2R R4, SR_TID.X ;  /* 0x0000000000047919 */ /* 0x000e620000002100 */
[----:B------:R-:W-:Y:S01]  /*0030*/  ELECT P0, URZ, PT ;  /* 0x00000000003f782f */ /* 0x000fe20003800000 */
[----:B------:R-:W-:Y:S01]  /*0040*/  BSSY B0, `(.L_x_0) ;  /* 0x0000014000007945 */ /* 0x000fe20003800000 */
[----:B-1----:R-:W-:-:S05]  /*0050*/  SHF.R.U32.HI R0, RZ, 0x5, R4 ;  /* 0x00000005ff007819 */ /* 0x002fca0000011604 */
[----:B------:R-:W1:Y:S02]  /*0060*/  SHFL.IDX PT, R2, R0, RZ, 0x1f ;  /* 0x00001fff00027589 */ /* 0x000e6400000e0000 */
[----:B-1----:R-:W-:Y:S02]  /*0070*/  ISETP.EQ.AND P0, PT, R2, RZ, P0 ;  /* 0x000000ff0200720c */ /* 0x002fe40000702270 */
[----:B------:R-:W-:-:S11]  /*0080*/  SHF.R.U32.HI R2, RZ, 0x7, R4 ;  /* 0x00000007ff027819 */ /* 0x000fd60000011604 */
[----:B------:R-:W-:Y:S05]  /*0090*/  @!P0 BRA `(.L_x_1) ;  /* 0x0000000000388947 */ /* 0x000fea0003800000 */
[----:B------:R-:W-:Y:S02]  /*00a0*/  ULDC.64 UR4, c[0x0][0x198] ;  /* 0x0000660000047ab9 */ /* 0x000fe40000000a00 */
[----:B------:R-:W-:Y:S02]  /*00b0*/  UIADD3 UR6, UP0, UR4, 0x270, URZ ;  /* 0x0000027004067890 */ /* 0x000fe4000ff1e03f */
[----:B------:R-:W-:Y:S02]  /*00c0*/  UIADD3 UR8, UP1, UR4, 0x370, URZ ;  /* 0x0000037004087890 */ /* 0x000fe4000ff3e03f */
[----:B------:R-:W-:Y:S02]  /*00d0*/  UIADD3 UR10, UP2, UR4, 0x470, URZ ;  /* 0x00000470040a7890 */ /* 0x000fe4000ff5e03f */
[----:B------:R-:W-:Y:S02]  /*00e0*/  UIADD3 UR4, UP3, UR4, 0x9f0, URZ ;  /* 0x000009f004047890 */ /* 0x000fe4000ff7e03f */
[----:B------:R-:W-:-:S02]  /*00f0*/  UIADD3.X UR7, URZ, UR5, URZ, UP0, !UPT ;  /* 0x000000053f077290 */ /* 0x000fc400087fe43f */
[----:B------:R-:W-:Y:S02]  /*0100*/  UIADD3.X UR9, URZ, UR5, URZ, UP1, !UPT ;  /* 0x000000053f097290 */ /* 0x000fe40008ffe43f */
[----:B------:R-:W-:Y:S02]  /*0110*/  UIADD3.X UR11, URZ, UR5, URZ, UP2, !UPT ;  /* 0x000000053f0b7290 */ /* 0x000fe400097fe43f */
[----:B------:R-:W-:-:S03]  /*0120*/  UIADD3.X UR5, URZ, UR5, URZ, UP3, !UPT ;  /* 0x000000053f057290 */ /* 0x000fc60009ffe43f */
[----:B------:R1:W-:Y:S02]  /*0130*/  UTMACCTL.PF [UR6] ;  /* 0x00000000060079b9 */ /* 0x0003e40008040000 */
[----:B------:R1:W-:Y:S02]  /*0140*/  UTMACCTL.PF [UR8] ;  /* 0x00000000080079b9 */ /* 0x0003e40008040000 */
[----:B------:R1:W-:Y:S02]  /*0150*/  UTMACCTL.PF [UR10] ;  /* 0x000000000a0079b9 */ /* 0x0003e40008040000 */
[----:B------:R1:W-:Y:S02]  /*0160*/  UTMACCTL.PF [UR4] ;  /* 0x00000000040079b9 */ /* 0x0003e40008040000 */
[----:B-1----:R-:W-:Y:S01]  /*0170*/  NOP ;  /* 0x0000000000007918 */ /* 0x002fe20000000000 */
.L_x_1:
[----:B------:R-:W-:Y:S05]  /*0180*/  BSYNC B0 ;  /* 0x0000000000007941 */ /* 0x000fea0003800000 */
.L_x_0:
[----:B------:R-:W-:Y:S01]  /*0190*/  VOTEU.ANY UP0, P0 ;  /* 0x00000000003f7886 */ /* 0x000fe20000000100 */
[----:B------:R-:W1:Y:S01]  /*01a0*/  SHFL.IDX PT, R2, R2, RZ, 0x1f ;  /* 0x00001fff02027589 */ /* 0x000e6200000e0000 */
[----:B------:R-:W-:Y:S01]  /*01b0*/  UMOV UR4, 0x1 ;  /* 0x0000000100047882 */ /* 0x000fe20000000000 */
[----:B------:R-:W-:Y:S01]  /*01c0*/  VOTEU.ANY UP1, P0 ;  /* 0x00000000003f7886 */ /* 0x000fe20000020100 */
[----:B------:R-:W-:Y:S01]  /*01d0*/  VOTEU.ANY UP2, P0 ;  /* 0x00000000003f7886 */ /* 0x000fe20000040100 */
[----:B------:R-:W2:Y:S01]  /*01e0*/  @UP0 S2UR UR7, SR_CgaCtaId ;  /* 0x00000000000709c3 */ /* 0x000ea20000008800 */
[----:B------:R-:W3:Y:S01]  /*01f0*/  SHFL.IDX PT, R3, R0, RZ, 0x1f ;  /* 0x00001fff00037589 */ /* 0x000ee200000e0000 */
[----:B------:R-:W-:Y:S01]  /*0200*/  @UP0 UMOV UR6, 0x400 ;  /* 0x0000040000060882 */ /* 0x000fe20000000000 */
[----:B------:R-:W-:-:S04]  /*0210*/  @UP0 UIADD3 UR4, -UR4, 0x100000, URZ ;  /* 0x0010000004040890 */ /* 0x000fc8000fffe13f */
[----:B------:R-:W-:Y:S02]  /*0220*/  @UP0 USHF.L.U32 UR5, UR4, 0xb, URZ ;  /* 0x0000000b04050899 */ /* 0x000fe4000800063f */
[----:B------:R-:W-:Y:S01]  /*0230*/  @UP0 USHF.L.U32 UR4, UR4, 0x1, URZ ;  /* 0x0000000104040899 */ /* 0x000fe2000800063f */
[----:B-1----:R-:W-:Y:S01]  /*0240*/  R2UR UR47, R2 ;  /* 0x00000000022f72ca */ /* 0x002fe200000e0000 */
[----:B--2---:R-:W-:Y:S01]  /*0250*/  @UP0 ULEA UR6, UR7, UR6, 0x18 ;  /* 0x0000000607060291 */ /* 0x004fe2000f8ec03f */
[----:B---3--:R-:W-:-:S11]  /*0260*/  ISETP.NE.AND P1, PT, R3, RZ, PT ;  /* 0x000000ff0300720c */ /* 0x008fd60003f25270 */
[----:B------:R-:W-:Y:S01]  /*0270*/  UISETP.NE.AND UP0, UPT, UR47, URZ, UPT ;  /* 0x0000003f2f00728c */ /* 0x000fe2000bf05270 */
[----:B------:R-:W1:Y:S02]  /*0280*/  FENCE.VIEW.ASYNC.S ;  /* 0x00000000000073c6 */ /* 0x000e640000000000 */
[----:B-1----:R1:W2:Y:S01]  /*0290*/  @UP1 SYNCS.EXCH.64 URZ, [UR6+0x28c00], UR4 ;  /* 0x028c0004063f15b2 */ /* 0x0022a20008000100 */
[----:B------:R1:W3:Y:S01]  /*02a0*/  @UP2 SYNCS.EXCH.64 URZ, [UR6+0x28c20], UR4 ;  /* 0x028c2004063f25b2 */ /* 0x0002e20008000100 */
[----:B------:R-:W-:Y:S06]  /*02b0*/  @P1 BRA `(.L_x_2) ;  /* 0x0000000000381947 */ /* 0x000fec0003800000 */
[----:B-1----:R-:W1:Y:S01]  /*02c0*/  S2UR UR5, SR_CgaCtaId ;  /* 0x00000000000579c3 */ /* 0x002e620000008800 */
[----:B------:R-:W-:Y:S01]  /*02d0*/  UMOV UR4, 0x400 ;  /* 0x0000040000047882 */ /* 0x000fe20000000000 */
[----:B------:R-:W-:Y:S01]  /*02e0*/  UMOV UR7, 0x1 ;  /* 0x0000000100077882 */ /* 0x000fe20000000000 */
[----:B------:R-:W-:Y:S01]  /*02f0*/  ELECT P0, URZ, PT ;  /* 0x00000000003f782f */ /* 0x000fe20003800000 */
[----:B-1----:R-:W-:Y:S02]  /*0300*/  ULEA UR6, UR5, UR4, 0x18 ;  /* 0x0000000405067291 */ /* 0x002fe4000f8ec03f */
[----:B------:R-:W-:-:S04]  /*0310*/  UIADD3 UR4, -UR7, 0x100000, URZ ;  /* 0x0010000007047890 */ /* 0x000fc8000fffe13f */
[----:B------:R-:W-:Y:S02]  /*0320*/  USHF.L.U32 UR5, UR4, 0xb, URZ ;  /* 0x0000000b04057899 */ /* 0x000fe4000800063f */
[----:B------:R-:W-:Y:S01]  /*0330*/  USHF.L.U32 UR4, UR4, 0x1, URZ ;  /* 0x0000000104047899 */ /* 0x000fe2000800063f */
[----:B------:R-:W1:Y:S11]  /*0340*/  FENCE.VIEW.ASYNC.S ;  /* 0x00000000000073c6 */ /* 0x000e760000000000 */
[----:B-1----:R4:W1:Y:S01]  /*0350*/  SYNCS.EXCH.64 URZ, [UR6+0x28c30], UR4 ;  /* 0x028c3004063f75b2 */ /* 0x0028620008000100 */
[----:B------:R4:W1:Y:S01]  /*0360*/  SYNCS.EXCH.64 URZ, [UR6+0x28c40], UR4 ;  /* 0x028c4004063f75b2 */ /* 0x0008620008000100 */
[----:B------:R4:W1:Y:S01]  /*0370*/  SYNCS.EXCH.64 URZ, [UR6+0x28c38], UR4 ;  /* 0x028c3804063f75b2 */ /* 0x0008620008000100 */
[----:B------:R4:W1:Y:S02]  /*0380*/  SYNCS.EXCH.64 URZ, [UR6+0x28c48], UR4 ;  /* 0x028c4804063f75b2 */ /* 0x0008640008000100 */
[----:B----4-:R-:W-:Y:S01]  /*0390*/  NOP ;  /* 0x0000000000007918 */ /* 0x010fe20000000000 */
.L_x_2:
[----:B------:R-:W4:Y:S01]  /*03a0*/  SHFL.IDX PT, R2, R0, RZ, 0x1f ;  /* 0x00001fff00027589 */ /* 0x000f2200000e0000 */
[----:B------:R-:W-:Y:S01]  /*03b0*/  NOP ;  /* 0x0000000000007918 */ /* 0x000fe20000000000 */
[----:B----4-:R-:W-:-:S13]  /*03c0*/  ISETP.NE.AND P0, PT, R2, RZ, PT ;  /* 0x000000ff0200720c */ /* 0x010fda0003f05270 */
[----:B------:R-:W-:Y:S05]  /*03d0*/  @P0 BRA `(.L_x_3) ;  /* 0x0000000000480947 */ /* 0x000fea0003800000 */
[----:B-1----:R-:W1:Y:S01]  /*03e0*/  S2UR UR5, SR_CgaCtaId ;  /* 0x00000000000579c3 */ /* 0x002e620000008800 */
[----:B------:R-:W-:Y:S01]  /*03f0*/  UMOV UR4, 0x400 ;  /* 0x0000040000047882 */ /* 0x000fe20000000000 */
[----:B------:R-:W-:Y:S01]  /*0400*/  UMOV UR6, 0x1 ;  /* 0x0000000100067882 */ /* 0x000fe20000000000 */
[----:B------:R-:W-:Y:S01]  /*0410*/  UMOV UR9, 0x2 ;  /* 0x0000000200097882 */ /* 0x000fe20000000000 */
[----:B------:R-:W-:-:S04]  /*0420*/  UIADD3 UR6, -UR6, 0x100000, URZ ;  /* 0x0010000006067890 */ /* 0x000fc8000fffe13f */
[----:B------:R-:W-:Y:S02]  /*0430*/  USHF.L.U32 UR7, UR6, 0xb, URZ ;  /* 0x0000000b06077899 */ /* 0x000fe4000800063f */
[----:B------:R-:W-:Y:S01]  /*0440*/  USHF.L.U32 UR6, UR6, 0x1, URZ ;  /* 0x0000000106067899 */ /* 0x000fe2000800063f */
[----:B------:R-:W-:Y:S01]  /*0450*/  ELECT P0, URZ, PT ;  /* 0x00000000003f782f */ /* 0x000fe20003800000 */
[----:B-1----:R-:W-:Y:S02]  /*0460*/  ULEA UR8, UR5, UR4, 0x18 ;  /* 0x0000000405087291 */ /* 0x002fe4000f8ec03f */
[----:B------:R-:W-:-:S04]  /*0470*/  UIADD3 UR4, -UR9, 0x100000, URZ ;  /* 0x0010000009047890 */ /* 0x000fc8000fffe13f */
[----:B------:R-:W-:Y:S02]  /*0480*/  USHF.L.U32 UR5, UR4, 0xb, URZ ;  /* 0x0000000b04057899 */ /* 0x000fe4000800063f */
[----:B------:R-:W-:Y:S01]  /*0490*/  USHF.L.U32 UR4, UR4, 0x1, URZ ;  /* 0x0000000104047899 */ /* 0x000fe2000800063f */
[----:B------:R-:W1:Y:S03]  /*04a0*/  FENCE.VIEW.ASYNC.S ;  /* 0x00000000000073c6 */ /* 0x000e660000000000 */
[----:B-1----:R4:W1:Y:S08]  /*04b0*/  SYNCS.EXCH.64 URZ, [UR8+0x28c50], UR6 ;  /* 0x028c5006083f75b2 */ /* 0x0028700008000100 */
[----:B------:R4:W1:Y:S01]  /*04c0*/  SYNCS.EXCH.64 URZ, [UR8+0x28c60], UR4 ;  /* 0x028c6004083f75b2 */ /* 0x0008620008000100 */
[----:B------:R4:W1:Y:S01]  /*04d0*/  SYNCS.EXCH.64 URZ, [UR8+0x28c58], UR6 ;  /* 0x028c5806083f75b2 */ /* 0x0008620008000100 */
[----:B------:R4:W1:Y:S02]  /*04e0*/  SYNCS.EXCH.64 URZ, [UR8+0x28c68], UR4 ;  /* 0x028c6804083f75b2 */ /* 0x0008640008000100 */
[----:B----4-:R-:W-:Y:S01]  /*04f0*/  NOP ;  /* 0x0000000000007918 */ /* 0x010fe20000000000 */
.L_x_3:
[----:B------:R-:W4:Y:S01]  /*0500*/  SHFL.IDX PT, R2, R0, RZ, 0x1f ;  /* 0x00001fff00027589 */ /* 0x000f2200000e0000 */
[----:B------:R-:W-:Y:S01]  /*0510*/  NOP ;  /* 0x0000000000007918 */ /* 0x000fe20000000000 */
[----:B----4-:R-:W-:-:S13]  /*0520*/  ISETP.NE.AND P0, PT, R2, RZ, PT ;  /* 0x000000ff0200720c */ /* 0x010fda0003f05270 */
[----:B------:R-:W-:Y:S05]  /*0530*/  @P0 BRA `(.L_x_4) ;  /* 0x0000000000380947 */ /* 0x000fea0003800000 */
        /* <DEDUP_REMOVED lines=14> */
.L_x_4:
        /* <DEDUP_REMOVED lines=8> */
[----:B------:R-:W-:Y:S01]  /*06a0*/  ELECT P0, URZ, PT ;  /* 0x00000000003f782f */ /* 0x000fe20003800000 */
[----:B-1----:R-:W-:Y:S02]  /*06b0*/  ULEA UR8, UR5, UR4, 0x18 ;  /* 0x0000000405087291 */ /* 0x002fe4000f8ec03f */
[----:B------:R-:W-:-:S04]  /*06c0*/  UIADD3 UR4, -UR6, 0x100000, URZ ;  /* 0x0010000006047890 */ /* 0x000fc8000fffe13f */
[----:B------:R-:W-:Y:S02]  /*06d0*/  USHF.L.U32 UR5, UR4, 0xb, URZ ;  /* 0x0000000b04057899 */ /* 0x000fe4000800063f */
[----:B------:R-:W-:Y:S02]  /*06e0*/  USHF.L.U32 UR4, UR4, 0x1, URZ ;  /* 0x0000000104047899 */ /* 0x000fe4000800063f */
        /* <DEDUP_REMOVED lines=9> */
.L_x_5:
        /* <DEDUP_REMOVED lines=22> */
.L_x_6:
[----:B------:R-:W-:Y:S01]  /*08e0*/  PLOP3.LUT P0, PT, PT, PT, UP0, 0x80, 0x0 ;  /* 0x000000000000781c */ /* 0x000fe20003f0f008 */
[----:B------:R-:W-:Y:S01]  /*08f0*/  UMOV UR38, 0x1 ;  /* 0x0000000100267882 */ /* 0x000fe20000000000 */
[----:B------:R-:W-:Y:S01]  /*0900*/  NOP ;  /* 0x0000000000007918 */ /* 0x000fe20000000000 */
[----:B------:R-:W-:Y:S01]  /*0910*/  USEL UR38, UR38, 0x2, !UP0 ;  /* 0x0000000226267887 */ /* 0x000fe2000c000000 */
[----:B------:R-:W-:Y:S01]  /*0920*/  ULDC.64 UR48, c[0x0][0x208] ;  /* 0x0000820000307ab9 */ /* 0x000fe20000000a00 */
[----:B-123--:R-:W-:Y:S08]  /*0930*/  BAR.SYNC.DEFER_BLOCKING 0x0 ;  /* 0x0000000000007b1d */ /* 0x00eff00000010000 */
[----:B------:R-:W-:Y:S05]  /*0940*/  @!P0 BRA `(.L_x_7) ;  /* 0x0000006c00088947 */ /* 0x000fea0003800000 */
.L_x_8:
[----:B------:R-:W-:-:S08]  /*0950*/  NOP ;  /* 0x0000000000007918 */ /* 0x000fd00000000000 */
[----:B------:R-:W1:Y:S02]  /*0960*/  USETMAXREG.TRY_ALLOC.CTAPOOL UP0, 0xf0 ;  /* 0x000000f0000079c8 */ /* 0x000e640008000600 */
[----:B-1----:R-:W-:-:S13]  /*0970*/  PLOP3.LUT P0, PT, PT, PT, UP0, 0x80, 0x0 ;  /* 0x000000000000781c */ /* 0x002fda0003f0f008 */
[----:B------:R-:W-:Y:S05]  /*0980*/  @!P0 BRA `(.L_x_8) ;  /* 0xfffffffc00f08947 */ /* 0x000fea000383ffff */
[----:B------:R-:W-:Y:S01]  /*0990*/  LOP3.LUT R0, R4, 0xffffff80, RZ, 0xc0, !PT ;  /* 0xffffff8004007812 */ /* 0x000fe200078ec0ff */
[----:B------:R-:W1:Y:S03]  /*09a0*/  S2UR UR45, SR_CTAID.X ;  /* 0x00000000002d79c3 */ /* 0x000e660000002500 */
[----:B------:R-:W-:-:S05]  /*09b0*/  ISETP.NE.AND P0, PT, R0, 0x80, PT ;  /* 0x000000800000780c */ /* 0x000fca0003f05270 */
[----:B------:R-:W1:Y:S08]  /*09c0*/  LDC R0, c[0x0][0xda4] ;  /* 0x00036900ff007b82 */ /* 0x000e700000000800 */
[----:B------:R-:W-:Y:S06]  /*09d0*/  @!P0 BAR.ARV 0x8, 0xa0 ;  /* 0x0202800000008b1d */ /* 0x000fec0000002000 */
[----:B------:R-:W-:-:S13]  /*09e0*/  ISETP.GE.U32.AND P0, PT, R4, 0x100, PT ;  /* 0x000001000400780c */ /* 0x000fda0003f06070 */
[----:B------:R-:W-:Y:S06]  /*09f0*/  @P0 BAR.ARV 0xf, 0x100 ;  /* 0x03c4000000000b1d */ /* 0x000fec0000002000 */
[----:B-1----:R-:W-:-:S13]  /*0a00*/  ISETP.LE.AND P0, PT, R0, UR45, PT ;  /* 0x0000002d00007c0c */ /* 0x002fda000bf03270 */
[----:B------:R-:W-:Y:S05]  /*0a10*/  @P0 EXIT ;  /* 0x000000000000094d */ /* 0x000fea0003800000 */
[----:B------:R-:W-:Y:S01]  /*0a20*/  VIADD R0, R4, 0xffffff80 ;  /* 0xffffff8004007836 */ /* 0x000fe20000000000 */
[----:B------:R-:W1:Y:S01]  /*0a30*/  S2UR UR4, SR_CgaCtaId ;  /* 0x00000000000479c3 */ /* 0x000e620000008800 */
[----:B------:R-:W-:Y:S01]  /*0a40*/  UMOV UR46, 0x400 ;  /* 0x00000400002e7882 */ /* 0x000fe20000000000 */
[----:B------:R-:W-:Y:S01]  /*0a50*/  MOV R22, 0x40 ;  /* 0x0000004000167802 */ /* 0x000fe20000000f00 */
[----:B------:R-:W-:Y:S01]  /*0a60*/  ULOP3.LUT UR44, UR38, 0x1, URZ, 0xfc, !UPT ;  /* 0x00000001262c7892 */ /* 0x000fe2000f8efc3f */
[----:B------:R-:W-:Y:S01]  /*0a70*/  SHF.R.S32.HI R3, RZ, 0x1f, R0 ;  /* 0x0000001fff037819 */ /* 0x000fe20000011400 */
[----:B------:R-:W-:Y:S01]  /*0a80*/  ULDC.64 UR52, c[0x0][0x198] ;  /* 0x0000660000347ab9 */ /* 0x000fe20000000a00 */
[----:B------:R-:W-:Y:S01]  /*0a90*/  UMOV UR41, URZ ;  /* 0x0000003f00297c82 */ /* 0x000fe20008000000 */
[----:B------:R-:W-:Y:S01]  /*0aa0*/  UMOV UR40, URZ ;  /* 0x0000003f00287c82 */ /* 0x000fe20008000000 */
[CC--:B------:R-:W-:Y:S01]  /*0ab0*/  LEA.HI R2, R3.reuse, R0.reuse, RZ, 0x4 ;  /* 0x0000000003027211 */ /* 0x0c0fe200078f20ff */
[----:B------:R-:W-:Y:S01]  /*0ac0*/  UMOV UR39, URZ ;  /* 0x0000003f00277c82 */ /* 0x000fe20008000000 */
[----:B------:R-:W-:-:S02]  /*0ad0*/  LEA.HI R4, R3, R0, RZ, 0x5 ;  /* 0x0000000003047211 */ /* 0x000fc400078f28ff */
[----:B------:R-:W-:Y:S02]  /*0ae0*/  LEA.HI R5, R3, R0, RZ, 0x7 ;  /* 0x0000000003057211 */ /* 0x000fe400078f38ff */
[----:B------:R-:W-:Y:S02]  /*0af0*/  LOP3.LUT R7, R2, 0xfffffff0, RZ, 0xc0, !PT ;  /* 0xfffffff002077812 */ /* 0x000fe400078ec0ff */
[--C-:B------:R-:W-:Y:S02]  /*0b00*/  SHF.R.S32.HI R185, RZ, 0x5, R4.reuse ;  /* 0x00000005ffb97819 */ /* 0x100fe40000011404 */
[----:B------:R-:W-:Y:S02]  /*0b10*/  LOP3.LUT R3, R5, 0xffffff80, RZ, 0xc0, !PT ;  /* 0xffffff8005037812 */ /* 0x000fe400078ec0ff */
[----:B------:R-:W-:Y:S02]  /*0b20*/  SHF.R.S32.HI R4, RZ, 0x1f, R4 ;  /* 0x0000001fff047819 */ /* 0x000fe40000011404 */
[C---:B------:R-:W-:Y:S01]  /*0b30*/  IADD3 R7, R0.reuse, -R7, RZ ;  /* 0x8000000700077210 */ /* 0x040fe20007ffe0ff */
[----:B------:R-:W-:Y:S01]  /*0b40*/  IMAD.IADD R3, R0, 0x1, -R3 ;  /* 0x0000000100037824 */ /* 0x000fe200078e0a03 */
[----:B------:R-:W-:Y:S01]  /*0b50*/  LEA.HI R4, R4, R185, RZ, 0x2 ;  /* 0x000000b904047211 */ /* 0x000fe200078f10ff */
[----:B-1----:R-:W-:Y:S01]  /*0b60*/  ULEA UR46, UR4, UR46, 0x18 ;  /* 0x0000002e042e7291 */ /* 0x002fe2000f8ec03f */
[----:B------:R-:W-:-:S02]  /*0b70*/  SHF.R.S32.HI R0, RZ, 0x1f, R7 ;  /* 0x0000001fff007819 */ /* 0x000fc40000011407 */
[----:B------:R-:W-:Y:S02]  /*0b80*/  SHF.R.S32.HI R184, RZ, 0x7, R5 ;  /* 0x00000007ffb87819 */ /* 0x000fe40000011405 */
[----:B------:R-:W-:Y:S02]  /*0b90*/  LOP3.LUT R4, R4, 0x3ffffc, RZ, 0xc0, !PT ;  /* 0x003ffffc04047812 */ /* 0x000fe400078ec0ff */
[----:B------:R-:W-:Y:S01]  /*0ba0*/  LEA.HI R6, R0, R7, RZ, 0x3 ;  /* 0x0000000700067211 */ /* 0x000fe200078f18ff */
[----:B------:R-:W-:Y:S01]  /*0bb0*/  IMAD R11, R184, 0x100, R7 ;  /* 0x00000100b80b7824 */ /* 0x000fe200078e0207 */
[----:B------:R-:W-:Y:S02]  /*0bc0*/  SHF.R.S32.HI R9, RZ, 0x4, R2 ;  /* 0x00000004ff097819 */ /* 0x000fe40000011402 */
[----:B------:R-:W-:Y:S02]  /*0bd0*/  IADD3 R8, R185, -R4, RZ ;  /* 0x80000004b9087210 */ /* 0x000fe40007ffe0ff */
[C---:B------:R-:W-:Y:S01]  /*0be0*/  LOP3.LUT R4, R6.reuse, 0xfffffff8, RZ, 0xc0, !PT ;  /* 0xfffffff806047812 */ /* 0x040fe200078ec0ff */
[----:B------:R-:W-:Y:S01]  /*0bf0*/  IMAD.SHL.U32 R6, R6, 0x40, RZ ;  /* 0x0000004006067824 */ /* 0x000fe200078e00ff */
[----:B------:R-:W-:Y:S01]  /*0c00*/  LEA.HI R2, R2, R9, RZ, 0x1 ;  /* 0x0000000902027211 */ /* 0x000fe200078f08ff */
[----:B------:R-:W-:Y:S01]  /*0c10*/  IMAD R186, R8, 0x10, R11 ;  /* 0x0000001008ba7824 */ /* 0x000fe200078e020b */
[----:B------:R-:W-:-:S02]  /*0c20*/  IADD3 R8, R7, -R4, RZ ;  /* 0x8000000407087210 */ /* 0x000fc40007ffe0ff */
[----:B------:R-:W-:Y:S02]  /*0c30*/  LOP3.LUT R2, R2, 0x1ffffffe, RZ, 0xc0, !PT ;  /* 0x1ffffffe02027812 */ /* 0x000fe400078ec0ff */
[----:B------:R-:W-:Y:S01]  /*0c40*/  LOP3.LUT R6, R6, 0x7ffffe00, RZ, 0xc0, !PT ;  /* 0x7ffffe0006067812 */ /* 0x000fe200078ec0ff */
[----:B------:R-:W-:Y:S01]  /*0c50*/  IMAD.SHL.U32 R10, R8, 0x40, RZ ;  /* 0x00000040080a7824 */ /* 0x000fe200078e00ff */
[----:B------:R-:W-:Y:S02]  /*0c60*/  IADD3 R9, R9, -R2, RZ ;  /* 0x8000000209097210 */ /* 0x000fe40007ffe0ff */
[----:B------:R-:W-:Y:S01]  /*0c70*/  SHF.R.S32.HI R0, RZ, 0x1f, R3 ;  /* 0x0000001fff007819 */ /* 0x000fe20000011403 */
[----:B------:R-:W-:Y:S01]  /*0c80*/  IMAD R6, R185, 0x400, R6 ;  /* 0x00000400b9067824 */ /* 0x000fe200078e0206 */
[----:B------:R-:W-:Y:S02]  /*0c90*/  SHF.L.U32 R9, R9, 0x3, RZ ;  /* 0x0000000309097819 */ /* 0x000fe400000006ff */
[----:B------:R-:W-:-:S02]  /*0ca0*/  LOP3.LUT R10, R10, 0x1c0, RZ, 0xc0, !PT ;  /* 0x000001c00a0a7812 */ /* 0x000fc400078ec0ff */
[----:B------:R-:W-:Y:S02]  /*0cb0*/  LEA R186, R186, R9, 0x6 ;  /* 0x00000009baba7211 */ /* 0x000fe400078e30ff */
[----:B------:R-:W-:Y:S02]  /*0cc0*/  LOP3.LUT R9, R10, 0x8, R9, 0xf8, !PT ;  /* 0x000000080a097812 */ /* 0x000fe400078ef809 */
[----:B------:R-:W-:Y:S02]  /*0cd0*/  SHF.R.U32.HI R10, RZ, 0x3, R10 ;  /* 0x00000003ff0a7819 */ /* 0x000fe4000001160a */
[CC--:B------:R-:W-:Y:S02]  /*0ce0*/  LEA.HI R2, R0.reuse, R3.reuse, RZ, 0x2 ;  /* 0x0000000300027211 */ /* 0x0c0fe400078f10ff */
[----:B------:R-:W-:Y:S02]  /*0cf0*/  LOP3.LUT R9, R9, R10, RZ, 0x3c, !PT ;  /* 0x0000000a09097212 */ /* 0x000fe400078e3cff */
[----:B------:R-:W-:-:S02]  /*0d00*/  LEA.HI R4, R0, R3, RZ, 0x5 ;  /* 0x0000000300047211 */ /* 0x000fc400078f28ff */
[----:B------:R-:W-:Y:S01]  /*0d10*/  R2P PR, R8, 0x6 ;  /* 0x0000000608007804 */ /* 0x000fe20000000000 */
[----:B------:R-:W-:Y:S01]  /*0d20*/  IMAD.IADD R6, R6, 0x1, R9 ;  /* 0x0000000106067824 */ /* 0x000fe200078e0209 */
[--C-:B------:R-:W-:Y:S02]  /*0d30*/  SHF.R.S32.HI R0, RZ, 0x2, R2.reuse ;  /* 0x00000002ff007819 */ /* 0x100fe40000011402 */
[----:B------:R-:W-:Y:S02]  /*0d40*/  SHF.R.S32.HI R7, RZ, 0x1f, R2 ;  /* 0x0000001fff077819 */ /* 0x000fe40000011402 */
[----:B------:R-:W-:Y:S02]  /*0d50*/  LEA.HI R5, R5, R184, RZ, 0x1 ;  /* 0x000000b805057211 */ /* 0x000fe400078f08ff */
[----:B------:R-:W-:Y:S02]  /*0d60*/  LEA R19, R6, UR46, 0x1 ;  /* 0x0000002e06137c11 */ /* 0x000fe4000f8e08ff */
[----:B------:R-:W-:-:S02]  /*0d70*/  LEA.HI R7, R7, R0, RZ, 0x3 ;  /* 0x0000000007077211 */ /* 0x000fc400078f18ff */
[----:B------:R-:W-:Y:S01]  /*0d80*/  LOP3.LUT R2, R2, 0x7ffffffc, RZ, 0xc0, !PT ;  /* 0x7ffffffc02027812 */ /* 0x000fe200078ec0ff */
[----:B------:R-:W-:Y:S01]  /*0d90*/  VIADD R23, R19, 0x26800 ;  /* 0x0002680013177836 */ /* 0x000fe20000000000 */
[----:B------:R-:W-:Y:S02]  /*0da0*/  LOP3.LUT R5, R5, 0xfffffe, RZ, 0xc0, !PT ;  /* 0x00fffffe05057812 */ /* 0x000fe400078ec0ff */
[----:B------:R-:W-:Y:S01]  /*0db0*/  LOP3.LUT R7, R7, 0xfffffff8, RZ, 0xc0, !PT ;  /* 0xfffffff807077812 */ /* 0x000fe200078ec0ff */
[----:B------:R-:W-:Y:S01]  /*0dc0*/  IMAD.IADD R16, R3, 0x1, -R2 ;  /* 0x0000000103107824 */ /* 0x000fe200078e0a02 */
[----:B------:R-:W-:Y:S01]  /*0dd0*/  IADD3 R18, R19, 0x26820, RZ ;  /* 0x0002682013127810 */ /* 0x000fe20007ffe0ff */
[----:B------:R-:W-:Y:S01]  /*0de0*/  IMAD.IADD R5, R184, 0x1, -R5 ;  /* 0x00000001b8057824 */ /* 0x000fe200078e0a05 */
[----:B------:R-:W-:Y:S01]  /*0df0*/  SEL R22, R22, 0xffffffc0, !P2 ;  /* 0xffffffc016167807 */ /* 0x000fe20005000000 */
[----:B------:R-:W-:Y:S01]  /*0e00*/  IMAD.SHL.U32 R16, R16, 0x2, RZ ;  /* 0x0000000210107824 */ /* 0x000fe200078e00ff */
[----:B------:R-:W-:-:S02]  /*0e10*/  IADD3 R7, R0, -R7, RZ ;  /* 0x8000000700077210 */ /* 0x000fc40007ffe0ff */
[----:B------:R-:W-:Y:S02]  /*0e20*/  SHF.R.S32.HI R2, RZ, 0x5, R4 ;  /* 0x00000005ff027819 */ /* 0x000fe40000011404 */
[C---:B------:R-:W-:Y:S02]  /*0e30*/  @P1 IADD3 R18, R23.reuse, -0x20, RZ ;  /* 0xffffffe017121810 */ /* 0x040fe40007ffe0ff */
[----:B------:R-:W-:Y:S02]  /*0e40*/  IADD3 R23, R23, R22, RZ ;  /* 0x0000001617177210 */ /* 0x000fe40007ffe0ff */
[----:B------:R-:W-:Y:S02]  /*0e50*/  LEA R2, R2, R7, 0x4 ;  /* 0x0000000702027211 */ /* 0x000fe400078e20ff */
[----:B------:R-:W-:Y:S02]  /*0e60*/  SHF.L.U32 R17, R5, 0x8, RZ ;  /* 0x0000000805117819 */ /* 0x000fe400000006ff */
[----:B------:R-:W-:-:S07]  /*0e70*/  IADD3 R22, R22, R18, RZ ;  /* 0x0000001216167210 */ /* 0x000fce0007ffe0ff */
.L_x_42:
[----:B------:R-:W-:Y:S01]  /*0e80*/  ULDC UR4, c[0x0][0xda8] ;  /* 0x00036a0000047ab9 */ /* 0x000fe20000000800 */
[----:B------:R-:W-:Y:S01]  /*0e90*/  ULDC UR50, c[0x0][0x404] ;  /* 0x0001010000327ab9 */ /* 0x000fe20000000800 */
[----:B------:R-:W-:Y:S01]  /*0ea0*/  UISETP.NE.AND UP1, UPT, UR4, 0x1, UPT ;  /* 0x000000010400788c */ /* 0x000fe2000bf25270 */
[----:B------:R-:W-:Y:S02]  /*0eb0*/  ULDC UR6, c[0x0][0x2e0] ;  /* 0x0000b80000067ab9 */ /* 0x000fe40000000800 */
[----:B------:R-:W-:Y:S01]  /*0ec0*/  ULDC.64 UR4, c[0x0][0x3f8] ;  /* 0x0000fe0000047ab9 */ /* 0x000fe20000000a00 */
[----:B------:R-:W-:Y:S01]  /*0ed0*/  UMOV UR43, UR45 ;  /* 0x0000002d002b7c82 */ /* 0x000fe20008000000 */
[----:B------:R-:W-:Y:S01]  /*0ee0*/  UISETP.NE.U32.AND UP0, UPT, UR4, URZ, UPT ;  /* 0x0000003f0400728c */ /* 0x000fe2000bf05070 */
[----:B------:R-:W-:Y:S02]  /*0ef0*/  UMOV UR42, UR45 ;  /* 0x0000002d002a7c82 */ /* 0x000fe40008000000 */
[----:B------:R-:W-:Y:S01]  /*0f00*/  ULDC UR4, c[0x0][0xdb4] ;  /* 0x00036d0000047ab9 */ /* 0x000fe20000000800 */
[----:B------:R-:W-:-:S02]  /*0f10*/  UISETP.NE.AND.EX UP0, UPT, UR5, URZ, UPT, UP0 ;  /* 0x0000003f0500728c */ /* 0x000fc4000bf05300 */
[----:B------:R-:W-:Y:S02]  /*0f20*/  UISETP.NE.AND UP2, UPT, UR4, 0x1, UPT ;  /* 0x000000010400788c */ /* 0x000fe4000bf45270 */
[----:B------:R-:W-:Y:S01]  /*0f30*/  USEL UR50, UR50, 0x1, UP0 ;  /* 0x0000000132327887 */ /* 0x000fe20008000000 */
[----:B------:R-:W-:Y:S01]  /*0f40*/  @UP1 ULDC UR4, c[0x0][0xdac] ;  /* 0x00036b0000041ab9 */ /* 0x000fe20000000800 */
[----:B------:R-:W-:Y:S02]  /*0f50*/  UISETP.NE.AND UP0, UPT, UR47, 0x1, UPT ;  /* 0x000000012f00788c */ /* 0x000fe4000bf05270 */
[----:B------:R-:W-:Y:S02]  /*0f60*/  UIMAD.WIDE.U32 UR4, UR45, UR4, URZ ;  /* 0x000000042d0472a5 */ /* 0x000fe4000f8e003f */
[----:B------:R-:W-:Y:S02]  /*0f70*/  UIMAD UR50, UR50, UR6, URZ ;  /* 0x00000006323272a4 */ /* 0x000fe4000f8e023f */
[----:B------:R-:W-:Y:S01]  /*0f80*/  PLOP3.LUT P0, PT, PT, PT, UP0, 0x80, 0x0 ;  /* 0x000000000000781c */ /* 0x000fe20003f0f008 */
[----:B------:R-:W-:Y:S01]  /*0f90*/  @UP1 ULDC UR6, c[0x0][0xdb0] ;  /* 0x00036c0000061ab9 */ /* 0x000fe20000000800 */
[----:B------:R-:W-:Y:S01]  /*0fa0*/  @UP2 ULDC.64 UR8, c[0x0][0xdb8] ;  /* 0x00036e0000082ab9 */ /* 0x000fe20000000a00 */
[----:B------:R-:W-:-:S02]  /*0fb0*/  @UP1 USHF.R.U32.HI UR43, URZ, UR6, UR5 ;  /* 0x000000063f2b1299 */ /* 0x000fc40008011605 */
[----:B------:R-:W-:Y:S02]  /*0fc0*/  UIADD3 UR6, UR50, 0x3f, URZ ;  /* 0x0000003f32067890 */ /* 0x000fe4000fffe03f */
[----:B------:R-:W-:Y:S02]  /*0fd0*/  UIMAD.WIDE.U32 UR4, UR43, UR8, URZ ;  /* 0x000000082b0472a5 */ /* 0x000fe4000f8e003f */
[----:B------:R-:W-:Y:S01]  /*0fe0*/  USHF.R.S32.HI UR7, URZ, 0x1f, UR6 ;  /* 0x0000001f3f077899 */ /* 0x000fe20008011406 */
[----:B------:R-:W-:Y:S01]  /*0ff0*/  UMOV UR36, UR43 ;  /* 0x0000002b00247c82 */ /* 0x000fe20008000000 */
[----:B------:R-:W-:Y:S02]  /*1000*/  @UP2 USHF.R.U32.HI UR36, URZ, UR9, UR5 ;  /* 0x000000093f242299 */ /* 0x000fe40008011605 */
[----:B------:R-:W-:-:S04]  /*1010*/  ULEA.HI UR7, UR7, UR6, URZ, 0x6 ;  /* 0x0000000607077291 */ /* 0x000fc8000f8f303f */
[----:B------:R-:W-:Y:S01]  /*1020*/  USHF.R.S32.HI UR37, URZ, 0x6, UR7 ;  /* 0x000000063f257899 */ /* 0x000fe20008011407 */
[----:B-1----:R-:W-:Y:S11]  /*1030*/  @!P0 BRA `(.L_x_9) ;  /* 0x0000001800448947 */ /* 0x002ff60003800000 */
[----:B------:R-:W1:Y:S01]  /*1040*/  SHFL.IDX PT, R0, R184, RZ, 0x1f ;  /* 0x00001fffb8007589 */ /* 0x000e6200000e0000 */
[----:B------:R-:W-:-:S06]  /*1050*/  UISETP.NE.AND UP0, UPT, UR44, 0x3, UPT ;  /* 0x000000032c00788c */ /* 0x000fcc000bf05270 */
[----:B------:R-:W-:Y:S02]  /*1060*/  PLOP3.LUT P0, PT, PT, PT, UP0, 0x80, 0x0 ;  /* 0x000000000000781c */ /* 0x000fe40003f0f008 */
[----:B-1----:R-:W-:-:S13]  /*1070*/  R2UR UR4, R0 ;  /* 0x00000000000472ca */ /* 0x002fda00000e0000 */
[----:B------:R-:W-:-:S04]  /*1080*/  ULEA.HI UR5, UR4, UR4, URZ, 0x1 ;  /* 0x0000000404057291 */ /* 0x000fc8000f8f083f */
[----:B------:R-:W-:-:S04]  /*1090*/  ULOP3.LUT UR5, UR5, 0x1fffe, URZ, 0xc0, !UPT ;  /* 0x0001fffe05057892 */ /* 0x000fc8000f8ec03f */
[----:B------:R-:W-:-:S04]  /*10a0*/  UIADD3 UR5, UR4, -UR5, URZ ;  /* 0x8000000504057290 */ /* 0x000fc8000fffe03f */
[----:B------:R-:W-:-:S04]  /*10b0*/  ULEA UR5, UR5, UR46, 0xf ;  /* 0x0000002e05057291 */ /* 0x000fc8000f8e783f */
[----:B------:R-:W-:-:S04]  /*10c0*/  UIADD3 UR5, UR5, 0x400, URZ ;  /* 0x0000040005057890 */ /* 0x000fc8000fffe03f */
[----:B------:R-:W-:-:S04]  /*10d0*/  USHF.R.U32.HI UR5, URZ, 0x4, UR5 ;  /* 0x000000043f057899 */ /* 0x000fc80008011605 */
[----:B------:R-:W-:-:S04]  /*10e0*/  ULOP3.LUT UR5, UR5, 0x3fff, URZ, 0xc0, !UPT ;  /* 0x00003fff05057892 */ /* 0x000fc8000f8ec03f */
[----:B------:R-:W-:Y:S01]  /*10f0*/  ULOP3.LUT UR20, UR5, 0x2000000, URZ, 0xfc, !UPT ;  /* 0x0200000005147892 */ /* 0x000fe2000f8efc3f */
[----:B------:R-:W-:Y:S11]  /*1100*/  @!P0 BRA `(.L_x_10) ;  /* 0x0000000000048947 */ /* 0x000ff60003800000 */
[----:B------:R-:W-:Y:S01]  /*1110*/  BPT.TRAP 0x1 ;  /* 0x000000040000795c */ /* 0x000fe20000300000 */
.L_x_10:
[----:B------:R-:W-:Y:S01]  /*1120*/  ULEA UR16, UR39, UR46, 0x3 ;  /* 0x0000002e27107291 */ /* 0x000fe2000f8e183f */
[----:B------:R-:W-:-:S05]  /*1130*/  IMAD.U32 R0, RZ, RZ, UR40 ;  /* 0x00000028ff007e24 */ /* 0x000fca000f8e00ff */
[----:B------:R-:W-:-:S04]  /*1140*/  SHF.L.U32 R0, R0, 0x1f, RZ ;  /* 0x0000001f00007819 */ /* 0x000fc800000006ff */
[----:B------:R-:W1:Y:S02]  /*1150*/  SYNCS.PHASECHK.TRANS64.TRYWAIT P0, [UR16+0x28c50], R0 ;  /* 0x028c5000ff0075a7 */ /* 0x000e640008000150 */
[----:B-1----:R-:W-:Y:S05]  /*1160*/  @!P0 BRA `(.L_x_11) ;  /* 0x0000009400648947 */ /* 0x002fea0003800000 */
.L_x_98:
[----:B------:R-:W-:Y:S01]  /*1170*/  BAR.SYNC.DEFER_BLOCKING 0xe, 0x100 ;  /* 0x0384000000007b1d */ /* 0x000fe20000010000 */
[----:B------:R-:W-:Y:S01]  /*1180*/  UIADD3 UR4, UR46, 0x26800, URZ ;  /* 0x000268002e047890 */ /* 0x000fe2000fffe03f */
[----:B-1----:R-:W-:Y:S01]  /*1190*/  MOV R0, UR16 ;  /* 0x0000001000007c02 */ /* 0x002fe20008000f00 */
[----:B------:R-:W-:Y:S02]  /*11a0*/  ULEA UR12, UR39, UR20, 0xc ;  /* 0x00000014270c7291 */ /* 0x000fe4000f8e603f */
[----:B------:R-:W-:Y:S01]  /*11b0*/  USHF.R.U32.HI UR4, URZ, 0x4, UR4 ;  /* 0x000000043f047899 */ /* 0x000fe20008011604 */
[----:B------:R-:W-:Y:S01]  /*11c0*/  UMOV UR7, 0x40000040 ;  /* 0x4000004000077882 */ /* 0x000fe20000000000 */
[----:B------:R-:W-:Y:S02]  /*11d0*/  UMOV UR5, 0x40000040 ;  /* 0x4000004000057882 */ /* 0x000fe40000000000 */
[----:B------:R-:W-:Y:S01]  /*11e0*/  ULOP3.LUT UR4, UR4, 0x3fff, URZ, 0xc0, !UPT ;  /* 0x00003fff04047892 */ /* 0x000fe2000f8ec03f */
[----:B------:R-:W1:Y:S01]  /*11f0*/  S2R R3, SR_TID.X ;  /* 0x0000000000037919 */ /* 0x000e620000002100 */
[----:B------:R-:W-:Y:S01]  /*1200*/  UMOV UR6, UR12 ;  /* 0x0000000c00067c82 */ /* 0x000fe20008000000 */
[----:B------:R-:W-:-:S02]  /*1210*/  UIADD3 UR10, UR12, 0x100, URZ ;  /* 0x000001000c0a7890 */ /* 0x000fc4000fffe03f */
[----:B------:R-:W-:Y:S01]  /*1220*/  ULOP3.LUT UR13, UR4, 0x10000, URZ, 0xfc, !UPT ;  /* 0x00010000040d7892 */ /* 0x000fe2000f8efc3f */
[----:B------:R-:W-:Y:S01]  /*1230*/  UMOV UR11, 0x40000040 ;  /* 0x40000040000b7882 */ /* 0x000fe20000000000 */
[----:B------:R-:W-:Y:S02]  /*1240*/  UMOV UR9, 0x40000040 ;  /* 0x4000004000097882 */ /* 0x000fe40000000000 */
[----:B------:R-:W-:Y:S02]  /*1250*/  UIADD3 UR8, UR13, 0x4, URZ ;  /* 0x000000040d087890 */ /* 0x000fe4000fffe03f */
[----:B------:R-:W-:Y:S01]  /*1260*/  UIADD3 UR14, UR12, 0x180, URZ ;  /* 0x000001800c0e7890 */ /* 0x000fe2000fffe03f */
[----:B------:R-:W-:Y:S01]  /*1270*/  UMOV UR4, UR13 ;  /* 0x0000000d00047c82 */ /* 0x000fe20008000000 */
[----:B------:R-:W-:Y:S01]  /*1280*/  UMOV UR15, 0x40000040 ;  /* 0x40000040000f7882 */ /* 0x000fe20000000000 */
[----:B------:R-:W-:Y:S01]  /*1290*/  WARPGROUP.ARRIVE ;  /* 0x00000000000079c5 */ /* 0x000fe20000000000 */
[----:B------:R-:W-:-:S05]  /*12a0*/  UISETP.GE.AND UP0, UPT, UR50, 0x41, UPT ;  /* 0x000000413200788c */ /* 0x000fca000bf06270 */
[----:B------:R-:W-:Y:S01]  /*12b0*/  HGMMA.64x256x16.F32.BF16 R24, gdesc[UR4].tnspB, RZ, !UPT, gsb0 ;  /* 0x43e00000041879f0 */ /* 0x000fe2000c0018ff */
[----:B------:R-:W-:Y:S02]  /*12c0*/  UIADD3 UR6, UR12, 0x80, URZ ;  /* 0x000000800c067890 */ /* 0x000fe4000fffe03f */
[----:B------:R-:W-:Y:S01]  /*12d0*/  UIADD3 UR4, UR13, 0x2, URZ ;  /* 0x000000020d047890 */ /* 0x000fe2000fffe03f */
[----:B------:R-:W-:Y:S01]  /*12e0*/  UMOV UR7, 0x40000040 ;  /* 0x4000004000077882 */ /* 0x000fe20000000000 */
[----:B------:R-:W-:Y:S01]  /*12f0*/  UMOV UR5, 0x40000040 ;  /* 0x4000004000057882 */ /* 0x000fe20000000000 */
[----:B------:R-:W-:-:S03]  /*1300*/  UIADD3 UR12, UR13, 0x6, URZ ;  /* 0x000000060d0c7890 */ /* 0x000fc6000fffe03f */
[----:B------:R-:W-:Y:S01]  /*1310*/  UMOV UR13, 0x40000040 ;  /* 0x40000040000d7882 */ /* 0x000fe20000000000 */
[----:B-1----:R-:W-:-:S04]  /*1320*/  LOP3.LUT R3, R3, 0x7f, RZ, 0xc0, !PT ;  /* 0x0000007f03037812 */ /* 0x002fc800078ec0ff */
[----:B------:R-:W-:-:S13]  /*1330*/  ISETP.NE.AND P0, PT, R3, RZ, PT ;  /* 0x000000ff0300720c */ /* 0x000fda0003f05270 */
[----:B------:R-:W-:-:S04]  /*1340*/  @!P0 IADD3 R0, R0, 0x28c60, RZ ;  /* 0x00028c6000008810 */ /* 0x000fc80007ffe0ff */
[----:B------:R-:W-:Y:S01]  /*1350*/  @!P0 PRMT R0, RZ, 0x654, R0 ;  /* 0x00000654ff008816 */ /* 0x000fe20000000000 */
[----:B------:R-:W-:Y:S02]  /*1360*/  WARPGROUP.DEPBAR.LE gsb0, 0x0 ;  /* 0x00008000000079c5 */ /* 0x000fe40000010000 */
[----:B------:R-:W-:-:S06]  /*1370*/  WARPGROUP.ARRIVE ;  /* 0x00000000000079c5 */ /* 0x000fcc0000000000 */
[----:B------:R-:W-:Y:S03]  /*1380*/  HGMMA.64x256x16.F32.BF16 R24, gdesc[UR4].tnspB, R24, gsb0 ;  /* 0x43e00000041879f0 */ /* 0x000fe60008001818 */
[----:B------:R-:W-:Y:S02]  /*1390*/  WARPGROUP.DEPBAR.LE gsb0, 0x0 ;  /* 0x00008000000079c5 */ /* 0x000fe40000010000 */
[----:B------:R-:W-:-:S15]  /*13a0*/  WARPGROUP.ARRIVE ;  /* 0x00000000000079c5 */ /* 0x000fde0000000000 */
[----:B------:R-:W-:-:S08]  /*13b0*/  NOP ;  /* 0x0000000000007918 */ /* 0x000fd00000000000 */
[----:B------:R-:W-:Y:S03]  /*13c0*/  HGMMA.64x256x16.F32.BF16 R24, gdesc[UR8].tnspB, R24, gsb0 ;  /* 0x43e00000081879f0 */ /* 0x000fe60008001818 */
[----:B------:R-:W-:Y:S02]  /*13d0*/  WARPGROUP.DEPBAR.LE gsb0, 0x0 ;  /* 0x00008000000079c5 */ /* 0x000fe40000010000 */
[----:B------:R-:W-:-:S15]  /*13e0*/  WARPGROUP.ARRIVE ;  /* 0x00000000000079c5 */ /* 0x000fde0000000000 */
[----:B------:R-:W-:-:S08]  /*13f0*/  NOP ;  /* 0x0000000000007918 */ /* 0x000fd00000000000 */
[----:B------:R-:W-:Y:S03]  /*1400*/  HGMMA.64x256x16.F32.BF16 R24, gdesc[UR12].tnspB, R24, gsb0 ;  /* 0x43e000000c1879f0 */ /* 0x000fe60008001818 */
[----:B------:R-:W-:Y:S02]  /*1410*/  WARPGROUP.DEPBAR.LE gsb0, 0x0 ;  /* 0x00008000000079c5 */ /* 0x000fe40000010000 */
[----:B------:R-:W-:Y:S06]  /*1420*/  BAR.ARV 0xf, 0x100 ;  /* 0x03c4000000007b1d */ /* 0x000fec0000002000 */
[----:B------:R1:W-:Y:S01]  /*1430*/  @!P0 SYNCS.ARRIVE.TRANS64.RED.A1T0 RZ, [R0+URZ], RZ ;  /* 0x000000ff00ff89a7 */ /* 0x0003e2000810043f */
[----:B------:R-:W-:-:S13]  /*1440*/  PLOP3.LUT P0, PT, PT, PT, UP0, 0x80, 0x0 ;  /* 0x000000000000781c */ /* 0x000fda0003f0f008 */
[----:B-1----:R-:W-:Y:S05]  /*1450*/  @!P0 BRA `(.L_x_12) ;  /* 0x0000000c00048947 */ /* 0x002fea0003800000 */
[----:B------:R-:W-:-:S06]  /*1460*/  UIADD3 UR37, UR37, -0x2, URZ ;  /* 0xfffffffe25257890 */ /* 0x000fcc000fffe03f */
[----:B------:R-:W-:-:S07]  /*1470*/  IMAD.U32 R0, RZ, RZ, UR37 ;  /* 0x00000025ff007e24 */ /* 0x000fce000f8e00ff */
.L_x_17:
[----:B------:R-:W-:Y:S01]  /*1480*/  BAR.SYNC.DEFER_BLOCKING 0xe, 0x100 ;  /* 0x0384000000007b1d */ /* 0x000fe20000010000 */
[----:B-1----:R-:W-:Y:S01]  /*1490*/  MOV R3, UR39 ;  /* 0x0000002700037c02 */ /* 0x002fe20008000f00 */
[----:B------:R-:W-:Y:S01]  /*14a0*/  UISETP.NE.AND UP1, UPT, UR44, 0x3, UPT ;  /* 0x000000032c00788c */ /* 0x000fe2000bf25270 */
[C---:B------:R-:W-:Y:S01]  /*14b0*/  ISETP.GT.AND P1, PT, R0.reuse, RZ, PT ;  /* 0x000000ff0000720c */ /* 0x040fe20003f24270 */
[----:B------:R-:W-:Y:S01]  /*14c0*/  UIADD3 UR39, UR39, 0x1, URZ ;  /* 0x0000000127277890 */ /* 0x000fe2000fffe03f */
[----:B------:R-:W-:Y:S01]  /*14d0*/  LEA R3, R3, R2, 0x6 ;  /* 0x0000000203037211 */ /* 0x000fe200078e30ff */
[----:B------:R-:W-:Y:S02]  /*14e0*/  VIADD R0, R0, 0xffffffff ;  /* 0xffffffff00007836 */ /* 0x000fe40000000000 */
[----:B------:R-:W-:Y:S01]  /*14f0*/  PLOP3.LUT P2, PT, PT, PT, UP1, 0x80, 0x0 ;  /* 0x000000000000781c */ /* 0x000fe20003f4f018 */
[----:B------:R-:W-:Y:S01]  /*1500*/  UISETP.NE.AND UP0, UPT, UR39, 0x2, UPT ;  /* 0x000000022700788c */ /* 0x000fe2000bf05270 */
[----:B------:R-:W-:-:S03]  /*1510*/  LEA R3, R3, UR46, 0x2 ;  /* 0x0000002e03037c11 */ /* 0x000fc6000f8e10ff */
[----:B------:R-:W-:Y:S02]  /*1520*/  USEL UR6, URZ, 0x1, UP0 ;  /* 0x000000013f067887 */ /* 0x000fe40008000000 */
[----:B------:R-:W-:Y:S02]  /*1530*/  USEL UR39, UR39, URZ, UP0 ;  /* 0x0000003f27277287 */ /* 0x000fe40008000000 */
[----:B------:R-:W-:Y:S01]  /*1540*/  ULOP3.LUT UR40, UR40, UR6, URZ, 0x3c, !UPT ;  /* 0x0000000628287292 */ /* 0x000fe2000f8e3c3f */
[----:B------:R-:W1:Y:S04]  /*1550*/  LDS R4, [R3+0x28800] ;  /* 0x0288000003047984 */ /* 0x000e680000000800 */
[----:B------:R-:W2:Y:S01]  /*1560*/  LDS R5, [R3+0x28820] ;  /* 0x0288200003057984 */ /* 0x000ea20000000800 */
[-C--:B-1----:R-:W-:Y:S01]  /*1570*/  FMUL.FTZ R24, R24, R4.reuse ;  /* 0x0000000418187220 */ /* 0x082fe20000410000 */
[-C--:B------:R-:W-:Y:S01]  /*1580*/  FMUL.FTZ R25, R25, R4.reuse ;  /* 0x0000000419197220 */ /* 0x080fe20000410000 */
        /* <DEDUP_REMOVED lines=61> */
[----:B------:R-:W-:Y:S01]  /*1960*/  FMUL.FTZ R149, R149, R4 ;  /* 0x0000000495957220 */ /* 0x000fe20000410000 */
[-C--:B--2---:R-:W-:Y:S01]  /*1970*/  FMUL.FTZ R26, R26, R5.reuse ;  /* 0x000000051a1a7220 */ /* 0x084fe20000410000 */
        /* <DEDUP_REMOVED lines=63> */
[----:B------:R-:W-:Y:S06]  /*1d70*/  @!P2 BRA `(.L_x_13) ;  /* 0x000000000004a947 */ /* 0x000fec0003800000 */
[----:B------:R-:W-:Y:S01]  /*1d80*/  BPT.TRAP 0x1 ;  /* 0x000000040000795c */ /* 0x000fe20000300000 */
.L_x_13:
[----:B------:R-:W-:Y:S01]  /*1d90*/  ULEA UR6, UR39, UR46, 0x3 ;  /* 0x0000002e27067291 */ /* 0x000fe2000f8e183f */
[----:B------:R-:W-:-:S04]  /*1da0*/  MOV R3, UR40 ;  /* 0x0000002800037c02 */ /* 0x000fc80008000f00 */
[----:B------:R-:W-:-:S04]  /*1db0*/  SHF.L.U32 R3, R3, 0x1f, RZ ;  /* 0x0000001f03037819 */ /* 0x000fc800000006ff */
[----:B------:R1:W2:Y:S01]  /*1dc0*/  SYNCS.PHASECHK.TRANS64.TRYWAIT P0, [UR6+0x28c50], R3 ;  /* 0x028c5003ff0075a7 */ /* 0x0002a20008000146 */
[----:B------:R-:W-:Y:S05]  /*1dd0*/  @!P2 BRA `(.L_x_14) ;  /* 0x000000000004a947 */ /* 0x000fea0003800000 */
[----:B------:R-:W-:Y:S01]  /*1de0*/  BPT.TRAP 0x1 ;  /* 0x000000040000795c */ /* 0x000fe20000300000 */
.L_x_14:
[----:B--2---:R-:W-:Y:S05]  /*1df0*/  @P0 BRA `(.L_x_15) ;  /* 0x0000000000080947 */ /* 0x004fea0003800000 */
[----:B------:R-:W2:Y:S02]  /*1e00*/  SYNCS.PHASECHK.TRANS64.TRYWAIT P0, [UR6+0x28c50], R3 ;  /* 0x028c5003ff0075a7 */ /* 0x000ea40008000146 */
[----:B--2---:R-:W-:Y:S05]  /*1e10*/  @!P0 BRA `(.L_x_16) ;  /* 0x0000008800508947 */ /* 0x004fea0003800000 */
.L_x_15:
[----:B------:R-:W-:Y:S01]  /*1e20*/  UIADD3 UR6, UR46, 0x26800, URZ ;  /* 0x000268002e067890 */ /* 0x000fe2000fffe03f */
[----:B------:R-:W-:Y:S01]  /*1e30*/  WARPGROUP.ARRIVE ;  /* 0x00000000000079c5 */ /* 0x000fe20000000000 */
[----:B------:R-:W-:-:S05]  /*1e40*/  ULEA UR18, UR39, UR20, 0xc ;  /* 0x0000001427127291 */ /* 0x000fca000f8e603f */
[----:B--2---:R-:W2:Y:S01]  /*1e50*/  S2R R4, SR_TID.X ;  /* 0x0000000000047919 */ /* 0x004ea20000002100 */
[----:B------:R-:W-:Y:S01]  /*1e60*/  USHF.R.U32.HI UR6, URZ, 0x4, UR6 ;  /* 0x000000043f067899 */ /* 0x000fe20008011606 */
[----:B-1----:R-:W-:Y:S01]  /*1e70*/  MOV R3, UR39 ;  /* 0x0000002700037c02 */ /* 0x002fe20008000f00 */
[----:B------:R-:W-:Y:S01]  /*1e80*/  UMOV UR19, 0x40000040 ;  /* 0x4000004000137882 */ /* 0x000fe20000000000 */
[----:B------:R-:W-:Y:S01]  /*1e90*/  UMOV UR17, 0x40000040 ;  /* 0x4000004000117882 */ /* 0x000fe20000000000 */
[----:B------:R-:W-:Y:S01]  /*1ea0*/  ULOP3.LUT UR6, UR6, 0x3fff, URZ, 0xc0, !UPT ;  /* 0x00003fff06067892 */ /* 0x000fe2000f8ec03f */
[----:B------:R-:W-:Y:S01]  /*1eb0*/  UMOV UR7, 0x40000040 ;  /* 0x4000004000077882 */ /* 0x000fe20000000000 */
[----:B------:R-:W-:Y:S02]  /*1ec0*/  UIADD3 UR10, UR18, 0x100, URZ ;  /* 0x00000100120a7890 */ /* 0x000fe4000fffe03f */
[----:B------:R-:W-:Y:S02]  /*1ed0*/  ULOP3.LUT UR16, UR6, 0x10000, URZ, 0xfc, !UPT ;  /* 0x0001000006107892 */ /* 0x000fe4000f8efc3f */
[----:B------:R-:W-:Y:S01]  /*1ee0*/  UIADD3 UR6, UR18, 0x80, URZ ;  /* 0x0000008012067890 */ /* 0x000fe2000fffe03f */
[----:B------:R-:W-:Y:S01]  /*1ef0*/  UMOV UR11, 0x40000040 ;  /* 0x40000040000b7882 */ /* 0x000fe20000000000 */
[----:B------:R-:W-:Y:S01]  /*1f00*/  UIADD3 UR14, UR18, 0x180, URZ ;  /* 0x00000180120e7890 */ /* 0x000fe2000fffe03f */
[----:B------:R-:W-:-:S04]  /*1f10*/  UMOV UR15, 0x40000040 ;  /* 0x40000040000f7882 */ /* 0x000fc80000000000 */
[----:B------:R-:W-:Y:S01]  /*1f20*/  HGMMA.64x256x16.F32.BF16 R24, gdesc[UR16].tnspB, R24, gsb0 ;  /* 0x43e00000101879f0 */ /* 0x000fe20008001818 */
[----:B--2---:R-:W-:-:S04]  /*1f30*/  LOP3.LUT R4, R4, 0x7f, RZ, 0xc0, !PT ;  /* 0x0000007f04047812 */ /* 0x004fc800078ec0ff */
[----:B------:R-:W-:-:S13]  /*1f40*/  ISETP.NE.AND P0, PT, R4, RZ, PT ;  /* 0x000000ff0400720c */ /* 0x000fda0003f05270 */
[----:B------:R-:W-:-:S05]  /*1f50*/  @!P0 LEA R3, R3, UR46, 0x3 ;  /* 0x0000002e03038c11 */ /* 0x000fca000f8e18ff */
[----:B------:R-:W-:-:S05]  /*1f60*/  @!P0 VIADD R3, R3, 0x28c60 ;  /* 0x00028c6003038836 */ /* 0x000fca0000000000 */
        /* <DEDUP_REMOVED lines=15> */
[----:B------:R-:W-:Y:S05]  /*2060*/  @P1 BRA `(.L_x_17) ;  /* 0xfffffff400041947 */ /* 0x000fea000383ffff */
.L_x_12:
[----:B------:R-:W-:Y:S01]  /*2070*/  BAR.SYNC.DEFER_BLOCKING 0xe, 0x100 ;  /* 0x0384000000007b1d */ /* 0x000fe20000010000 */
[----:B-1----:R-:W-:Y:S01]  /*2080*/  MOV R3, UR39 ;  /* 0x0000002700037c02 */ /* 0x002fe20008000f00 */
[----:B------:R-:W-:Y:S01]  /*2090*/  UIADD3 UR39, UR39, 0x1, URZ ;  /* 0x0000000127277890 */ /* 0x000fe2000fffe03f */
[----:B------:R-:W-:Y:S02]  /*20a0*/  CS2R R156, SRZ ;  /* 0x00000000009c7805 */ /* 0x000fe4000001ff00 */
[----:B------:R-:W-:Y:S01]  /*20b0*/  LEA R0, R3, R2, 0x6 ;  /* 0x0000000203007211 */ /* 0x000fe200078e30ff */
[----:B------:R-:W-:-:S03]  /*20c0*/  UISETP.NE.AND UP0, UPT, UR39, 0x2, UPT ;  /* 0x000000022700788c */ /* 0x000fc6000bf05270 */
[----:B------:R-:W-:Y:S01]  /*20d0*/  LEA R3, R0, UR46, 0x2 ;  /* 0x0000002e00037c11 */ /* 0x000fe2000f8e10ff */
        /* <DEDUP_REMOVED lines=133> */
[----:B------:R-:W-:Y:S06]  /*2930*/  BAR.ARV 0xf, 0x100 ;  /* 0x03c4000000007b1d */ /* 0x000fec0000002000 */
[----:B------:R-:W-:Y:S05]  /*2940*/  BRA `(.L_x_18) ;  /* 0x0000003800747947 */ /* 0x000fea0003800000 */
.L_x_9:
[----:B------:R-:W1:Y:S02]  /*2950*/  SHFL.IDX PT, R0, R184, RZ, 0x1f ;  /* 0x00001fffb8007589 */ /* 0x000e6400000e0000 */
[----:B-1----:R-:W-:-:S13]  /*2960*/  R2UR UR4, R0 ;  /* 0x00000000000472ca */ /* 0x002fda00000e0000 */
[----:B------:R-:W-:-:S04]  /*2970*/  ULEA.HI UR5, UR4, UR4, URZ, 0x1 ;  /* 0x0000000404057291 */ /* 0x000fc8000f8f083f */
[----:B------:R-:W-:-:S04]  /*2980*/  ULOP3.LUT UR5, UR5, 0x1fffe, URZ, 0xc0, !UPT ;  /* 0x0001fffe05057892 */ /* 0x000fc8000f8ec03f */
[----:B------:R-:W-:Y:S02]  /*2990*/  UIADD3 UR5, UR4, -UR5, URZ ;  /* 0x8000000504057290 */ /* 0x000fe4000fffe03f */
[----:B------:R-:W-:Y:S02]  /*29a0*/  UIADD3 UR4, UR46, 0x26800, URZ ;  /* 0x000268002e047890 */ /* 0x000fe4000fffe03f */
[----:B------:R-:W-:Y:S02]  /*29b0*/  ULEA UR5, UR5, UR46, 0xf ;  /* 0x0000002e05057291 */ /* 0x000fe4000f8e783f */
[----:B------:R-:W-:Y:S02]  /*29c0*/  ULOP3.LUT UP0, URZ, UR4, 0x3ff, URZ, 0xc0, !UPT ;  /* 0x000003ff043f7892 */ /* 0x000fe4000f80c03f */
[----:B------:R-:W-:-:S04]  /*29d0*/  UIADD3 UR5, UR5, 0x400, URZ ;  /* 0x0000040005057890 */ /* 0x000fc8000fffe03f */
[----:B------:R-:W-:Y:S01]  /*29e0*/  PLOP3.LUT P0, PT, PT, PT, UP0, 0x80, 0x0 ;  /* 0x000000000000781c */ /* 0x000fe20003f0f008 */
[----:B------:R-:W-:-:S04]  /*29f0*/  USHF.R.U32.HI UR5, URZ, 0x4, UR5 ;  /* 0x000000043f057899 */ /* 0x000fc80008011605 */
[----:B------:R-:W-:-:S08]  /*2a00*/  ULOP3.LUT UR51, UR5, 0x3fff, URZ, 0xc0, !UPT ;  /* 0x00003fff05337892 */ /* 0x000fd0000f8ec03f */
[----:B------:R-:W-:Y:S05]  /*2a10*/  @!P0 BRA `(.L_x_19) ;  /* 0x0000000000408947 */ /* 0x000fea0003800000 */
[----:B------:R-:W-:Y:S01]  /*2a20*/  MOV R0, 0x0 ;  /* 0x0000000000007802 */ /* 0x000fe20000000f00 */
[----:B------:R-:W-:Y:S01]  /*2a30*/  ULDC.64 UR4, c[0x4][0x88] ;  /* 0x0100220000047ab9 */ /* 0x000fe20000000a00 */
[----:B------:R-:W-:Y:S01]  /*2a40*/  ULDC.64 UR6, c[0x4][0x28] ;  /* 0x01000a0000067ab9 */ /* 0x000fe20000000a00 */
[----:B------:R-:W-:Y:S01]  /*2a50*/  IMAD.U32 R4, RZ, RZ, UR4 ;  /* 0x00000004ff047e24 */ /* 0x000fe2000f8e00ff */
[----:B------:R1:W2:Y:S01]  /*2a60*/  LDC.64 R14, c[0x4][R0] ;  /* 0x01000000000e7b82 */ /* 0x0002a20000000a00 */
[----:B------:R-:W-:Y:S01]  /*2a70*/  MOV R5, UR5 ;  /* 0x0000000500057c02 */ /* 0x000fe20008000f00 */
[----:B------:R-:W-:Y:S01]  /*2a80*/  ULDC.64 UR4, c[0x4][0x90] ;  /* 0x0100240000047ab9 */ /* 0x000fe20000000a00 */
[----:B------:R-:W-:Y:S01]  /*2a90*/  MOV R10, UR6 ;  /* 0x00000006000a7c02 */ /* 0x000fe20008000f00 */
[----:B------:R-:W-:Y:S01]  /*2aa0*/  IMAD.U32 R7, RZ, RZ, UR5 ;  /* 0x00000005ff077e24 */ /* 0x000fe2000f8e00ff */
[----:B------:R-:W-:Y:S01]  /*2ab0*/  MOV R6, UR4 ;  /* 0x0000000400067c02 */ /* 0x000fe20008000f00 */
[----:B------:R-:W-:Y:S01]  /*2ac0*/  IMAD.MOV.U32 R8, RZ, RZ, 0x70 ;  /* 0x00000070ff087424 */ /* 0x000fe200078e00ff */
[----:B------:R-:W-:-:S02]  /*2ad0*/  MOV R11, UR7 ;  /* 0x00000007000b7c02 */ /* 0x000fc40008000f00 */
[----:B------:R-:W-:Y:S02]  /*2ae0*/  MOV R12, 0x1 ;  /* 0x00000001000c7802 */ /* 0x000fe40000000f00 */
[----:B-1----:R-:W-:-:S07]  /*2af0*/  MOV R13, RZ ;  /* 0x000000ff000d7202 */ /* 0x002fce0000000f00 */
[----:B------:R-:W-:-:S07]  /*2b00*/  LEPC R20, `(.L_x_19) ;  /* 0x000000001014794e */ /* 0x000fce0000000000 */
[----:B--2---:R-:W-:Y:S05]  /*2b10*/  CALL.ABS.NOINC R14 ;  /* 0x000000000e007343 */ /* 0x004fea0003c00000 */
.L_x_19:
[----:B------:R-:W-:Y:S01]  /*2b20*/  ULEA.HI UR4, UR41, UR41, URZ, 0x1 ;  /* 0x0000002929047291 */ /* 0x000fe2000f8f083f */
[----:B------:R-:W-:-:S03]  /*2b30*/  MOV R3, UR44 ;  /* 0x0000002c00037c02 */ /* 0x000fc60008000f00 */
[----:B------:R-:W-:Y:S01]  /*2b40*/  ULOP3.LUT UR4, UR4, 0xfffffffe, URZ, 0xc0, !UPT ;  /* 0xfffffffe04047892 */ /* 0x000fe2000f8ec03f */
[----:B------:R-:W-:-:S03]  /*2b50*/  ISETP.NE.AND P0, PT, R3, 0x3, PT ;  /* 0x000000030300780c */ /* 0x000fc60003f05270 */
[----:B------:R-:W-:-:S06]  /*2b60*/  UIADD3 UR4, UR41, -UR4, URZ ;  /* 0x8000000429047290 */ /* 0x000fcc000fffe03f */
[----:B------:R-:W-:-:S05]  /*2b70*/  IMAD.U32 R0, RZ, RZ, UR4 ;  /* 0x00000004ff007e24 */ /* 0x000fca000f8e00ff */
[----:B------:R-:W-:-:S04]  /*2b80*/  SHF.L.U32 R0, R0, 0x1f, RZ ;  /* 0x0000001f00007819 */ /* 0x000fc800000006ff */
[----:B------:R-:W1:Y:S02]  /*2b90*/  SYNCS.PHASECHK.TRANS64.TRYWAIT P1, [UR46+0x28c00], R0 ;  /* 0x028c0000ff0075a7 */ /* 0x000e64000802016e */
[----:B-1----:R-:W-:Y:S05]  /*2ba0*/  @!P1 BRA `(.L_x_20) ;  /* 0x0000007c00049947 */ /* 0x002fea0003800000 */
.L_x_99:
[----:B------:R-:W-:Y:S05]  /*2bb0*/  @!P0 BRA `(.L_x_21) ;  /* 0x0000000000048947 */ /* 0x000fea0003800000 */
[----:B------:R-:W-:Y:S01]  /*2bc0*/  BPT.TRAP 0x1 ;  /* 0x000000040000795c */ /* 0x000fe20000300000 */
.L_x_21:
[----:B------:R-:W-:Y:S01]  /*2bd0*/  IMAD.U32 R12, RZ, RZ, UR40 ;  /* 0x00000028ff0c7e24 */ /* 0x000fe2000f8e00ff */
[----:B------:R-:W-:-:S04]  /*2be0*/  MOV R7, UR39 ;  /* 0x0000002700077c02 */ /* 0x000fc80008000f00 */
[----:B------:R-:W-:Y:S02]  /*2bf0*/  LEA R7, R7, UR46, 0x3 ;  /* 0x0000002e07077c11 */ /* 0x000fe4000f8e18ff */
[----:B------:R-:W-:-:S04]  /*2c00*/  SHF.L.U32 R12, R12, 0x1f, RZ ;  /* 0x0000001f0c0c7819 */ /* 0x000fc800000006ff */
[----:B------:R2:W3:Y:S01]  /*2c10*/  SYNCS.PHASECHK.TRANS64.TRYWAIT P1, [R7+URZ+0x28c30], R12 ;  /* 0x028c300c070075a7 */ /* 0x0004e2000802017f */
[----:B------:R-:W-:Y:S05]  /*2c20*/  @!P0 BRA `(.L_x_22) ;  /* 0x0000000000048947 */ /* 0x000fea0003800000 */
[----:B------:R-:W-:Y:S01]  /*2c30*/  BPT.TRAP 0x1 ;  /* 0x000000040000795c */ /* 0x000fe20000300000 */
.L_x_22:
[----:B---3--:R-:W-:Y:S05]  /*2c40*/  @P1 BRA `(.L_x_23) ;  /* 0x0000000000081947 */ /* 0x008fea0003800000 */
[----:B------:R-:W3:Y:S02]  /*2c50*/  SYNCS.PHASECHK.TRANS64.TRYWAIT P1, [R7+URZ+0x28c30], R12 ;  /* 0x028c300c070075a7 */ /* 0x000ee4000802017f */
[----:B---3--:R-:W-:Y:S05]  /*2c60*/  @!P1 BRA `(.L_x_24) ;  /* 0x0000007800ec9947 */ /* 0x008fea0003800000 */
.L_x_23:
[----:B-1----:R-:W1:Y:S01]  /*2c70*/  S2R R0, SR_TID.X ;  /* 0x0000000000007919 */ /* 0x002e620000002100 */
[----:B------:R-:W-:-:S04]  /*2c80*/  UIADD3 UR4, UR46, 0x22400, URZ ;  /* 0x000224002e047890 */ /* 0x000fc8000fffe03f */
[----:B------:R-:W-:-:S04]  /*2c90*/  USHF.R.U32.HI UR4, URZ, 0x4, UR4 ;  /* 0x000000043f047899 */ /* 0x000fc80008011604 */
[----:B------:R-:W-:-:S06]  /*2ca0*/  ULOP3.LUT UR4, UR4, 0x3fff, URZ, 0xc0, !UPT ;  /* 0x00003fff04047892 */ /* 0x000fcc000f8ec03f */
[----:B------:R-:W-:Y:S01]  /*2cb0*/  MOV R4, UR4 ;  /* 0x0000000400047c02 */ /* 0x000fe20008000f00 */
[----:B------:R-:W-:Y:S05]  /*2cc0*/  WARPSYNC.ALL ;  /* 0x0000000000007948 */ /* 0x000fea0003800000 */
[----:B------:R-:W-:Y:S02]  /*2cd0*/  LOP3.LUT R4, R4, 0x10000, RZ, 0xfc, !PT ;  /* 0x0001000004047812 */ /* 0x000fe400078efcff */
[----:B-1----:R-:W-:-:S04]  /*2ce0*/  LOP3.LUT R0, R0, 0x7f, RZ, 0xc0, !PT ;  /* 0x0000007f00007812 */ /* 0x002fc800078ec0ff */
[----:B------:R-:W-:Y:S02]  /*2cf0*/  ISETP.NE.AND P1, PT, R0, RZ, PT ;  /* 0x000000ff0000720c */ /* 0x000fe40003f25270 */
[----:B------:R-:W-:Y:S01]  /*2d00*/  R2UR UR12, R4 ;  /* 0x00000000040c72ca */ /* 0x000fe200000e0000 */
[----:B------:R-:W-:Y:S01]  /*2d10*/  UIADD3 UR4, UR46, 0x20400, URZ ;  /* 0x000204002e047890 */ /* 0x000fe2000fffe03f */
[----:B------:R-:W-:Y:S01]  /*2d20*/  WARPGROUP.ARRIVE ;  /* 0x00000000000079c5 */ /* 0x000fe20000000000 */
[----:B------:R-:W-:Y:S01]  /*2d30*/  UMOV UR7, 0x40000040 ;  /* 0x4000004000077882 */ /* 0x000fe20000000000 */
[----:B------:R-:W-:Y:S01]  /*2d40*/  UMOV UR5, 0x40000040 ;  /* 0x4000004000057882 */ /* 0x000fe20000000000 */
[----:B------:R-:W-:Y:S01]  /*2d50*/  USHF.R.U32.HI UR4, URZ, 0x4, UR4 ;  /* 0x000000043f047899 */ /* 0x000fe20008011604 */
[----:B------:R-:W-:Y:S01]  /*2d60*/  UMOV UR11, 0x40000040 ;  /* 0x40000040000b7882 */ /* 0x000fe20000000000 */
[----:B------:R-:W-:Y:S02]  /*2d70*/  UMOV UR9, 0x40000040 ;  /* 0x4000004000097882 */ /* 0x000fe40000000000 */
[----:B------:R-:W-:Y:S01]  /*2d80*/  ULOP3.LUT UR4, UR4, 0x3fff, URZ, 0xc0, !UPT ;  /* 0x00003fff04047892 */ /* 0x000fe2000f8ec03f */
[----:B------:R-:W-:Y:S01]  /*2d90*/  UMOV UR15, 0x40000040 ;  /* 0x40000040000f7882 */ /* 0x000fe20000000000 */
[----:B------:R-:W-:-:S02]  /*2da0*/  ULDC UR20, c[0x0][0x988] ;  /* 0x0002620000147ab9 */ /* 0x000fc40000000800 */
[----:B------:R-:W-:Y:S02]  /*2db0*/  ULEA UR12, UR39, UR12, 0x9 ;  /* 0x0000000c270c7291 */ /* 0x000fe4000f8e483f */
[----:B------:R-:W-:Y:S02]  /*2dc0*/  ULOP3.LUT UR13, UR4, 0x10000, URZ, 0xfc, !UPT ;  /* 0x00010000040d7892 */ /* 0x000fe4000f8efc3f */
[----:B------:R-:W-:Y:S02]  /*2dd0*/  UIADD3 UR10, UR12, 0x4, URZ ;  /* 0x000000040c0a7890 */ /* 0x000fe4000fffe03f */
[----:B------:R-:W-:Y:S01]  /*2de0*/  UIADD3 UR8, UR13, 0x4, URZ ;  /* 0x000000040d087890 */ /* 0x000fe2000fffe03f */
[----:B------:R-:W-:Y:S02]  /*2df0*/  UMOV UR6, UR12 ;  /* 0x0000000c00067c82 */ /* 0x000fe40008000000 */
[----:B------:R-:W-:Y:S01]  /*2e00*/  UMOV UR4, UR13 ;  /* 0x0000000d00047c82 */ /* 0x000fe20008000000 */
[----:B------:R-:W-:Y:S01]  /*2e10*/  UIADD3 UR14, UR12, 0x6, URZ ;  /* 0x000000060c0e7890 */ /* 0x000fe2000fffe03f */
[----:B------:R-:W-:Y:S01]  /*2e20*/  HGMMA.64x64x16.F32.BF16 R24, gdesc[UR4], RZ, !UPT, gsb0 ;  /* 0x00e00000041879f0 */ /* 0x000fe2000c0018ff */
[----:B------:R-:W-:-:S02]  /*2e30*/  UIADD3 UR6, UR12, 0x2, URZ ;  /* 0x000000020c067890 */ /* 0x000fc4000fffe03f */
[----:B------:R-:W-:Y:S01]  /*2e40*/  UIADD3 UR4, UR13, 0x2, URZ ;  /* 0x000000020d047890 */ /* 0x000fe2000fffe03f */
[----:B------:R-:W-:Y:S01]  /*2e50*/  UMOV UR7, 0x40000040 ;  /* 0x4000004000077882 */ /* 0x000fe20000000000 */
[----:B------:R-:W-:Y:S01]  /*2e60*/  UMOV UR5, 0x40000040 ;  /* 0x4000004000057882 */ /* 0x000fe20000000000 */
[----:B------:R-:W-:-:S03]  /*2e70*/  UIADD3 UR12, UR13, 0x6, URZ ;  /* 0x000000060d0c7890 */ /* 0x000fc6000fffe03f */
[----:B------:R-:W-:Y:S01]  /*2e80*/  UMOV UR13, 0x40000040 ;  /* 0x40000040000d7882 */ /* 0x000fe20000000000 */
[----:B------:R-:W-:Y:S02]  /*2e90*/  WARPGROUP.DEPBAR.LE gsb0, 0x0 ;  /* 0x00008000000079c5 */ /* 0x000fe40000010000 */
[----:B------:R-:W-:-:S06]  /*2ea0*/  WARPGROUP.ARRIVE ;  /* 0x00000000000079c5 */ /* 0x000fcc0000000000 */
[----:B------:R-:W-:Y:S01]  /*2eb0*/  HGMMA.64x64x16.F32.BF16 R24, gdesc[UR4], R24, gsb0 ;  /* 0x00e00000041879f0 */ /* 0x000fe20008001818 */
[----:B------:R-:W-:-:S06]  /*2ec0*/  UIMAD UR6, UR37, -0x40, UR50 ;  /* 0xffffffc0250678a4 */ /* 0x000fcc000f8e0232 */
[----:B------:R-:W-:-:S04]  /*2ed0*/  MOV R3, UR6 ;  /* 0x0000000600037c02 */ /* 0x000fc80008000f00 */
[----:B------:R-:W-:-:S04]  /*2ee0*/  IADD3 R0, -R16, 0x40, R3 ;  /* 0x0000004010007810 */ /* 0x000fc80007ffe103 */
[C---:B------:R-:W-:Y:S02]  /*2ef0*/  ISETP.GT.AND P6, PT, R0.reuse, RZ, PT ;  /* 0x000000ff0000720c */ /* 0x040fe40003fc4270 */
[C---:B------:R-:W-:Y:S02]  /*2f00*/  ISETP.GT.AND P2, PT, R0.reuse, 0x1, PT ;  /* 0x000000010000780c */ /* 0x040fe40003f44270 */
[C---:B------:R-:W-:Y:S02]  /*2f10*/  ISETP.GT.AND P3, PT, R0.reuse, 0x8, PT ;  /* 0x000000080000780c */ /* 0x040fe40003f64270 */
[C---:B------:R-:W-:Y:S02]  /*2f20*/  ISETP.GT.AND P4, PT, R0.reuse, 0x9, PT ;  /* 0x000000090000780c */ /* 0x040fe40003f84270 */
[----:B------:R-:W-:Y:S01]  /*2f30*/  ISETP.GT.AND P5, PT, R0, 0x10, PT ;  /* 0x000000100000780c */ /* 0x000fe20003fa4270 */
[----:B------:R-:W-:Y:S02]  /*2f40*/  WARPGROUP.DEPBAR.LE gsb0, 0x0 ;  /* 0x00008000000079c5 */ /* 0x000fe40000010000 */
[----:B------:R-:W-:-:S06]  /*2f50*/  WARPGROUP.ARRIVE ;  /* 0x00000000000079c5 */ /* 0x000fcc0000000000 */
[----:B------:R-:W-:Y:S03]  /*2f60*/  HGMMA.64x64x16.F32.BF16 R24, gdesc[UR8], R24, gsb0 ;  /* 0x00e00000081879f0 */ /* 0x000fe60008001818 */
[----:B------:R-:W-:Y:S02]  /*2f70*/  WARPGROUP.DEPBAR.LE gsb0, 0x0 ;  /* 0x00008000000079c5 */ /* 0x000fe40000010000 */
[----:B------:R-:W-:-:S06]  /*2f80*/  WARPGROUP.ARRIVE ;  /* 0x00000000000079c5 */ /* 0x000fcc0000000000 */
[----:B------:R-:W-:Y:S03]  /*2f90*/  HGMMA.64x64x16.F32.BF16 R24, gdesc[UR12], R24, gsb0 ;  /* 0x00e000000c1879f0 */ /* 0x000fe60008001818 */
[----:B------:R-:W-:Y:S02]  /*2fa0*/  WARPGROUP.DEPBAR.LE gsb0, 0x0 ;  /* 0x00008000000079c5 */ /* 0x000fe40000010000 */
[----:B------:R-:W-:Y:S02]  /*2fb0*/  FSEL R24, R24, -INF , P6 ;  /* 0xff80000018187808 */ /* 0x000fe40003000000 */
[----:B------:R-:W-:Y:S02]  /*2fc0*/  FSEL R25, R25, -INF , P2 ;  /* 0xff80000019197808 */ /* 0x000fe40001000000 */
[----:B------:R-:W-:Y:S02]  /*2fd0*/  FSEL R28, R28, -INF , P3 ;  /* 0xff8000001c1c7808 */ /* 0x000fe40001800000 */
[----:B------:R-:W-:-:S02]  /*2fe0*/  FMNMX.FTZ R3, R24, R25, !PT ;  /* 0x0000001918037209 */ /* 0x000fc40007810000 */
[----:B------:R-:W-:Y:S02]  /*2ff0*/  FSEL R29, R29, -INF , P4 ;  /* 0xff8000001d1d7808 */ /* 0x000fe40002000000 */
[----:B------:R-:W-:Y:S02]  /*3000*/  FMNMX.FTZ R6, R28, R3, !PT ;  /* 0x000000031c067209 */ /* 0x000fe40007810000 */
[----:B------:R-:W-:Y:S02]  /*3010*/  FSEL R26, R26, -INF , P6 ;  /* 0xff8000001a1a7808 */ /* 0x000fe40003000000 */
[----:B------:R-:W-:Y:S02]  /*3020*/  ISETP.GT.AND P6, PT, R0, 0x11, PT ;  /* 0x000000110000780c */ /* 0x000fe40003fc4270 */
[----:B------:R-:W-:Y:S02]  /*3030*/  FSEL R32, R32, -INF , P5 ;  /* 0xff80000020207808 */ /* 0x000fe40002800000 */
[----:B------:R-:W-:-:S02]  /*3040*/  FMNMX.FTZ R3, R29, R6, !PT ;  /* 0x000000061d037209 */ /* 0x000fc40007810000 */
[----:B------:R-:W-:Y:S02]  /*3050*/  FSEL R27, R27, -INF , P2 ;  /* 0xff8000001b1b7808 */ /* 0x000fe40001000000 */
[----:B------:R-:W-:Y:S02]  /*3060*/  ISETP.GT.AND P2, PT, R0, 0x18, PT ;  /* 0x000000180000780c */ /* 0x000fe40003f44270 */
[----:B------:R-:W-:Y:S02]  /*3070*/  FSEL R33, R33, -INF , P6 ;  /* 0xff80000021217808 */ /* 0x000fe40003000000 */
[----:B------:R-:W-:Y:S02]  /*3080*/  FMNMX.FTZ R6, R32, R3, !PT ;  /* 0x0000000320067209 */ /* 0x000fe40007810000 */
[----:B------:R-:W-:Y:S02]  /*3090*/  FSEL R30, R30, -INF , P3 ;  /* 0xff8000001e1e7808 */ /* 0x000fe40001800000 */
[----:B------:R-:W-:-:S02]  /*30a0*/  ISETP.GT.AND P3, PT, R0, 0x19, PT ;  /* 0x000000190000780c */ /* 0x000fc40003f64270 */
        /* <DEDUP_REMOVED lines=35> */
[----:B------:R-:W-:-:S02]  /*32e0*/  FMNMX.FTZ R0, R52, R3, !PT ;  /* 0x0000000334007209 */ /* 0x000fc40007810000 */
[----:B------:R-:W-:Y:S02]  /*32f0*/  FMNMX.FTZ R3, R26, R27, !PT ;  /* 0x0000001b1a037209 */ /* 0x000fe40007810000 */
[----:B------:R-:W-:Y:S02]  /*3300*/  FMNMX.FTZ R5, R53, R0, !PT ;  /* 0x0000000035057209 */ /* 0x000fe40007810000 */
[----:B------:R-:W-:Y:S02]  /*3310*/  FSEL R47, R47, -INF , P2 ;  /* 0xff8000002f2f7808 */ /* 0x000fe40001000000 */
[----:B------:R-:W-:Y:S01]  /*3320*/  FSEL R50, R50, -INF , P3 ;  /* 0xff80000032327808 */ /* 0x000fe20001800000 */
[----:B------:R-:W1:Y:S01]  /*3330*/  SHFL.BFLY PT, R0, R5, 0x2, 0x1f ;  /* 0x0c401f0005007f89 */ /* 0x000e6200000e0000 */
[----:B------:R-:W-:Y:S02]  /*3340*/  FSEL R51, R51, -INF , P4 ;  /* 0xff80000033337808 */ /* 0x000fe40002000000 */
[----:B------:R-:W-:-:S02]  /*3350*/  FSEL R54, R54, -INF , P5 ;  /* 0xff80000036367808 */ /* 0x000fc40002800000 */
[----:B------:R-:W-:Y:S02]  /*3360*/  FSEL R55, R55, -INF , P6 ;  /* 0xff80000037377808 */ /* 0x000fe40003000000 */
[----:B-1----:R-:W-:Y:S02]  /*3370*/  FMNMX.FTZ R8, R5, R0, !PT ;  /* 0x0000000005087209 */ /* 0x002fe40007810000 */
[----:B------:R-:W-:-:S03]  /*3380*/  FMNMX.FTZ R0, R30, R3, !PT ;  /* 0x000000031e007209 */ /* 0x000fc60007810000 */
[----:B------:R-:W1:Y:S01]  /*3390*/  SHFL.BFLY PT, R9, R8, 0x1, 0x1f ;  /* 0x0c201f0008097f89 */ /* 0x000e6200000e0000 */
[----:B------:R-:W-:-:S04]  /*33a0*/  FMNMX.FTZ R3, R31, R0, !PT ;  /* 0x000000001f037209 */ /* 0x000fc80007810000 */
[----:B------:R-:W-:-:S04]  /*33b0*/  FMNMX.FTZ R0, R34, R3, !PT ;  /* 0x0000000322007209 */ /* 0x000fc80007810000 */
[----:B------:R-:W-:-:S04]  /*33c0*/  FMNMX.FTZ R3, R35, R0, !PT ;  /* 0x0000000023037209 */ /* 0x000fc80007810000 */
[----:B------:R-:W-:-:S04]  /*33d0*/  FMNMX.FTZ R6, R38, R3, !PT ;  /* 0x0000000326067209 */ /* 0x000fc80007810000 */
[----:B------:R-:W-:-:S04]  /*33e0*/  FMNMX.FTZ R3, R39, R6, !PT ;  /* 0x0000000627037209 */ /* 0x000fc80007810000 */
[----:B------:R-:W-:Y:S02]  /*33f0*/  FMNMX.FTZ R6, R42, R3, !PT ;  /* 0x000000032a067209 */ /* 0x000fe40007810000 */
[----:B-1----:R-:W-:Y:S02]  /*3400*/  FMNMX.FTZ R0, R8, R9, !PT ;  /* 0x0000000908007209 */ /* 0x002fe40007810000 */
[----:B------:R-:W-:Y:S02]  /*3410*/  FMNMX.FTZ R3, R43, R6, !PT ;  /* 0x000000062b037209 */ /* 0x000fe40007810000 */
[C---:B------:R-:W-:Y:S01]  /*3420*/  FSETP.NEU.FTZ.AND P2, PT, R0.reuse, -INF , PT ;  /* 0xff8000000000780b */ /* 0x040fe20003f5d000 */
[----:B------:R-:W-:Y:S01]  /*3430*/  FMUL.FTZ R5, R0, UR20 ;  /* 0x0000001400057c20 */ /* 0x000fe20008410000 */
[----:B------:R-:W-:-:S04]  /*3440*/  FMNMX.FTZ R6, R46, R3, !PT ;  /* 0x000000032e067209 */ /* 0x000fc80007810000 */
[----:B------:R-:W-:Y:S02]  /*3450*/  FMNMX.FTZ R3, R47, R6, !PT ;  /* 0x000000062f037209 */ /* 0x000fe40007810000 */
[----:B------:R-:W-:Y:S02]  /*3460*/  FSEL R8, R5, RZ, P2 ;  /* 0x000000ff05087208 */ /* 0x000fe40001000000 */
[----:B------:R-:W-:-:S03]  /*3470*/  FMNMX.FTZ R6, R50, R3, !PT ;  /* 0x0000000332067209 */ /* 0x000fc60007810000 */
[--C-:B------:R-:W-:Y:S01]  /*3480*/  FFMA.FTZ R24, R24, UR20, -R8.reuse ;  /* 0x0000001418187c23 */ /* 0x100fe20008010808 */
[----:B------:R-:W-:Y:S01]  /*3490*/  FMNMX.FTZ R3, R51, R6, !PT ;  /* 0x0000000633037209 */ /* 0x000fe20007810000 */
[--C-:B------:R-:W-:Y:S01]  /*34a0*/  FFMA.FTZ R25, R25, UR20, -R8.reuse ;  /* 0x0000001419197c23 */ /* 0x100fe20008010808 */
[--C-:B------:R-:W-:Y:S01]  /*34b0*/  FFMA.FTZ R28, R28, UR20, -R8.reuse ;  /* 0x000000141c1c7c23 */ /* 0x100fe20008010808 */
[--C-:B------:R-:W-:Y:S01]  /*34c0*/  FFMA.FTZ R29, R29, UR20, -R8.reuse ;  /* 0x000000141d1d7c23 */ /* 0x100fe20008010808 */
[----:B------:R-:W-:Y:S01]  /*34d0*/  FMNMX.FTZ R6, R54, R3, !PT ;  /* 0x0000000336067209 */ /* 0x000fe20007810000 */
[----:B------:R-:W-:Y:S01]  /*34e0*/  MUFU.EX2 R24, R24 ;  /* 0x0000001800187308 */ /* 0x000fe20000000800 */
[--C-:B------:R-:W-:Y:S01]  /*34f0*/  FFMA.FTZ R32, R32, UR20, -R8.reuse ;  /* 0x0000001420207c23 */ /* 0x100fe20008010808 */
[--C-:B------:R-:W-:Y:S01]  /*3500*/  FFMA.FTZ R33, R33, UR20, -R8.reuse ;  /* 0x0000001421217c23 */ /* 0x100fe20008010808 */
[----:B------:R-:W-:Y:S01]  /*3510*/  FMNMX.FTZ R6, R55, R6, !PT ;  /* 0x0000000637067209 */ /* 0x000fe20007810000 */
[--C-:B------:R-:W-:Y:S01]  /*3520*/  FFMA.FTZ R36, R36, UR20, -R8.reuse ;  /* 0x0000001424247c23 */ /* 0x100fe20008010808 */
[--C-:B------:R-:W-:Y:S01]  /*3530*/  FFMA.FTZ R37, R37, UR20, -R8.reuse ;  /* 0x0000001425257c23 */ /* 0x100fe20008010808 */
[--C-:B------:R-:W-:Y:S01]  /*3540*/  FFMA.FTZ R40, R40, UR20, -R8.reuse ;  /* 0x0000001428287c23 */ /* 0x100fe20008010808 */
[--C-:B------:R-:W-:Y:S01]  /*3550*/  FFMA.FTZ R41, R41, UR20, -R8.reuse ;  /* 0x0000001429297c23 */ /* 0x100fe20008010808 */
[----:B------:R-:W1:Y:S01]  /*3560*/  SHFL.BFLY PT, R3, R6, 0x2, 0x1f ;  /* 0x0c401f0006037f89 */ /* 0x000e6200000e0000 */
[----:B------:R-:W4:Y:S01]  /*3570*/  MUFU.EX2 R25, R25 ;  /* 0x0000001900197308 */ /* 0x000f220000000800 */
[--C-:B------:R-:W-:Y:S01]  /*3580*/  FFMA.FTZ R44, R44, UR20, -R8.reuse ;  /* 0x000000142c2c7c23 */ /* 0x100fe20008010808 */
[--C-:B------:R-:W-:Y:S01]  /*3590*/  FFMA.FTZ R45, R45, UR20, -R8.reuse ;  /* 0x000000142d2d7c23 */ /* 0x100fe20008010808 */
[--C-:B------:R-:W-:Y:S01]  /*35a0*/  FFMA.FTZ R48, R48, UR20, -R8.reuse ;  /* 0x0000001430307c23 */ /* 0x100fe20008010808 */
[--C-:B------:R-:W-:Y:S01]  /*35b0*/  FFMA.FTZ R49, R49, UR20, -R8.reuse ;  /* 0x0000001431317c23 */ /* 0x100fe20008010808 */
[--C-:B------:R-:W-:Y:S01]  /*35c0*/  FFMA.FTZ R52, R52, UR20, -R8.reuse ;  /* 0x0000001434347c23 */ /* 0x100fe20008010808 */
[----:B------:R-:W-:-:S02]  /*35d0*/  FFMA.FTZ R8, R53, UR20, -R8 ;  /* 0x0000001435087c23 */ /* 0x000fc40008010808 */
[----:B------:R-:W-:Y:S08]  /*35e0*/  MUFU.EX2 R28, R28 ;  /* 0x0000001c001c7308 */ /* 0x000ff00000000800 */
[----:B------:R-:W5:Y:S01]  /*35f0*/  MUFU.EX2 R29, R29 ;  /* 0x0000001d001d7308 */ /* 0x000f620000000800 */
[----:B----4-:R-:W-:Y:S02]  /*3600*/  F2FP.BF16.F32.PACK_AB R152, R25, R24 ;  /* 0x000000181998723e */ /* 0x010fe400000010ff */
[----:B-1----:R-:W-:-:S05]  /*3610*/  FMNMX.FTZ R5, R6, R3, !PT ;  /* 0x0000000306057209 */ /* 0x002fca0007810000 */
[----:B------:R-:W-:Y:S01]  /*3620*/  MUFU.EX2 R32, R32 ;  /* 0x0000002000207308 */ /* 0x000fe20000000800 */
[----:B------:R-:W1:Y:S07]  /*3630*/  SHFL.BFLY PT, R6, R5, 0x1, 0x1f ;  /* 0x0c201f0005067f89 */ /* 0x000e6e00000e0000 */
[----:B------:R-:W-:Y:S01]  /*3640*/  MUFU.EX2 R9, R8 ;  /* 0x0000000800097308 */ /* 0x000fe20000000800 */
[----:B-----5:R-:W-:-:S07]  /*3650*/  F2FP.BF16.F32.PACK_AB R154, R29, R28 ;  /* 0x0000001c1d9a723e */ /* 0x020fce00000010ff */
[----:B------:R-:W4:Y:S08]  /*3660*/  MUFU.EX2 R33, R33 ;  /* 0x0000002100217308 */ /* 0x000f300000000800 */
[----:B------:R-:W-:Y:S01]  /*3670*/  MUFU.EX2 R36, R36 ;  /* 0x0000002400247308 */ /* 0x000fe20000000800 */
[----:B-1----:R-:W-:-:S04]  /*3680*/  FMNMX.FTZ R3, R5, R6, !PT ;  /* 0x0000000605037209 */ /* 0x002fc80007810000 */
[C---:B------:R-:W-:Y:S01]  /*3690*/  FSETP.NEU.FTZ.AND P2, PT, R3.reuse, -INF , PT ;  /* 0xff8000000300780b */ /* 0x040fe20003f5d000 */
[----:B------:R-:W-:Y:S02]  /*36a0*/  FMUL.FTZ R5, R3, UR20 ;  /* 0x0000001403057c20 */ /* 0x000fe40008410000 */
[----:B------:R-:W1:Y:S01]  /*36b0*/  MUFU.EX2 R37, R37 ;  /* 0x0000002500257308 */ /* 0x000e620000000800 */
[----:B----4-:R-:W-:Y:S02]  /*36c0*/  F2FP.BF16.F32.PACK_AB R156, R33, R32 ;  /* 0x00000020219c723e */ /* 0x010fe400000010ff */
[----:B------:R-:W-:Y:S01]  /*36d0*/  FSEL R6, R5, RZ, P2 ;  /* 0x000000ff05067208 */ /* 0x000fe20001000000 */
[----:B------:R-:W-:-:S04]  /*36e0*/  FADD.FTZ R5, R24, R25 ;  /* 0x0000001918057221 */ /* 0x000fc80000010000 */
[----:B------:R-:W-:Y:S01]  /*36f0*/  MUFU.EX2 R40, R40 ;  /* 0x0000002800287308 */ /* 0x000fe20000000800 */
[--C-:B------:R-:W-:Y:S01]  /*3700*/  FFMA.FTZ R26, R26, UR20, -R6.reuse ;  /* 0x000000141a1a7c23 */ /* 0x100fe20008010806 */
[--C-:B------:R-:W-:Y:S01]  /*3710*/  FFMA.FTZ R27, R27, UR20, -R6.reuse ;  /* 0x000000141b1b7c23 */ /* 0x100fe20008010806 */
[--C-:B------:R-:W-:Y:S01]  /*3720*/  FFMA.FTZ R30, R30, UR20, -R6.reuse ;  /* 0x000000141e1e7c23 */ /* 0x100fe20008010806 */
[--C-:B------:R-:W-:Y:S01]  /*3730*/  FFMA.FTZ R31, R31, UR20, -R6.reuse ;  /* 0x000000141f1f7c23 */ /* 0x100fe20008010806 */
[--C-:B------:R-:W-:Y:S01]  /*3740*/  FFMA.FTZ R34, R34, UR20, -R6.reuse ;  /* 0x0000001422227c23 */ /* 0x100fe20008010806 */
[--C-:B------:R-:W-:Y:S01]  /*3750*/  FFMA.FTZ R35, R35, UR20, -R6.reuse ;  /* 0x0000001423237c23 */ /* 0x100fe20008010806 */
[----:B------:R-:W-:Y:S01]  /*3760*/  FFMA.FTZ R38, R38, UR20, -R6 ;  /* 0x0000001426267c23 */ /* 0x000fe20008010806 */
[----:B------:R-:W-:Y:S01]  /*3770*/  MUFU.EX2 R26, R26 ;  /* 0x0000001a001a7308 */ /* 0x000fe20000000800 */
[----:B------:R-:W-:Y:S01]  /*3780*/  FADD.FTZ R8, R28, R5 ;  /* 0x000000051c087221 */ /* 0x000fe20000010000 */
[----:B------:R-:W-:-:S02]  /*3790*/  @!P1 VIADD R5, R7, 0x28c40 ;  /* 0x00028c4007059836 */ /* 0x000fc40000000000 */
[--C-:B------:R-:W-:Y:S01]  /*37a0*/  FFMA.FTZ R39, R39, UR20, -R6.reuse ;  /* 0x0000001427277c23 */ /* 0x100fe20008010806 */
[----:B------:R-:W-:Y:S01]  /*37b0*/  FFMA.FTZ R42, R42, UR20, -R6 ;  /* 0x000000142a2a7c23 */ /* 0x000fe20008010806 */
[----:B------:R-:W-:Y:S01]  /*37c0*/  FADD.FTZ R13, R29, R8 ;  /* 0x000000081d0d7221 */ /* 0x000fe20000010000 */
[--C-:B------:R-:W-:Y:S01]  /*37d0*/  FFMA.FTZ R43, R43, UR20, -R6.reuse ;  /* 0x000000142b2b7c23 */ /* 0x100fe20008010806 */
[----:B------:R-:W-:Y:S01]  /*37e0*/  @!P1 PRMT R5, RZ, 0x654, R5 ;  /* 0x00000654ff059816 */ /* 0x000fe20000000005 */
[----:B------:R-:W4:Y:S01]  /*37f0*/  MUFU.EX2 R27, R27 ;  /* 0x0000001b001b7308 */ /* 0x000f220000000800 */
[----:B------:R-:W-:Y:S01]  /*3800*/  FADD.FTZ R10, R32, R13 ;  /* 0x0000000d200a7221 */ /* 0x000fe20000010000 */
[--C-:B------:R-:W-:Y:S01]  /*3810*/  FFMA.FTZ R46, R46, UR20, -R6.reuse ;  /* 0x000000142e2e7c23 */ /* 0x100fe20008010806 */
[----:B------:R5:W-:Y:S01]  /*3820*/  @!P1 SYNCS.ARRIVE.TRANS64.RED.A1T0 RZ, [R5+URZ], RZ ;  /* 0x000000ff05ff99a7 */ /* 0x000be2000810043f */
[--C-:B------:R-:W-:Y:S01]  /*3830*/  FFMA.FTZ R47, R47, UR20, -R6.reuse ;  /* 0x000000142f2f7c23 */ /* 0x100fe20008010806 */
[--C-:B------:R-:W-:Y:S01]  /*3840*/  FFMA.FTZ R50, R50, UR20, -R6.reuse ;  /* 0x0000001432327c23 */ /* 0x100fe20008010806 */
[--C-:B------:R-:W-:Y:S01]  /*3850*/  FFMA.FTZ R51, R51, UR20, -R6.reuse ;  /* 0x0000001433337c23 */ /* 0x100fe20008010806 */
[--C-:B------:R-:W-:Y:S01]  /*3860*/  FFMA.FTZ R54, R54, UR20, -R6.reuse ;  /* 0x0000001436367c23 */ /* 0x100fe20008010806 */
[----:B------:R-:W2:Y:S01]  /*3870*/  MUFU.EX2 R30, R30 ;  /* 0x0000001e001e7308 */ /* 0x000ea20000000800 */
[----:B------:R-:W-:Y:S01]  /*3880*/  FFMA.FTZ R6, R55, UR20, -R6 ;  /* 0x0000001437067c23 */ /* 0x000fe20008010806 */
[----:B-1----:R-:W-:-:S06]  /*3890*/  F2FP.BF16.F32.PACK_AB R158, R37, R36 ;  /* 0x00000024259e723e */ /* 0x002fcc00000010ff */
[----:B------:R-:W5:Y:S01]  /*38a0*/  MUFU.EX2 R31, R31 ;  /* 0x0000001f001f7308 */ /* 0x000f620000000800 */
[----:B----4-:R-:W-:Y:S01]  /*38b0*/  FADD.FTZ R11, R26, R27 ;  /* 0x0000001b1a0b7221 */ /* 0x010fe20000010000 */
[----:B------:R-:W-:-:S06]  /*38c0*/  F2FP.BF16.F32.PACK_AB R153, R27, R26 ;  /* 0x0000001a1b99723e */ /* 0x000fcc00000010ff */
[----:B------:R-:W1:Y:S01]  /*38d0*/  MUFU.EX2 R34, R34 ;  /* 0x0000002200227308 */ /* 0x000e620000000800 */
[----:B--2---:R-:W-:Y:S01]  /*38e0*/  FADD.FTZ R8, R30, R11 ;  /* 0x0000000b1e087221 */ /* 0x004fe20000010000 */
[----:B------:R-:W-:-:S04]  /*38f0*/  FADD.FTZ R11, R33, R10 ;  /* 0x0000000a210b7221 */ /* 0x000fc80000010000 */
[----:B------:R-:W-:Y:S02]  /*3900*/  FADD.FTZ R10, R36, R11 ;  /* 0x0000000b240a7221 */ /* 0x000fe40000010000 */
[----:B------:R-:W2:Y:S01]  /*3910*/  MUFU.EX2 R35, R35 ;  /* 0x0000002300237308 */ /* 0x000ea20000000800 */
[----:B-----5:R-:W-:Y:S01]  /*3920*/  FADD.FTZ R5, R31, R8 ;  /* 0x000000081f057221 */ /* 0x020fe20000010000 */
[----:B------:R-:W-:Y:S01]  /*3930*/  FADD.FTZ R11, R37, R10 ;  /* 0x0000000a250b7221 */ /* 0x000fe20000010000 */
[----:B------:R-:W-:Y:S01]  /*3940*/  F2FP.BF16.F32.PACK_AB R155, R31, R30 ;  /* 0x0000001e1f9b723e */ /* 0x000fe200000010ff */
[----:B------:R-:W-:Y:S02]  /*3950*/  BAR.SYNC.DEFER_BLOCKING 0xf, 0x100 ;  /* 0x03c4000000007b1d */ /* 0x000fe40000010000 */
[----:B------:R-:W-:Y:S01]  /*3960*/  FADD.FTZ R10, R40, R11 ;  /* 0x0000000b280a7221 */ /* 0x000fe20000010000 */
[----:B-1----:R-:W-:-:S03]  /*3970*/  FADD.FTZ R8, R34, R5 ;  /* 0x0000000522087221 */ /* 0x002fc60000010000 */
[----:B------:R-:W1:Y:S01]  /*3980*/  MUFU.EX2 R38, R38 ;  /* 0x0000002600267308 */ /* 0x000e620000000800 */
[----:B--2---:R-:W-:-:S07]  /*3990*/  FADD.FTZ R5, R35, R8 ;  /* 0x0000000823057221 */ /* 0x004fce0000010000 */
[----:B------:R-:W2:Y:S01]  /*39a0*/  MUFU.EX2 R39, R39 ;  /* 0x0000002700277308 */ /* 0x000ea20000000800 */
[----:B------:R-:W-:-:S07]  /*39b0*/  F2FP.BF16.F32.PACK_AB R157, R35, R34 ;  /* 0x00000022239d723e */ /* 0x000fce00000010ff */
[----:B------:R-:W4:Y:S01]  /*39c0*/  MUFU.EX2 R42, R42 ;  /* 0x0000002a002a7308 */ /* 0x000f220000000800 */
[----:B-1----:R-:W-:Y:S01]  /*39d0*/  FADD.FTZ R8, R38, R5 ;  /* 0x0000000526087221 */ /* 0x002fe20000010000 */
[----:B------:R1:W-:Y:S06]  /*39e0*/  STSM.16.M88.4 [R19+0x26800], R152 ;  /* 0x0268009813007844 */ /* 0x0003ec0000000200 */
[----:B------:R-:W5:Y:S01]  /*39f0*/  MUFU.EX2 R41, R41 ;  /* 0x0000002900297308 */ /* 0x000f620000000800 */
[C---:B--2---:R-:W-:Y:S01]  /*3a00*/  FADD.FTZ R5, R39.reuse, R8 ;  /* 0x0000000827057221 */ /* 0x044fe20000010000 */
[----:B------:R-:W-:-:S05]  /*3a10*/  F2FP.BF16.F32.PACK_AB R159, R39, R38 ;  /* 0x00000026279f723e */ /* 0x000fca00000010ff */
[----:B------:R1:W-:Y:S01]  /*3a20*/  STSM.16.M88.4 [R18], R156 ;  /* 0x0000009c12007844 */ /* 0x0003e20000000200 */
[----:B------:R-:W2:Y:S01]  /*3a30*/  MUFU.EX2 R43, R43 ;  /* 0x0000002b002b7308 */ /* 0x000ea20000000800 */
[----:B----4-:R-:W-:-:S07]  /*3a40*/  FADD.FTZ R8, R42, R5 ;  /* 0x000000052a087221 */ /* 0x010fce0000010000 */
[----:B------:R-:W-:Y:S01]  /*3a50*/  MUFU.EX2 R44, R44 ;  /* 0x0000002c002c7308 */ /* 0x000fe20000000800 */
[C---:B-----5:R-:W-:Y:S01]  /*3a60*/  FADD.FTZ R13, R41.reuse, R10 ;  /* 0x0000000a290d7221 */ /* 0x060fe20000010000 */
[----:B------:R-:W-:-:S06]  /*3a70*/  F2FP.BF16.F32.PACK_AB R160, R41, R40 ;  /* 0x0000002829a0723e */ /* 0x000fcc00000010ff */
[----:B------:R-:W4:Y:S01]  /*3a80*/  MUFU.EX2 R46, R46 ;  /* 0x0000002e002e7308 */ /* 0x000f220000000800 */
[C---:B--2---:R-:W-:Y:S01]  /*3a90*/  FADD.FTZ R5, R43.reuse, R8 ;  /* 0x000000082b057221 */ /* 0x044fe20000010000 */
[----:B------:R-:W-:-:S06]  /*3aa0*/  F2FP.BF16.F32.PACK_AB R161, R43, R42 ;  /* 0x0000002a2ba1723e */ /* 0x000fcc00000010ff */
[----:B------:R-:W2:Y:S08]  /*3ab0*/  MUFU.EX2 R45, R45 ;  /* 0x0000002d002d7308 */ /* 0x000eb00000000800 */
[----:B------:R-:W5:Y:S01]  /*3ac0*/  MUFU.EX2 R47, R47 ;  /* 0x0000002f002f7308 */ /* 0x000f620000000800 */
[----:B----4-:R-:W-:-:S07]  /*3ad0*/  FADD.FTZ R8, R46, R5 ;  /* 0x000000052e087221 */ /* 0x010fce0000010000 */
[----:B------:R-:W-:Y:S01]  /*3ae0*/  MUFU.EX2 R48, R48 ;  /* 0x0000003000307308 */ /* 0x000fe20000000800 */
[----:B--2---:R-:W-:-:S07]  /*3af0*/  F2FP.BF16.F32.PACK_AB R162, R45, R44 ;  /* 0x0000002c2da2723e */ /* 0x004fce00000010ff */
[----:B------:R-:W2:Y:S01]  /*3b00*/  MUFU.EX2 R49, R49 ;  /* 0x0000003100317308 */ /* 0x000ea20000000800 */
[C---:B-----5:R-:W-:Y:S01]  /*3b10*/  F2FP.BF16.F32.PACK_AB R163, R47.reuse, R46 ;  /* 0x0000002e2fa3723e */ /* 0x060fe200000010ff */
[----:B------:R-:W-:-:S04]  /*3b20*/  FADD.FTZ R47, R47, R8 ;  /* 0x000000082f2f7221 */ /* 0x000fc80000010000 */
[----:B------:R1:W-:Y:S02]  /*3b30*/  STSM.16.M88.4 [R23], R160 ;  /* 0x000000a017007844 */ /* 0x0003e40000000200 */
[----:B------:R-:W-:Y:S08]  /*3b40*/  MUFU.EX2 R50, R50 ;  /* 0x0000003200327308 */ /* 0x000ff00000000800 */
[----:B------:R-:W4:Y:S01]  /*3b50*/  MUFU.EX2 R51, R51 ;  /* 0x0000003300337308 */ /* 0x000f220000000800 */
[----:B--2---:R-:W-:-:S07]  /*3b60*/  F2FP.BF16.F32.PACK_AB R164, R49, R48 ;  /* 0x0000003031a4723e */ /* 0x004fce00000010ff */
[----:B------:R-:W2:Y:S08]  /*3b70*/  MUFU.EX2 R52, R52 ;  /* 0x0000003400347308 */ /* 0x000eb00000000800 */
[----:B------:R-:W5:Y:S01]  /*3b80*/  MUFU.EX2 R54, R54 ;  /* 0x0000003600367308 */ /* 0x000f620000000800 */
[----:B----4-:R-:W-:Y:S01]  /*3b90*/  F2FP.BF16.F32.PACK_AB R165, R51, R50 ;  /* 0x0000003233a5723e */ /* 0x010fe200000010ff */
[----:B------:R-:W-:-:S04]  /*3ba0*/  FADD.FTZ R50, R50, R47 ;  /* 0x0000002f32327221 */ /* 0x000fc80000010000 */
[----:B------:R-:W-:Y:S02]  /*3bb0*/  FADD.FTZ R51, R51, R50 ;  /* 0x0000003233337221 */ /* 0x000fe40000010000 */
[----:B------:R4:W3:Y:S01]  /*3bc0*/  MUFU.EX2 R11, R6 ;  /* 0x00000006000b7308 */ /* 0x0008e20000000800 */
[----:B--2---:R-:W-:Y:S01]  /*3bd0*/  F2FP.BF16.F32.PACK_AB R166, R9, R52 ;  /* 0x0000003409a6723e */ /* 0x004fe200000010ff */
[----:B----4-:R-:W-:-:S04]  /*3be0*/  FADD.FTZ R6, R44, R13 ;  /* 0x0000000d2c067221 */ /* 0x010fc80000010000 */
[----:B------:R-:W-:Y:S01]  /*3bf0*/  FADD.FTZ R45, R45, R6 ;  /* 0x000000062d2d7221 */ /* 0x000fe20000010000 */
[----:B-----5:R-:W-:-:S03]  /*3c00*/  FADD.FTZ R6, R54, R51 ;  /* 0x0000003336067221 */ /* 0x020fc60000010000 */
[----:B------:R-:W-:Y:S01]  /*3c10*/  FADD.FTZ R48, R48, R45 ;  /* 0x0000002d30307221 */ /* 0x000fe20000010000 */
[C---:B---3--:R-:W-:Y:S01]  /*3c20*/  F2FP.BF16.F32.PACK_AB R167, R11.reuse, R54 ;  /* 0x000000360ba7723e */ /* 0x048fe200000010ff */
[----:B------:R-:W-:Y:S02]  /*3c30*/  FADD.FTZ R6, R11, R6 ;  /* 0x000000060b067221 */ /* 0x000fe40000010000 */
[----:B------:R-:W-:Y:S02]  /*3c40*/  FADD.FTZ R49, R49, R48 ;  /* 0x0000003031317221 */ /* 0x000fe40000010000 */
[----:B------:R1:W-:Y:S02]  /*3c50*/  STSM.16.M88.4 [R22], R164 ;  /* 0x000000a416007844 */ /* 0x0003e40000000200 */
[----:B------:R-:W-:-:S04]  /*3c60*/  FADD.FTZ R52, R52, R49 ;  /* 0x0000003134347221 */ /* 0x000fc80000010000 */
[----:B------:R-:W-:Y:S01]  /*3c70*/  FADD.FTZ R5, R9, R52 ;  /* 0x0000003409057221 */ /* 0x000fe20000010000 */
[----:B------:R-:W-:Y:S06]  /*3c80*/  @!P0 BRA `(.L_x_25) ;  /* 0x0000000000048947 */ /* 0x000fec0003800000 */
[----:B------:R-:W-:Y:S01]  /*3c90*/  BPT.TRAP 0x1 ;  /* 0x000000040000795c */ /* 0x000fe20000300000 */
.L_x_25:
[----:B------:R2:W3:Y:S01]  /*3ca0*/  SYNCS.PHASECHK.TRANS64.TRYWAIT P2, [R7+URZ+0x28c50], R12 ;  /* 0x028c500c070075a7 */ /* 0x0004e2000804017f */
[----:B------:R-:W-:Y:S05]  /*3cb0*/  @!P0 BRA `(.L_x_26) ;  /* 0x0000000000048947 */ /* 0x000fea0003800000 */
[----:B------:R-:W-:Y:S01]  /*3cc0*/  BPT.TRAP 0x1 ;  /* 0x000000040000795c */ /* 0x000fe20000300000 */
.L_x_26:
[----:B------:R-:W-:Y:S01]  /*3cd0*/  ULOP3.LUT UR51, UR51, 0x2000000, URZ, 0xfc, !UPT ;  /* 0x0200000033337892 */ /* 0x000fe2000f8efc3f */
[----:B---3--:R-:W-:Y:S11]  /*3ce0*/  @P2 BRA `(.L_x_27) ;  /* 0x0000000000082947 */ /* 0x008ff60003800000 */
[----:B------:R-:W3:Y:S02]  /*3cf0*/  SYNCS.PHASECHK.TRANS64.TRYWAIT P2, [R7+URZ+0x28c50], R12 ;  /* 0x028c500c070075a7 */ /* 0x000ee4000804017f */
[----:B---3--:R-:W-:Y:S05]  /*3d00*/  @!P2 BRA `(.L_x_28) ;  /* 0x0000006800d8a947 */ /* 0x008fea0003800000 */
.L_x_27:
[----:B------:R-:W-:Y:S01]  /*3d10*/  ULEA UR10, UR39, UR51, 0xc ;  /* 0x00000033270a7291 */ /* 0x000fe2000f8e603f */
[----:B------:R-:W-:Y:S01]  /*3d20*/  WARPGROUP.ARRIVE ;  /* 0x00000000000079c5 */ /* 0x000fe20000000000 */
[----:B------:R-:W-:Y:S01]  /*3d30*/  UMOV UR7, 0x40000040 ;  /* 0x4000004000077882 */ /* 0x000fe20000000000 */
[----:B------:R-:W-:Y:S01]  /*3d40*/  UISETP.GE.AND UP0, UPT, UR50, 0x41, UPT ;  /* 0x000000413200788c */ /* 0x000fe2000bf06270 */
[----:B--23--:R-:W-:-:S03]  /*3d50*/  @!P1 IADD3 R7, R7, 0x28c60, RZ ;  /* 0x00028c6007079810 */ /* 0x00cfc60007ffe0ff */
[----:B------:R-:W-:Y:S01]  /*3d60*/  UMOV UR6, UR10 ;  /* 0x0000000a00067c82 */ /* 0x000fe20008000000 */
[----:B------:R-:W-:Y:S01]  /*3d70*/  @!P1 PRMT R7, RZ, 0x654, R7 ;  /* 0x00000654ff079816 */ /* 0x000fe20000000007 */
[----:B------:R-:W-:Y:S01]  /*3d80*/  HGMMA.64x256x16.F32.BF16 R24, R152, gdesc[UR4].tnspB, RZ, !UPT, gsb0 ;  /* 0x43e0000498187df0 */ /* 0x000fe2000c0018ff */
[----:B------:R-:W-:Y:S01]  /*3d90*/  UIADD3 UR6, UR10, 0x80, URZ ;  /* 0x000000800a067890 */ /* 0x000fe2000fffe03f */
[----:B------:R-:W-:Y:S01]  /*3da0*/  PLOP3.LUT P2, PT, PT, PT, UP0, 0x80, 0x0 ;  /* 0x000000000000781c */ /* 0x000fe20003f4f008 */
[----:B------:R-:W-:Y:S01]  /*3db0*/  UMOV UR7, 0x40000040 ;  /* 0x4000004000077882 */ /* 0x000fe20000000000 */
[----:B------:R-:W-:Y:S02]  /*3dc0*/  WARPGROUP.DEPBAR.LE gsb0, 0x0 ;  /* 0x00008000000079c5 */ /* 0x000fe40000010000 */
[----:B------:R-:W-:-:S15]  /*3dd0*/  WARPGROUP.ARRIVE ;  /* 0x00000000000079c5 */ /* 0x000fde0000000000 */
[----:B------:R-:W-:-:S07]  /*3de0*/  NOP ;  /* 0x0000000000007918 */ /* 0x000fce0000000000 */
[----:B------:R-:W-:Y:S01]  /*3df0*/  HGMMA.64x256x16.F32.BF16 R24, R156, gdesc[UR4].tnspB, R24, gsb0 ;  /* 0x43e000049c187df0 */ /* 0x000fe20008001818 */
[----:B------:R-:W-:Y:S01]  /*3e00*/  UIADD3 UR6, UR10, 0x100, URZ ;  /* 0x000001000a067890 */ /* 0x000fe2000fffe03f */
[----:B------:R-:W-:Y:S01]  /*3e10*/  UMOV UR7, 0x40000040 ;  /* 0x4000004000077882 */ /* 0x000fe20000000000 */
[----:B------:R-:W-:Y:S02]  /*3e20*/  WARPGROUP.DEPBAR.LE gsb0, 0x0 ;  /* 0x00008000000079c5 */ /* 0x000fe40000010000 */
[----:B------:R-:W-:-:S15]  /*3e30*/  WARPGROUP.ARRIVE ;  /* 0x00000000000079c5 */ /* 0x000fde0000000000 */
[----:B------:R-:W-:-:S08]  /*3e40*/  NOP ;  /* 0x0000000000007918 */ /* 0x000fd00000000000 */
[----:B------:R-:W-:Y:S01]  /*3e50*/  HGMMA.64x256x16.F32.BF16 R24, R160, gdesc[UR4].tnspB, R24, gsb0 ;  /* 0x43e00004a0187df0 */ /* 0x000fe20008001818 */
[----:B------:R-:W-:Y:S01]  /*3e60*/  UIADD3 UR6, UR10, 0x180, URZ ;  /* 0x000001800a067890 */ /* 0x000fe2000fffe03f */
[----:B------:R-:W-:Y:S01]  /*3e70*/  UMOV UR7, 0x40000040 ;  /* 0x4000004000077882 */ /* 0x000fe20000000000 */
[----:B------:R-:W-:Y:S02]  /*3e80*/  WARPGROUP.DEPBAR.LE gsb0, 0x0 ;  /* 0x00008000000079c5 */ /* 0x000fe40000010000 */
[----:B------:R-:W-:-:S15]  /*3e90*/  WARPGROUP.ARRIVE ;  /* 0x00000000000079c5 */ /* 0x000fde0000000000 */
[----:B------:R-:W-:-:S08]  /*3ea0*/  NOP ;  /* 0x0000000000007918 */ /* 0x000fd00000000000 */
[----:B------:R-:W-:Y:S03]  /*3eb0*/  HGMMA.64x256x16.F32.BF16 R24, R164, gdesc[UR4].tnspB, R24, gsb0 ;  /* 0x43e00004a4187df0 */ /* 0x000fe60008001818 */
[----:B------:R-:W-:Y:S02]  /*3ec0*/  WARPGROUP.DEPBAR.LE gsb0, 0x0 ;  /* 0x00008000000079c5 */ /* 0x000fe40000010000 */
[----:B------:R-:W-:Y:S01]  /*3ed0*/  @!PT LDS RZ, [RZ] ;  /* 0x00000000fffff984 */ /* 0x000fe20000000800 */
[----:B------:R-:W-:Y:S01]  /*3ee0*/  @!PT LDS RZ, [RZ] ;  /* 0x00000000fffff984 */ /* 0x000fe20000000800 */
[----:B------:R-:W-:Y:S01]  /*3ef0*/  @!PT LDS RZ, [RZ] ;  /* 0x00000000fffff984 */ /* 0x000fe20000000800 */
[----:B------:R-:W-:Y:S01]  /*3f00*/  @!PT LDS RZ, [RZ] ;  /* 0x00000000fffff984 */ /* 0x000fe20000000800 */
[----:B------:R2:W-:Y:S06]  /*3f10*/  MEMBAR.ALL.CTA ;  /* 0x0000000000007992 */ /* 0x0005ec0000008000 */
[----:B--2---:R-:W2:Y:S02]  /*3f20*/  FENCE.VIEW.ASYNC.S ;  /* 0x00000000000073c6 */ /* 0x004ea40000000000 */
[----:B--2---:R-:W-:Y:S01]  /*3f30*/  NOP ;  /* 0x0000000000007918 */ /* 0x004fe20000000000 */
[----:B------:R-:W-:Y:S06]  /*3f40*/  BAR.ARV 0xe, 0x100 ;  /* 0x0384000000007b1d */ /* 0x000fec0000002000 */
[----:B------:R2:W-:Y:S01]  /*3f50*/  @!P1 SYNCS.ARRIVE.TRANS64.RED.A1T0 RZ, [R7+URZ], RZ ;  /* 0x000000ff07ff99a7 */ /* 0x0005e2000810043f */
[----:B------:R-:W-:Y:S05]  /*3f60*/  @!P2 BRA `(.L_x_29) ;  /* 0x000000180044a947 */ /* 0x000fea0003800000 */
[----:B------:R-:W-:Y:S01]  /*3f70*/  MOV R8, R3 ;  /* 0x0000000300087202 */ /* 0x000fe20000000f00 */
[----:B------:R-:W-:Y:S01]  /*3f80*/  IMAD.MOV.U32 R9, RZ, RZ, R0 ;  /* 0x000000ffff097224 */ /* 0x000fe200078e0000 */
[----:B------:R-:W-:Y:S01]  /*3f90*/  UIADD3 UR37, UR37, -0x2, URZ ;  /* 0xfffffffe25257890 */ /* 0x000fe2000fffe03f */
[----:B------:R-:W-:Y:S01]  /*3fa0*/  UMOV UR21, UR39 ;  /* 0x0000002700157c82 */ /* 0x000fe20008000000 */
[----:B------:R-:W-:-:S10]  /*3fb0*/  ULDC UR20, c[0x0][0x988] ;  /* 0x0002620000147ab9 */ /* 0x000fd40000000800 */
.L_x_38:
[----:B------:R-:W-:Y:S01]  /*3fc0*/  UIADD3 UR39, UR21, 0x1, URZ ;  /* 0x0000000115277890 */ /* 0x000fe2000fffe03f */
[----:B------:R-:W-:Y:S01]  /*3fd0*/  MOV R0, UR37 ;  /* 0x0000002500007c02 */ /* 0x000fe20008000f00 */
[----:B------:R-:W-:Y:S02]  /*3fe0*/  UIADD3 UR37, UR37, -0x1, URZ ;  /* 0xffffffff25257890 */ /* 0x000fe4000fffe03f */
[----:B------:R-:W-:Y:S01]  /*3ff0*/  UISETP.NE.AND UP0, UPT, UR39, 0x2, UPT ;  /* 0x000000022700788c */ /* 0x000fe2000bf05270 */
[----:B------:R-:W-:-:S03]  /*4000*/  ISETP.GT.AND P2, PT, R0, RZ, PT ;  /* 0x000000ff0000720c */ /* 0x000fc60003f44270 */
[----:B------:R-:W-:Y:S02]  /*4010*/  USEL UR6, URZ, 0x1, UP0 ;  /* 0x000000013f067887 */ /* 0x000fe40008000000 */
[----:B------:R-:W-:Y:S02]  /*4020*/  USEL UR39, UR39, URZ, UP0 ;  /* 0x0000003f27277287 */ /* 0x000fe40008000000 */
[----:B------:R-:W-:Y:S01]  /*4030*/  ULOP3.LUT UR40, UR40, UR6, URZ, 0x3c, !UPT ;  /* 0x0000000628287292 */ /* 0x000fe2000f8e3c3f */
[----:B-1-34-:R-:W-:Y:S11]  /*4040*/  @!P0 BRA `(.L_x_30) ;  /* 0x0000000000048947 */ /* 0x01aff60003800000 */
[----:B------:R-:W-:Y:S01]  /*4050*/  BPT.TRAP 0x1 ;  /* 0x000000040000795c */ /* 0x000fe20000300000 */
.L_x_30:
[----:B------:R-:W-:Y:S01]  /*4060*/  ULEA UR22, UR39, UR46, 0x3 ;  /* 0x0000002e27167291 */ /* 0x000fe2000f8e183f */
[----:B--2---:R-:W-:-:S04]  /*4070*/  MOV R7, UR40 ;  /* 0x0000002800077c02 */ /* 0x004fc80008000f00 */
[----:B------:R-:W-:-:S04]  /*4080*/  SHF.L.U32 R7, R7, 0x1f, RZ ;  /* 0x0000001f07077819 */ /* 0x000fc800000006ff */
[----:B------:R2:W3:Y:S01]  /*4090*/  SYNCS.PHASECHK.TRANS64.TRYWAIT P3, [UR22+0x28c30], R7 ;  /* 0x028c3007ff0075a7 */ /* 0x0004e20008060156 */
[----:B------:R-:W-:Y:S05]  /*40a0*/  @!P0 BRA `(.L_x_31) ;  /* 0x0000000000048947 */ /* 0x000fea0003800000 */
[----:B------:R-:W-:Y:S01]  /*40b0*/  BPT.TRAP 0x1 ;  /* 0x000000040000795c */ /* 0x000fe20000300000 */
.L_x_31:
[----:B---3--:R-:W-:Y:S05]  /*40c0*/  @P3 BRA `(.L_x_32) ;  /* 0x0000000000083947 */ /* 0x008fea0003800000 */
[----:B------:R-:W3:Y:S02]  /*40d0*/  SYNCS.PHASECHK.TRANS64.TRYWAIT P3, [UR22+0x28c30], R7 ;  /* 0x028c3007ff0075a7 */ /* 0x000ee40008060156 */
[----:B---3--:R-:W-:Y:S05]  /*40e0*/  @!P3 BRA `(.L_x_33) ;  /* 0x0000006400f4b947 */ /* 0x008fea0003800000 */
.L_x_32:
[----:B------:R-:W-:Y:S01]  /*40f0*/  R2UR UR18, R4 ;  /* 0x00000000041272ca */ /* 0x000fe200000e0000 */
[----:B------:R-:W-:Y:S01]  /*4100*/  UIADD3 UR6, UR46, 0x20400, URZ ;  /* 0x000204002e067890 */ /* 0x000fe2000fffe03f */
[----:B-1----:R-:W-:Y:S01]  /*4110*/  WARPGROUP.ARRIVE ;  /* 0x00000000000079c5 */ /* 0x002fe20000000000 */
[----:B------:R-:W-:Y:S01]  /*4120*/  UMOV UR19, 0x40000040 ;  /* 0x4000004000137882 */ /* 0x000fe20000000000 */
[----:B------:R-:W-:Y:S01]  /*4130*/  UMOV UR17, 0x40000040 ;  /* 0x4000004000117882 */ /* 0x000fe20000000000 */
[----:B------:R-:W-:Y:S01]  /*4140*/  USHF.R.U32.HI UR6, URZ, 0x4, UR6 ;  /* 0x000000043f067899 */ /* 0x000fe20008011606 */
[----:B------:R-:W-:Y:S01]  /*4150*/  UMOV UR7, 0x40000040 ;  /* 0x4000004000077882 */ /* 0x000fe20000000000 */
[----:B------:R-:W-:Y:S02]  /*4160*/  UMOV UR11, 0x40000040 ;  /* 0x40000040000b7882 */ /* 0x000fe40000000000 */
[----:B------:R-:W-:Y:S01]  /*4170*/  ULOP3.LUT UR6, UR6, 0x3fff, URZ, 0xc0, !UPT ;  /* 0x00003fff06067892 */ /* 0x000fe2000f8ec03f */
[----:B------:R-:W-:-:S03]  /*4180*/  UMOV UR15, 0x40000040 ;  /* 0x40000040000f7882 */ /* 0x000fc60000000000 */
[----:B------:R-:W-:Y:S02]  /*4190*/  ULEA UR18, UR39, UR18, 0x9 ;  /* 0x0000001227127291 */ /* 0x000fe4000f8e483f */
[----:B------:R-:W-:Y:S02]  /*41a0*/  ULOP3.LUT UR16, UR6, 0x10000, URZ, 0xfc, !UPT ;  /* 0x0001000006107892 */ /* 0x000fe4000f8efc3f */
[----:B------:R-:W-:Y:S02]  /*41b0*/  UIADD3 UR6, UR18, 0x2, URZ ;  /* 0x0000000212067890 */ /* 0x000fe4000fffe03f */
[----:B------:R-:W-:Y:S02]  /*41c0*/  UIADD3 UR10, UR18, 0x4, URZ ;  /* 0x00000004120a7890 */ /* 0x000fe4000fffe03f */
[----:B------:R-:W-:-:S03]  /*41d0*/  UIADD3 UR14, UR18, 0x6, URZ ;  /* 0x00000006120e7890 */ /* 0x000fc6000fffe03f */
[----:B------:R-:W-:Y:S03]  /*41e0*/  HGMMA.64x64x16.F32.BF16 R152, gdesc[UR16], RZ, !UPT, gsb0 ;  /* 0x00e00000109879f0 */ /* 0x000fe6000c0018ff */
[----:B------:R-:W-:Y:S02]  /*41f0*/  WARPGROUP.DEPBAR.LE gsb0, 0x0 ;  /* 0x00008000000079c5 */ /* 0x000fe40000010000 */
[----:B------:R-:W-:-:S06]  /*4200*/  WARPGROUP.ARRIVE ;  /* 0x00000000000079c5 */ /* 0x000fcc0000000000 */
[----:B------:R-:W-:Y:S03]  /*4210*/  HGMMA.64x64x16.F32.BF16 R152, gdesc[UR4], R152, gsb0 ;  /* 0x00e00000049879f0 */ /* 0x000fe60008001898 */
[----:B------:R-:W-:Y:S02]  /*4220*/  WARPGROUP.DEPBAR.LE gsb0, 0x0 ;  /* 0x00008000000079c5 */ /* 0x000fe40000010000 */
[----:B------:R-:W-:-:S06]  /*4230*/  WARPGROUP.ARRIVE ;  /* 0x00000000000079c5 */ /* 0x000fcc0000000000 */
[----:B------:R-:W-:Y:S03]  /*4240*/  HGMMA.64x64x16.F32.BF16 R152, gdesc[UR8], R152, gsb0 ;  /* 0x00e00000089879f0 */ /* 0x000fe60008001898 */
[----:B------:R-:W-:Y:S02]  /*4250*/  WARPGROUP.DEPBAR.LE gsb0, 0x0 ;  /* 0x00008000000079c5 */ /* 0x000fe40000010000 */
[----:B------:R-:W-:-:S06]  /*4260*/  WARPGROUP.ARRIVE ;  /* 0x00000000000079c5 */ /* 0x000fcc0000000000 */
[----:B------:R-:W-:Y:S03]  /*4270*/  HGMMA.64x64x16.F32.BF16 R152, gdesc[UR12], R152, gsb0 ;  /* 0x00e000000c9879f0 */ /* 0x000fe60008001898 */
[----:B------:R-:W-:Y:S02]  /*4280*/  WARPGROUP.DEPBAR.LE gsb0, 0x0 ;  /* 0x00008000000079c5 */ /* 0x000fe40000010000 */
[----:B---3--:R-:W-:-:S04]  /*4290*/  FMNMX.FTZ R0, R152, R9, !PT ;  /* 0x0000000998007209 */ /* 0x008fc80007810000 */
[----:B------:R-:W-:-:S04]  /*42a0*/  FMNMX.FTZ R3, R153, R0, !PT ;  /* 0x0000000099037209 */ /* 0x000fc80007810000 */
        /* <DEDUP_REMOVED lines=13> */
[----:B------:R-:W-:-:S05]  /*4380*/  FMNMX.FTZ R11, R181, R0, !PT ;  /* 0x00000000b50b7209 */ /* 0x000fca0007810000 */
[----:B------:R-:W1:Y:S02]  /*4390*/  SHFL.BFLY PT, R0, R11, 0x2, 0x1f ;  /* 0x0c401f000b007f89 */ /* 0x000e6400000e0000 */
        /* <DEDUP_REMOVED lines=10> */
[----:B------:R-:W-:-:S03]  /*4440*/  FMNMX.FTZ R3, R167, R10, !PT ;  /* 0x0000000aa7037209 */ /* 0x000fc60007810000 */
[----:B------:R-:W-:Y:S01]  /*4450*/  FMUL.FTZ R187, R0, UR20 ;  /* 0x0000001400bb7c20 */ /* 0x000fe20008410000 */
[----:B------:R-:W-:Y:S01]  /*4460*/  FMNMX.FTZ R12, R170, R3, !PT ;  /* 0x00000003aa0c7209 */ /* 0x000fe20007810000 */
[----:B------:R-:W-:Y:S02]  /*4470*/  FADD.FTZ R9, -R0, R9 ;  /* 0x0000000900097221 */ /* 0x000fe40000010100 */
[--C-:B------:R-:W-:Y:S01]  /*4480*/  FFMA.FTZ R13, R161, UR20, -R187.reuse ;  /* 0x00000014a10d7c23 */ /* 0x100fe200080108bb */
[----:B------:R-:W-:Y:S01]  /*4490*/  FMNMX.FTZ R3, R171, R12, !PT ;  /* 0x0000000cab037209 */ /* 0x000fe20007810000 */
[--C-:B------:R-:W-:Y:S01]  /*44a0*/  FFMA.FTZ R14, R156, UR20, -R187.reuse ;  /* 0x000000149c0e7c23 */ /* 0x100fe200080108bb */
[--C-:B------:R-:W-:Y:S01]  /*44b0*/  FFMA.FTZ R156, R160, UR20, -R187.reuse ;  /* 0x00000014a09c7c23 */ /* 0x100fe200080108bb */
[--C-:B------:R-:W-:Y:S01]  /*44c0*/  FFMA.FTZ R160, R168, UR20, -R187.reuse ;  /* 0x00000014a8a07c23 */ /* 0x100fe200080108bb */
[----:B------:R-:W-:Y:S01]  /*44d0*/  FMNMX.FTZ R12, R174, R3, !PT ;  /* 0x00000003ae0c7209 */ /* 0x000fe20007810000 */
[----:B------:R-:W-:Y:S01]  /*44e0*/  FMUL.FTZ R11, R9, UR20 ;  /* 0x00000014090b7c20 */ /* 0x000fe20008410000 */
[--C-:B------:R-:W-:Y:S01]  /*44f0*/  FFMA.FTZ R9, R152, UR20, -R187.reuse ;  /* 0x0000001498097c23 */ /* 0x100fe200080108bb */
[--C-:B------:R-:W-:Y:S01]  /*4500*/  FFMA.FTZ R152, R153, UR20, -R187.reuse ;  /* 0x0000001499987c23 */ /* 0x100fe200080108bb */
[----:B------:R-:W-:Y:S01]  /*4510*/  FMNMX.FTZ R3, R175, R12, !PT ;  /* 0x0000000caf037209 */ /* 0x000fe20007810000 */
[--C-:B------:R-:W-:Y:S01]  /*4520*/  FFMA.FTZ R15, R165, UR20, -R187.reuse ;  /* 0x00000014a50f7c23 */ /* 0x100fe200080108bb */
[--C-:B------:R-:W-:Y:S01]  /*4530*/  FFMA.FTZ R153, R173, UR20, -R187.reuse ;  /* 0x00000014ad997c23 */ /* 0x100fe200080108bb */
[--C-:B------:R-:W-:Y:S01]  /*4540*/  FFMA.FTZ R180, R180, UR20, -R187.reuse ;  /* 0x00000014b4b47c23 */ /* 0x100fe200080108bb */
[----:B------:R-:W-:Y:S01]  /*4550*/  FMNMX.FTZ R12, R178, R3, !PT ;  /* 0x00000003b20c7209 */ /* 0x000fe20007810000 */
[----:B------:R-:W1:Y:S01]  /*4560*/  MUFU.EX2 R10, R11 ;  /* 0x0000000b000a7308 */ /* 0x000e620000000800 */
[--C-:B------:R-:W-:Y:S01]  /*4570*/  FFMA.FTZ R21, R169, UR20, -R187.reuse ;  /* 0x00000014a9157c23 */ /* 0x100fe200080108bb */
[--C-:B------:R-:W-:Y:S01]  /*4580*/  FFMA.FTZ R157, R157, UR20, -R187.reuse ;  /* 0x000000149d9d7c23 */ /* 0x100fe200080108bb */
[----:B------:R-:W-:Y:S01]  /*4590*/  FMNMX.FTZ R3, R179, R12, !PT ;  /* 0x0000000cb3037209 */ /* 0x000fe20007810000 */
[--C-:B------:R-:W-:Y:S01]  /*45a0*/  FFMA.FTZ R164, R164, UR20, -R187.reuse ;  /* 0x00000014a4a47c23 */ /* 0x100fe200080108bb */
[----:B------:R-:W-:-:S02]  /*45b0*/  FFMA.FTZ R181, R181, UR20, -R187 ;  /* 0x00000014b5b57c23 */ /* 0x000fc400080108bb */
[----:B------:R-:W-:Y:S01]  /*45c0*/  FMNMX.FTZ R12, R182, R3, !PT ;  /* 0x00000003b60c7209 */ /* 0x000fe20007810000 */
[----:B------:R-:W3:Y:S03]  /*45d0*/  MUFU.EX2 R9, R9 ;  /* 0x0000000900097308 */ /* 0x000ee60000000800 */
[----:B------:R-:W-:-:S05]  /*45e0*/  FMNMX.FTZ R3, R183, R12, !PT ;  /* 0x0000000cb7037209 */ /* 0x000fca0007810000 */
[----:B------:R-:W4:Y:S01]  /*45f0*/  SHFL.BFLY PT, R20, R3, 0x2, 0x1f ;  /* 0x0c401f0003147f89 */ /* 0x000f2200000e0000 */
[----:B------:R-:W-:Y:S01]  /*4600*/  MUFU.EX2 R152, R152 ;  /* 0x0000009800987308 */ /* 0x000fe20000000800 */
[-C--:B-1----:R-:W-:Y:S01]  /*4610*/  FMUL.FTZ R24, R24, R10.reuse ;  /* 0x0000000a18187220 */ /* 0x082fe20000410000 */
[-C--:B------:R-:W-:Y:S01]  /*4620*/  FMUL.FTZ R25, R25, R10.reuse ;  /* 0x0000000a19197220 */ /* 0x080fe20000410000 */
[-C--:B------:R-:W-:Y:S01]  /*4630*/  FMUL.FTZ R28, R28, R10.reuse ;  /* 0x0000000a1c1c7220 */ /* 0x080fe20000410000 */
[-C--:B------:R-:W-:Y:S01]  /*4640*/  FMUL.FTZ R29, R29, R10.reuse ;  /* 0x0000000a1d1d7220 */ /* 0x080fe20000410000 */
[-C--:B------:R-:W-:Y:S01]  /*4650*/  FMUL.FTZ R32, R32, R10.reuse ;  /* 0x0000000a20207220 */ /* 0x080fe20000410000 */
[-C--:B------:R-:W-:Y:S01]  /*4660*/  FMUL.FTZ R33, R33, R10.reuse ;  /* 0x0000000a21217220 */ /* 0x080fe20000410000 */
[-C--:B------:R-:W-:Y:S01]  /*4670*/  FMUL.FTZ R36, R36, R10.reuse ;  /* 0x0000000a24247220 */ /* 0x080fe20000410000 */
[----:B------:R-:W-:Y:S01]  /*4680*/  MUFU.EX2 R11, R14 ;  /* 0x0000000e000b7308 */ /* 0x000fe20000000800 */
[----:B---3--:R-:W-:Y:S01]  /*4690*/  FFMA.FTZ R5, R10, R5, R9 ;  /* 0x000000050a057223 */ /* 0x008fe20000010009 */
[-C--:B------:R-:W-:Y:S01]  /*46a0*/  FMUL.FTZ R37, R37, R10.reuse ;  /* 0x0000000a25257220 */ /* 0x080fe20000410000 */
[-C--:B------:R-:W-:Y:S01]  /*46b0*/  FMUL.FTZ R40, R40, R10.reuse ;  /* 0x0000000a28287220 */ /* 0x080fe20000410000 */
[-C--:B------:R-:W-:Y:S01]  /*46c0*/  FMUL.FTZ R41, R41, R10.reuse ;  /* 0x0000000a29297220 */ /* 0x080fe20000410000 */
[-C--:B------:R-:W-:Y:S01]  /*46d0*/  FMUL.FTZ R44, R44, R10.reuse ;  /* 0x0000000a2c2c7220 */ /* 0x080fe20000410000 */
[-C--:B------:R-:W-:Y:S01]  /*46e0*/  FMUL.FTZ R45, R45, R10.reuse ;  /* 0x0000000a2d2d7220 */ /* 0x080fe20000410000 */
[-C--:B------:R-:W-:Y:S01]  /*46f0*/  FMUL.FTZ R48, R48, R10.reuse ;  /* 0x0000000a30307220 */ /* 0x080fe20000410000 */
[----:B------:R1:W-:Y:S01]  /*4700*/  MUFU.EX2 R12, R157 ;  /* 0x0000009d000c7308 */ /* 0x0003e20000000800 */
[-C--:B------:R-:W-:Y:S01]  /*4710*/  FMUL.FTZ R49, R49, R10.reuse ;  /* 0x0000000a31317220 */ /* 0x080fe20000410000 */
[-C--:B------:R-:W-:Y:S01]  /*4720*/  FMUL.FTZ R52, R52, R10.reuse ;  /* 0x0000000a34347220 */ /* 0x080fe20000410000 */
[-C--:B------:R-:W-:Y:S01]  /*4730*/  FMUL.FTZ R53, R53, R10.reuse ;  /* 0x0000000a35357220 */ /* 0x080fe20000410000 */
[-C--:B------:R-:W-:Y:S01]  /*4740*/  FMUL.FTZ R56, R56, R10.reuse ;  /* 0x0000000a38387220 */ /* 0x080fe20000410000 */
[-C--:B------:R-:W-:Y:S01]  /*4750*/  FMUL.FTZ R57, R57, R10.reuse ;  /* 0x0000000a39397220 */ /* 0x080fe20000410000 */
[----:B------:R-:W-:Y:S01]  /*4760*/  FMUL.FTZ R60, R60, R10 ;  /* 0x0000000a3c3c7220 */ /* 0x000fe20000410000 */
[----:B----4-:R-:W-:Y:S01]  /*4770*/  FMNMX.FTZ R161, R3, R20, !PT ;  /* 0x0000001403a17209 */ /* 0x010fe20007810000 */
[--C-:B------:R-:W-:Y:S01]  /*4780*/  FFMA.FTZ R20, R172, UR20, -R187.reuse ;  /* 0x00000014ac147c23 */ /* 0x100fe200080108bb */
[----:B------:R-:W-:Y:S01]  /*4790*/  MUFU.EX2 R156, R156 ;  /* 0x0000009c009c7308 */ /* 0x000fe20000000800 */
[----:B-1----:R-:W-:Y:S01]  /*47a0*/  FFMA.FTZ R157, R177, UR20, -R187 ;  /* 0x00000014b19d7c23 */ /* 0x002fe200080108bb */
[----:B------:R-:W-:Y:S01]  /*47b0*/  IMAD.MOV R177, RZ, RZ, -R17 ;  /* 0x000000ffffb17224 */ /* 0x000fe200078e0a11 */
[----:B------:R-:W1:Y:S01]  /*47c0*/  SHFL.BFLY PT, R168, R161, 0x1, 0x1f ;  /* 0x0c201f00a1a87f89 */ /* 0x000e6200000e0000 */
[-C--:B------:R-:W-:Y:S01]  /*47d0*/  FMUL.FTZ R61, R61, R10.reuse ;  /* 0x0000000a3d3d7220 */ /* 0x080fe20000410000 */
[-C--:B------:R-:W-:Y:S01]  /*47e0*/  FMUL.FTZ R64, R64, R10.reuse ;  /* 0x0000000a40407220 */ /* 0x080fe20000410000 */
[-C--:B------:R-:W-:Y:S01]  /*47f0*/  FMUL.FTZ R65, R65, R10.reuse ;  /* 0x0000000a41417220 */ /* 0x080fe20000410000 */
[----:B------:R-:W-:Y:S01]  /*4800*/  ISETP.NE.AND P3, PT, R16, R177, PT ;  /* 0x000000b11000720c */ /* 0x000fe20003f65270 */
[----:B------:R-:W-:Y:S01]  /*4810*/  MUFU.EX2 R13, R13 ;  /* 0x0000000d000d7308 */ /* 0x000fe20000000800 */
[----:B------:R-:W-:Y:S01]  /*4820*/  MOV R177, UR21 ;  /* 0x0000001500b17c02 */ /* 0x000fe20008000f00 */
        /* <DEDUP_REMOVED lines=12> */
[-C--:B------:R-:W-:Y:S01]  /*48f0*/  FMUL.FTZ R89, R89, R10.reuse ;  /* 0x0000000a59597220 */ /* 0x080fe20000410000 */
[-C--:B------:R-:W-:Y:S01]  /*4900*/  FMUL.FTZ R92, R92, R10.reuse ;  /* 0x0000000a5c5c7220 */ /* 0x080fe20000410000 */
[----:B------:R-:W-:Y:S01]  /*4910*/  MUFU.EX2 R15, R15 ;  /* 0x0000000f000f7308 */ /* 0x000fe20000000800 */
[----:B---3--:R-:W-:Y:S01]  /*4920*/  FFMA.FTZ R164, R176, UR20, -R187 ;  /* 0x00000014b0a47c23 */ /* 0x008fe200080108bb */
[----:B------:R-:W-:Y:S01]  /*4930*/  FMUL.FTZ R93, R93, R10 ;  /* 0x0000000a5d5d7220 */ /* 0x000fe20000410000 */
[----:B-1----:R-:W-:Y:S01]  /*4940*/  FMNMX.FTZ R3, R161, R168, !PT ;  /* 0x000000a8a1037209 */ /* 0x002fe20007810000 */
[-C--:B------:R-:W-:Y:S01]  /*4950*/  FMUL.FTZ R96, R96, R10.reuse ;  /* 0x0000000a60607220 */ /* 0x080fe20000410000 */
[-C--:B------:R-:W-:Y:S01]  /*4960*/  FMUL.FTZ R97, R97, R10.reuse ;  /* 0x0000000a61617220 */ /* 0x080fe20000410000 */
[-C--:B------:R-:W-:Y:S01]  /*4970*/  FMUL.FTZ R100, R100, R10.reuse ;  /* 0x0000000a64647220 */ /* 0x080fe20000410000 */
[-C--:B------:R-:W-:Y:S01]  /*4980*/  FMUL.FTZ R101, R101, R10.reuse ;  /* 0x0000000a65657220 */ /* 0x080fe20000410000 */
[C---:B------:R-:W-:Y:S01]  /*4990*/  FADD.FTZ R165, -R3.reuse, R8 ;  /* 0x0000000803a57221 */ /* 0x040fe20000010100 */
[----:B------:R-:W-:Y:S01]  /*49a0*/  FMUL.FTZ R173, R3, UR20 ;  /* 0x0000001403ad7c20 */ /* 0x000fe20008410000 */
[----:B------:R1:W-:Y:S01]  /*49b0*/  MUFU.EX2 R161, R180 ;  /* 0x000000b400a17308 */ /* 0x0003e20000000800 */
[----:B------:R-:W-:Y:S01]  /*49c0*/  FMUL.FTZ R104, R104, R10 ;  /* 0x0000000a68687220 */ /* 0x000fe20000410000 */
[----:B------:R-:W-:Y:S01]  /*49d0*/  FMUL.FTZ R169, R165, UR20 ;  /* 0x00000014a5a97c20 */ /* 0x000fe20008410000 */
[--C-:B------:R-:W-:Y:S01]  /*49e0*/  FFMA.FTZ R168, R154, UR20, -R173.reuse ;  /* 0x000000149aa87c23 */ /* 0x100fe200080108ad */
[--C-:B------:R-:W-:Y:S01]  /*49f0*/  FFMA.FTZ R155, R155, UR20, -R173.reuse ;  /* 0x000000149b9b7c23 */ /* 0x100fe200080108ad */
[--C-:B------:R-:W-:Y:S01]  /*4a00*/  FFMA.FTZ R165, R158, UR20, -R173.reuse ;  /* 0x000000149ea57c23 */ /* 0x100fe200080108ad */
[--C-:B------:R-:W-:Y:S01]  /*4a10*/  FFMA.FTZ R172, R159, UR20, -R173.reuse ;  /* 0x000000149fac7c23 */ /* 0x100fe200080108ad */
[--C-:B------:R-:W-:Y:S01]  /*4a20*/  FFMA.FTZ R159, R162, UR20, -R173.reuse ;  /* 0x00000014a29f7c23 */ /* 0x100fe200080108ad */
[----:B------:R-:W-:Y:S01]  /*4a30*/  MUFU.EX2 R169, R169 ;  /* 0x000000a900a97308 */ /* 0x000fe20000000800 */
[--C-:B-1----:R-:W-:Y:S01]  /*4a40*/  FFMA.FTZ R180, R167, UR20, -R173.reuse ;  /* 0x00000014a7b47c23 */ /* 0x102fe200080108ad */
[--C-:B------:R-:W-:Y:S01]  /*4a50*/  FFMA.FTZ R167, R170, UR20, -R173.reuse ;  /* 0x00000014aaa77c23 */ /* 0x100fe200080108ad */
[----:B------:R-:W-:Y:S01]  /*4a60*/  MOV R170, UR22 ;  /* 0x0000001600aa7c02 */ /* 0x000fe20008000f00 */
[--C-:B------:R-:W-:Y:S01]  /*4a70*/  FFMA.FTZ R176, R163, UR20, -R173.reuse ;  /* 0x00000014a3b07c23 */ /* 0x100fe200080108ad */
[--C-:B------:R-:W-:Y:S01]  /*4a80*/  FFMA.FTZ R163, R166, UR20, -R173.reuse ;  /* 0x00000014a6a37c23 */ /* 0x100fe200080108ad */
[--C-:B------:R-:W-:Y:S01]  /*4a90*/  FFMA.FTZ R175, R175, UR20, -R173.reuse ;  /* 0x00000014afaf7c23 */ /* 0x100fe200080108ad */
[----:B------:R-:W-:Y:S01]  /*4aa0*/  FFMA.FTZ R188, R171, UR20, -R173 ;  /* 0x00000014abbc7c23 */ /* 0x000fe200080108ad */
[----:B------:R-:W1:Y:S01]  /*4ab0*/  MUFU.EX2 R168, R168 ;  /* 0x000000a800a87308 */ /* 0x000e620000000800 */
[----:B------:R-:W-:-:S02]  /*4ac0*/  @!P1 VIADD R154, R170, 0x28c40 ;  /* 0x00028c40aa9a9836 */ /* 0x000fc40000000000 */
[--C-:B------:R-:W-:Y:S01]  /*4ad0*/  FFMA.FTZ R171, R174, UR20, -R173.reuse ;  /* 0x00000014aeab7c23 */ /* 0x100fe200080108ad */
[----:B------:R-:W-:Y:S01]  /*4ae0*/  @!P3 LEA R158, R177, R2, 0x6 ;  /* 0x00000002b19eb211 */ /* 0x000fe200078e30ff */
[--C-:B------:R-:W-:Y:S01]  /*4af0*/  FFMA.FTZ R178, R178, UR20, -R173.reuse ;  /* 0x00000014b2b27c23 */ /* 0x100fe200080108ad */
[--C-:B------:R-:W-:Y:S01]  /*4b00*/  FFMA.FTZ R179, R179, UR20, -R173.reuse ;  /* 0x00000014b3b37c23 */ /* 0x100fe200080108ad */
[----:B------:R-:W-:Y:S01]  /*4b10*/  @!P1 PRMT R154, RZ, 0x654, R154 ;  /* 0x00000654ff9a9816 */ /* 0x000fe2000000009a */
[--C-:B------:R-:W-:Y:S01]  /*4b20*/  FFMA.FTZ R182, R182, UR20, -R173.reuse ;  /* 0x00000014b6b67c23 */ /* 0x100fe200080108ad */
[----:B------:R-:W3:Y:S01]  /*4b30*/  MUFU.EX2 R155, R155 ;  /* 0x0000009b009b7308 */ /* 0x000ee20000000800 */
[----:B------:R-:W-:Y:S01]  /*4b40*/  @!P3 LEA R158, R158, UR46, 0x2 ;  /* 0x0000002e9e9ebc11 */ /* 0x000fe2000f8e10ff */
[----:B------:R4:W-:Y:S01]  /*4b50*/  @!P1 SYNCS.ARRIVE.TRANS64.RED.A1T0 RZ, [R154+URZ], RZ ;  /* 0x000000ff9aff99a7 */ /* 0x0009e2000810043f */
[----:B------:R-:W-:Y:S01]  /*4b60*/  FFMA.FTZ R173, R183, UR20, -R173 ;  /* 0x00000014b7ad7c23 */ /* 0x000fe200080108ad */
[-C--:B------:R-:W-:Y:S01]  /*4b70*/  FMUL.FTZ R105, R105, R10.reuse ;  /* 0x0000000a69697220 */ /* 0x080fe20000410000 */
[-C--:B------:R-:W-:Y:S01]  /*4b80*/  FMUL.FTZ R108, R108, R10.reuse ;  /* 0x0000000a6c6c7220 */ /* 0x080fe20000410000 */
[----:B------:R-:W-:Y:S01]  /*4b90*/  @!P3 STS [R158+0x28800], R10 ;  /* 0x0288000a9e00b388 */ /* 0x000fe20000000800 */
[----:B------:R-:W-:Y:S01]  /*4ba0*/  FMUL.FTZ R109, R109, R10 ;  /* 0x0000000a6d6d7220 */ /* 0x000fe20000410000 */
[----:B------:R-:W5:Y:S01]  /*4bb0*/  MUFU.EX2 R165, R165 ;  /* 0x000000a500a57308 */ /* 0x000f620000000800 */
[----:B-1----:R-:W-:Y:S01]  /*4bc0*/  FFMA.FTZ R6, R169, R6, R168 ;  /* 0x00000006a9067223 */ /* 0x002fe200000100a8 */
[C---:B----4-:R-:W-:Y:S01]  /*4bd0*/  FADD.FTZ R154, R152.reuse, R5 ;  /* 0x00000005989a7221 */ /* 0x050fe20000010000 */
[----:B------:R1:W-:Y:S01]  /*4be0*/  @!P3 STS [R158+0x28820], R169 ;  /* 0x028820a99e00b388 */ /* 0x0003e20000000800 */
[----:B------:R-:W-:Y:S01]  /*4bf0*/  F2FP.BF16.F32.PACK_AB R152, R152, R9 ;  /* 0x000000099898723e */ /* 0x000fe200000010ff */
[-C--:B------:R-:W-:Y:S01]  /*4c00*/  FMUL.FTZ R112, R112, R10.reuse ;  /* 0x0000000a70707220 */ /* 0x080fe20000410000 */
[----:B------:R-:W-:Y:S01]  /*4c10*/  FADD.FTZ R5, R11, R154 ;  /* 0x0000009a0b057221 */ /* 0x000fe20000010000 */
[-C--:B------:R-:W-:Y:S01]  /*4c20*/  FMUL.FTZ R113, R113, R10.reuse ;  /* 0x0000000a71717220 */ /* 0x080fe20000410000 */
[----:B------:R-:W4:Y:S01]  /*4c30*/  MUFU.EX2 R172, R172 ;  /* 0x000000ac00ac7308 */ /* 0x000f220000000800 */
[----:B---3--:R-:W-:Y:S01]  /*4c40*/  FADD.FTZ R6, R155, R6 ;  /* 0x000000069b067221 */ /* 0x008fe20000010000 */
[----:B------:R-:W-:Y:S01]  /*4c50*/  FADD.FTZ R5, R12, R5 ;  /* 0x000000050c057221 */ /* 0x000fe20000010000 */
[-C--:B------:R-:W-:Y:S01]  /*4c60*/  FMUL.FTZ R116, R116, R10.reuse ;  /* 0x0000000a74747220 */ /* 0x080fe20000410000 */
[-C--:B------:R-:W-:Y:S01]  /*4c70*/  FMUL.FTZ R117, R117, R10.reuse ;  /* 0x0000000a75757220 */ /* 0x080fe20000410000 */
[-C--:B------:R-:W-:Y:S01]  /*4c80*/  FMUL.FTZ R120, R120, R10.reuse ;  /* 0x0000000a78787220 */ /* 0x080fe20000410000 */
[----:B------:R-:W-:Y:S01]  /*4c90*/  FADD.FTZ R154, R156, R5 ;  /* 0x000000059c9a7221 */ /* 0x000fe20000010000 */
[-C--:B------:R-:W-:Y:S01]  /*4ca0*/  FMUL.FTZ R121, R121, R10.reuse ;  /* 0x0000000a79797220 */ /* 0x080fe20000410000 */
[----:B------:R-:W3:Y:S01]  /*4cb0*/  MUFU.EX2 R159, R159 ;  /* 0x0000009f009f7308 */ /* 0x000ee20000000800 */
[----:B-----5:R-:W-:Y:S01]  /*4cc0*/  FADD.FTZ R5, R165, R6 ;  /* 0x00000006a5057221 */ /* 0x020fe20000010000 */
[-C--:B------:R-:W-:Y:S01]  /*4cd0*/  FMUL.FTZ R124, R124, R10.reuse ;  /* 0x0000000a7c7c7220 */ /* 0x080fe20000410000 */
[-C--:B------:R-:W-:Y:S01]  /*4ce0*/  FMUL.FTZ R125, R125, R10.reuse ;  /* 0x0000000a7d7d7220 */ /* 0x080fe20000410000 */
[-C--:B------:R-:W-:Y:S01]  /*4cf0*/  FMUL.FTZ R128, R128, R10.reuse ;  /* 0x0000000a80807220 */ /* 0x080fe20000410000 */
[-C--:B------:R-:W-:Y:S01]  /*4d00*/  FMUL.FTZ R129, R129, R10.reuse ;  /* 0x0000000a81817220 */ /* 0x080fe20000410000 */
[-C--:B------:R-:W-:Y:S01]  /*4d10*/  FMUL.FTZ R132, R132, R10.reuse ;  /* 0x0000000a84847220 */ /* 0x080fe20000410000 */
[-C--:B------:R-:W-:Y:S01]  /*4d20*/  FMUL.FTZ R133, R133, R10.reuse ;  /* 0x0000000a85857220 */ /* 0x080fe20000410000 */
[----:B------:R-:W5:Y:S01]  /*4d30*/  MUFU.EX2 R176, R176 ;  /* 0x000000b000b07308 */ /* 0x000f620000000800 */
[----:B----4-:R-:W-:Y:S01]  /*4d40*/  FADD.FTZ R6, R172, R5 ;  /* 0x00000005ac067221 */ /* 0x010fe20000010000 */
[-C--:B------:R-:W-:Y:S01]  /*4d50*/  FMUL.FTZ R136, R136, R10.reuse ;  /* 0x0000000a88887220 */ /* 0x080fe20000410000 */
[-C--:B------:R-:W-:Y:S01]  /*4d60*/  FMUL.FTZ R137, R137, R10.reuse ;  /* 0x0000000a89897220 */ /* 0x080fe20000410000 */
[-C--:B------:R-:W-:Y:S01]  /*4d70*/  FMUL.FTZ R140, R140, R10.reuse ;  /* 0x0000000a8c8c7220 */ /* 0x080fe20000410000 */
[-C--:B------:R-:W-:Y:S01]  /*4d80*/  FMUL.FTZ R141, R141, R10.reuse ;  /* 0x0000000a8d8d7220 */ /* 0x080fe20000410000 */
[-C--:B------:R-:W-:Y:S01]  /*4d90*/  FMUL.FTZ R144, R144, R10.reuse ;  /* 0x0000000a90907220 */ /* 0x080fe20000410000 */
[-C--:B------:R-:W-:Y:S01]  /*4da0*/  FMUL.FTZ R145, R145, R10.reuse ;  /* 0x0000000a91917220 */ /* 0x080fe20000410000 */
[----:B------:R-:W-:Y:S01]  /*4db0*/  MUFU.EX2 R160, R160 ;  /* 0x000000a000a07308 */ /* 0x000fe20000000800 */
[----:B---3--:R-:W-:Y:S01]  /*4dc0*/  FADD.FTZ R5, R159, R6 ;  /* 0x000000069f057221 */ /* 0x008fe20000010000 */
[-C--:B------:R-:W-:Y:S01]  /*4dd0*/  FMUL.FTZ R148, R148, R10.reuse ;  /* 0x0000000a94947220 */ /* 0x080fe20000410000 */
[----:B------:R-:W-:Y:S01]  /*4de0*/  FMUL.FTZ R149, R149, R10 ;  /* 0x0000000a95957220 */ /* 0x000fe20000410000 */
[----:B------:R-:W-:Y:S01]  /*4df0*/  F2FP.BF16.F32.PACK_AB R156, R13, R156 ;  /* 0x0000009c0d9c723e */ /* 0x000fe200000010ff */
[-C--:B------:R-:W-:Y:S01]  /*4e00*/  FMUL.FTZ R26, R26, R169.reuse ;  /* 0x000000a91a1a7220 */ /* 0x080fe20000410000 */
[----:B-1----:R-:W-:Y:S01]  /*4e10*/  F2FP.BF16.F32.PACK_AB R158, R15, R14 ;  /* 0x0000000e0f9e723e */ /* 0x002fe200000010ff */
[-C--:B------:R-:W-:Y:S01]  /*4e20*/  FMUL.FTZ R27, R27, R169.reuse ;  /* 0x000000a91b1b7220 */ /* 0x080fe20000410000 */
[----:B------:R-:W1:Y:S01]  /*4e30*/  MUFU.EX2 R163, R163 ;  /* 0x000000a300a37308 */ /* 0x000e620000000800 */
[----:B-----5:R-:W-:Y:S01]  /*4e40*/  FADD.FTZ R6, R176, R5 ;  /* 0x00000005b0067221 */ /* 0x020fe20000010000 */
[-C--:B------:R-:W-:Y:S01]  /*4e50*/  FMUL.FTZ R30, R30, R169.reuse ;  /* 0x000000a91e1e7220 */ /* 0x080fe20000410000 */
[-C--:B------:R-:W-:Y:S01]  /*4e60*/  FMUL.FTZ R31, R31, R169.reuse ;  /* 0x000000a91f1f7220 */ /* 0x080fe20000410000 */
[-C--:B------:R-:W-:Y:S01]  /*4e70*/  FMUL.FTZ R34, R34, R169.reuse ;  /* 0x000000a922227220 */ /* 0x080fe20000410000 */
[-C--:B------:R-:W-:Y:S01]  /*4e80*/  FMUL.FTZ R35, R35, R169.reuse ;  /* 0x000000a923237220 */ /* 0x080fe20000410000 */
[-C--:B------:R-:W-:Y:S01]  /*4e90*/  FMUL.FTZ R38, R38, R169.reuse ;  /* 0x000000a926267220 */ /* 0x080fe20000410000 */
[-C--:B------:R-:W-:Y:S01]  /*4ea0*/  FMUL.FTZ R39, R39, R169.reuse ;  /* 0x000000a927277220 */ /* 0x080fe20000410000 */
[----:B------:R-:W3:Y:S01]  /*4eb0*/  MUFU.EX2 R21, R21 ;  /* 0x0000001500157308 */ /* 0x000ee20000000800 */
[-C--:B------:R-:W-:Y:S01]  /*4ec0*/  FMUL.FTZ R42, R42, R169.reuse ;  /* 0x000000a92a2a7220 */ /* 0x080fe20000410000 */
[-C--:B------:R-:W-:Y:S01]  /*4ed0*/  FMUL.FTZ R43, R43, R169.reuse ;  /* 0x000000a92b2b7220 */ /* 0x080fe20000410000 */
[-C--:B------:R-:W-:Y:S01]  /*4ee0*/  FMUL.FTZ R46, R46, R169.reuse ;  /* 0x000000a92e2e7220 */ /* 0x080fe20000410000 */
[-C--:B------:R-:W-:Y:S01]  /*4ef0*/  FMUL.FTZ R47, R47, R169.reuse ;  /* 0x000000a92f2f7220 */ /* 0x080fe20000410000 */
[-C--:B------:R-:W-:Y:S01]  /*4f00*/  FMUL.FTZ R50, R50, R169.reuse ;  /* 0x000000a932327220 */ /* 0x080fe20000410000 */
[-C--:B------:R-:W-:Y:S01]  /*4f10*/  FMUL.FTZ R51, R51, R169.reuse ;  /* 0x000000a933337220 */ /* 0x080fe20000410000 */
[-C--:B------:R-:W-:Y:S01]  /*4f20*/  FMUL.FTZ R54, R54, R169.reuse ;  /* 0x000000a936367220 */ /* 0x080fe20000410000 */
[----:B------:R4:W-:Y:S01]  /*4f30*/  MUFU.EX2 R174, R175 ;  /* 0x000000af00ae7308 */ /* 0x0009e20000000800 */
[----:B-1----:R-:W-:Y:S01]  /*4f40*/  FADD.FTZ R5, R163, R6 ;  /* 0x00000006a3057221 */ /* 0x002fe20000010000 */
[-C--:B------:R-:W-:Y:S01]  /*4f50*/  FMUL.FTZ R55, R55, R169.reuse ;  /* 0x000000a937377220 */ /* 0x080fe20000410000 */
[-C--:B------:R-:W-:Y:S01]  /*4f60*/  FMUL.FTZ R58, R58, R169.reuse ;  /* 0x000000a93a3a7220 */ /* 0x080fe20000410000 */
[-C--:B------:R-:W-:Y:S01]  /*4f70*/  FMUL.FTZ R59, R59, R169.reuse ;  /* 0x000000a93b3b7220 */ /* 0x080fe20000410000 */
[-C--:B------:R-:W-:Y:S01]  /*4f80*/  FMUL.FTZ R62, R62, R169.reuse ;  /* 0x000000a93e3e7220 */ /* 0x080fe20000410000 */
[-C--:B------:R-:W-:Y:S01]  /*4f90*/  FMUL.FTZ R63, R63, R169.reuse ;  /* 0x000000a93f3f7220 */ /* 0x080fe20000410000 */
[-C--:B------:R-:W-:Y:S01]  /*4fa0*/  FMUL.FTZ R66, R66, R169.reuse ;  /* 0x000000a942427220 */ /* 0x080fe20000410000 */
[----:B------:R-:W1:Y:S01]  /*4fb0*/  MUFU.EX2 R180, R180 ;  /* 0x000000b400b47308 */ /* 0x000e620000000800 */
[----:B----4-:R-:W-:Y:S01]  /*4fc0*/  FADD.FTZ R175, R13, R154 ;  /* 0x0000009a0daf7221 */ /* 0x010fe20000010000 */
[-C--:B------:R-:W-:Y:S01]  /*4fd0*/  FMUL.FTZ R67, R67, R169.reuse ;  /* 0x000000a943437220 */ /* 0x080fe20000410000 */
[-C--:B------:R-:W-:Y:S01]  /*4fe0*/  FMUL.FTZ R70, R70, R169.reuse ;  /* 0x000000a946467220 */ /* 0x080fe20000410000 */
[-C--:B------:R-:W-:Y:S01]  /*4ff0*/  FMUL.FTZ R71, R71, R169.reuse ;  /* 0x000000a947477220 */ /* 0x080fe20000410000 */
[----:B------:R-:W-:Y:S01]  /*5000*/  FADD.FTZ R154, R14, R175 ;  /* 0x000000af0e9a7221 */ /* 0x000fe20000010000 */
[-C--:B------:R-:W-:Y:S01]  /*5010*/  FMUL.FTZ R74, R74, R169.reuse ;  /* 0x000000a94a4a7220 */ /* 0x080fe20000410000 */
[-C--:B------:R-:W-:Y:S01]  /*5020*/  FMUL.FTZ R75, R75, R169.reuse ;  /* 0x000000a94b4b7220 */ /* 0x080fe20000410000 */
[----:B------:R-:W4:Y:S01]  /*5030*/  MUFU.EX2 R20, R20 ;  /* 0x0000001400147308 */ /* 0x000f220000000800 */
[----:B------:R-:W-:Y:S01]  /*5040*/  FADD.FTZ R175, R15, R154 ;  /* 0x0000009a0faf7221 */ /* 0x000fe20000010000 */
[-C--:B------:R-:W-:Y:S01]  /*5050*/  FMUL.FTZ R78, R78, R169.reuse ;  /* 0x000000a94e4e7220 */ /* 0x080fe20000410000 */
[-C--:B------:R-:W-:Y:S01]  /*5060*/  FMUL.FTZ R79, R79, R169.reuse ;  /* 0x000000a94f4f7220 */ /* 0x080fe20000410000 */
[-C--:B------:R-:W-:Y:S01]  /*5070*/  FMUL.FTZ R82, R82, R169.reuse ;  /* 0x000000a952527220 */ /* 0x080fe20000410000 */
[----:B------:R-:W-:Y:S01]  /*5080*/  FADD.FTZ R154, R160, R175 ;  /* 0x000000afa09a7221 */ /* 0x000fe20000010000 */
[----:B---3--:R-:W-:Y:S01]  /*5090*/  F2FP.BF16.F32.PACK_AB R160, R21, R160 ;  /* 0x000000a015a0723e */ /* 0x008fe200000010ff */
[-C--:B------:R-:W-:Y:S01]  /*50a0*/  FMUL.FTZ R83, R83, R169.reuse ;  /* 0x000000a953537220 */ /* 0x080fe20000410000 */
[----:B------:R-:W3:Y:S01]  /*50b0*/  MUFU.EX2 R167, R167 ;  /* 0x000000a700a77308 */ /* 0x000ee20000000800 */
[----:B------:R-:W-:Y:S01]  /*50c0*/  FADD.FTZ R175, R21, R154 ;  /* 0x0000009a15af7221 */ /* 0x000fe20000010000 */
[----:B-1----:R-:W-:Y:S01]  /*50d0*/  FADD.FTZ R6, R180, R5 ;  /* 0x00000005b4067221 */ /* 0x002fe20000010000 */
        /* <DEDUP_REMOVED lines=10> */
[-C--:B------:R-:W-:Y:S01]  /*5180*/  FMUL.FTZ R102, R102, R169.reuse ;  /* 0x000000a966667220 */ /* 0x080fe20000410000 */
[-C--:B------:R-:W-:Y:S01]  /*5190*/  FMUL.FTZ R103, R103, R169.reuse ;  /* 0x000000a967677220 */ /* 0x080fe20000410000 */
[-C--:B------:R-:W-:Y:S01]  /*51a0*/  FMUL.FTZ R106, R106, R169.reuse ;  /* 0x000000a96a6a7220 */ /* 0x080fe20000410000 */
[----:B------:R-:W4:Y:S01]  /*51b0*/  MUFU.EX2 R188, R188 ;  /* 0x000000bc00bc7308 */ /* 0x000f220000000800 */
[----:B---3--:R-:W-:Y:S01]  /*51c0*/  FADD.FTZ R5, R167, R6 ;  /* 0x00000006a7057221 */ /* 0x008fe20000010000 */
[-C--:B------:R-:W-:Y:S01]  /*51d0*/  FMUL.FTZ R107, R107, R169.reuse ;  /* 0x000000a96b6b7220 */ /* 0x080fe20000410000 */
[-C--:B------:R-:W-:Y:S01]  /*51e0*/  FMUL.FTZ R110, R110, R169.reuse ;  /* 0x000000a96e6e7220 */ /* 0x080fe20000410000 */
[-C--:B------:R-:W-:Y:S01]  /*51f0*/  FMUL.FTZ R111, R111, R169.reuse ;  /* 0x000000a96f6f7220 */ /* 0x080fe20000410000 */
[-C--:B------:R-:W-:Y:S01]  /*5200*/  FMUL.FTZ R114, R114, R169.reuse ;  /* 0x000000a972727220 */ /* 0x080fe20000410000 */
[-C--:B------:R-:W-:Y:S01]  /*5210*/  FMUL.FTZ R115, R115, R169.reuse ;  /* 0x000000a973737220 */ /* 0x080fe20000410000 */
[-C--:B------:R-:W-:Y:S01]  /*5220*/  FMUL.FTZ R118, R118, R169.reuse ;  /* 0x000000a976767220 */ /* 0x080fe20000410000 */
[----:B------:R-:W3:Y:S01]  /*5230*/  MUFU.EX2 R164, R164 ;  /* 0x000000a400a47308 */ /* 0x000ee20000000800 */
[C---:B-1----:R-:W-:Y:S01]  /*5240*/  FADD.FTZ R9, R153.reuse, R154 ;  /* 0x0000009a99097221 */ /* 0x042fe20000010000 */
[----:B------:R-:W-:Y:S01]  /*5250*/  F2FP.BF16.F32.PACK_AB R162, R153, R20 ;  /* 0x0000001499a2723e */ /* 0x000fe200000010ff */
[-C--:B------:R-:W-:Y:S01]  /*5260*/  FMUL.FTZ R119, R119, R169.reuse ;  /* 0x000000a977777220 */ /* 0x080fe20000410000 */
[----:B------:R-:W-:Y:S01]  /*5270*/  F2FP.BF16.F32.PACK_AB R153, R155, R168 ;  /* 0x000000a89b99723e */ /* 0x000fe200000010ff */
[----:B------:R-:W-:Y:S01]  /*5280*/  FMUL.FTZ R122, R122, R169 ;  /* 0x000000a97a7a7220 */ /* 0x000fe20000410000 */
[----:B------:R-:W-:Y:S01]  /*5290*/  F2FP.BF16.F32.PACK_AB R154, R12, R11 ;  /* 0x0000000b0c9a723e */ /* 0x000fe200000010ff */
[----:B------:R-:W-:Y:S01]  /*52a0*/  FMUL.FTZ R123, R123, R169 ;  /* 0x000000a97b7b7220 */ /* 0x000fe20000410000 */
[----:B------:R-:W1:Y:S01]  /*52b0*/  MUFU.EX2 R171, R171 ;  /* 0x000000ab00ab7308 */ /* 0x000e620000000800 */
[----:B----4-:R-:W-:Y:S01]  /*52c0*/  FADD.FTZ R6, R188, R5 ;  /* 0x00000005bc067221 */ /* 0x010fe20000010000 */
[----:B------:R-:W-:Y:S01]  /*52d0*/  F2FP.BF16.F32.PACK_AB R155, R172, R165 ;  /* 0x000000a5ac9b723e */ /* 0x000fe200000010ff */
[----:B------:R-:W-:Y:S01]  /*52e0*/  BAR.SYNC.DEFER_BLOCKING 0xf, 0x100 ;  /* 0x03c4000000007b1d */ /* 0x000fe20000010000 */
        /* <DEDUP_REMOVED lines=14> */
[----:B-1----:R-:W-:Y:S01]  /*53d0*/  FADD.FTZ R5, R171, R6 ;  /* 0x00000006ab057221 */ /* 0x002fe20000010000 */
[-C--:B------:R-:W-:Y:S01]  /*53e0*/  FMUL.FTZ R147, R147, R169.reuse ;  /* 0x000000a993937220 */ /* 0x080fe20000410000 */
[-C--:B------:R-:W-:Y:S01]  /*53f0*/  FMUL.FTZ R150, R150, R169.reuse ;  /* 0x000000a996967220 */ /* 0x080fe20000410000 */
[----:B------:R-:W-:Y:S01]  /*5400*/  FMUL.FTZ R151, R151, R169 ;  /* 0x000000a997977220 */ /* 0x000fe20000410000 */
[----:B------:R-:W-:-:S03]  /*5410*/  FADD.FTZ R5, R174, R5 ;  /* 0x00000005ae057221 */ /* 0x000fc60000010000 */
[----:B------:R-:W1:Y:S01]  /*5420*/  MUFU.EX2 R8, R181 ;  /* 0x000000b500087308 */ /* 0x000e620000000800 */
[C---:B----4-:R-:W-:Y:S01]  /*5430*/  FADD.FTZ R10, R157.reuse, R10 ;  /* 0x0000000a9d0a7221 */ /* 0x050fe20000010000 */
[----:B------:R-:W-:Y:S01]  /*5440*/  F2FP.BF16.F32.PACK_AB R164, R157, R164 ;  /* 0x000000a49da4723e */ /* 0x000fe200000010ff */
[----:B------:R4:W-:Y:S01]  /*5450*/  STSM.16.M88.4 [R19+0x26800], R152 ;  /* 0x0268009813007844 */ /* 0x0009e20000000200 */
[----:B------:R-:W-:Y:S01]  /*5460*/  F2FP.BF16.F32.PACK_AB R157, R176, R159 ;  /* 0x0000009fb09d723e */ /* 0x000fe200000010ff */
[----:B------:R-:W-:Y:S01]  /*5470*/  FADD.FTZ R9, R161, R10 ;  /* 0x0000000aa1097221 */ /* 0x000fe20000010000 */
[----:B------:R-:W-:Y:S02]  /*5480*/  F2FP.BF16.F32.PACK_AB R159, R180, R163 ;  /* 0x000000a3b49f723e */ /* 0x000fe400000010ff */
[----:B------:R-:W5:Y:S01]  /*5490*/  MUFU.EX2 R179, R179 ;  /* 0x000000b300b37308 */ /* 0x000f620000000800 */
[----:B---3--:R-:W-:Y:S01]  /*54a0*/  FADD.FTZ R6, R178, R5 ;  /* 0x00000005b2067221 */ /* 0x008fe20000010000 */
[----:B------:R-:W-:Y:S01]  /*54b0*/  F2FP.BF16.F32.PACK_AB R163, R174, R171 ;  /* 0x000000abaea3723e */ /* 0x000fe200000010ff */
[----:B------:R4:W-:Y:S05]  /*54c0*/  STSM.16.M88.4 [R18], R156 ;  /* 0x0000009c12007844 */ /* 0x0009ea0000000200 */
[----:B------:R-:W3:Y:S01]  /*54d0*/  MUFU.EX2 R182, R182 ;  /* 0x000000b600b67308 */ /* 0x000ee20000000800 */
[C---:B-1----:R-:W-:Y:S01]  /*54e0*/  F2FP.BF16.F32.PACK_AB R166, R8.reuse, R161 ;  /* 0x000000a108a6723e */ /* 0x042fe200000010ff */
[----:B------:R-:W-:Y:S01]  /*54f0*/  FADD.FTZ R5, R8, R9 ;  /* 0x0000000908057221 */ /* 0x000fe20000010000 */
[----:B------:R-:W-:-:S05]  /*5500*/  F2FP.BF16.F32.PACK_AB R161, R188, R167 ;  /* 0x000000a7bca1723e */ /* 0x000fca00000010ff */
[----:B------:R-:W1:Y:S01]  /*5510*/  MUFU.EX2 R173, R173 ;  /* 0x000000ad00ad7308 */ /* 0x000e620000000800 */
[C---:B-----5:R-:W-:Y:S01]  /*5520*/  FADD.FTZ R9, R179.reuse, R6 ;  /* 0x00000006b3097221 */ /* 0x060fe20000010000 */
[----:B------:R-:W-:Y:S01]  /*5530*/  F2FP.BF16.F32.PACK_AB R165, R179, R178 ;  /* 0x000000b2b3a5723e */ /* 0x000fe200000010ff */
[----:B------:R4:W-:Y:S02]  /*5540*/  STSM.16.M88.4 [R23], R160 ;  /* 0x000000a017007844 */ /* 0x0009e40000000200 */
[----:B---3--:R-:W-:Y:S01]  /*5550*/  FADD.FTZ R6, R182, R9 ;  /* 0x00000009b6067221 */ /* 0x008fe20000010000 */
[----:B-1----:R-:W-:-:S03]  /*5560*/  F2FP.BF16.F32.PACK_AB R167, R173, R182 ;  /* 0x000000b6ada7723e */ /* 0x002fc600000010ff */
[----:B------:R-:W-:Y:S02]  /*5570*/  FADD.FTZ R6, R173, R6 ;  /* 0x00000006ad067221 */ /* 0x000fe40000010000 */
[----:B------:R4:W-:Y:S01]  /*5580*/  STSM.16.M88.4 [R22], R164 ;  /* 0x000000a416007844 */ /* 0x0009e20000000200 */
[----:B------:R-:W-:Y:S05]  /*5590*/  @!P0 BRA `(.L_x_34) ;  /* 0x0000000000048947 */ /* 0x000fea0003800000 */
[----:B------:R-:W-:Y:S01]  /*55a0*/  BPT.TRAP 0x1 ;  /* 0x000000040000795c */ /* 0x000fe20000300000 */
.L_x_34:
[----:B------:R1:W3:Y:S01]  /*55b0*/  SYNCS.PHASECHK.TRANS64.TRYWAIT P3, [UR22+0x28c50], R7 ;  /* 0x028c5007ff0075a7 */ /* 0x0002e20008060156 */
[----:B------:R-:W-:Y:S05]  /*55c0*/  @!P0 BRA `(.L_x_35) ;  /* 0x0000000000048947 */ /* 0x000fea0003800000 */
[----:B------:R-:W-:Y:S01]  /*55d0*/  BPT.TRAP 0x1 ;  /* 0x000000040000795c */ /* 0x000fe20000300000 */
.L_x_35:
[----:B---3--:R-:W-:Y:S05]  /*55e0*/  @P3 BRA `(.L_x_36) ;  /* 0x0000000000083947 */ /* 0x008fea0003800000 */
[----:B------:R-:W3:Y:S02]  /*55f0*/  SYNCS.PHASECHK.TRANS64.TRYWAIT P3, [UR22+0x28c50], R7 ;  /* 0x028c5007ff0075a7 */ /* 0x000ee40008060156 */
[----:B---3--:R-:W-:Y:S05]  /*5600*/  @!P3 BRA `(.L_x_37) ;  /* 0x0000005000c4b947 */ /* 0x008fea0003800000 */
.L_x_36:
[----:B------:R-:W-:Y:S01]  /*5610*/  ULEA UR10, UR39, UR51, 0xc ;  /* 0x00000033270a7291 */ /* 0x000fe2000f8e603f */
[----:B------:R-:W-:Y:S01]  /*5620*/  WARPGROUP.ARRIVE ;  /* 0x00000000000079c5 */ /* 0x000fe20000000000 */
[----:B------:R-:W-:Y:S01]  /*5630*/  UMOV UR7, 0x40000040 ;  /* 0x4000004000077882 */ /* 0x000fe20000000000 */
[----:B---3--:R-:W-:Y:S01]  /*5640*/  @!P1 IADD3 R170, R170, 0x28c60, RZ ;  /* 0x00028c60aaaa9810 */ /* 0x008fe20007ffe0ff */
[----:B------:R-:W-:Y:S01]  /*5650*/  UMOV UR21, UR39 ;  /* 0x0000002700157c82 */ /* 0x000fe20008000000 */
[----:B------:R-:W-:Y:S01]  /*5660*/  IMAD.MOV.U32 R8, RZ, RZ, R3 ;  /* 0x000000ffff087224 */ /* 0x000fe200078e0003 */
[----:B------:R-:W-:Y:S01]  /*5670*/  MOV R9, R0 ;  /* 0x0000000000097202 */ /* 0x000fe20000000f00 */
[----:B------:R-:W-:Y:S01]  /*5680*/  UMOV UR6, UR10 ;  /* 0x0000000a00067c82 */ /* 0x000fe20008000000 */
[----:B------:R-:W-:Y:S01]  /*5690*/  @!P1 PRMT R170, RZ, 0x654, R170 ;  /* 0x00000654ffaa9816 */ /* 0x000fe200000000aa */
[----:B------:R-:W-:Y:S01]  /*56a0*/  HGMMA.64x256x16.F32.BF16 R24, R152, gdesc[UR4].tnspB, R24, gsb0 ;  /* 0x43e0000498187df0 */ /* 0x000fe20008001818 */
[----:B------:R-:W-:Y:S01]  /*56b0*/  UIADD3 UR6, UR10, 0x80, URZ ;  /* 0x000000800a067890 */ /* 0x000fe2000fffe03f */
[----:B------:R-:W-:Y:S01]  /*56c0*/  UMOV UR7, 0x40000040 ;  /* 0x4000004000077882 */ /* 0x000fe20000000000 */
[----:B------:R-:W-:-:S02]  /*56d0*/  WARPGROUP.DEPBAR.LE gsb0, 0x0 ;  /* 0x00008000000079c5 */ /* 0x000fc40000010000 */
        /* <DEDUP_REMOVED lines=21> */
[----:B---3--:R-:W3:Y:S02]  /*5830*/  FENCE.VIEW.ASYNC.S ;  /* 0x00000000000073c6 */ /* 0x008ee40000000000 */
[----:B---3--:R-:W-:Y:S01]  /*5840*/  NOP ;  /* 0x0000000000007918 */ /* 0x008fe20000000000 */
[----:B------:R-:W-:Y:S06]  /*5850*/  BAR.ARV 0xe, 0x100 ;  /* 0x0384000000007b1d */ /* 0x000fec0000002000 */
[----:B------:R3:W-:Y:S01]  /*5860*/  @!P1 SYNCS.ARRIVE.TRANS64.RED.A1T0 RZ, [R170+URZ], RZ ;  /* 0x000000ffaaff99a7 */ /* 0x0007e2000810043f */
[----:B------:R-:W-:Y:S05]  /*5870*/  @P2 BRA `(.L_x_38) ;  /* 0xffffffe400d02947 */ /* 0x000fea000383ffff */
.L_x_29:
[----:B------:R-:W5:Y:S01]  /*5880*/  SHFL.BFLY PT, R4, R5, 0x2, 0x1f ;  /* 0x0c401f0005047f89 */ /* 0x000f6200000e0000 */
[----:B------:R-:W-:Y:S01]  /*5890*/  IADD3 R11, -R17, RZ, RZ ;  /* 0x000000ff110b7210 */ /* 0x000fe20007ffe1ff */
[----:B------:R-:W-:Y:S01]  /*58a0*/  UIADD3 UR41, UR41, 0x1, URZ ;  /* 0x0000000129297890 */ /* 0x000fe2000fffe03f */
[----:B-1--4-:R-:W-:Y:S01]  /*58b0*/  MOV R157, 0xff800000 ;  /* 0xff800000009d7802 */ /* 0x012fe20000000f00 */
[----:B------:R-:W1:Y:S01]  /*58c0*/  SHFL.BFLY PT, R9, R6, 0x2, 0x1f ;  /* 0x0c401f0006097f89 */ /* 0x000e6200000e0000 */
[----:B------:R-:W-:Y:S08]  /*58d0*/  BAR.ARV 0x8, 0xa0 ;  /* 0x0202800000007b1d */ /* 0x000ff00000002000 */
[----:B------:R-:W-:Y:S01]  /*58e0*/  BAR.SYNC.DEFER_BLOCKING 0xf, 0x100 ;  /* 0x03c4000000007b1d */ /* 0x000fe20000010000 */
[----:B------:R-:W-:-:S02]  /*58f0*/  ISETP.NE.AND P2, PT, R16, R11, PT ;  /* 0x0000000b1000720c */ /* 0x000fc40003f45270 */
[----:B------:R-:W-:Y:S01]  /*5900*/  MOV R156, 0xff800000 ;  /* 0xff800000009c7802 */ /* 0x000fe20000000f00 */
[----:B-----5:R-:W-:Y:S01]  /*5910*/  FADD.FTZ R4, R4, R5 ;  /* 0x0000000504047221 */ /* 0x020fe20000010000 */
[----:B------:R-:W-:Y:S01]  /*5920*/  MOV R5, UR39 ;  /* 0x0000002700057c02 */ /* 0x000fe20008000f00 */
[----:B------:R-:W-:Y:S01]  /*5930*/  UIADD3 UR39, UR39, 0x1, URZ ;  /* 0x0000000127277890 */ /* 0x000fe2000fffe03f */
[----:B-1----:R-:W-:Y:S02]  /*5940*/  FADD.FTZ R9, R9, R6 ;  /* 0x0000000609097221 */ /* 0x002fe40000010000 */
[----:B--2---:R-:W1:Y:S05]  /*5950*/  SHFL.BFLY PT, R7, R4, 0x1, 0x1f ;  /* 0x0c201f0004077f89 */ /* 0x004e6a00000e0000 */
[----:B------:R-:W-:Y:S01]  /*5960*/  @!P2 LEA R5, R5, R2, 0x6 ;  /* 0x000000020505a211 */ /* 0x000fe200078e30ff */
[----:B------:R-:W-:Y:S01]  /*5970*/  UISETP.NE.AND UP0, UPT, UR39, 0x2, UPT ;  /* 0x000000022700788c */ /* 0x000fe2000bf05270 */
[----:B------:R-:W2:Y:S03]  /*5980*/  SHFL.BFLY PT, R8, R9, 0x1, 0x1f ;  /* 0x0c201f0009087f89 */ /* 0x000ea600000e0000 */
[----:B------:R-:W-:-:S02]  /*5990*/  USEL UR4, URZ, 0x1, UP0 ;  /* 0x000000013f047887 */ /* 0x000fc40008000000 */
[----:B------:R-:W-:Y:S02]  /*59a0*/  USEL UR39, UR39, URZ, UP0 ;  /* 0x0000003f27277287 */ /* 0x000fe40008000000 */
[----:B------:R-:W-:Y:S01]  /*59b0*/  ULOP3.LUT UR40, UR40, UR4, URZ, 0x3c, !UPT ;  /* 0x0000000428287292 */ /* 0x000fe2000f8e3c3f */
[----:B-1----:R-:W-:Y:S01]  /*59c0*/  FADD.FTZ R10, R4, R7 ;  /* 0x00000007040a7221 */ /* 0x002fe20000010000 */
[----:B------:R-:W-:Y:S02]  /*59d0*/  IMAD.MOV.U32 R7, RZ, RZ, RZ ;  /* 0x000000ffff077224 */ /* 0x000fe400078e00ff */
[----:B------:R-:W-:Y:S02]  /*59e0*/  IMAD.MOV.U32 R4, RZ, RZ, RZ ;  /* 0x000000ffff047224 */ /* 0x000fe400078e00ff */
[----:B--2---:R-:W-:Y:S01]  /*59f0*/  FADD.FTZ R11, R9, R8 ;  /* 0x00000008090b7221 */ /* 0x004fe20000010000 */
[----:B------:R-:W-:Y:S01]  /*5a00*/  FSETP.NE.FTZ.AND P0, PT, R10, RZ, PT ;  /* 0x000000ff0a00720b */ /* 0x000fe20003f15000 */
[----:B------:R-:W-:Y:S01]  /*5a10*/  IMAD.U32 R9, RZ, RZ, UR20 ;  /* 0x00000014ff097e24 */ /* 0x000fe2000f8e00ff */
[----:B------:R-:W-:-:S02]  /*5a20*/  @!P2 LEA R8, R5, UR46, 0x2 ;  /* 0x0000002e0508ac11 */ /* 0x000fc4000f8e10ff */
[----:B------:R-:W-:Y:S02]  /*5a30*/  FSETP.NE.FTZ.AND P1, PT, R11, RZ, PT ;  /* 0x000000ff0b00720b */ /* 0x000fe40003f35000 */
[----:B------:R-:W-:-:S07]  /*5a40*/  MOV R5, UR20 ;  /* 0x0000001400057c02 */ /* 0x000fce0008000f00 */
[----:B------:R-:W1:Y:S01]  /*5a50*/  @P0 MUFU.RCP R7, R10 ;  /* 0x0000000a00070308 */ /* 0x000e620000001000 */
[----:B------:R-:W-:-:S03]  /*5a60*/  @P0 FMUL.FTZ R5, R5, 0.69314718246459960938 ;  /* 0x3f31721805050820 */ /* 0x000fc60000410000 */
[----:B------:R-:W-:-:S04]  /*5a70*/  @P1 FMUL.FTZ R9, R9, 0.69314718246459960938 ;  /* 0x3f31721809091820 */ /* 0x000fc80000410000 */
[----:B------:R-:W-:Y:S08]  /*5a80*/  @P1 MUFU.RCP R4, R11 ;  /* 0x0000000b00041308 */ /* 0x000ff00000001000 */
[----:B------:R-:W2:Y:S01]  /*5a90*/  @P0 MUFU.LG2 R6, R10 ;  /* 0x0000000a00060308 */ /* 0x000ea20000000c00 */
        /* <DEDUP_REMOVED lines=64> */
[----:B------:R1:W-:Y:S01]  /*5ea0*/  @!P2 STS [R8+0x28800], R7 ;  /* 0x028800070800a388 */ /* 0x0003e20000000800 */
[----:B--2---:R-:W-:Y:S01]  /*5eb0*/  @P0 FMUL.FTZ R6, R6, 0.69314718246459960938 ;  /* 0x3f31721806060820 */ /* 0x004fe20000410000 */
[-C--:B------:R-:W-:Y:S01]  /*5ec0*/  FMUL.FTZ R26, R26, R4.reuse ;  /* 0x000000041a1a7220 */ /* 0x080fe20000410000 */
[-C--:B------:R-:W-:Y:S01]  /*5ed0*/  FMUL.FTZ R27, R27, R4.reuse ;  /* 0x000000041b1b7220 */ /* 0x080fe20000410000 */
[----:B------:R2:W-:Y:S01]  /*5ee0*/  @!P2 STS [R8+0x28820], R4 ;  /* 0x028820040800a388 */ /* 0x0005e20000000800 */
[-C--:B------:R-:W-:Y:S01]  /*5ef0*/  FMUL.FTZ R30, R30, R4.reuse ;  /* 0x000000041e1e7220 */ /* 0x080fe20000410000 */
[-C--:B------:R-:W-:Y:S01]  /*5f00*/  FMUL.FTZ R31, R31, R4.reuse ;  /* 0x000000041f1f7220 */ /* 0x080fe20000410000 */
[-C--:B------:R-:W-:Y:S01]  /*5f10*/  FMUL.FTZ R34, R34, R4.reuse ;  /* 0x0000000422227220 */ /* 0x080fe20000410000 */
[-C--:B------:R-:W-:Y:S01]  /*5f20*/  FMUL.FTZ R35, R35, R4.reuse ;  /* 0x0000000423237220 */ /* 0x080fe20000410000 */
[-C--:B------:R-:W-:Y:S01]  /*5f30*/  FMUL.FTZ R38, R38, R4.reuse ;  /* 0x0000000426267220 */ /* 0x080fe20000410000 */
[----:B-1----:R-:W2:Y:S01]  /*5f40*/  @P1 MUFU.LG2 R7, R11 ;  /* 0x0000000b00071308 */ /* 0x002ea20000000c00 */
        /* <DEDUP_REMOVED lines=16> */
[----:B--2---:R-:W-:Y:S01]  /*6050*/  @P1 FMUL.FTZ R8, R7, 0.69314718246459960938 ;  /* 0x3f31721807081820 */ /* 0x004fe20000410000 */
        /* <DEDUP_REMOVED lines=21> */
[-C--:B---3--:R-:W-:Y:S01]  /*61b0*/  FMUL.FTZ R170, R114, R4.reuse ;  /* 0x0000000472aa7220 */ /* 0x088fe20000410000 */
        /* <DEDUP_REMOVED lines=19> */
[----:B------:R-:W-:Y:S01]  /*62f0*/  @P0 FFMA.FTZ R157, R5, R0, R6 ;  /* 0x00000000059d0223 */ /* 0x000fe20000010006 */
[----:B------:R-:W-:Y:S01]  /*6300*/  @P1 FFMA.FTZ R156, R9, R3, R8 ;  /* 0x00000003099c1223 */ /* 0x000fe20000010008 */
[----:B------:R-:W-:Y:S06]  /*6310*/  BAR.ARV 0xe, 0x100 ;  /* 0x0384000000007b1d */ /* 0x000fec0000002000 */
.L_x_18:
[----:B------:R-:W1:Y:S01]  /*6320*/  S2UR UR6, SR_SWINHI ;  /* 0x00000000000679c3 */ /* 0x000e620000002f00 */
[----:B------:R-:W2:Y:S01]  /*6330*/  SHFL.IDX PT, R0, R184, RZ, 0x1f ;  /* 0x00001fffb8007589 */ /* 0x000ea200000e0000 */
[----:B------:R-:W-:Y:S02]  /*6340*/  F2FP.BF16.F32.PACK_AB R24, R25, R24 ;  /* 0x000000181918723e */ /* 0x000fe400000010ff */
[----:B------:R-:W-:-:S04]  /*6350*/  F2FP.BF16.F32.PACK_AB R25, R27, R26 ;  /* 0x0000001a1b19723e */ /* 0x000fc800000010ff */
[----:B------:R-:W-:Y:S01]  /*6360*/  BAR.SYNC.DEFER_BLOCKING 0x1, 0x100 ;  /* 0x0044000000007b1d */ /* 0x000fe20000010000 */
[----:B------:R-:W-:Y:S02]  /*6370*/  F2FP.BF16.F32.PACK_AB R26, R29, R28 ;  /* 0x0000001c1d1a723e */ /* 0x000fe400000010ff */
[----:B------:R-:W-:Y:S02]  /*6380*/  F2FP.BF16.F32.PACK_AB R32, R33, R32 ;  /* 0x000000202120723e */ /* 0x000fe400000010ff */
[----:B------:R-:W-:Y:S02]  /*6390*/  F2FP.BF16.F32.PACK_AB R33, R35, R34 ;  /* 0x000000222321723e */ /* 0x000fe400000010ff */
[----:B------:R-:W-:Y:S02]  /*63a0*/  F2FP.BF16.F32.PACK_AB R40, R41, R40 ;  /* 0x000000282928723e */ /* 0x000fe400000010ff */
[----:B------:R-:W-:Y:S02]  /*63b0*/  F2FP.BF16.F32.PACK_AB R34, R37, R36 ;  /* 0x000000242522723e */ /* 0x000fe400000010ff */
[----:B------:R-:W-:-:S02]  /*63c0*/  F2FP.BF16.F32.PACK_AB R35, R39, R38 ;  /* 0x000000262723723e */ /* 0x000fc400000010ff */
[----:B------:R-:W-:Y:S02]  /*63d0*/  F2FP.BF16.F32.PACK_AB R41, R43, R42 ;  /* 0x0000002a2b29723e */ /* 0x000fe400000010ff */
[----:B------:R-:W-:Y:S02]  /*63e0*/  F2FP.BF16.F32.PACK_AB R48, R49, R48 ;  /* 0x000000303130723e */ /* 0x000fe400000010ff */
[----:B------:R-:W-:Y:S01]  /*63f0*/  F2FP.BF16.F32.PACK_AB R42, R45, R44 ;  /* 0x0000002c2d2a723e */ /* 0x000fe200000010ff */
[----:B------:R-:W-:Y:S01]  /*6400*/  UMOV UR4, UR46 ;  /* 0x0000002e00047c82 */ /* 0x000fe20008000000 */
[----:B-1----:R-:W-:Y:S01]  /*6410*/  UMOV UR5, UR6 ;  /* 0x0000000600057c82 */ /* 0x002fe20008000000 */
[----:B--2---:R-:W-:Y:S01]  /*6420*/  ISETP.NE.AND P0, PT, R0, RZ, PT ;  /* 0x000000ff0000720c */ /* 0x004fe20003f05270 */
[----:B------:R-:W-:Y:S01]  /*6430*/  IMAD.U32 R115, RZ, RZ, UR5 ;  /* 0x00000005ff737e24 */ /* 0x000fe2000f8e00ff */
[----:B------:R-:W-:Y:S02]  /*6440*/  MOV R114, UR4 ;  /* 0x0000000400727c02 */ /* 0x000fe40008000f00 */
[----:B------:R-:W-:-:S02]  /*6450*/  F2FP.BF16.F32.PACK_AB R43, R47, R46 ;  /* 0x0000002e2f2b723e */ /* 0x000fc400000010ff */
[----:B------:R-:W-:Y:S01]  /*6460*/  F2FP.BF16.F32.PACK_AB R49, R51, R50 ;  /* 0x000000323331723e */ /* 0x000fe200000010ff */
[----:B------:R-:W-:Y:S01]  /*6470*/  IMAD.WIDE R114, R186, 0x2, R114 ;  /* 0x00000002ba727825 */ /* 0x000fe200078e0272 */
[----:B------:R-:W-:Y:S02]  /*6480*/  F2FP.BF16.F32.PACK_AB R56, R57, R56 ;  /* 0x000000383938723e */ /* 0x000fe400000010ff */
[----:B------:R-:W-:Y:S02]  /*6490*/  F2FP.BF16.F32.PACK_AB R50, R53, R52 ;  /* 0x000000343532723e */ /* 0x000fe400000010ff */
[C---:B------:R-:W-:Y:S02]  /*64a0*/  IADD3 R175, P4, R114.reuse, 0x60, RZ ;  /* 0x0000006072af7810 */ /* 0x040fe40007f9e0ff */
[C---:B------:R-:W-:Y:S02]  /*64b0*/  IADD3 R173, P2, R114.reuse, 0x20, RZ ;  /* 0x0000002072ad7810 */ /* 0x040fe40007f5e0ff */
[C---:B------:R-:W-:Y:S01]  /*64c0*/  IADD3 R6, P3, R114.reuse, 0x40, RZ ;  /* 0x0000004072067810 */ /* 0x040fe20007f7e0ff */
[----:B------:R-:W-:Y:S01]  /*64d0*/  IMAD.X R9, RZ, RZ, R115, P4 ;  /* 0x000000ffff097224 */ /* 0x000fe200020e0673 */
[----:B------:R-:W-:-:S02]  /*64e0*/  LOP3.LUT R3, R114, 0x380, RZ, 0xc0, !PT ;  /* 0x0000038072037812 */ /* 0x000fc400078ec0ff */
[C---:B------:R-:W-:Y:S02]  /*64f0*/  IADD3 R14, P1, R114.reuse, 0x2040, RZ ;  /* 0x00002040720e7810 */ /* 0x040fe40007f3e0ff */
[-C--:B------:R-:W-:Y:S02]  /*6500*/  IADD3.X R5, RZ, R115.reuse, RZ, P2, !PT ;  /* 0x00000073ff057210 */ /* 0x080fe400017fe4ff */
[----:B------:R-:W-:Y:S01]  /*6510*/  IADD3.X R7, RZ, R115, RZ, P3, !PT ;  /* 0x00000073ff077210 */ /* 0x000fe20001ffe4ff */
[--C-:B------:R-:W-:Y:S01]  /*6520*/  IMAD.X R15, RZ, RZ, R115.reuse, P1 ;  /* 0x000000ffff0f7224 */ /* 0x100fe200008e0673 */
[C---:B------:R-:W-:Y:S02]  /*6530*/  IADD3 R187, P4, R114.reuse, 0x4020, RZ ;  /* 0x0000402072bb7810 */ /* 0x040fe40007f9e0ff */
[C---:B------:R-:W-:Y:S02]  /*6540*/  IADD3 R177, P5, R114.reuse, 0x2000, RZ ;  /* 0x0000200072b17810 */ /* 0x040fe40007fbe0ff */
[C---:B------:R-:W-:Y:S01]  /*6550*/  IADD3 R179, P6, R114.reuse, 0x2020, RZ ;  /* 0x0000202072b37810 */ /* 0x040fe20007fde0ff */
[----:B------:R-:W-:Y:S01]  /*6560*/  IMAD.X R87, RZ, RZ, R115, P4 ;  /* 0x000000ffff577224 */ /* 0x000fe200020e0673 */
[----:B------:R-:W-:-:S02]  /*6570*/  IADD3 R181, P2, R114, 0x2060, RZ ;  /* 0x0000206072b57810 */ /* 0x000fc40007f5e0ff */
[----:B------:R-:W-:Y:S02]  /*6580*/  IADD3 R183, P3, R114, 0x4000, RZ ;  /* 0x0000400072b77810 */ /* 0x000fe40007f7e0ff */
[----:B------:R-:W-:Y:S02]  /*6590*/  SHF.R.U64 R3, R3, 0x3, RZ ;  /* 0x0000000303037819 */ /* 0x000fe400000012ff */
[-C--:B------:R-:W-:Y:S02]  /*65a0*/  IADD3.X R11, RZ, R115.reuse, RZ, P5, !PT ;  /* 0x00000073ff0b7210 */ /* 0x080fe40002ffe4ff */
[-C--:B------:R-:W-:Y:S02]  /*65b0*/  IADD3.X R13, RZ, R115.reuse, RZ, P6, !PT ;  /* 0x00000073ff0d7210 */ /* 0x080fe400037fe4ff */
[-C--:B------:R-:W-:Y:S02]  /*65c0*/  IADD3.X R21, RZ, R115.reuse, RZ, P2, !PT ;  /* 0x00000073ff157210 */ /* 0x080fe400017fe4ff */
[----:B------:R-:W-:-:S02]  /*65d0*/  IADD3.X R83, RZ, R115, RZ, P3, !PT ;  /* 0x00000073ff537210 */ /* 0x000fc40001ffe4ff */
[C---:B------:R-:W-:Y:S02]  /*65e0*/  IADD3 R90, P5, R114.reuse, 0x4040, RZ ;  /* 0x00004040725a7810 */ /* 0x040fe40007fbe0ff */
[C---:B------:R-:W-:Y:S02]  /*65f0*/  IADD3 R189, P6, R114.reuse, 0x4060, RZ ;  /* 0x0000406072bd7810 */ /* 0x040fe40007fde0ff */
[C---:B------:R-:W-:Y:S02]  /*6600*/  IADD3 R191, P1, R114.reuse, 0x6000, RZ ;  /* 0x0000600072bf7810 */ /* 0x040fe40007f3e0ff */
[C---:B------:R-:W-:Y:S02]  /*6610*/  IADD3 R193, P2, R114.reuse, 0x6020, RZ ;  /* 0x0000602072c17810 */ /* 0x040fe40007f5e0ff */
[C---:B------:R-:W-:Y:S01]  /*6620*/  IADD3 R106, P3, R114.reuse, 0x6040, RZ ;  /* 0x00006040726a7810 */ /* 0x040fe20007f7e0ff */
[----:B------:R-:W-:Y:S01]  /*6630*/  IMAD.X R99, RZ, RZ, R115, P1 ;  /* 0x000000ffff637224 */ /* 0x000fe200008e0673 */
[----:B------:R-:W-:-:S02]  /*6640*/  IADD3 R195, P4, R114, 0x6060, RZ ;  /* 0x0000606072c37810 */ /* 0x000fc40007f9e0ff */
[----:B------:R-:W-:Y:S02]  /*6650*/  LOP3.LUT R114, R3, R114, RZ, 0x3c, !PT ;  /* 0x0000007203727212 */ /* 0x000fe400078e3cff */
[----:B------:R-:W-:Y:S01]  /*6660*/  LOP3.LUT R3, R6, 0x380, RZ, 0xc0, !PT ;  /* 0x0000038006037812 */ /* 0x000fe200078ec0ff */
[----:B------:R-:W-:Y:S01]  /*6670*/  IMAD.X R111, RZ, RZ, R115, P4 ;  /* 0x000000ffff6f7224 */ /* 0x000fe200020e0673 */
[----:B------:R-:W-:Y:S02]  /*6680*/  LOP3.LUT R0, R173, 0x380, RZ, 0xc0, !PT ;  /* 0x00000380ad007812 */ /* 0x000fe400078ec0ff */
[----:B------:R-:W-:Y:S02]  /*6690*/  SHF.R.U64 R3, R3, 0x3, RZ ;  /* 0x0000000303037819 */ /* 0x000fe400000012ff */
[----:B------:R-:W-:Y:S02]  /*66a0*/  SHF.R.U64 R0, R0, 0x3, RZ ;  /* 0x0000000300007819 */ /* 0x000fe400000012ff */
[----:B------:R-:W-:-:S02]  /*66b0*/  LOP3.LUT R6, R3, R6, RZ, 0x3c, !PT ;  /* 0x0000000603067212 */ /* 0x000fc400078e3cff */
[----:B------:R-:W-:Y:S02]  /*66c0*/  LOP3.LUT R3, R14, 0x380, RZ, 0xc0, !PT ;  /* 0x000003800e037812 */ /* 0x000fe400078ec0ff */
[----:B------:R-:W-:Y:S02]  /*66d0*/  LOP3.LUT R4, R0, R173, RZ, 0x3c, !PT ;  /* 0x000000ad00047212 */ /* 0x000fe400078e3cff */
[----:B------:R-:W-:Y:S02]  /*66e0*/  LOP3.LUT R0, R179, 0x380, RZ, 0xc0, !PT ;  /* 0x00000380b3007812 */ /* 0x000fe400078ec0ff */
[----:B------:R-:W-:Y:S02]  /*66f0*/  SHF.R.U64 R3, R3, 0x3, RZ ;  /* 0x0000000303037819 */ /* 0x000fe400000012ff */
[----:B------:R-:W-:Y:S02]  /*6700*/  SHF.R.U64 R0, R0, 0x3, RZ ;  /* 0x0000000300007819 */ /* 0x000fe400000012ff */
[----:B------:R-:W-:-:S02]  /*6710*/  LOP3.LUT R14, R3, R14, RZ, 0x3c, !PT ;  /* 0x0000000e030e7212 */ /* 0x000fc400078e3cff */
[----:B------:R-:W-:Y:S02]  /*6720*/  LOP3.LUT R3, R90, 0x380, RZ, 0xc0, !PT ;  /* 0x000003805a037812 */ /* 0x000fe400078ec0ff */
[----:B------:R-:W-:Y:S02]  /*6730*/  LOP3.LUT R12, R0, R179, RZ, 0x3c, !PT ;  /* 0x000000b3000c7212 */ /* 0x000fe400078e3cff */
[----:B------:R-:W-:Y:S02]  /*6740*/  LOP3.LUT R8, R175, 0x380, RZ, 0xc0, !PT ;  /* 0x00000380af087812 */ /* 0x000fe400078ec0ff */
[----:B------:R-:W-:Y:S02]  /*6750*/  LOP3.LUT R0, R187, 0x380, RZ, 0xc0, !PT ;  /* 0x00000380bb007812 */ /* 0x000fe400078ec0ff */
[----:B------:R-:W-:Y:S02]  /*6760*/  LOP3.LUT R10, R177, 0x380, RZ, 0xc0, !PT ;  /* 0x00000380b10a7812 */ /* 0x000fe400078ec0ff */
[----:B------:R-:W-:-:S02]  /*6770*/  SHF.R.U64 R3, R3, 0x3, RZ ;  /* 0x0000000303037819 */ /* 0x000fc400000012ff */
[----:B------:R-:W-:Y:S02]  /*6780*/  LOP3.LUT R27, R195, 0x380, RZ, 0xc0, !PT ;  /* 0x00000380c31b7812 */ /* 0x000fe400078ec0ff */
[----:B------:R-:W-:Y:S02]  /*6790*/  LOP3.LUT R82, R183, 0x380, RZ, 0xc0, !PT ;  /* 0x00000380b7527812 */ /* 0x000fe400078ec0ff */
[----:B------:R-:W-:Y:S02]  /*67a0*/  SHF.R.U64 R8, R8, 0x3, RZ ;  /* 0x0000000308087819 */ /* 0x000fe400000012ff */
[----:B------:R-:W-:Y:S02]  /*67b0*/  LOP3.LUT R20, R181, 0x380, RZ, 0xc0, !PT ;  /* 0x00000380b5147812 */ /* 0x000fe400078ec0ff */
[----:B------:R-:W-:Y:S02]  /*67c0*/  SHF.R.U64 R0, R0, 0x3, RZ ;  /* 0x0000000300007819 */ /* 0x000fe400000012ff */
[----:B------:R-:W-:-:S02]  /*67d0*/  SHF.R.U64 R10, R10, 0x3, RZ ;  /* 0x000000030a0a7819 */ /* 0x000fc400000012ff */
[----:B------:R-:W-:Y:S02]  /*67e0*/  LOP3.LUT R98, R191, 0x380, RZ, 0xc0, !PT ;  /* 0x00000380bf627812 */ /* 0x000fe400078ec0ff */
[----:B------:R-:W-:Y:S02]  /*67f0*/  LOP3.LUT R90, R3, R90, RZ, 0x3c, !PT ;  /* 0x0000005a035a7212 */ /* 0x000fe400078e3cff */
[----:B------:R-:W-:Y:S02]  /*6800*/  SHF.R.U64 R28, R27, 0x3, RZ ;  /* 0x000000031b1c7819 */ /* 0x000fe400000012ff */
[----:B------:R-:W-:Y:S02]  /*6810*/  LOP3.LUT R3, R106, 0x380, RZ, 0xc0, !PT ;  /* 0x000003806a037812 */ /* 0x000fe400078ec0ff */
[----:B------:R-:W-:Y:S02]  /*6820*/  SHF.R.U64 R82, R82, 0x3, RZ ;  /* 0x0000000352527819 */ /* 0x000fe400000012ff */
[----:B------:R-:W-:-:S02]  /*6830*/  LOP3.LUT R8, R8, R175, RZ, 0x3c, !PT ;  /* 0x000000af08087212 */ /* 0x000fc400078e3cff */
[----:B------:R-:W-:Y:S02]  /*6840*/  SHF.R.U64 R20, R20, 0x3, RZ ;  /* 0x0000000314147819 */ /* 0x000fe400000012ff */
[----:B------:R-:W-:Y:S02]  /*6850*/  LOP3.LUT R94, R189, 0x380, RZ, 0xc0, !PT ;  /* 0x00000380bd5e7812 */ /* 0x000fe400078ec0ff */
[----:B------:R-:W-:Y:S02]  /*6860*/  LOP3.LUT R86, R0, R187, RZ, 0x3c, !PT ;  /* 0x000000bb00567212 */ /* 0x000fe400078e3cff */
[----:B------:R-:W-:Y:S02]  /*6870*/  LOP3.LUT R10, R10, R177, RZ, 0x3c, !PT ;  /* 0x000000b10a0a7212 */ /* 0x000fe400078e3cff */
[----:B------:R-:W-:Y:S02]  /*6880*/  SHF.R.U64 R98, R98, 0x3, RZ ;  /* 0x0000000362627819 */ /* 0x000fe400000012ff */
[----:B------:R-:W-:-:S02]  /*6890*/  MOV R114, R114 ;  /* 0x0000007200727202 */ /* 0x000fc40000000f00 */
[----:B------:R-:W-:Y:S02]  /*68a0*/  LOP3.LUT R0, R193, 0x380, RZ, 0xc0, !PT ;  /* 0x00000380c1007812 */ /* 0x000fe400078ec0ff */
[----:B------:R-:W-:Y:S02]  /*68b0*/  F2FP.BF16.F32.PACK_AB R27, R31, R30 ;  /* 0x0000001e1f1b723e */ /* 0x000fe400000010ff */
[----:B------:R-:W-:Y:S02]  /*68c0*/  LOP3.LUT R110, R28, R195, RZ, 0x3c, !PT ;  /* 0x000000c31c6e7212 */ /* 0x000fe400078e3cff */
[----:B------:R-:W-:Y:S01]  /*68d0*/  SHF.R.U64 R3, R3, 0x3, RZ ;  /* 0x0000000303037819 */ /* 0x000fe200000012ff */
[----:B------:R1:W-:Y:S01]  /*68e0*/  STSM.16.M88.4 [R114], R24 ;  /* 0x0000001872007844 */ /* 0x0003e20000000200 */
[----:B------:R-:W-:Y:S02]  /*68f0*/  MOV R28, R4 ;  /* 0x00000004001c7202 */ /* 0x000fe40000000f00 */
[----:B------:R-:W-:-:S02]  /*6900*/  LOP3.LUT R82, R82, R183, RZ, 0x3c, !PT ;  /* 0x000000b752527212 */ /* 0x000fc400078e3cff */
[----:B------:R-:W-:Y:S01]  /*6910*/  MOV R6, R6 ;  /* 0x0000000600067202 */ /* 0x000fe20000000f00 */
[----:B------:R2:W-:Y:S01]  /*6920*/  STSM.16.M88.4 [R28], R32 ;  /* 0x000000201c007844 */ /* 0x0005e20000000200 */
[----:B------:R-:W-:Y:S02]  /*6930*/  IADD3.X R91, RZ, R115, RZ, P5, !PT ;  /* 0x00000073ff5b7210 */ /* 0x000fe40002ffe4ff */
[----:B------:R-:W-:Y:S01]  /*6940*/  LOP3.LUT R20, R20, R181, RZ, 0x3c, !PT ;  /* 0x000000b514147212 */ /* 0x000fe200078e3cff */
[----:B------:R2:W-:Y:S01]  /*6950*/  STSM.16.M88.4 [R6], R40 ;  /* 0x0000002806007844 */ /* 0x0005e20000000200 */
[----:B------:R-:W-:Y:S02]  /*6960*/  SHF.R.U64 R94, R94, 0x3, RZ ;  /* 0x000000035e5e7819 */ /* 0x000fe400000012ff */
[----:B------:R-:W-:Y:S02]  /*6970*/  MOV R8, R8 ;  /* 0x0000000800087202 */ /* 0x000fe40000000f00 */
[----:B------:R-:W-:-:S02]  /*6980*/  F2FP.BF16.F32.PACK_AB R51, R55, R54 ;  /* 0x000000363733723e */ /* 0x000fc400000010ff */
[----:B------:R-:W-:Y:S02]  /*6990*/  F2FP.BF16.F32.PACK_AB R57, R59, R58 ;  /* 0x0000003a3b39723e */ /* 0x000fe400000010ff */
[----:B------:R-:W-:Y:S01]  /*69a0*/  F2FP.BF16.F32.PACK_AB R64, R65, R64 ;  /* 0x000000404140723e */ /* 0x000fe200000010ff */
[----:B------:R2:W-:Y:S01]  /*69b0*/  STSM.16.M88.4 [R8], R48 ;  /* 0x0000003008007844 */ /* 0x0005e20000000200 */
[----:B------:R-:W-:Y:S02]  /*69c0*/  LOP3.LUT R98, R98, R191, RZ, 0x3c, !PT ;  /* 0x000000bf62627212 */ /* 0x000fe400078e3cff */
[----:B------:R-:W-:Y:S02]  /*69d0*/  SHF.R.U64 R0, R0, 0x3, RZ ;  /* 0x0000000300007819 */ /* 0x000fe400000012ff */
[----:B------:R-:W-:Y:S02]  /*69e0*/  MOV R10, R10 ;  /* 0x0000000a000a7202 */ /* 0x000fe40000000f00 */
[----:B------:R-:W-:-:S02]  /*69f0*/  F2FP.BF16.F32.PACK_AB R58, R61, R60 ;  /* 0x0000003c3d3a723e */ /* 0x000fc400000010ff */
[----:B------:R-:W-:Y:S02]  /*6a00*/  F2FP.BF16.F32.PACK_AB R59, R63, R62 ;  /* 0x0000003e3f3b723e */ /* 0x000fe400000010ff */
[----:B------:R-:W-:Y:S02]  /*6a10*/  F2FP.BF16.F32.PACK_AB R65, R67, R66 ;  /* 0x000000424341723e */ /* 0x000fe400000010ff */
[----:B------:R-:W-:Y:S01]  /*6a20*/  F2FP.BF16.F32.PACK_AB R72, R73, R72 ;  /* 0x000000484948723e */ /* 0x000fe200000010ff */
[----:B------:R2:W-:Y:S01]  /*6a30*/  STSM.16.M88.4 [R10], R56 ;  /* 0x000000380a007844 */ /* 0x0005e20000000200 */
[----:B------:R-:W-:Y:S02]  /*6a40*/  IADD3.X R107, RZ, R115, RZ, P3, !PT ;  /* 0x00000073ff6b7210 */ /* 0x000fe40001ffe4ff */
[----:B------:R-:W-:Y:S02]  /*6a50*/  LOP3.LUT R106, R3, R106, RZ, 0x3c, !PT ;  /* 0x0000006a036a7212 */ /* 0x000fe400078e3cff */
[----:B------:R-:W-:-:S02]  /*6a60*/  MOV R12, R12 ;  /* 0x0000000c000c7202 */ /* 0x000fc40000000f00 */
[----:B------:R-:W-:Y:S02]  /*6a70*/  F2FP.BF16.F32.PACK_AB R66, R69, R68 ;  /* 0x000000444542723e */ /* 0x000fe400000010ff */
[----:B------:R-:W-:Y:S02]  /*6a80*/  F2FP.BF16.F32.PACK_AB R67, R71, R70 ;  /* 0x000000464743723e */ /* 0x000fe400000010ff */
[----:B------:R-:W-:Y:S02]  /*6a90*/  F2FP.BF16.F32.PACK_AB R73, R75, R74 ;  /* 0x0000004a4b49723e */ /* 0x000fe400000010ff */
[----:B------:R-:W-:Y:S01]  /*6aa0*/  MOV R14, R14 ;  /* 0x0000000e000e7202 */ /* 0x000fe20000000f00 */
[----:B------:R2:W-:Y:S01]  /*6ab0*/  STSM.16.M88.4 [R12], R64 ;  /* 0x000000400c007844 */ /* 0x0005e20000000200 */
[----:B------:R-:W-:Y:S02]  /*6ac0*/  MOV R5, R82 ;  /* 0x0000005200057202 */ /* 0x000fe40000000f00 */
[----:B------:R-:W-:-:S02]  /*6ad0*/  F2FP.BF16.F32.PACK_AB R74, R77, R76 ;  /* 0x0000004c4d4a723e */ /* 0x000fc400000010ff */
[----:B------:R-:W-:Y:S02]  /*6ae0*/  F2FP.BF16.F32.PACK_AB R75, R79, R78 ;  /* 0x0000004e4f4b723e */ /* 0x000fe400000010ff */
[----:B------:R-:W-:Y:S02]  /*6af0*/  F2FP.BF16.F32.PACK_AB R80, R81, R80 ;  /* 0x000000505150723e */ /* 0x000fe400000010ff */
[----:B------:R-:W-:Y:S01]  /*6b00*/  IADD3.X R95, RZ, R115, RZ, P6, !PT ;  /* 0x00000073ff5f7210 */ /* 0x000fe200037fe4ff */
[----:B------:R2:W-:Y:S01]  /*6b10*/  STSM.16.M88.4 [R14], R72 ;  /* 0x000000480e007844 */ /* 0x0005e20000000200 */
[----:B------:R-:W-:Y:S02]  /*6b20*/  LOP3.LUT R94, R94, R189, RZ, 0x3c, !PT ;  /* 0x000000bd5e5e7212 */ /* 0x000fe400078e3cff */
[----:B------:R-:W-:Y:S02]  /*6b30*/  MOV R20, R20 ;  /* 0x0000001400147202 */ /* 0x000fe40000000f00 */
[----:B------:R-:W-:-:S02]  /*6b40*/  MOV R4, R90 ;  /* 0x0000005a00047202 */ /* 0x000fc40000000f00 */
[----:B------:R-:W-:Y:S02]  /*6b50*/  F2FP.BF16.F32.PACK_AB R81, R153, R152 ;  /* 0x000000989951723e */ /* 0x000fe400000010ff */
[----:B------:R-:W-:Y:S02]  /*6b60*/  F2FP.BF16.F32.PACK_AB R82, R85, R84 ;  /* 0x000000545552723e */ /* 0x000fe400000010ff */
[----:B------:R-:W-:Y:S02]  /*6b70*/  F2FP.BF16.F32.PACK_AB R83, R155, R154 ;  /* 0x0000009a9b53723e */ /* 0x000fe400000010ff */
[----:B------:R-:W-:Y:S02]  /*6b80*/  F2FP.BF16.F32.PACK_AB R88, R89, R88 ;  /* 0x000000585958723e */ /* 0x000fe400000010ff */
[----:B------:R-:W-:Y:S01]  /*6b90*/  LOP3.LUT R102, R0, R193, RZ, 0x3c, !PT ;  /* 0x000000c100667212 */ /* 0x000fe200078e3cff */
[----:B------:R2:W-:Y:S01]  /*6ba0*/  STSM.16.M88.4 [R20], R80 ;  /* 0x0000005014007844 */ /* 0x0005e20000000200 */
[----:B------:R-:W-:-:S02]  /*6bb0*/  MOV R3, R98 ;  /* 0x0000006200037202 */ /* 0x000fc40000000f00 */
[----:B------:R-:W-:Y:S02]  /*6bc0*/  F2FP.BF16.F32.PACK_AB R89, R159, R158 ;  /* 0x0000009e9f59723e */ /* 0x000fe400000010ff */
[----:B------:R-:W-:Y:S02]  /*6bd0*/  F2FP.BF16.F32.PACK_AB R90, R93, R92 ;  /* 0x0000005c5d5a723e */ /* 0x000fe400000010ff */
[----:B------:R-:W-:Y:S02]  /*6be0*/  F2FP.BF16.F32.PACK_AB R91, R161, R160 ;  /* 0x000000a0a15b723e */ /* 0x000fe400000010ff */
[----:B------:R-:W-:Y:S02]  /*6bf0*/  F2FP.BF16.F32.PACK_AB R96, R97, R96 ;  /* 0x000000606160723e */ /* 0x000fe400000010ff */
[----:B------:R-:W-:Y:S01]  /*6c00*/  IADD3.X R103, RZ, R115, RZ, P2, !PT ;  /* 0x00000073ff677210 */ /* 0x000fe200017fe4ff */
[----:B------:R2:W-:Y:S01]  /*6c10*/  STSM.16.M88.4 [R5], R88 ;  /* 0x0000005805007844 */ /* 0x0005e20000000200 */
[----:B------:R-:W-:-:S02]  /*6c20*/  MOV R86, R86 ;  /* 0x0000005600567202 */ /* 0x000fc40000000f00 */
[----:B------:R-:W-:Y:S02]  /*6c30*/  MOV R0, R106 ;  /* 0x0000006a00007202 */ /* 0x000fe40000000f00 */
[----:B------:R-:W-:Y:S02]  /*6c40*/  F2FP.BF16.F32.PACK_AB R97, R163, R162 ;  /* 0x000000a2a361723e */ /* 0x000fe400000010ff */
[----:B------:R-:W-:Y:S02]  /*6c50*/  F2FP.BF16.F32.PACK_AB R98, R101, R100 ;  /* 0x000000646562723e */ /* 0x000fe400000010ff */
[----:B------:R-:W-:Y:S02]  /*6c60*/  F2FP.BF16.F32.PACK_AB R99, R165, R164 ;  /* 0x000000a4a563723e */ /* 0x000fe400000010ff */
[----:B------:R-:W-:Y:S02]  /*6c70*/  F2FP.BF16.F32.PACK_AB R104, R105, R104 ;  /* 0x000000686968723e */ /* 0x000fe400000010ff */
[----:B------:R-:W-:Y:S01]  /*6c80*/  F2FP.BF16.F32.PACK_AB R105, R167, R166 ;  /* 0x000000a6a769723e */ /* 0x000fe200000010ff */
[----:B------:R2:W-:Y:S01]  /*6c90*/  STSM.16.M88.4 [R86], R96 ;  /* 0x0000006056007844 */ /* 0x0005e20000000200 */
[----:B------:R-:W-:-:S02]  /*6ca0*/  F2FP.BF16.F32.PACK_AB R106, R109, R108 ;  /* 0x0000006c6d6a723e */ /* 0x000fc400000010ff */
[----:B------:R-:W-:Y:S02]  /*6cb0*/  F2FP.BF16.F32.PACK_AB R107, R169, R168 ;  /* 0x000000a8a96b723e */ /* 0x000fe400000010ff */
[----:B------:R-:W-:Y:S02]  /*6cc0*/  F2FP.BF16.F32.PACK_AB R112, R113, R112 ;  /* 0x000000707170723e */ /* 0x000fe400000010ff */
[----:B------:R-:W-:Y:S01]  /*6cd0*/  F2FP.BF16.F32.PACK_AB R120, R121, R120 ;  /* 0x000000787978723e */ /* 0x000fe200000010ff */
[----:B------:R2:W-:Y:S01]  /*6ce0*/  STSM.16.M88.4 [R4], R104 ;  /* 0x0000006804007844 */ /* 0x0005e20000000200 */
[----:B------:R-:W-:Y:S02]  /*6cf0*/  MOV R94, R94 ;  /* 0x0000005e005e7202 */ /* 0x000fe40000000f00 */
[----:B------:R-:W-:Y:S02]  /*6d00*/  F2FP.BF16.F32.PACK_AB R113, R171, R170 ;  /* 0x000000aaab71723e */ /* 0x000fe400000010ff */
[----:B-1----:R-:W-:-:S02]  /*6d10*/  F2FP.BF16.F32.PACK_AB R114, R117, R116 ;  /* 0x000000747572723e */ /* 0x002fc400000010ff */
[----:B------:R-:W-:Y:S02]  /*6d20*/  F2FP.BF16.F32.PACK_AB R115, R119, R118 ;  /* 0x000000767773723e */ /* 0x000fe400000010ff */
[----:B------:R-:W-:Y:S02]  /*6d30*/  F2FP.BF16.F32.PACK_AB R121, R123, R122 ;  /* 0x0000007a7b79723e */ /* 0x000fe400000010ff */
[----:B------:R-:W-:Y:S01]  /*6d40*/  F2FP.BF16.F32.PACK_AB R128, R129, R128 ;  /* 0x000000808180723e */ /* 0x000fe200000010ff */
[----:B------:R2:W-:Y:S01]  /*6d50*/  STSM.16.M88.4 [R94], R112 ;  /* 0x000000705e007844 */ /* 0x0005e20000000200 */
[----:B------:R-:W-:Y:S02]  /*6d60*/  F2FP.BF16.F32.PACK_AB R122, R125, R124 ;  /* 0x0000007c7d7a723e */ /* 0x000fe400000010ff */
[----:B------:R-:W-:Y:S02]  /*6d70*/  F2FP.BF16.F32.PACK_AB R123, R127, R126 ;  /* 0x0000007e7f7b723e */ /* 0x000fe400000010ff */
[----:B------:R-:W-:-:S02]  /*6d80*/  F2FP.BF16.F32.PACK_AB R129, R131, R130 ;  /* 0x000000828381723e */ /* 0x000fc400000010ff */
[----:B------:R-:W-:Y:S01]  /*6d90*/  F2FP.BF16.F32.PACK_AB R136, R137, R136 ;  /* 0x000000888988723e */ /* 0x000fe200000010ff */
[----:B------:R2:W-:Y:S01]  /*6da0*/  STSM.16.M88.4 [R3], R120 ;  /* 0x0000007803007844 */ /* 0x0005e20000000200 */
[----:B------:R-:W-:Y:S02]  /*6db0*/  MOV R102, R102 ;  /* 0x0000006600667202 */ /* 0x000fe40000000f00 */
        /* <DEDUP_REMOVED lines=8> */
[----:B------:R-:W-:Y:S01]  /*6e40*/  MOV R110, R110 ;  /* 0x0000006e006e7202 */ /* 0x000fe20000000f00 */
[----:B------:R2:W-:Y:S01]  /*6e50*/  STSM.16.M88.4 [R0], R136 ;  /* 0x0000008800007844 */ /* 0x0005e20000000200 */
[----:B------:R-:W-:Y:S02]  /*6e60*/  F2FP.BF16.F32.PACK_AB R146, R149, R148 ;  /* 0x000000949592723e */ /* 0x000fe400000010ff */
[----:B------:R-:W-:-:S05]  /*6e70*/  F2FP.BF16.F32.PACK_AB R147, R151, R150 ;  /* 0x000000969793723e */ /* 0x000fca00000010ff */
[----:B------:R2:W-:Y:S01]  /*6e80*/  STSM.16.M88.4 [R110], R144 ;  /* 0x000000906e007844 */ /* 0x0005e20000000200 */
[----:B------:R-:W-:Y:S01]  /*6e90*/  @!PT LDS RZ, [RZ] ;  /* 0x00000000fffff984 */ /* 0x000fe20000000800 */
[----:B------:R-:W-:Y:S01]  /*6ea0*/  @!PT LDS RZ, [RZ] ;  /* 0x00000000fffff984 */ /* 0x000fe20000000800 */
[----:B------:R-:W-:Y:S01]  /*6eb0*/  @!PT LDS RZ, [RZ] ;  /* 0x00000000fffff984 */ /* 0x000fe20000000800 */
[----:B------:R-:W-:Y:S01]  /*6ec0*/  @!PT LDS RZ, [RZ] ;  /* 0x00000000fffff984 */ /* 0x000fe20000000800 */
[----:B------:R1:W-:Y:S06]  /*6ed0*/  MEMBAR.ALL.CTA ;  /* 0x0000000000007992 */ /* 0x0003ec0000008000 */
[----:B-1----:R-:W1:Y:S02]  /*6ee0*/  FENCE.VIEW.ASYNC.S ;  /* 0x00000000000073c6 */ /* 0x002e640000000000 */
[----:B-1----:R-:W-:Y:S06]  /*6ef0*/  BAR.ARV 0x1, 0x120 ;  /* 0x0044800000007b1d */ /* 0x002fec0000002000 */
[----:B------:R-:W-:Y:S05]  /*6f00*/  @P0 BRA `(.L_x_39) ;  /* 0x00000000008c0947 */ /* 0x000fea0003800000 */
[----:B------:R-:W-:Y:S01]  /*6f10*/  UIADD3 UR6, -UR36, URZ, URZ ;  /* 0x0000003f24067290 */ /* 0x000fe2000fffe13f */
[----:B--2---:R-:W1:Y:S01]  /*6f20*/  LDC R0, c[0x0][0xda8] ;  /* 0x00036a00ff007b82 */ /* 0x004e620000000800 */
[----:B------:R-:W-:Y:S01]  /*6f30*/  ULDC UR4, c[0x0][0xdb4] ;  /* 0x00036d0000047ab9 */ /* 0x000fe20000000800 */
[----:B------:R-:W-:Y:S01]  /*6f40*/  ULDC.64 UR8, c[0x0][0xb70] ;  /* 0x0002dc0000087ab9 */ /* 0x000fe20000000a00 */
[----:B------:R-:W-:Y:S02]  /*6f50*/  UIMAD UR6, UR4, UR6, UR43 ;  /* 0x00000006040672a4 */ /* 0x000fe4000f8e022b */
[----:B------:R-:W-:Y:S02]  /*6f60*/  IADD3 R3, RZ, -UR43, RZ ;  /* 0x8000002bff037c10 */ /* 0x000fe4000fffe0ff */
[----:B------:R-:W-:Y:S01]  /*6f70*/  IADD3 R9, -R17, RZ, RZ ;  /* 0x000000ff11097210 */ /* 0x000fe20007ffe1ff */
[----:B------:R-:W-:Y:S01]  /*6f80*/  USHF.R.S32.HI UR4, URZ, 0x1f, UR6 ;  /* 0x0000001f3f047899 */ /* 0x000fe20008011406 */
[----:B------:R-:W2:Y:S02]  /*6f90*/  LDC.64 R6, c[0x0][0xb78] ;  /* 0x0002de00ff067b82 */ /* 0x000ea40000000a00 */
[----:B------:R-:W-:Y:S01]  /*6fa0*/  ISETP.NE.AND P0, PT, R16, R9, PT ;  /* 0x000000091000720c */ /* 0x000fe20003f05270 */
[----:B------:R-:W-:-:S02]  /*6fb0*/  UIMAD UR7, UR4, UR8, URZ ;  /* 0x00000008040772a4 */ /* 0x000fc4000f8e023f */
[----:B------:R-:W-:Y:S02]  /*6fc0*/  UIMAD.WIDE.U32 UR4, UR6, UR8, URZ ;  /* 0x00000008060472a5 */ /* 0x000fe4000f8e003f */
[----:B------:R-:W-:Y:S02]  /*6fd0*/  UIMAD UR6, UR6, UR9, UR7 ;  /* 0x00000009060672a4 */ /* 0x000fe4000f8e0207 */
[----:B------:R-:W-:Y:S02]  /*6fe0*/  USHF.R.S32.HI UR7, URZ, 0x1f, UR36 ;  /* 0x0000001f3f077899 */ /* 0x000fe40008011424 */
[----:B------:R-:W-:Y:S02]  /*6ff0*/  UIADD3 UR6, UR5, UR6, URZ ;  /* 0x0000000605067290 */ /* 0x000fe4000fffe03f */
[----:B------:R-:W-:Y:S01]  /*7000*/  MOV R5, UR5 ;  /* 0x0000000500057c02 */ /* 0x000fe20008000f00 */
[----:B------:R-:W-:Y:S01]  /*7010*/  IMAD.U32 R4, RZ, RZ, UR4 ;  /* 0x00000004ff047e24 */ /* 0x000fe2000f8e00ff */
[----:B------:R-:W-:Y:S01]  /*7020*/  ULDC UR4, c[0x0][0xa88] ;  /* 0x0002a20000047ab9 */ /* 0x000fe20000000800 */
[----:B-1----:R-:W-:Y:S01]  /*7030*/  IMAD R3, R0, R3, UR42 ;  /* 0x0000002a00037e24 */ /* 0x002fe2000f8e0203 */
[----:B------:R-:W-:-:S03]  /*7040*/  MOV R5, UR6 ;  /* 0x0000000600057c02 */ /* 0x000fc60008000f00 */
[----:B------:R-:W-:Y:S02]  /*7050*/  IMAD R9, R3, 0x40, R2 ;  /* 0x0000004003097824 */ /* 0x000fe400078e0202 */
[----:B--2---:R-:W-:-:S03]  /*7060*/  IMAD R0, R6, UR7, RZ ;  /* 0x0000000706007c24 */ /* 0x004fc6000f8e02ff */
[----:B------:R-:W-:Y:S01]  /*7070*/  SHF.R.S32.HI R3, RZ, 0x1f, R9 ;  /* 0x0000001fff037819 */ /* 0x000fe20000011409 */
[----:B------:R-:W-:Y:S01]  /*7080*/  IMAD.WIDE.U32 R4, R6, UR36, R4 ;  /* 0x0000002406047c25 */ /* 0x000fe2000f8e0004 */
[----:B------:R-:W-:-:S03]  /*7090*/  ISETP.GE.OR P1, PT, R9, UR4, P0 ;  /* 0x0000000409007c0c */ /* 0x000fc60008726670 */
[----:B------:R-:W-:Y:S01]  /*70a0*/  IMAD R6, R7, UR36, R0 ;  /* 0x0000002407067c24 */ /* 0x000fe2000f8e0200 */
[C---:B------:R-:W-:Y:S02]  /*70b0*/  IADD3 R7, R9.reuse, 0x8, RZ ;  /* 0x0000000809077810 */ /* 0x040fe40007ffe0ff */
[----:B------:R-:W-:Y:S02]  /*70c0*/  IADD3 R0, P2, R9, R4, RZ ;  /* 0x0000000409007210 */ /* 0x000fe40007f5e0ff */
[----:B------:R-:W-:Y:S01]  /*70d0*/  ISETP.GE.OR P0, PT, R7, UR4, P0 ;  /* 0x0000000407007c0c */ /* 0x000fe20008706670 */
[----:B------:R-:W-:Y:S01]  /*70e0*/  ULDC.64 UR4, c[0x0][0xb40] ;  /* 0x0002d00000047ab9 */ /* 0x000fe20000000a00 */
[----:B------:R-:W-:Y:S02]  /*70f0*/  IADD3.X R3, R3, R5, R6, P2, !PT ;  /* 0x0000000503037210 */ /* 0x000fe400017fe406 */
[----:B------:R-:W-:-:S04]  /*7100*/  LEA R4, P2, R0, UR4, 0x2 ;  /* 0x0000000400047c11 */ /* 0x000fc8000f8410ff */
[----:B------:R-:W-:-:S05]  /*7110*/  LEA.HI.X R5, R0, UR5, R3, 0x2, P2 ;  /* 0x0000000500057c11 */ /* 0x000fca00090f1403 */
[----:B------:R1:W-:Y:S04]  /*7120*/  @!P1 STG.E desc[UR48][R4.64], R157 ;  /* 0x0000009d04009986 */ /* 0x0003e8000c101930 */
[----:B------:R1:W-:Y:S02]  /*7130*/  @!P0 STG.E desc[UR48][R4.64+0x20], R156 ;  /* 0x0000209c04008986 */ /* 0x0003e4000c101930 */
.L_x_39:
[----:B--2---:R-:W2:Y:S01]  /*7140*/  SHFL.IDX PT, R0, R185, RZ, 0x1f ;  /* 0x00001fffb9007589 */ /* 0x004ea200000e0000 */
[----:B------:R-:W-:Y:S02]  /*7150*/  ULDC UR4, c[0x0][0xc] ;  /* 0x0000030000047ab9 */ /* 0x000fe40000000800 */
[----:B------:R-:W-:Y:S01]  /*7160*/  UIADD3 UR45, UR4, UR45, URZ ;  /* 0x0000002d042d7290 */ /* 0x000fe2000fffe03f */
[----:B--2---:R-:W-:-:S13]  /*7170*/  ISETP.NE.AND P0, PT, R0, 0x7, PT ;  /* 0x000000070000780c */ /* 0x004fda0003f05270 */
[----:B------:R-:W-:Y:S05]  /*7180*/  @P0 BRA `(.L_x_40) ;  /* 0x0000000000e80947 */ /* 0x000fea0003800000 */
[----:B------:R-:W-:Y:S01]  /*7190*/  BAR.SYNC.DEFER_BLOCKING 0x1, 0x120 ;  /* 0x0044800000007b1d */ /* 0x000fe20000010000 */
[----:B------:R-:W-:-:S05]  /*71a0*/  ELECT P0, URZ, PT ;  /* 0x00000000003f782f */ /* 0x000fca0003800000 */
[----:B------:R-:W-:Y:S08]  /*71b0*/  BSSY B0, `(.L_x_40) ;  /* 0x0000037000007945 */ /* 0x000ff00003800000 */
[----:B------:R-:W-:Y:S05]  /*71c0*/  @!P0 BRA `(.L_x_41) ;  /* 0x0000000000d48947 */ /* 0x000fea0003800000 */
[----:B------:R-:W-:Y:S01]  /*71d0*/  UIADD3 UR5, -UR43, URZ, URZ ;  /* 0x0000003f2b057290 */ /* 0x000fe2000fffe13f */
[----:B------:R-:W-:Y:S01]  /*71e0*/  ULDC UR10, c[0x0][0xda8] ;  /* 0x00036a00000a7ab9 */ /* 0x000fe20000000800 */
[----:B------:R-:W-:Y:S02]  /*71f0*/  UIADD3 UR35, -UR36, URZ, URZ ;  /* 0x0000003f24237290 */ /* 0x000fe4000fffe13f */
[----:B------:R-:W-:Y:S02]  /*7200*/  UIMAD UR5, UR10, UR5, UR42 ;  /* 0x000000050a0572a4 */ /* 0x000fe4000f8e022a */
[----:B------:R-:W-:Y:S01]  /*7210*/  UIADD3 UR4, UP0, UR52, 0x9f0, URZ ;  /* 0x000009f034047890 */ /* 0x000fe2000ff1e03f */
[----:B------:R-:W-:Y:S01]  /*7220*/  ULDC UR12, c[0x0][0xdb4] ;  /* 0x00036d00000c7ab9 */ /* 0x000fe20000000800 */
[----:B------:R-:W-:Y:S02]  /*7230*/  USHF.L.U32 UR34, UR5, 0x6, URZ ;  /* 0x0000000605227899 */ /* 0x000fe4000800063f */
[----:B------:R-:W-:-:S02]  /*7240*/  UIMAD UR35, UR12, UR35, UR43 ;  /* 0x000000230c2372a4 */ /* 0x000fc4000f8e022b */
[----:B------:R-:W-:Y:S02]  /*7250*/  UIADD3.X UR5, URZ, UR53, URZ, UP0, !UPT ;  /* 0x000000353f057290 */ /* 0x000fe400087fe43f */
[----:B------:R-:W-:Y:S02]  /*7260*/  UIADD3 UR6, UR46, 0x2000, URZ ;  /* 0x000020002e067890 */ /* 0x000fe4000fffe03f */
[----:B------:R-:W-:Y:S01]  /*7270*/  UIADD3 UR8, UR46, 0x4000, URZ ;  /* 0x000040002e087890 */ /* 0x000fe2000fffe03f */
[----:B------:R-:W-:Y:S01]  /*7280*/  UMOV UR33, URZ ;  /* 0x0000003f00217c82 */ /* 0x000fe20008000000 */
[----:B------:R-:W-:Y:S01]  /*7290*/  UMOV UR37, URZ ;  /* 0x0000003f00257c82 */ /* 0x000fe20008000000 */
[----:B------:R-:W-:Y:S01]  /*72a0*/  UMOV UR32, UR46 ;  /* 0x0000002e00207c82 */ /* 0x000fe20008000000 */
[----:B------:R-:W-:Y:S01]  /*72b0*/  UMOV UR7, 0x40 ;  /* 0x0000004000077882 */ /* 0x000fe20000000000 */
[----:B------:R-:W-:Y:S01]  /*72c0*/  UIADD3 UR10, UR46, 0x6000, URZ ;  /* 0x000060002e0a7890 */ /* 0x000fe2000fffe03f */
[----:B------:R2:W-:Y:S01]  /*72d0*/  UTMASTG.5D [UR32], [UR4] ;  /* 0x00000020040073b5 */ /* 0x0005e20008020000 */
[----:B------:R-:W-:Y:S01]  /*72e0*/  UMOV UR9, 0x80 ;  /* 0x0000008000097882 */ /* 0x000fe20000000000 */
[----:B------:R-:W-:Y:S01]  /*72f0*/  UIADD3 UR12, UR46, 0x8000, URZ ;  /* 0x000080002e0c7890 */ /* 0x000fe2000fffe03f */
[----:B------:R-:W-:Y:S01]  /*7300*/  UMOV UR11, 0xc0 ;  /* 0x000000c0000b7882 */ /* 0x000fe20000000000 */
[----:B------:R-:W-:Y:S01]  /*7310*/  UMOV UR13, 0x100 ;  /* 0x00000100000d7882 */ /* 0x000fe20000000000 */
[----:B--2---:R-:W-:Y:S01]  /*7320*/  UMOV UR32, UR6 ;  /* 0x0000000600207c82 */ /* 0x004fe20008000000 */
[----:B------:R-:W-:Y:S01]  /*7330*/  UMOV UR33, UR7 ;  /* 0x0000000700217c82 */ /* 0x000fe20008000000 */
[----:B------:R-:W-:Y:S01]  /*7340*/  UIADD3 UR6, UR46, 0xa000, URZ ;  /* 0x0000a0002e067890 */ /* 0x000fe2000fffe03f */
[----:B------:R2:W-:Y:S01]  /*7350*/  UTMASTG.5D [UR32], [UR4] ;  /* 0x00000020040073b5 */ /* 0x0005e20008020000 */
[----:B------:R-:W-:Y:S01]  /*7360*/  UMOV UR7, 0x140 ;  /* 0x0000014000077882 */ /* 0x000fe20000000000 */
[----:B--2---:R-:W-:Y:S01]  /*7370*/  UMOV UR32, UR8 ;  /* 0x0000000800207c82 */ /* 0x004fe20008000000 */
[----:B------:R-:W-:Y:S01]  /*7380*/  UMOV UR33, UR9 ;  /* 0x0000000900217c82 */ /* 0x000fe20008000000 */
[----:B------:R-:W-:Y:S01]  /*7390*/  UIADD3 UR8, UR46, 0xc000, URZ ;  /* 0x0000c0002e087890 */ /* 0x000fe2000fffe03f */
[----:B------:R2:W-:Y:S01]  /*73a0*/  UTMASTG.5D [UR32], [UR4] ;  /* 0x00000020040073b5 */ /* 0x0005e20008020000 */
[----:B------:R-:W-:Y:S01]  /*73b0*/  UIADD3 UR9, UR46, 0xe000, URZ ;  /* 0x0000e0002e097890 */ /* 0x000fe2000fffe03f */
[----:B--2---:R-:W-:Y:S01]  /*73c0*/  UMOV UR32, UR10 ;  /* 0x0000000a00207c82 */ /* 0x004fe20008000000 */
[----:B------:R-:W-:-:S02]  /*73d0*/  UMOV UR33, UR11 ;  /* 0x0000000b00217c82 */ /* 0x000fc40008000000 */
[----:B------:R2:W-:Y:S02]  /*73e0*/  UTMASTG.5D [UR32], [UR4] ;  /* 0x00000020040073b5 */ /* 0x0005e40008020000 */
[----:B--2---:R-:W-:Y:S01]  /*73f0*/  UMOV UR32, UR12 ;  /* 0x0000000c00207c82 */ /* 0x004fe20008000000 */
[----:B------:R-:W-:Y:S02]  /*7400*/  UMOV UR33, UR13 ;  /* 0x0000000d00217c82 */ /* 0x000fe40008000000 */
[----:B------:R2:W-:Y:S02]  /*7410*/  UTMASTG.5D [UR32], [UR4] ;  /* 0x00000020040073b5 */ /* 0x0005e40008020000 */
[----:B--2---:R-:W-:Y:S01]  /*7420*/  UMOV UR32, UR6 ;  /* 0x0000000600207c82 */ /* 0x004fe20008000000 */
[----:B------:R-:W-:Y:S01]  /*7430*/  UMOV UR33, UR7 ;  /* 0x0000000700217c82 */ /* 0x000fe20008000000 */
[----:B------:R-:W-:Y:S01]  /*7440*/  UMOV UR6, 0x180 ;  /* 0x0000018000067882 */ /* 0x000fe20000000000 */
[----:B------:R2:W-:Y:S02]  /*7450*/  UTMASTG.5D [UR32], [UR4] ;  /* 0x00000020040073b5 */ /* 0x0005e40008020000 */
[----:B--2---:R-:W-:Y:S01]  /*7460*/  UMOV UR32, UR8 ;  /* 0x0000000800207c82 */ /* 0x004fe20008000000 */
[----:B------:R-:W-:Y:S01]  /*7470*/  UMOV UR33, UR6 ;  /* 0x0000000600217c82 */ /* 0x000fe20008000000 */
[----:B------:R-:W-:Y:S01]  /*7480*/  UMOV UR6, 0x1c0 ;  /* 0x000001c000067882 */ /* 0x000fe20000000000 */
[----:B------:R2:W-:Y:S02]  /*7490*/  UTMASTG.5D [UR32], [UR4] ;  /* 0x00000020040073b5 */ /* 0x0005e40008020000 */
[----:B--2---:R-:W-:Y:S01]  /*74a0*/  UMOV UR32, UR9 ;  /* 0x0000000900207c82 */ /* 0x004fe20008000000 */
[----:B------:R-:W-:Y:S01]  /*74b0*/  UMOV UR33, UR6 ;  /* 0x0000000600217c82 */ /* 0x000fe20008000000 */
[----:B------:R-:W-:Y:S01]  /*74c0*/  UIADD3 UR6, UR46, 0x28c20, URZ ;  /* 0x00028c202e067890 */ /* 0x000fe2000fffe03f */
[----:B------:R2:W-:Y:S03]  /*74d0*/  UTMASTG.5D [UR32], [UR4] ;  /* 0x00000020040073b5 */ /* 0x0005e60008020000 */
[----:B------:R-:W-:Y:S01]  /*74e0*/  UPRMT UR6, URZ, 0x654, UR6 ;  /* 0x000006543f067896 */ /* 0x000fe20008000006 */
[----:B------:R0:W-:Y:S01]  /*74f0*/  UTMACMDFLUSH ;  /* 0x00000000000079b7 */ /* 0x0001e20000000000 */
[----:B------:R-:W-:-:S07]  /*7500*/  DEPBAR.LE SB0, 0x0 ;  /* 0x000080000000791a */ /* 0x000fce0000000000 */
[----:B--2---:R-:W-:Y:S03]  /*7510*/  SYNCS.ARRIVE.TRANS64.RED.A1T0 RZ, [UR6], RZ ;  /* 0x000000ffffff79a7 */ /* 0x004fe60008100406 */
.L_x_41:
[----:B------:R-:W-:Y:S05]  /*7520*/  BSYNC B0 ;  /* 0x0000000000007941 */ /* 0x000fea0003800000 */
.L_x_40:
[----:B------:R-:W2:Y:S02]  /*7530*/  LDC R0, c[0x0][0xda4] ;  /* 0x00036900ff007b82 */ /* 0x000ea40000000800 */
[----:B--2---:R-:W-:-:S13]  /*7540*/  ISETP.LE.AND P0, PT, R0, UR45, PT ;  /* 0x0000002d00007c0c */ /* 0x004fda000bf03270 */
[----:B------:R-:W-:Y:S05]  /*7550*/  @!P0 BRA `(.L_x_42) ;  /* 0xffffff9800488947 */ /* 0x000fea000383ffff */
[----:B------:R-:W-:Y:S05]  /*7560*/  EXIT ;  /* 0x000000000000794d */ /* 0x000fea0003800000 */
.L_x_7:
[----:B------:R-:W-:-:S08]  /*7570*/  NOP ;  /* 0x0000000000007918 */ /* 0x000fd00000000000 */
[----:B------:R-:W1:-:S00]  /*7580*/  USETMAXREG.DEALLOC.CTAPOOL 0x18 ;  /* 0x00000018000079c8 */ /* 0x000e4000080e0500 */
[----:B-1----:R-:W-:-:S06]  /*7590*/  LOP3.LUT R0, R0, 0x3, RZ, 0xc0, !PT ;  /* 0x0000000300007812 */ /* 0x002fcc00078ec0ff */
[----:B------:R-:W1:Y:S02]  /*75a0*/  SHFL.IDX PT, R0, R0, RZ, 0x1f ;  /* 0x00001fff00007589 */ /* 0x000e6400000e0000 */
[----:B-1----:R-:W-:-:S13]  /*75b0*/  ISETP.NE.AND P0, PT, R0, RZ, PT ;  /* 0x000000ff0000720c */ /* 0x002fda0003f05270 */
[----:B------:R-:W-:Y:S05]  /*75c0*/  @P0 EXIT ;  /* 0x000000000000094d */ /* 0x000fea0003800000 */
[----:B------:R-:W1:Y:S01]  /*75d0*/  S2UR UR4, SR_CTAID.X ;  /* 0x00000000000479c3 */ /* 0x000e620000002500 */
[----:B------:R-:W-:Y:S01]  /*75e0*/  MOV R16, RZ ;  /* 0x000000ff00107202 */ /* 0x000fe20000000f00 */
[----:B------:R-:W-:Y:S01]  /*75f0*/  IMAD.MOV.U32 R2, RZ, RZ, 0x1 ;  /* 0x00000001ff027424 */ /* 0x000fe200078e00ff */
[----:B------:R-:W-:-:S05]  /*7600*/  MOV R17, 0x1 ;  /* 0x0000000100117802 */ /* 0x000fca0000000f00 */
[----:B------:R-:W1:Y:S02]  /*7610*/  LDC R0, c[0x0][0xda4] ;  /* 0x00036900ff007b82 */ /* 0x000e640000000800 */
[----:B-1----:R-:W-:-:S13]  /*7620*/  ISETP.LE.AND P0, PT, R0, UR4, PT ;  /* 0x0000000400007c0c */ /* 0x002fda000bf03270 */
[----:B------:R-:W-:Y:S05]  /*7630*/  @P0 BRA `(.L_x_43) ;  /* 0x0000002c005c0947 */ /* 0x000fea0003800000 */
[----:B------:R-:W-:Y:S01]  /*7640*/  MOV R0, UR4 ;  /* 0x0000000400007c02 */ /* 0x000fe20008000f00 */
[----:B------:R-:W-:Y:S01]  /*7650*/  IMAD.MOV.U32 R16, RZ, RZ, RZ ;  /* 0x000000ffff107224 */ /* 0x000fe200078e00ff */
[----:B------:R-:W-:Y:S01]  /*7660*/  MOV R17, 0x1 ;  /* 0x0000000100117802 */ /* 0x000fe20000000f00 */
[----:B------:R-:W-:Y:S01]  /*7670*/  ULDC.64 UR40, c[0x0][0x198] ;  /* 0x0000660000287ab9 */ /* 0x000fe20000000a00 */
[----:B------:R-:W-:Y:S01]  /*7680*/  ULDC UR36, c[0x0][0xc] ;  /* 0x0000030000247ab9 */ /* 0x000fe20000000800 */
[----:B------:R1:W-:Y:S04]  /*7690*/  STL [R1+0xc], R0 ;  /* 0x00000c0001007387 */ /* 0x0003e80000100800 */
[----:B------:R1:W-:Y:S02]  /*76a0*/  STL [R1+0x18], RZ ;  /* 0x000018ff01007387 */ /* 0x0003e40000100800 */
.L_x_85:
[----:B------:R-:W2:Y:S01]  /*76b0*/  LDL R4, [R1+0xc] ;  /* 0x00000c0001047983 */ /* 0x000ea20000100800 */
[----:B-1----:R-:W1:Y:S01]  /*76c0*/  LDC R0, c[0x0][0xda8] ;  /* 0x00036a00ff007b82 */ /* 0x002e620000000800 */
[----:B------:R-:W-:Y:S05]  /*76d0*/  YIELD ;  /* 0x0000000000007946 */ /* 0x000fea0003800000 */
[----:B------:R-:W-:Y:S02]  /*76e0*/  ULDC.64 UR4, c[0x0][0x3f8] ;  /* 0x0000fe0000047ab9 */ /* 0x000fe40000000a00 */
[----:B------:R-:W3:Y:S01]  /*76f0*/  LDC R19, c[0x0][0xdb4] ;  /* 0x00036d00ff137b82 */ /* 0x000ee20000000800 */
[----:B------:R-:W-:-:S03]  /*7700*/  UISETP.NE.U32.AND UP0, UPT, UR4, URZ, UPT ;  /* 0x0000003f0400728c */ /* 0x000fc6000bf05070 */
[----:B------:R-:W-:Y:S01]  /*7710*/  ULDC UR4, c[0x0][0x404] ;  /* 0x0001010000047ab9 */ /* 0x000fe20000000800 */
[----:B------:R-:W-:-:S04]  /*7720*/  UISETP.NE.AND.EX UP0, UPT, UR5, URZ, UPT, UP0 ;  /* 0x0000003f0500728c */ /* 0x000fc8000bf05300 */
[----:B------:R-:W-:Y:S01]  /*7730*/  USEL UR4, UR4, 0x1, UP0 ;  /* 0x0000000104047887 */ /* 0x000fe20008000000 */
[----:B-1----:R-:W-:Y:S02]  /*7740*/  ISETP.NE.AND P0, PT, R0, 0x1, PT ;  /* 0x000000010000780c */ /* 0x002fe40003f05270 */
[----:B---3--:R-:W-:-:S11]  /*7750*/  ISETP.NE.AND P1, PT, R19, 0x1, PT ;  /* 0x000000011300780c */ /* 0x008fd60003f25270 */
[----:B------:R-:W2:Y:S08]  /*7760*/  @P0 LDC R0, c[0x0][0xdac] ;  /* 0x00036b00ff000b82 */ /* 0x000eb00000000800 */
[----:B------:R-:W1:Y:S08]  /*7770*/  @P0 LDC R5, c[0x0][0xdb0] ;  /* 0x00036c00ff050b82 */ /* 0x000e700000000800 */
[----:B------:R-:W3:Y:S01]  /*7780*/  @P1 LDC.64 R2, c[0x0][0xdb8] ;  /* 0x00036e00ff021b82 */ /* 0x000ee20000000a00 */
[----:B--2---:R-:W-:-:S05]  /*7790*/  @P0 IMAD.HI.U32 R0, R4, R0, RZ ;  /* 0x0000000004000227 */ /* 0x004fca00078e00ff */
[----:B-1----:R-:W-:Y:S02]  /*77a0*/  @P0 SHF.R.U32.HI R4, RZ, R5, R0 ;  /* 0x00000005ff040219 */ /* 0x002fe40000011600 */
[----:B------:R-:W1:Y:S01]  /*77b0*/  S2R R5, SR_CgaCtaId ;  /* 0x0000000000057919 */ /* 0x000e620000008800 */
[----:B------:R-:W2:Y:S01]  /*77c0*/  LDC R0, c[0x0][0x2e0] ;  /* 0x0000b800ff007b82 */ /* 0x000ea20000000800 */
[----:B------:R-:W-:Y:S01]  /*77d0*/  MOV R18, R4 ;  /* 0x0000000400127202 */ /* 0x000fe20000000f00 */
[----:B---3--:R-:W-:Y:S01]  /*77e0*/  @P1 IMAD.HI.U32 R2, R4, R2, RZ ;  /* 0x0000000204021227 */ /* 0x008fe200078e00ff */
[----:B------:R3:W-:Y:S04]  /*77f0*/  STL [R1+0x4], R4 ;  /* 0x0000040401007387 */ /* 0x0007e80000100800 */
[----:B------:R-:W-:-:S02]  /*7800*/  @P1 SHF.R.U32.HI R18, RZ, R3, R2 ;  /* 0x00000003ff121219 */ /* 0x000fc40000011602 */
[----:B------:R-:W-:Y:S01]  /*7810*/  MOV R2, 0x400 ;  /* 0x0000040000027802 */ /* 0x000fe20000000f00 */
[----:B--2---:R-:W-:-:S03]  /*7820*/  IMAD R6, R0, UR4, RZ ;  /* 0x0000000400067c24 */ /* 0x004fc6000f8e02ff */
[----:B-1----:R-:W-:-:S05]  /*7830*/  LEA R7, R5, R2, 0x18 ;  /* 0x0000000205077211 */ /* 0x002fca00078ec0ff */
[----:B------:R-:W-:Y:S01]  /*7840*/  VIADD R0, R7, 0x22400 ;  /* 0x0002240007007836 */ /* 0x000fe20000000000 */
[----:B------:R3:W-:Y:S04]  /*7850*/  STL [R1], R7 ;  /* 0x0000000701007387 */ /* 0x0007e80000100800 */
[----:B------:R-:W-:Y:S01]  /*7860*/  LOP3.LUT P0, RZ, R0, 0x3ff, RZ, 0xc0, !PT ;  /* 0x000003ff00ff7812 */ /* 0x000fe2000780c0ff */
[----:B------:R3:W-:Y:S01]  /*7870*/  STL [R1+0x14], R6 ;  /* 0x0000140601007387 */ /* 0x0007e20000100800 */
[----:B------:R-:W-:-:S04]  /*7880*/  IADD3 R0, R6, 0x3f, RZ ;  /* 0x0000003f06007810 */ /* 0x000fc80007ffe0ff */
[----:B------:R-:W-:-:S04]  /*7890*/  SHF.R.S32.HI R3, RZ, 0x1f, R0 ;  /* 0x0000001fff037819 */ /* 0x000fc80000011400 */
[----:B------:R-:W-:Y:S02]  /*78a0*/  LEA.HI R3, R3, R0, RZ, 0x6 ;  /* 0x0000000003037211 */ /* 0x000fe400078f30ff */
[----:B------:R-:W-:-:S05]  /*78b0*/  IADD3 R0, -R18, RZ, RZ ;  /* 0x000000ff12007210 */ /* 0x000fca0007ffe1ff */
[----:B------:R-:W-:Y:S01]  /*78c0*/  IMAD R19, R19, R0, R4 ;  /* 0x0000000013137224 */ /* 0x000fe200078e0204 */
[----:B------:R-:W-:-:S05]  /*78d0*/  SHF.R.S32.HI R0, RZ, 0x6, R3 ;  /* 0x00000006ff007819 */ /* 0x000fca0000011403 */
[----:B------:R3:W-:Y:S01]  /*78e0*/  STL [R1+0x8], R0 ;  /* 0x0000080001007387 */ /* 0x0007e20000100800 */
[----:B------:R-:W-:Y:S05]  /*78f0*/  @!P0 BRA `(.L_x_44) ;  /* 0x0000000000408947 */ /* 0x000fea0003800000 */
[----:B------:R-:W-:Y:S01]  /*7900*/  MOV R2, 0x0 ;  /* 0x0000000000027802 */ /* 0x000fe20000000f00 */
[----:B------:R-:W-:Y:S01]  /*7910*/  ULDC.64 UR6, c[0x4][0x88] ;  /* 0x0100220000067ab9 */ /* 0x000fe20000000a00 */
[----:B------:R-:W-:Y:S01]  /*7920*/  ULDC.64 UR8, c[0x4][0x90] ;  /* 0x0100240000087ab9 */ /* 0x000fe20000000a00 */
[----:B------:R-:W-:Y:S01]  /*7930*/  ULDC.64 UR4, c[0x4][0x8] ;  /* 0x0100020000047ab9 */ /* 0x000fe20000000a00 */
[----:B---3--:R-:W-:Y:S01]  /*7940*/  IMAD.U32 R4, RZ, RZ, UR6 ;  /* 0x00000006ff047e24 */ /* 0x008fe2000f8e00ff */
[----:B------:R-:W-:Y:S01]  /*7950*/  MOV R5, UR7 ;  /* 0x0000000700057c02 */ /* 0x000fe20008000f00 */
[----:B------:R-:W1:Y:S01]  /*7960*/  LDC.64 R2, c[0x4][R2] ;  /* 0x0100000002027b82 */ /* 0x000e620000000a00 */
[----:B------:R-:W-:Y:S01]  /*7970*/  MOV R6, UR8 ;  /* 0x0000000800067c02 */ /* 0x000fe20008000f00 */
[----:B------:R-:W-:Y:S01]  /*7980*/  IMAD.U32 R7, RZ, RZ, UR9 ;  /* 0x00000009ff077e24 */ /* 0x000fe2000f8e00ff */
[----:B------:R-:W-:Y:S01]  /*7990*/  MOV R10, UR4 ;  /* 0x00000004000a7c02 */ /* 0x000fe20008000f00 */
[----:B------:R-:W-:Y:S01]  /*79a0*/  IMAD.MOV.U32 R8, RZ, RZ, 0x70 ;  /* 0x00000070ff087424 */ /* 0x000fe200078e00ff */
[----:B------:R-:W-:-:S02]  /*79b0*/  MOV R11, UR5 ;  /* 0x00000005000b7c02 */ /* 0x000fc40008000f00 */
[----:B------:R-:W-:Y:S02]  /*79c0*/  MOV R12, 0x1 ;  /* 0x00000001000c7802 */ /* 0x000fe40000000f00 */
[----:B------:R-:W-:-:S07]  /*79d0*/  MOV R13, RZ ;  /* 0x000000ff000d7202 */ /* 0x000fce0000000f00 */
[----:B------:R-:W-:-:S07]  /*79e0*/  LEPC R20, `(.L_x_44) ;  /* 0x000000001014794e */ /* 0x000fce0000000000 */
[----:B-1----:R-:W-:Y:S05]  /*79f0*/  CALL.ABS.NOINC R2 ;  /* 0x0000000002007343 */ /* 0x002fea0003c00000 */
.L_x_44:
[----:B------:R-:W3:Y:S02]  /*7a00*/  LDL R2, [R1] ;  /* 0x0000000001027983 */ /* 0x000ee40000100800 */
[----:B---3--:R-:W-:-:S05]  /*7a10*/  VIADD R0, R2, 0x400 ;  /* 0x0000040002007836 */ /* 0x008fca0000000000 */
[----:B------:R-:W-:-:S13]  /*7a20*/  LOP3.LUT P0, RZ, R0, 0x3ff, RZ, 0xc0, !PT ;  /* 0x000003ff00ff7812 */ /* 0x000fda000780c0ff */
[----:B------:R-:W-:Y:S05]  /*7a30*/  @!P0 BRA `(.L_x_45) ;  /* 0x0000000000808947 */ /* 0x000fea0003800000 */
[----:B------:R-:W-:Y:S01]  /*7a40*/  MOV R0, 0x0 ;  /* 0x0000000000007802 */ /* 0x000fe20000000f00 */
[----:B------:R-:W-:Y:S01]  /*7a50*/  ULDC.64 UR6, c[0x4][0x88] ;  /* 0x0100220000067ab9 */ /* 0x000fe20000000a00 */
[----:B------:R-:W-:Y:S01]  /*7a60*/  ULDC.64 UR8, c[0x4][0x90] ;  /* 0x0100240000087ab9 */ /* 0x000fe20000000a00 */
[----:B------:R-:W-:Y:S01]  /*7a70*/  ULDC.64 UR4, c[0x4][0x10] ;  /* 0x0100040000047ab9 */ /* 0x000fe20000000a00 */
[----:B------:R1:W2:Y:S01]  /*7a80*/  LDC.64 R2, c[0x4][R0] ;  /* 0x0100000000027b82 */ /* 0x0002a20000000a00 */
[----:B------:R-:W-:Y:S01]  /*7a90*/  MOV R4, UR6 ;  /* 0x0000000600047c02 */ /* 0x000fe20008000f00 */
[----:B------:R-:W-:Y:S01]  /*7aa0*/  IMAD.U32 R6, RZ, RZ, UR8 ;  /* 0x00000008ff067e24 */ /* 0x000fe2000f8e00ff */
[----:B------:R-:W-:Y:S01]  /*7ab0*/  MOV R5, UR7 ;  /* 0x0000000700057c02 */ /* 0x000fe20008000f00 */
[----:B------:R-:W-:Y:S01]  /*7ac0*/  IMAD.U32 R11, RZ, RZ, UR5 ;  /* 0x00000005ff0b7e24 */ /* 0x000fe2000f8e00ff */
[----:B------:R-:W-:Y:S01]  /*7ad0*/  MOV R7, UR9 ;  /* 0x0000000900077c02 */ /* 0x000fe20008000f00 */
[----:B------:R-:W-:Y:S01]  /*7ae0*/  IMAD.MOV.U32 R13, RZ, RZ, RZ ;  /* 0x000000ffff0d7224 */ /* 0x000fe200078e00ff */
[----:B------:R-:W-:-:S02]  /*7af0*/  MOV R10, UR4 ;  /* 0x00000004000a7c02 */ /* 0x000fc40008000f00 */
[----:B------:R-:W-:Y:S02]  /*7b00*/  MOV R8, 0x70 ;  /* 0x0000007000087802 */ /* 0x000fe40000000f00 */
[----:B-1----:R-:W-:-:S07]  /*7b10*/  MOV R12, 0x1 ;  /* 0x00000001000c7802 */ /* 0x002fce0000000f00 */
[----:B------:R-:W-:-:S07]  /*7b20*/  LEPC R20, `(.L_x_46) ;  /* 0x000000001014794e */ /* 0x000fce0000000000 */
[----:B--2---:R-:W-:Y:S05]  /*7b30*/  CALL.ABS.NOINC R2 ;  /* 0x0000000002007343 */ /* 0x004fea0003c00000 */
.L_x_46:
[----:B------:R-:W-:Y:S01]  /*7b40*/  MOV R2, 0x0 ;  /* 0x0000000000027802 */ /* 0x000fe20000000f00 */
[----:B------:R-:W-:Y:S01]  /*7b50*/  ULDC.64 UR6, c[0x4][0x88] ;  /* 0x0100220000067ab9 */ /* 0x000fe20000000a00 */
[----:B------:R-:W-:Y:S01]  /*7b60*/  ULDC.64 UR8, c[0x4][0x90] ;  /* 0x0100240000087ab9 */ /* 0x000fe20000000a00 */
[----:B------:R-:W-:Y:S01]  /*7b70*/  ULDC.64 UR4, c[0x4][0x18] ;  /* 0x0100060000047ab9 */ /* 0x000fe20000000a00 */
[----:B------:R-:W-:Y:S01]  /*7b80*/  MOV R4, UR6 ;  /* 0x0000000600047c02 */ /* 0x000fe20008000f00 */
[----:B------:R-:W-:Y:S01]  /*7b90*/  IMAD.U32 R6, RZ, RZ, UR8 ;  /* 0x00000008ff067e24 */ /* 0x000fe2000f8e00ff */
[----:B------:R-:W1:Y:S01]  /*7ba0*/  LDC.64 R2, c[0x4][R2] ;  /* 0x0100000002027b82 */ /* 0x000e620000000a00 */
[----:B------:R-:W-:Y:S01]  /*7bb0*/  MOV R5, UR7 ;  /* 0x0000000700057c02 */ /* 0x000fe20008000f00 */
[----:B------:R-:W-:Y:S01]  /*7bc0*/  IMAD.U32 R11, RZ, RZ, UR5 ;  /* 0x00000005ff0b7e24 */ /* 0x000fe2000f8e00ff */
[----:B------:R-:W-:Y:S01]  /*7bd0*/  MOV R7, UR9 ;  /* 0x0000000900077c02 */ /* 0x000fe20008000f00 */
[----:B------:R-:W-:Y:S01]  /*7be0*/  IMAD.MOV.U32 R13, RZ, RZ, RZ ;  /* 0x000000ffff0d7224 */ /* 0x000fe200078e00ff */
[----:B------:R-:W-:-:S02]  /*7bf0*/  MOV R10, UR4 ;  /* 0x00000004000a7c02 */ /* 0x000fc40008000f00 */
[----:B------:R-:W-:Y:S02]  /*7c00*/  MOV R8, 0x70 ;  /* 0x0000007000087802 */ /* 0x000fe40000000f00 */
[----:B------:R-:W-:-:S07]  /*7c10*/  MOV R12, 0x1 ;  /* 0x00000001000c7802 */ /* 0x000fce0000000f00 */
[----:B------:R-:W-:-:S07]  /*7c20*/  LEPC R20, `(.L_x_45) ;  /* 0x000000001014794e */ /* 0x000fce0000000000 */
[----:B-1----:R-:W-:Y:S05]  /*7c30*/  CALL.ABS.NOINC R2 ;  /* 0x0000000002007343 */ /* 0x002fea0003c00000 */
.L_x_45:
[----:B------:R-:W2:Y:S01]  /*7c40*/  LDL.LU R5, [R1+0x4] ;  /* 0x0000040001057983 */ /* 0x000ea20000300800 */
[----:B------:R-:W1:Y:S01]  /*7c50*/  LDC R0, c[0x0][0x428] ;  /* 0x00010a00ff007b82 */ /* 0x000e620000000800 */
[----:B------:R-:W-:Y:S02]  /*7c60*/  ULDC.64 UR4, c[0x0][0x9f8] ;  /* 0x00027e0000047ab9 */ /* 0x000fe40000000a00 */
[----:B------:R-:W3:Y:S01]  /*7c70*/  LDL R4, [R1+0xc] ;  /* 0x00000c0001047983 */ /* 0x000ee20000100800 */
[----:B------:R-:W-:Y:S01]  /*7c80*/  ISETP.NE.U32.AND P0, PT, RZ, UR4, PT ;  /* 0x00000004ff007c0c */ /* 0x000fe2000bf05070 */
[----:B------:R-:W-:Y:S01]  /*7c90*/  ULDC UR4, c[0x0][0xda8] ;  /* 0x00036a0000047ab9 */ /* 0x000fe20000000800 */
[----:B------:R-:W-:Y:S01]  /*7ca0*/  MOV R6, R18 ;  /* 0x0000001200067202 */ /* 0x000fe20000000f00 */
[----:B------:R-:W4:Y:S01]  /*7cb0*/  S2R R7, SR_TID.X ;  /* 0x0000000000077919 */ /* 0x000f220000002100 */
[----:B------:R-:W-:Y:S02]  /*7cc0*/  ISETP.NE.AND.EX P0, PT, RZ, UR5, PT, P0 ;  /* 0x00000005ff007c0c */ /* 0x000fe4000bf05300 */
[----:B-1----:R-:W-:-:S02]  /*7cd0*/  ISETP.NE.AND P1, PT, R0, 0x1, PT ;  /* 0x000000010000780c */ /* 0x002fc40003f25270 */
[----:B------:R-:W-:-:S11]  /*7ce0*/  MOV R0, R19 ;  /* 0x0000001300007202 */ /* 0x000fd60000000f00 */
[----:B------:R-:W1:Y:S01]  /*7cf0*/  @P1 LDC R2, c[0x0][0x42c] ;  /* 0x00010b00ff021b82 */ /* 0x000e620000000800 */
[----:B----4-:R-:W-:-:S07]  /*7d00*/  LOP3.LUT R7, R7, 0x1f, RZ, 0xc0, !PT ;  /* 0x0000001f07077812 */ /* 0x010fce00078ec0ff */
[----:B------:R-:W4:Y:S01]  /*7d10*/  @P1 LDC R3, c[0x0][0x430] ;  /* 0x00010c00ff031b82 */ /* 0x000f220000000800 */
[----:B-1----:R-:W-:-:S05]  /*7d20*/  @P1 IMAD.HI.U32 R2, R19, R2, RZ ;  /* 0x0000000213021227 */ /* 0x002fca00078e00ff */
[----:B----4-:R-:W-:Y:S02]  /*7d30*/  @P1 SHF.R.U32.HI R0, RZ, R3, R2 ;  /* 0x00000003ff001219 */ /* 0x010fe40000011602 */
[----:B------:R-:W1:Y:S01]  /*7d40*/  @P0 LDC.64 R2, c[0x0][0x9f8] ;  /* 0x00027e00ff020b82 */ /* 0x000e620000000a00 */
[----:B------:R-:W-:-:S04]  /*7d50*/  ISETP.NE.AND P1, PT, R7, RZ, PT ;  /* 0x000000ff0700720c */ /* 0x000fc80003f25270 */
[----:B------:R-:W-:-:S09]  /*7d60*/  PLOP3.LUT P2, PT, P1, PT, PT, 0x8, 0x0 ;  /* 0x000000000000781c */ /* 0x000fd20000f4e170 */
[----:B------:R-:W-:-:S05]  /*7d70*/  VOTEU.ALL UP1, P1 ;  /* 0x00000000003f7886 */ /* 0x000fca0000820000 */
[----:B------:R-:W-:Y:S01]  /*7d80*/  @!UP1 UIADD3 UR8, UP0, UR40, 0x270, URZ ;  /* 0x0000027028089890 */ /* 0x000fe2000ff1e03f */
[----:B-1----:R-:W-:-:S03]  /*7d90*/  @P0 IMAD.WIDE R2, R18, 0x4, R2 ;  /* 0x0000000412020825 */ /* 0x002fc600078e0202 */
[----:B------:R-:W-:Y:S02]  /*7da0*/  @!UP1 UIADD3.X UR9, URZ, UR41, URZ, UP0, !UPT ;  /* 0x000000293f099290 */ /* 0x000fe400087fe43f */
[----:B------:R1:W5:Y:S01]  /*7db0*/  @P0 LDG.E R6, desc[UR48][R2.64] ;  /* 0x0000003002060981 */ /* 0x000362000c1e1900 */
[----:B------:R-:W-:Y:S01]  /*7dc0*/  PLOP3.LUT P0, PT, PT, PT, PT, 0x80, 0x0 ;  /* 0x000000000000781c */ /* 0x000fe20003f0f070 */
[----:B------:R-:W-:Y:S01]  /*7dd0*/  VOTEU.ALL UP0, P1 ;  /* 0x00000000003f7886 */ /* 0x000fe20000800000 */
[----:B--2---:R-:W-:-:S04]  /*7de0*/  IMAD.MOV R8, RZ, RZ, -R5 ;  /* 0x000000ffff087224 */ /* 0x004fc800078e0a05 */
[----:B---3--:R-:W-:-:S05]  /*7df0*/  IMAD R8, R8, UR4, R4 ;  /* 0x0000000408087c24 */ /* 0x008fca000f8e0204 */
[----:B-1----:R-:W-:-:S07]  /*7e00*/  SHF.L.U32 R8, R8, 0x6, RZ ;  /* 0x0000000608087819 */ /* 0x002fce00000006ff */
.L_x_47:
[----:B------:R-:W-:Y:S02]  /*7e10*/  PLOP3.LUT P0, PT, P0, P2, PT, 0xa2, 0x0 ;  /* 0x000000000000781c */ /* 0x000fe40000705472 */
[----:B------:R-:W-:Y:S01]  /*7e20*/  @P2 R2UR P0, UR7, R18 ;  /* 0x00000000120722ca */ /* 0x000fe20000000000 */
[----:B------:R-:W-:-:S07]  /*7e30*/  UMOV UR4, URZ ;  /* 0x0000003f00047c82 */ /* 0x000fce0008000000 */
[----:B------:R-:W-:Y:S02]  /*7e40*/  PLOP3.LUT P0, PT, P0, P2, PT, 0xa2, 0x0 ;  /* 0x000000000000781c */ /* 0x000fe40000705472 */
[----:B------:R-:W-:-:S08]  /*7e50*/  @P2 R2UR.OR P0, UR6, R19 ;  /* 0x00000000130622ca */ /* 0x000fd00000100000 */
[----:B------:R-:W-:Y:S02]  /*7e60*/  PLOP3.LUT P0, PT, P0, P2, PT, 0xa2, 0x0 ;  /* 0x000000000000781c */ /* 0x000fe40000705472 */
[----:B------:R-:W-:-:S08]  /*7e70*/  @P2 R2UR.OR P0, UR5, R8 ;  /* 0x00000000080522ca */ /* 0x000fd00000100000 */
[----:B------:R-:W-:Y:S02]  /*7e80*/  @P2 PLOP3.LUT P2, PT, P0, PT, PT, 0x80, 0x0 ;  /* 0x000000000000281c */ /* 0x000fe4000074f070 */
[----:B------:R-:W-:-:S03]  /*7e90*/  PLOP3.LUT P0, PT, PT, PT, PT, 0x80, 0x0 ;  /* 0x000000000000781c */ /* 0x000fc60003f0f070 */
[----:B------:R1:W-:Y:S08]  /*7ea0*/  @!UP0 UTMAPF.L2.4D [UR4], [UR8] ;  /* 0x00000004080085b8 */ /* 0x0003f00008018000 */
[----:B-1----:R-:W-:Y:S05]  /*7eb0*/  @P2 BRA.U.ANY `(.L_x_47) ;  /* 0xfffffffd00d42947 */ /* 0x002fea000393ffff */
[----:B------:R-:W1:Y:S01]  /*7ec0*/  LDC.64 R2, c[0x0][0x3f8] ;  /* 0x0000fe00ff027b82 */ /* 0x000e620000000a00 */
[----:B------:R-:W-:Y:S01]  /*7ed0*/  UMOV UR4, 0xffffffff ;  /* 0xffffffff00047882 */ /* 0x000fe20000000000 */
[----:B-1----:R-:W-:-:S04]  /*7ee0*/  ISETP.NE.U32.AND P0, PT, R2, RZ, PT ;  /* 0x000000ff0200720c */ /* 0x002fc80003f05070 */
[----:B------:R-:W-:-:S04]  /*7ef0*/  ISETP.NE.AND.EX P0, PT, R3, RZ, PT, P0 ;  /* 0x000000ff0300720c */ /* 0x000fc80003f05300 */
[----:B-----5:R-:W-:Y:S01]  /*7f00*/  SEL R4, R6, RZ, !P0 ;  /* 0x000000ff06047207 */ /* 0x020fe20004000000 */
[----:B------:R-:W-:Y:S08]  /*7f10*/  BRA.DIV UR4, `(.L_x_48) ;  /* 0x0000002a04947947 */ /* 0x000ff0000b800000 */
.L_x_102:
[----:B------:R-:W2:Y:S01]  /*7f20*/  LDL R5, [R1+0x8] ;  /* 0x0000080001057983 */ /* 0x000ea20000100800 */
[----:B------:R-:W-:Y:S01]  /*7f30*/  UMOV UR4, 0xffffffff ;  /* 0xffffffff00047882 */ /* 0x000fe20000000000 */
[----:B------:R-:W-:Y:S02]  /*7f40*/  SHF.R.S32.HI R7, RZ, 0x1f, R6 ;  /* 0x0000001fff077819 */ /* 0x000fe40000011406 */
[----:B--2---:R-:W-:Y:S01]  /*7f50*/  IADD3 R9, R5, -0x1, RZ ;  /* 0xffffffff05097810 */ /* 0x004fe20007ffe0ff */
[----:B------:R-:W-:Y:S06]  /*7f60*/  BRA.DIV UR4, `(.L_x_49) ;  /* 0x0000002a04b47947 */ /* 0x000fec000b800000 */
[----:B------:R-:W-:-:S13]  /*7f70*/  ELECT P6, URZ, PT ;  /* 0x00000000003f782f */ /* 0x000fda00038c0000 */
.L_x_105:
[----:B------:R-:W-:Y:S05]  /*7f80*/  @!P6 BRA `(.L_x_50) ;  /* 0x0000000000ece947 */ /* 0x000fea0003800000 */
[----:B------:R1:W-:Y:S01]  /*7f90*/  STL [R1+0x10], R9 ;  /* 0x0000100901007387 */ /* 0x0003e20000100800 */
[----:B------:R-:W-:Y:S01]  /*7fa0*/  IMAD.MOV.U32 R4, RZ, RZ, R6 ;  /* 0x000000ffff047224 */ /* 0x000fe200078e0006 */
[----:B------:R-:W-:Y:S06]  /*7fb0*/  @!P0 BRA `(.L_x_51) ;  /* 0x0000000000488947 */ /* 0x000fec0003800000 */
[----:B------:R-:W2:Y:S01]  /*7fc0*/  LDC R11, c[0x0][0x41c] ;  /* 0x00010700ff0b7b82 */ /* 0x000ea20000000800 */
[----:B------:R-:W-:Y:S01]  /*7fd0*/  ULDC.64 UR4, c[0x0][0x408] ;  /* 0x0001020000047ab9 */ /* 0x000fe20000000a00 */
[----:B--2---:R-:W-:-:S13]  /*7fe0*/  ISETP.NE.AND P1, PT, R11, 0x1, PT ;  /* 0x000000010b00780c */ /* 0x004fda0003f25270 */
[----:B------:R-:W2:Y:S02]  /*7ff0*/  @P1 LDC.64 R4, c[0x0][0x420] ;  /* 0x00010800ff041b82 */ /* 0x000ea40000000a00 */
[----:B--2---:R-:W-:Y:S01]  /*8000*/  @P1 IMAD.HI.U32 R10, R9, R4, RZ ;  /* 0x00000004090a1227 */ /* 0x004fe200078e00ff */
[----:B------:R-:W-:-:S04]  /*8010*/  MOV R4, R9 ;  /* 0x0000000900047202 */ /* 0x000fc80000000f00 */
[----:B------:R-:W-:Y:S01]  /*8020*/  @P1 SHF.R.U32.HI R4, RZ, R5, R10 ;  /* 0x00000005ff041219 */ /* 0x000fe2000001160a */
[----:B------:R-:W-:-:S03]  /*8030*/  IMAD R10, R7, UR4, RZ ;  /* 0x00000004070a7c24 */ /* 0x000fc6000f8e02ff */
[----:B------:R-:W-:Y:S01]  /*8040*/  IADD3 R5, -R4, RZ, RZ ;  /* 0x000000ff04057210 */ /* 0x000fe20007ffe1ff */
[----:B------:R-:W-:-:S04]  /*8050*/  IMAD R10, R6, UR5, R10 ;  /* 0x00000005060a7c24 */ /* 0x000fc8000f8e020a */
[----:B------:R-:W-:-:S05]  /*8060*/  IMAD R5, R11, R5, R9 ;  /* 0x000000050b057224 */ /* 0x000fca00078e0209 */
[----:B------:R2:W-:Y:S02]  /*8070*/  STL [R1+0x10], R5 ;  /* 0x0000100501007387 */ /* 0x0005e40000100800 */
[----:B--2---:R-:W-:-:S03]  /*8080*/  SHF.R.S32.HI R5, RZ, 0x1f, R4 ;  /* 0x0000001fff057819 */ /* 0x004fc60000011404 */
[----:B------:R-:W-:-:S04]  /*8090*/  IMAD.WIDE.U32 R4, R6, UR4, R4 ;  /* 0x0000000406047c25 */ /* 0x000fc8000f8e0004 */
[----:B------:R-:W-:Y:S01]  /*80a0*/  IMAD.IADD R5, R5, 0x1, R10 ;  /* 0x0000000105057824 */ /* 0x000fe200078e020a */
[----:B------:R-:W-:-:S04]  /*80b0*/  LEA R10, P1, R4, R2, 0x2 ;  /* 0x00000002040a7211 */ /* 0x000fc800078210ff */
[----:B------:R-:W-:-:S05]  /*80c0*/  LEA.HI.X R11, R4, R3, R5, 0x2, P1 ;  /* 0x00000003040b7211 */ /* 0x000fca00008f1405 */
[----:B------:R2:W5:Y:S04]  /*80d0*/  LDG.E R4, desc[UR48][R10.64] ;  /* 0x000000300a047981 */ /* 0x000568000c1e1900 */
.L_x_51:
[----:B--2---:R-:W2:Y:S01]  /*80e0*/  S2R R10, SR_CgaCtaId ;  /* 0x00000000000a7919 */ /* 0x004ea20000008800 */
[----:B------:R-:W-:-:S04]  /*80f0*/  MOV R5, 0x400 ;  /* 0x0000040000057802 */ /* 0x000fc80000000f00 */
[----:B--2---:R-:W-:Y:S02]  /*8100*/  LEA R5, R10, R5, 0x18 ;  /* 0x000000050a057211 */ /* 0x004fe400078ec0ff */
[----:B------:R-:W-:Y:S02]  /*8110*/  SHF.L.U32 R10, R17, 0x1f, RZ ;  /* 0x0000001f110a7819 */ /* 0x000fe400000006ff */
[----:B------:R-:W-:-:S04]  /*8120*/  LEA R5, R16, R5, 0x3 ;  /* 0x0000000510057211 */ /* 0x000fc800078e18ff */
[----:B------:R-:W2:Y:S02]  /*8130*/  SYNCS.PHASECHK.TRANS64.TRYWAIT P1, [R5+URZ+0x28c40], R10 ;  /* 0x028c400a050075a7 */ /* 0x000ea4000802017f */
[----:B--2---:R-:W-:Y:S05]  /*8140*/  @!P1 BRA `(.L_x_52) ;  /* 0x00000028005c9947 */ /* 0x004fea0003800000 */
.L_x_106:
[----:B------:R-:W3:Y:S02]  /*8150*/  S2R R11, SR_TID.X ;  /* 0x00000000000b7919 */ /* 0x000ee40000002100 */
[----:B---3--:R-:W-:-:S04]  /*8160*/  LOP3.LUT R11, R11, 0x7f, RZ, 0xc0, !PT ;  /* 0x0000007f0b0b7812 */ /* 0x008fc800078ec0ff */
[----:B------:R-:W-:-:S13]  /*8170*/  ISETP.NE.AND P1, PT, R11, RZ, PT ;  /* 0x000000ff0b00720c */ /* 0x000fda0003f25270 */
[----:B------:R-:W-:Y:S05]  /*8180*/  @P1 BRA `(.L_x_53) ;  /* 0x00000000001c1947 */ /* 0x000fea0003800000 */
[----:B------:R-:W3:Y:S01]  /*8190*/  S2R R11, SR_TID.X ;  /* 0x00000000000b7919 */ /* 0x000ee20000002100 */
[----:B--2---:R-:W-:-:S04]  /*81a0*/  MOV R10, 0x2000 ;  /* 0x00002000000a7802 */ /* 0x004fc80000000f00 */
[----:B------:R4:W-:Y:S01]  /*81b0*/  SYNCS.ARRIVE.TRANS64 RZ, [R5+URZ+0x28c30], R10 ;  /* 0x028c300a05ff79a7 */ /* 0x0009e2000800003f */
[----:B---3--:R-:W-:-:S04]  /*81c0*/  LOP3.LUT R11, R11, 0x1f, RZ, 0xc0, !PT ;  /* 0x0000001f0b0b7812 */ /* 0x008fc800078ec0ff */
[----:B------:R-:W-:-:S13]  /*81d0*/  ISETP.NE.AND P1, PT, R11, RZ, PT ;  /* 0x000000ff0b00720c */ /* 0x000fda0003f25270 */
[----:B----4-:R-:W-:Y:S05]  /*81e0*/  @!P1 BRA `(.L_x_53) ;  /* 0x0000000000049947 */ /* 0x010fea0003800000 */
[----:B------:R-:W-:Y:S01]  /*81f0*/  BPT.TRAP 0x1 ;  /* 0x000000040000795c */ /* 0x000fe20000300000 */
.L_x_53:
[----:B--2---:R-:W2:Y:S01]  /*8200*/  LDL R10, [R1+0x10] ;  /* 0x00001000010a7983 */ /* 0x004ea20000100800 */
[----:B------:R-:W-:Y:S01]  /*8210*/  MOV R11, 0x400 ;  /* 0x00000400000b7802 */ /* 0x000fe20000000f00 */
[----:B------:R-:W3:Y:S01]  /*8220*/  S2R R12, SR_CgaCtaId ;  /* 0x00000000000c7919 */ /* 0x000ee20000008800 */
[----:B------:R-:W-:Y:S01]  /*8230*/  R2UR UR9, R5 ;  /* 0x00000000050972ca */ /* 0x000fe200000e0000 */
[----:B------:R-:W-:Y:S01]  /*8240*/  UIADD3 UR4, UP0, UR40, 0x370, URZ ;  /* 0x0000037028047890 */ /* 0x000fe2000ff1e03f */
[----:B------:R-:W-:Y:S02]  /*8250*/  R2UR UR12, R0 ;  /* 0x00000000000c72ca */ /* 0x000fe400000e0000 */
[----:B-----5:R-:W-:Y:S01]  /*8260*/  R2UR UR13, R4 ;  /* 0x00000000040d72ca */ /* 0x020fe200000e0000 */
[----:B------:R-:W-:Y:S01]  /*8270*/  UIADD3.X UR5, URZ, UR41, URZ, UP0, !UPT ;  /* 0x000000293f057290 */ /* 0x000fe200087fe43f */
[----:B---3--:R-:W-:-:S05]  /*8280*/  LEA R11, R12, R11, 0x18 ;  /* 0x0000000b0c0b7211 */ /* 0x008fca00078ec0ff */
[----:B------:R-:W-:-:S05]  /*8290*/  IMAD R5, R16, 0x2000, R11 ;  /* 0x0000200010057824 */ /* 0x000fca00078e020b */
[----:B------:R-:W-:Y:S01]  /*82a0*/  R2UR UR8, R5 ;  /* 0x00000000050872ca */ /* 0x000fe200000e0000 */
[----:B------:R-:W-:Y:S01]  /*82b0*/  UIADD3 UR9, UR9, 0x28c30, URZ ;  /* 0x00028c3009097890 */ /* 0x000fe2000fffe03f */
[----:B------:R-:W-:Y:S01]  /*82c0*/  UMOV UR6, 0x0 ;  /* 0x0000000000067882 */ /* 0x000fe20000000000 */
[----:B------:R-:W-:Y:S01]  /*82d0*/  UMOV UR7, 0x14f00000 ;  /* 0x14f0000000077882 */ /* 0x000fe20000000000 */
[----:B------:R-:W-:-:S09]  /*82e0*/  UMOV UR10, URZ ;  /* 0x0000003f000a7c82 */ /* 0x000fd20008000000 */
[----:B------:R-:W-:Y:S01]  /*82f0*/  UIADD3 UR8, UR8, 0x22400, URZ ;  /* 0x0002240008087890 */ /* 0x000fe2000fffe03f */
[----:B--2---:R-:W-:-:S13]  /*8300*/  R2UR UR11, R10 ;  /* 0x000000000a0b72ca */ /* 0x004fda00000e0000 */
[----:B------:R-:W-:-:S09]  /*8310*/  USHF.L.U32 UR11, UR11, 0x6, URZ ;  /* 0x000000060b0b7899 */ /* 0x000fd2000800063f */
[----:B------:R2:W-:Y:S02]  /*8320*/  UTMALDG.4D [UR8], [UR4], desc[UR6] ;  /* 0x00000608040075b4 */ /* 0x0005e40008019000 */
[----:B--2---:R-:W-:Y:S01]  /*8330*/  NOP ;  /* 0x0000000000007918 */ /* 0x004fe20000000000 */
.L_x_50:
[----:B------:R-:W2:Y:S01]  /*8340*/  LDL R12, [R1+0x18] ;  /* 0x00001800010c7983 */ /* 0x000ea20000100800 */
[----:B------:R-:W-:Y:S05]  /*8350*/  WARPSYNC.ALL ;  /* 0x0000000000007948 */ /* 0x000fea0003800000 */
[----:B------:R-:W3:Y:S01]  /*8360*/  S2R R11, SR_CgaCtaId ;  /* 0x00000000000b7919 */ /* 0x000ee20000008800 */
[----:B------:R-:W-:Y:S01]  /*8370*/  MOV R10, 0x400 ;  /* 0x00000400000a7802 */ /* 0x000fe20000000f00 */
[----:B------:R-:W-:Y:S01]  /*8380*/  BAR.SYNC.DEFER_BLOCKING 0x8, 0xa0 ;  /* 0x0202800000007b1d */ /* 0x000fe20000010000 */
[----:B------:R-:W-:-:S13]  /*8390*/  ELECT P1, URZ, PT ;  /* 0x00000000003f782f */ /* 0x000fda0003820000 */
[----:B------:R-:W-:Y:S01]  /*83a0*/  @P1 R2UR UR13, R18 ;  /* 0x00000000120d12ca */ /* 0x000fe200000e0000 */
[----:B------:R-:W-:Y:S01]  /*83b0*/  UIADD3 UR4, UP0, UR40, 0x270, URZ ;  /* 0x0000027028047890 */ /* 0x000fe2000ff1e03f */
[----:B------:R-:W-:Y:S02]  /*83c0*/  @P1 R2UR UR12, R19 ;  /* 0x00000000130c12ca */ /* 0x000fe400000e0000 */
[----:B------:R-:W-:Y:S01]  /*83d0*/  @P1 R2UR UR11, R8 ;  /* 0x00000000080b12ca */ /* 0x000fe200000e0000 */
[----:B------:R-:W-:Y:S01]  /*83e0*/  UIADD3.X UR5, URZ, UR41, URZ, UP0, !UPT ;  /* 0x000000293f057290 */ /* 0x000fe200087fe43f */
[----:B------:R-:W-:Y:S01]  /*83f0*/  BSSY B0, `(.L_x_54) ;  /* 0x000000f000007945 */ /* 0x000fe20003800000 */
[----:B------:R-:W-:Y:S01]  /*8400*/  UMOV UR6, 0x0 ;  /* 0x0000000000067882 */ /* 0x000fe20000000000 */
[----:B------:R-:W-:Y:S01]  /*8410*/  UMOV UR7, 0x12f00000 ;  /* 0x12f0000000077882 */ /* 0x000fe20000000000 */
[----:B------:R-:W-:Y:S01]  /*8420*/  UMOV UR10, URZ ;  /* 0x0000003f000a7c82 */ /* 0x000fe20008000000 */
[----:B------:R-:W-:-:S02]  /*8430*/  @P1 MOV R5, 0x2000 ;  /* 0x0000200000051802 */ /* 0x000fc40000000f00 */
[----:B---3--:R-:W-:-:S04]  /*8440*/  LEA R10, R11, R10, 0x18 ;  /* 0x0000000a0b0a7211 */ /* 0x008fc800078ec0ff */
[----:B------:R-:W-:Y:S01]  /*8450*/  R2UR UR9, R10 ;  /* 0x000000000a0972ca */ /* 0x000fe200000e0000 */
[----:B------:R2:W-:-:S12]  /*8460*/  @P1 SYNCS.ARRIVE.TRANS64 RZ, [R10+URZ+0x28c00], R5 ;  /* 0x028c00050aff19a7 */ /* 0x0005d8000800003f */
[----:B------:R-:W-:Y:S02]  /*8470*/  UIADD3 UR8, UR9, 0x20400, URZ ;  /* 0x0002040009087890 */ /* 0x000fe4000fffe03f */
[----:B------:R-:W-:-:S09]  /*8480*/  UIADD3 UR9, UR9, 0x28c00, URZ ;  /* 0x00028c0009097890 */ /* 0x000fd2000fffe03f */
[----:B------:R3:W-:Y:S01]  /*8490*/  UTMALDG.4D [UR8], [UR4], desc[UR6] ;  /* 0x00000608040075b4 */ /* 0x0007e20008019000 */
[----:B--2---:R-:W-:-:S04]  /*84a0*/  LOP3.LUT R5, R12, 0x1, RZ, 0xc, !PT ;  /* 0x000000010c057812 */ /* 0x004fc800078e0cff */
[----:B------:R-:W-:-:S04]  /*84b0*/  SHF.L.U32 R5, R5, 0x1f, RZ ;  /* 0x0000001f05057819 */ /* 0x000fc800000006ff */
[----:B------:R-:W2:Y:S02]  /*84c0*/  SYNCS.PHASECHK.TRANS64.TRYWAIT P1, [R10+URZ+0x28c20], R5 ;  /* 0x028c20050a0075a7 */ /* 0x000ea4000802017f */
[----:B--23--:R-:W-:Y:S05]  /*84d0*/  @!P1 BRA `(.L_x_55) ;  /* 0x00000024008c9947 */ /* 0x00cfea0003800000 */
.L_x_107:
[----:B------:R-:W-:Y:S05]  /*84e0*/  BSYNC B0 ;  /* 0x0000000000007941 */ /* 0x000fea0003800000 */
.L_x_54:
[----:B------:R-:W-:Y:S04]  /*84f0*/  BSSY B0, `(.L_x_56) ;  /* 0x000004b000007945 */ /* 0x000fe80003800000 */
[----:B------:R-:W-:Y:S05]  /*8500*/  @!P6 BRA `(.L_x_57) ;  /* 0x000000040024e947 */ /* 0x000fea0003800000 */
[----:B------:R-:W3:Y:S01]  /*8510*/  S2R R11, SR_CgaCtaId ;  /* 0x00000000000b7919 */ /* 0x000ee20000008800 */
[----:B--2---:R-:W-:Y:S02]  /*8520*/  MOV R8, 0x400 ;  /* 0x0000040000087802 */ /* 0x004fe40000000f00 */
[----:B------:R-:W-:Y:S01]  /*8530*/  SHF.L.U32 R5, R17, 0x1f, RZ ;  /* 0x0000001f11057819 */ /* 0x000fe200000006ff */
[----:B------:R-:W2:Y:S01]  /*8540*/  S2R R10, SR_TID.X ;  /* 0x00000000000a7919 */ /* 0x000ea20000002100 */
[----:B---3--:R-:W-:-:S04]  /*8550*/  LEA R8, R11, R8, 0x18 ;  /* 0x000000080b087211 */ /* 0x008fc800078ec0ff */
[----:B------:R-:W-:Y:S02]  /*8560*/  LEA R8, R16, R8, 0x3 ;  /* 0x0000000810087211 */ /* 0x000fe400078e18ff */
[----:B--2---:R-:W-:Y:S02]  /*8570*/  LOP3.LUT R10, R10, 0x7f, RZ, 0xc0, !PT ;  /* 0x0000007f0a0a7812 */ /* 0x004fe400078ec0ff */
[----:B------:R-:W2:Y:S02]  /*8580*/  SYNCS.PHASECHK.TRANS64.TRYWAIT P1, [R8+URZ+0x28c60], R5 ;  /* 0x028c6005080075a7 */ /* 0x000ea4000802017f */
[----:B------:R-:W-:Y:S01]  /*8590*/  ISETP.NE.AND P2, PT, R10, RZ, PT ;  /* 0x000000ff0a00720c */ /* 0x000fe20003f45270 */
[----:B--2---:R-:W-:-:S12]  /*85a0*/  @!P1 BRA `(.L_x_58) ;  /* 0x0000002400789947 */ /* 0x004fd80003800000 */
.L_x_108:
[----:B------:R-:W-:Y:S05]  /*85b0*/  @P2 BRA `(.L_x_59) ;  /* 0x00000000001c2947 */ /* 0x000fea0003800000 */
[----:B------:R-:W3:Y:S01]  /*85c0*/  S2R R10, SR_TID.X ;  /* 0x00000000000a7919 */ /* 0x000ee20000002100 */
[----:B--2---:R-:W-:-:S04]  /*85d0*/  IMAD.MOV.U32 R5, RZ, RZ, 0x10000 ;  /* 0x00010000ff057424 */ /* 0x004fc800078e00ff */
[----:B------:R4:W-:Y:S01]  /*85e0*/  SYNCS.ARRIVE.TRANS64 RZ, [R8+URZ+0x28c50], R5 ;  /* 0x028c500508ff79a7 */ /* 0x0009e2000800003f */
[----:B---3--:R-:W-:-:S04]  /*85f0*/  LOP3.LUT R10, R10, 0x1f, RZ, 0xc0, !PT ;  /* 0x0000001f0a0a7812 */ /* 0x008fc800078ec0ff */
[----:B------:R-:W-:-:S13]  /*8600*/  ISETP.NE.AND P1, PT, R10, RZ, PT ;  /* 0x000000ff0a00720c */ /* 0x000fda0003f25270 */
[----:B----4-:R-:W-:Y:S05]  /*8610*/  @!P1 BRA `(.L_x_59) ;  /* 0x0000000000049947 */ /* 0x010fea0003800000 */
[----:B------:R-:W-:Y:S01]  /*8620*/  BPT.TRAP 0x1 ;  /* 0x000000040000795c */ /* 0x000fe20000300000 */
.L_x_59:
[----:B------:R-:W3:Y:S01]  /*8630*/  LDL R10, [R1+0x10] ;  /* 0x00001000010a7983 */ /* 0x000ee20000100800 */
[----:B--2---:R-:W-:Y:S01]  /*8640*/  MOV R5, 0x400 ;  /* 0x0000040000057802 */ /* 0x004fe20000000f00 */
[----:B------:R-:W2:Y:S01]  /*8650*/  S2R R11, SR_CgaCtaId ;  /* 0x00000000000b7919 */ /* 0x000ea20000008800 */
[----:B------:R-:W-:Y:S01]  /*8660*/  R2UR UR9, R8 ;  /* 0x00000000080972ca */ /* 0x000fe200000e0000 */
[----:B------:R-:W-:Y:S01]  /*8670*/  UIADD3 UR4, UP0, UR40, 0x470, URZ ;  /* 0x0000047028047890 */ /* 0x000fe2000ff1e03f */
[----:B------:R-:W-:Y:S02]  /*8680*/  R2UR UR12, R0 ;  /* 0x00000000000c72ca */ /* 0x000fe400000e0000 */
[----:B------:R-:W-:Y:S01]  /*8690*/  R2UR UR13, R4 ;  /* 0x00000000040d72ca */ /* 0x000fe200000e0000 */
[----:B------:R-:W-:Y:S01]  /*86a0*/  UIADD3.X UR5, URZ, UR41, URZ, UP0, !UPT ;  /* 0x000000293f057290 */ /* 0x000fe200087fe43f */
[----:B--2---:R-:W-:-:S04]  /*86b0*/  LEA R5, R11, R5, 0x18 ;  /* 0x000000050b057211 */ /* 0x004fc800078ec0ff */
[----:B------:R-:W-:-:S04]  /*86c0*/  LEA R5, R16, R5, 0x10 ;  /* 0x0000000510057211 */ /* 0x000fc800078e80ff */
[----:B------:R-:W-:Y:S01]  /*86d0*/  R2UR UR14, R5 ;  /* 0x00000000050e72ca */ /* 0x000fe200000e0000 */
[----:B------:R-:W-:Y:S01]  /*86e0*/  UIADD3 UR9, UR9, 0x28c50, URZ ;  /* 0x00028c5009097890 */ /* 0x000fe2000fffe03f */
[----:B------:R-:W-:Y:S01]  /*86f0*/  UMOV UR10, URZ ;  /* 0x0000003f000a7c82 */ /* 0x000fe20008000000 */
[----:B------:R-:W-:Y:S01]  /*8700*/  UMOV UR6, 0x0 ;  /* 0x0000000000067882 */ /* 0x000fe20000000000 */
[----:B------:R-:W-:-:S09]  /*8710*/  UMOV UR7, 0x14f00000 ;  /* 0x14f0000000077882 */ /* 0x000fd20000000000 */
[----:B------:R-:W-:Y:S02]  /*8720*/  UIADD3 UR8, UR14, 0x400, URZ ;  /* 0x000004000e087890 */ /* 0x000fe4000fffe03f */
[----:B------:R-:W-:Y:S02]  /*8730*/  UIADD3 UR15, UR14, 0x2400, URZ ;  /* 0x000024000e0f7890 */ /* 0x000fe4000fffe03f */
[----:B------:R-:W-:Y:S01]  /*8740*/  UIADD3 UR17, UR14, 0x4400, URZ ;  /* 0x000044000e117890 */ /* 0x000fe2000fffe03f */
[----:B------:R-:W-:Y:S01]  /*8750*/  UMOV UR16, 0x40 ;  /* 0x0000004000107882 */ /* 0x000fe20000000000 */
[----:B------:R-:W-:Y:S01]  /*8760*/  UIADD3 UR19, UR14, 0x6400, URZ ;  /* 0x000064000e137890 */ /* 0x000fe2000fffe03f */
[----:B------:R-:W-:Y:S01]  /*8770*/  UMOV UR18, 0x80 ;  /* 0x0000008000127882 */ /* 0x000fe20000000000 */
[----:B------:R-:W-:Y:S01]  /*8780*/  UMOV UR20, 0xc0 ;  /* 0x000000c000147882 */ /* 0x000fe20000000000 */
[----:B------:R-:W-:Y:S01]  /*8790*/  UMOV UR21, 0x100 ;  /* 0x0000010000157882 */ /* 0x000fe20000000000 */
[----:B------:R-:W-:Y:S01]  /*87a0*/  UMOV UR22, 0x140 ;  /* 0x0000014000167882 */ /* 0x000fe20000000000 */
[----:B---3--:R-:W-:-:S13]  /*87b0*/  R2UR UR11, R10 ;  /* 0x000000000a0b72ca */ /* 0x008fda00000e0000 */
[----:B------:R-:W-:-:S09]  /*87c0*/  USHF.L.U32 UR11, UR11, 0x6, URZ ;  /* 0x000000060b0b7899 */ /* 0x000fd2000800063f */
[----:B------:R2:W-:Y:S02]  /*87d0*/  UTMALDG.4D [UR8], [UR4], desc[UR6] ;  /* 0x00000608040075b4 */ /* 0x0005e40008019000 */
[----:B--2---:R-:W-:Y:S01]  /*87e0*/  UMOV UR8, UR15 ;  /* 0x0000000f00087c82 */ /* 0x004fe20008000000 */
[----:B------:R-:W-:Y:S01]  /*87f0*/  UMOV UR10, UR16 ;  /* 0x00000010000a7c82 */ /* 0x000fe20008000000 */
[----:B------:R-:W-:Y:S01]  /*8800*/  UIADD3 UR15, UR14, 0x8400, URZ ;  /* 0x000084000e0f7890 */ /* 0x000fe2000fffe03f */
[----:B------:R2:W-:Y:S01]  /*8810*/  UTMALDG.4D [UR8], [UR4], desc[UR6] ;  /* 0x00000608040075b4 */ /* 0x0005e20008019000 */
[----:B------:R-:W-:Y:S01]  /*8820*/  UIADD3 UR16, UR14, 0xa400, URZ ;  /* 0x0000a4000e107890 */ /* 0x000fe2000fffe03f */
[----:B--2---:R-:W-:Y:S01]  /*8830*/  UMOV UR8, UR17 ;  /* 0x0000001100087c82 */ /* 0x004fe20008000000 */
[----:B------:R-:W-:Y:S02]  /*8840*/  UMOV UR10, UR18 ;  /* 0x00000012000a7c82 */ /* 0x000fe40008000000 */
[----:B------:R2:W-:Y:S01]  /*8850*/  UTMALDG.4D [UR8], [UR4], desc[UR6] ;  /* 0x00000608040075b4 */ /* 0x0005e20008019000 */
[----:B------:R-:W-:Y:S01]  /*8860*/  UIADD3 UR17, UR14, 0xc400, URZ ;  /* 0x0000c4000e117890 */ /* 0x000fe2000fffe03f */
[----:B--2---:R-:W-:Y:S01]  /*8870*/  UMOV UR8, UR19 ;  /* 0x0000001300087c82 */ /* 0x004fe20008000000 */
[----:B------:R-:W-:-:S02]  /*8880*/  UMOV UR10, UR20 ;  /* 0x00000014000a7c82 */ /* 0x000fc40008000000 */
[----:B------:R2:W-:Y:S02]  /*8890*/  UTMALDG.4D [UR8], [UR4], desc[UR6] ;  /* 0x00000608040075b4 */ /* 0x0005e40008019000 */
[----:B--2---:R-:W-:Y:S01]  /*88a0*/  UMOV UR8, UR15 ;  /* 0x0000000f00087c82 */ /* 0x004fe20008000000 */
[----:B------:R-:W-:Y:S01]  /*88b0*/  UMOV UR10, UR21 ;  /* 0x00000015000a7c82 */ /* 0x000fe20008000000 */
[----:B------:R-:W-:Y:S01]  /*88c0*/  UIADD3 UR15, UR14, 0xe400, URZ ;  /* 0x0000e4000e0f7890 */ /* 0x000fe2000fffe03f */
[----:B------:R2:W-:Y:S02]  /*88d0*/  UTMALDG.4D [UR8], [UR4], desc[UR6] ;  /* 0x00000608040075b4 */ /* 0x0005e40008019000 */
[----:B------:R-:W-:Y:S01]  /*88e0*/  UMOV UR14, 0x180 ;  /* 0x00000180000e7882 */ /* 0x000fe20000000000 */
[----:B--2---:R-:W-:Y:S01]  /*88f0*/  UMOV UR8, UR16 ;  /* 0x0000001000087c82 */ /* 0x004fe20008000000 */
[----:B------:R-:W-:Y:S02]  /*8900*/  UMOV UR10, UR22 ;  /* 0x00000016000a7c82 */ /* 0x000fe40008000000 */
[----:B------:R2:W-:Y:S02]  /*8910*/  UTMALDG.4D [UR8], [UR4], desc[UR6] ;  /* 0x00000608040075b4 */ /* 0x0005e40008019000 */
[----:B--2---:R-:W-:Y:S01]  /*8920*/  UMOV UR8, UR17 ;  /* 0x0000001100087c82 */ /* 0x004fe20008000000 */
[----:B------:R-:W-:Y:S01]  /*8930*/  UMOV UR10, UR14 ;  /* 0x0000000e000a7c82 */ /* 0x000fe20008000000 */
[----:B------:R-:W-:Y:S01]  /*8940*/  UMOV UR14, 0x1c0 ;  /* 0x000001c0000e7882 */ /* 0x000fe20000000000 */
[----:B------:R2:W-:Y:S02]  /*8950*/  UTMALDG.4D [UR8], [UR4], desc[UR6] ;  /* 0x00000608040075b4 */ /* 0x0005e40008019000 */
[----:B--2---:R-:W-:Y:S01]  /*8960*/  UMOV UR8, UR15 ;  /* 0x0000000f00087c82 */ /* 0x004fe20008000000 */
[----:B------:R-:W-:-:S02]  /*8970*/  UMOV UR10, UR14 ;  /* 0x0000000e000a7c82 */ /* 0x000fc40008000000 */
[----:B------:R3:W-:Y:S02]  /*8980*/  UTMALDG.4D [UR8], [UR4], desc[UR6] ;  /* 0x00000608040075b4 */ /* 0x0007e40008019000 */
[----:B---3--:R-:W-:Y:S01]  /*8990*/  NOP ;  /* 0x0000000000007918 */ /* 0x008fe20000000000 */
.L_x_57:
[----:B------:R-:W-:Y:S05]  /*89a0*/  BSYNC B0 ;  /* 0x0000000000007941 */ /* 0x000fea0003800000 */
.L_x_56:
[----:B--2---:R-:W2:Y:S01]  /*89b0*/  LDL.LU R5, [R1+0x14] ;  /* 0x0000140001057983 */ /* 0x004ea20000300800 */
[----:B------:R-:W-:-:S04]  /*89c0*/  IADD3 R16, R16, 0x1, RZ ;  /* 0x0000000110107810 */ /* 0x000fc80007ffe0ff */
[----:B------:R-:W-:-:S04]  /*89d0*/  ISETP.NE.AND P1, PT, R16, 0x2, PT ;  /* 0x000000021000780c */ /* 0x000fc80003f25270 */
[----:B------:R-:W-:Y:S02]  /*89e0*/  SEL R8, RZ, 0x1, P1 ;  /* 0x00000001ff087807 */ /* 0x000fe40000800000 */
[----:B------:R-:W-:Y:S02]  /*89f0*/  SEL R16, R16, RZ, P1 ;  /* 0x000000ff10107207 */ /* 0x000fe40000800000 */
[----:B------:R-:W-:Y:S02]  /*8a00*/  LOP3.LUT R17, R17, R8, RZ, 0x3c, !PT ;  /* 0x0000000811117212 */ /* 0x000fe400078e3cff */
[----:B--2---:R-:W-:-:S13]  /*8a10*/  ISETP.GE.AND P2, PT, R5, 0x41, PT ;  /* 0x000000410500780c */ /* 0x004fda0003f46270 */
[----:B------:R-:W-:Y:S05]  /*8a20*/  @!P2 BRA `(.L_x_60) ;  /* 0x000000180038a947 */ /* 0x000fea0003800000 */
[----:B------:R-:W2:Y:S01]  /*8a30*/  LDL R11, [R1+0x8] ;  /* 0x00000800010b7983 */ /* 0x000ea20000100800 */
[----:B------:R-:W-:Y:S01]  /*8a40*/  MOV R5, 0x1 ;  /* 0x0000000100057802 */ /* 0x000fe20000000f00 */
[----:B--2---:R-:W-:Y:S02]  /*8a50*/  IMAD.MOV R10, RZ, RZ, -R11 ;  /* 0x000000ffff0a7224 */ /* 0x004fe400078e0a0b */
[----:B------:R-:W-:-:S03]  /*8a60*/  VIADD R8, R11, 0xfffffffe ;  /* 0xfffffffe0b087836 */ /* 0x000fc60000000000 */
[----:B------:R-:W-:-:S04]  /*8a70*/  VIADDMNMX R10, R10, R5, 0xffffffff, !PT ;  /* 0xffffffff0a0a7446 */ /* 0x000fc80007800105 */
[----:B------:R-:W-:-:S04]  /*8a80*/  IADD3 R5, R11, R10, RZ ;  /* 0x0000000a0b057210 */ /* 0x000fc80007ffe0ff */
[----:B------:R-:W-:-:S04]  /*8a90*/  LOP3.LUT R5, R5, 0x1, RZ, 0xc0, !PT ;  /* 0x0000000105057812 */ /* 0x000fc800078ec0ff */
[----:B------:R-:W-:-:S13]  /*8aa0*/  ISETP.NE.U32.AND P1, PT, R5, 0x1, PT ;  /* 0x000000010500780c */ /* 0x000fda0003f25070 */
[----:B------:R-:W-:Y:S05]  /*8ab0*/  @P1 BRA `(.L_x_61) ;  /* 0x0000000400fc1947 */ /* 0x000fea0003800000 */
[----:B------:R-:W-:Y:S04]  /*8ac0*/  BSSY B0, `(.L_x_62) ;  /* 0x0000077000007945 */ /* 0x000fe80003800000 */
[----:B------:R-:W-:Y:S05]  /*8ad0*/  @!P6 BRA `(.L_x_63) ;  /* 0x0000000400d4e947 */ /* 0x000fea0003800000 */
[----:B------:R-:W-:Y:S05]  /*8ae0*/  @!P0 BRA `(.L_x_64) ;  /* 0x0000000000448947 */ /* 0x000fea0003800000 */
[----:B------:R-:W2:Y:S01]  /*8af0*/  LDC R11, c[0x0][0x41c] ;  /* 0x00010700ff0b7b82 */ /* 0x000ea20000000800 */
[----:B------:R-:W-:Y:S01]  /*8b00*/  ULDC.64 UR4, c[0x0][0x408] ;  /* 0x0001020000047ab9 */ /* 0x000fe20000000a00 */
[----:B--2---:R-:W-:-:S13]  /*8b10*/  ISETP.NE.AND P1, PT, R11, 0x1, PT ;  /* 0x000000010b00780c */ /* 0x004fda0003f25270 */
[----:B------:R-:W2:Y:S02]  /*8b20*/  @P1 LDC.64 R4, c[0x0][0x420] ;  /* 0x00010800ff041b82 */ /* 0x000ea40000000a00 */
[----:B--2---:R-:W-:Y:S01]  /*8b30*/  @P1 IMAD.HI.U32 R12, R8, R4, RZ ;  /* 0x00000004080c1227 */ /* 0x004fe200078e00ff */
[----:B------:R-:W-:-:S04]  /*8b40*/  MOV R4, R8 ;  /* 0x0000000800047202 */ /* 0x000fc80000000f00 */
[----:B------:R-:W-:-:S04]  /*8b50*/  @P1 SHF.R.U32.HI R4, RZ, R5, R12 ;  /* 0x00000005ff041219 */ /* 0x000fc8000001160c */
[----:B------:R-:W-:-:S05]  /*8b60*/  IADD3 R5, -R4, RZ, RZ ;  /* 0x000000ff04057210 */ /* 0x000fca0007ffe1ff */
[----:B------:R-:W-:Y:S01]  /*8b70*/  IMAD R8, R11, R5, R8 ;  /* 0x000000050b087224 */ /* 0x000fe200078e0208 */
[--C-:B------:R-:W-:Y:S01]  /*8b80*/  SHF.R.S32.HI R5, RZ, 0x1f, R4.reuse ;  /* 0x0000001fff057819 */ /* 0x100fe20000011404 */
[----:B------:R-:W-:Y:S02]  /*8b90*/  IMAD R11, R7, UR4, RZ ;  /* 0x00000004070b7c24 */ /* 0x000fe4000f8e02ff */
[----:B------:R-:W-:-:S04]  /*8ba0*/  IMAD.WIDE.U32 R4, R6, UR4, R4 ;  /* 0x0000000406047c25 */ /* 0x000fc8000f8e0004 */
[----:B------:R-:W-:Y:S01]  /*8bb0*/  IMAD R11, R6, UR5, R11 ;  /* 0x00000005060b7c24 */ /* 0x000fe2000f8e020b */
[----:B------:R-:W-:-:S03]  /*8bc0*/  LEA R2, P1, R4, R2, 0x2 ;  /* 0x0000000204027211 */ /* 0x000fc600078210ff */
[----:B------:R-:W-:-:S05]  /*8bd0*/  IMAD.IADD R11, R11, 0x1, R5 ;  /* 0x000000010b0b7824 */ /* 0x000fca00078e0205 */
[----:B------:R-:W-:-:S05]  /*8be0*/  LEA.HI.X R3, R4, R3, R11, 0x2, P1 ;  /* 0x0000000304037211 */ /* 0x000fca00008f140b */
[----:B------:R2:W5:Y:S02]  /*8bf0*/  LDG.E R4, desc[UR48][R2.64] ;  /* 0x0000003002047981 */ /* 0x000564000c1e1900 */
.L_x_64:
[----:B--2---:R-:W2:Y:S01]  /*8c00*/  S2R R3, SR_CgaCtaId ;  /* 0x0000000000037919 */ /* 0x004ea20000008800 */
[----:B------:R-:W-:Y:S01]  /*8c10*/  MOV R2, 0x400 ;  /* 0x0000040000027802 */ /* 0x000fe20000000f00 */
[----:B------:R-:W3:Y:S03]  /*8c20*/  S2R R5, SR_TID.X ;  /* 0x0000000000057919 */ /* 0x000ee60000002100 */
[----:B--2---:R-:W-:Y:S02]  /*8c30*/  LEA R2, R3, R2, 0x18 ;  /* 0x0000000203027211 */ /* 0x004fe400078ec0ff */
[----:B------:R-:W-:Y:S02]  /*8c40*/  SHF.L.U32 R3, R17, 0x1f, RZ ;  /* 0x0000001f11037819 */ /* 0x000fe400000006ff */
[----:B------:R-:W-:Y:S02]  /*8c50*/  LEA R2, R16, R2, 0x3 ;  /* 0x0000000210027211 */ /* 0x000fe400078e18ff */
[----:B---3--:R-:W-:-:S02]  /*8c60*/  LOP3.LUT R5, R5, 0x7f, RZ, 0xc0, !PT ;  /* 0x0000007f05057812 */ /* 0x008fc400078ec0ff */
[----:B------:R-:W2:Y:S02]  /*8c70*/  SYNCS.PHASECHK.TRANS64.TRYWAIT P2, [R2+URZ+0x28c40], R3 ;  /* 0x028c4003020075a7 */ /* 0x000ea4000804017f */
[----:B------:R-:W-:Y:S01]  /*8c80*/  ISETP.NE.AND P1, PT, R5, RZ, PT ;  /* 0x000000ff0500720c */ /* 0x000fe20003f25270 */
[----:B--2---:R-:W-:-:S12]  /*8c90*/  @!P2 BRA `(.L_x_65) ;  /* 0x0000001c00d0a947 */ /* 0x004fd80003800000 */
.L_x_109:
[----:B------:R-:W-:Y:S05]  /*8ca0*/  @P1 BRA `(.L_x_66) ;  /* 0x00000000001c1947 */ /* 0x000fea0003800000 */
[----:B------:R-:W3:Y:S01]  /*8cb0*/  S2R R11, SR_TID.X ;  /* 0x00000000000b7919 */ /* 0x000ee20000002100 */
[----:B------:R-:W-:-:S04]  /*8cc0*/  MOV R5, 0x2000 ;  /* 0x0000200000057802 */ /* 0x000fc80000000f00 */
[----:B------:R4:W-:Y:S01]  /*8cd0*/  SYNCS.ARRIVE.TRANS64 RZ, [R2+URZ+0x28c30], R5 ;  /* 0x028c300502ff79a7 */ /* 0x0009e2000800003f */
[----:B---3--:R-:W-:-:S04]  /*8ce0*/  LOP3.LUT R11, R11, 0x1f, RZ, 0xc0, !PT ;  /* 0x0000001f0b0b7812 */ /* 0x008fc800078ec0ff */
[----:B------:R-:W-:-:S13]  /*8cf0*/  ISETP.NE.AND P2, PT, R11, RZ, PT ;  /* 0x000000ff0b00720c */ /* 0x000fda0003f45270 */
[----:B----4-:R-:W-:Y:S05]  /*8d00*/  @!P2 BRA `(.L_x_66) ;  /* 0x000000000004a947 */ /* 0x010fea0003800000 */
[----:B------:R-:W-:Y:S01]  /*8d10*/  BPT.TRAP 0x1 ;  /* 0x000000040000795c */ /* 0x000fe20000300000 */
.L_x_66:
[----:B------:R-:W3:Y:S01]  /*8d20*/  S2R R11, SR_CgaCtaId ;  /* 0x00000000000b7919 */ /* 0x000ee20000008800 */
[----:B------:R-:W-:Y:S01]  /*8d30*/  MOV R5, 0x400 ;  /* 0x0000040000057802 */ /* 0x000fe20000000f00 */
[----:B------:R-:W-:Y:S01]  /*8d40*/  UIADD3 UR4, UP0, UR40, 0x370, URZ ;  /* 0x0000037028047890 */ /* 0x000fe2000ff1e03f */
[----:B------:R-:W-:Y:S01]  /*8d50*/  R2UR UR9, R2 ;  /* 0x00000000020972ca */ /* 0x000fe200000e0000 */
[----:B------:R-:W-:Y:S01]  /*8d60*/  UMOV UR6, 0x0 ;  /* 0x0000000000067882 */ /* 0x000fe20000000000 */
[----:B------:R-:W-:Y:S01]  /*8d70*/  SHF.L.U32 R8, R8, 0x6, RZ ;  /* 0x0000000608087819 */ /* 0x000fe200000006ff */
[----:B------:R-:W-:Y:S01]  /*8d80*/  UIADD3.X UR5, URZ, UR41, URZ, UP0, !UPT ;  /* 0x000000293f057290 */ /* 0x000fe200087fe43f */
[----:B------:R-:W-:Y:S01]  /*8d90*/  R2UR UR12, R0 ;  /* 0x00000000000c72ca */ /* 0x000fe200000e0000 */
[----:B------:R-:W-:Y:S01]  /*8da0*/  UMOV UR7, 0x14f00000 ;  /* 0x14f0000000077882 */ /* 0x000fe20000000000 */
[----:B-----5:R-:W-:Y:S01]  /*8db0*/  R2UR UR13, R4 ;  /* 0x00000000040d72ca */ /* 0x020fe200000e0000 */
[----:B------:R-:W-:Y:S01]  /*8dc0*/  UMOV UR10, URZ ;  /* 0x0000003f000a7c82 */ /* 0x000fe20008000000 */
[----:B------:R-:W-:-:S05]  /*8dd0*/  R2UR UR11, R8 ;  /* 0x00000000080b72ca */ /* 0x000fca00000e0000 */
[----:B------:R-:W-:Y:S01]  /*8de0*/  UIADD3 UR9, UR9, 0x28c30, URZ ;  /* 0x00028c3009097890 */ /* 0x000fe2000fffe03f */
[----:B---3--:R-:W-:-:S05]  /*8df0*/  LEA R5, R11, R5, 0x18 ;  /* 0x000000050b057211 */ /* 0x008fca00078ec0ff */
[----:B------:R-:W-:-:S05]  /*8e00*/  IMAD R5, R16, 0x2000, R5 ;  /* 0x0000200010057824 */ /* 0x000fca00078e0205 */
[----:B------:R-:W-:-:S13]  /*8e10*/  R2UR UR8, R5 ;  /* 0x00000000050872ca */ /* 0x000fda00000e0000 */
[----:B------:R-:W-:-:S09]  /*8e20*/  UIADD3 UR8, UR8, 0x22400, URZ ;  /* 0x0002240008087890 */ /* 0x000fd2000fffe03f */
[----:B------:R3:W-:Y:S01]  /*8e30*/  UTMALDG.4D [UR8], [UR4], desc[UR6] ;  /* 0x00000608040075b4 */ /* 0x0007e20008019000 */
[----:B------:R-:W4:Y:S02]  /*8e40*/  SYNCS.PHASECHK.TRANS64.TRYWAIT P2, [R2+URZ+0x28c60], R3 ;  /* 0x028c6003020075a7 */ /* 0x000f24000804017f */
[----:B---34-:R-:W-:Y:S05]  /*8e50*/  @!P2 BRA `(.L_x_67) ;  /* 0x0000001c0074a947 */ /* 0x018fea0003800000 */
.L_x_110:
[----:B------:R-:W-:Y:S05]  /*8e60*/  @P1 BRA `(.L_x_68) ;  /* 0x00000000001c1947 */ /* 0x000fea0003800000 */
[----:B------:R-:W4:Y:S01]  /*8e70*/  S2R R5, SR_TID.X ;  /* 0x0000000000057919 */ /* 0x000f220000002100 */
[----:B--23--:R-:W-:-:S04]  /*8e80*/  MOV R3, 0x10000 ;  /* 0x0001000000037802 */ /* 0x00cfc80000000f00 */
[----:B------:R2:W-:Y:S01]  /*8e90*/  SYNCS.ARRIVE.TRANS64 RZ, [R2+URZ+0x28c50], R3 ;  /* 0x028c500302ff79a7 */ /* 0x0005e2000800003f */
[----:B----4-:R-:W-:-:S04]  /*8ea0*/  LOP3.LUT R5, R5, 0x1f, RZ, 0xc0, !PT ;  /* 0x0000001f05057812 */ /* 0x010fc800078ec0ff */
[----:B------:R-:W-:-:S13]  /*8eb0*/  ISETP.NE.AND P1, PT, R5, RZ, PT ;  /* 0x000000ff0500720c */ /* 0x000fda0003f25270 */
[----:B--2---:R-:W-:Y:S05]  /*8ec0*/  @!P1 BRA `(.L_x_68) ;  /* 0x0000000000049947 */ /* 0x004fea0003800000 */
[----:B------:R-:W-:Y:S01]  /*8ed0*/  BPT.TRAP 0x1 ;  /* 0x000000040000795c */ /* 0x000fe20000300000 */
.L_x_68:
[----:B------:R-:W4:Y:S01]  /*8ee0*/  S2R R5, SR_CgaCtaId ;  /* 0x0000000000057919 */ /* 0x000f220000008800 */
[----:B--23--:R-:W-:Y:S01]  /*8ef0*/  MOV R3, 0x400 ;  /* 0x0000040000037802 */ /* 0x00cfe20000000f00 */
[----:B------:R-:W-:Y:S01]  /*8f00*/  UIADD3 UR4, UP0, UR40, 0x470, URZ ;  /* 0x0000047028047890 */ /* 0x000fe2000ff1e03f */
[----:B------:R-:W-:Y:S01]  /*8f10*/  R2UR UR9, R2 ;  /* 0x00000000020972ca */ /* 0x000fe200000e0000 */
[----:B------:R-:W-:Y:S01]  /*8f20*/  UMOV UR10, URZ ;  /* 0x0000003f000a7c82 */ /* 0x000fe20008000000 */
[----:B------:R-:W-:Y:S01]  /*8f30*/  R2UR UR11, R8 ;  /* 0x00000000080b72ca */ /* 0x000fe200000e0000 */
[----:B------:R-:W-:Y:S01]  /*8f40*/  UIADD3.X UR5, URZ, UR41, URZ, UP0, !UPT ;  /* 0x000000293f057290 */ /* 0x000fe200087fe43f */
[----:B------:R-:W-:Y:S01]  /*8f50*/  R2UR UR12, R0 ;  /* 0x00000000000c72ca */ /* 0x000fe200000e0000 */
[----:B------:R-:W-:Y:S01]  /*8f60*/  UMOV UR6, 0x0 ;  /* 0x0000000000067882 */ /* 0x000fe20000000000 */
[----:B------:R-:W-:Y:S01]  /*8f70*/  R2UR UR13, R4 ;  /* 0x00000000040d72ca */ /* 0x000fe200000e0000 */
[----:B------:R-:W-:Y:S01]  /*8f80*/  UMOV UR7, 0x14f00000 ;  /* 0x14f0000000077882 */ /* 0x000fe20000000000 */
[----:B------:R-:W-:Y:S01]  /*8f90*/  UMOV UR18, 0x40 ;  /* 0x0000004000127882 */ /* 0x000fe20000000000 */
[----:B------:R-:W-:Y:S01]  /*8fa0*/  UMOV UR19, 0x80 ;  /* 0x0000008000137882 */ /* 0x000fe20000000000 */
[----:B------:R-:W-:Y:S01]  /*8fb0*/  UMOV UR20, 0xc0 ;  /* 0x000000c000147882 */ /* 0x000fe20000000000 */
[----:B------:R-:W-:Y:S01]  /*8fc0*/  UMOV UR21, 0x100 ;  /* 0x0000010000157882 */ /* 0x000fe20000000000 */
[----:B------:R-:W-:Y:S01]  /*8fd0*/  UMOV UR22, 0x140 ;  /* 0x0000014000167882 */ /* 0x000fe20000000000 */
[----:B------:R-:W-:Y:S01]  /*8fe0*/  UIADD3 UR9, UR9, 0x28c50, URZ ;  /* 0x00028c5009097890 */ /* 0x000fe2000fffe03f */
[----:B----4-:R-:W-:-:S05]  /*8ff0*/  LEA R3, R5, R3, 0x18 ;  /* 0x0000000305037211 */ /* 0x010fca00078ec0ff */
[----:B------:R-:W-:-:S05]  /*9000*/  IMAD R2, R16, 0x10000, R3 ;  /* 0x0001000010027824 */ /* 0x000fca00078e0203 */
[----:B------:R-:W-:-:S13]  /*9010*/  R2UR UR14, R2 ;  /* 0x00000000020e72ca */ /* 0x000fda00000e0000 */
[----:B------:R-:W-:Y:S02]  /*9020*/  UIADD3 UR8, UR14, 0x400, URZ ;  /* 0x000004000e087890 */ /* 0x000fe4000fffe03f */
[----:B------:R-:W-:Y:S02]  /*9030*/  UIADD3 UR15, UR14, 0x2400, URZ ;  /* 0x000024000e0f7890 */ /* 0x000fe4000fffe03f */
[----:B------:R-:W-:Y:S02]  /*9040*/  UIADD3 UR16, UR14, 0x4400, URZ ;  /* 0x000044000e107890 */ /* 0x000fe4000fffe03f */
[----:B------:R-:W-:-:S03]  /*9050*/  UIADD3 UR17, UR14, 0x6400, URZ ;  /* 0x000064000e117890 */ /* 0x000fc6000fffe03f */
[----:B------:R2:W-:Y:S02]  /*9060*/  UTMALDG.4D [UR8], [UR4], desc[UR6] ;  /* 0x00000608040075b4 */ /* 0x0005e40008019000 */
[----:B--2---:R-:W-:Y:S01]  /*9070*/  UMOV UR8, UR15 ;  /* 0x0000000f00087c82 */ /* 0x004fe20008000000 */
[----:B------:R-:W-:Y:S01]  /*9080*/  UMOV UR10, UR18 ;  /* 0x00000012000a7c82 */ /* 0x000fe20008000000 */
[----:B------:R-:W-:Y:S01]  /*9090*/  UIADD3 UR15, UR14, 0x8400, URZ ;  /* 0x000084000e0f7890 */ /* 0x000fe2000fffe03f */
        /* <DEDUP_REMOVED lines=8> */
[----:B------:R2:W-:Y:S01]  /*9120*/  UTMALDG.4D [UR8], [UR4], desc[UR6] ;  /* 0x00000608040075b4 */ /* 0x0005e20008019000 */
[----:B------:R-:W-:Y:S01]  /*9130*/  UIADD3 UR14, UR14, 0xe400, URZ ;  /* 0x0000e4000e0e7890 */ /* 0x000fe2000fffe03f */
[----:B--2---:R-:W-:Y:S01]  /*9140*/  UMOV UR8, UR15 ;  /* 0x0000000f00087c82 */ /* 0x004fe20008000000 */
[----:B------:R-:W-:Y:S01]  /*9150*/  UMOV UR10, UR21 ;  /* 0x00000015000a7c82 */ /* 0x000fe20008000000 */
[----:B------:R-:W-:Y:S01]  /*9160*/  UMOV UR15, 0x180 ;  /* 0x00000180000f7882 */ /* 0x000fe20000000000 */
[----:B------:R2:W-:Y:S02]  /*9170*/  UTMALDG.4D [UR8], [UR4], desc[UR6] ;  /* 0x00000608040075b4 */ /* 0x0005e40008019000 */
[----:B--2---:R-:W-:Y:S01]  /*9180*/  UMOV UR8, UR16 ;  /* 0x0000001000087c82 */ /* 0x004fe20008000000 */
[----:B------:R-:W-:-:S02]  /*9190*/  UMOV UR10, UR22 ;  /* 0x00000016000a7c82 */ /* 0x000fc40008000000 */
[----:B------:R2:W-:Y:S02]  /*91a0*/  UTMALDG.4D [UR8], [UR4], desc[UR6] ;  /* 0x00000608040075b4 */ /* 0x0005e40008019000 */
[----:B--2---:R-:W-:Y:S01]  /*91b0*/  UMOV UR8, UR17 ;  /* 0x0000001100087c82 */ /* 0x004fe20008000000 */
[----:B------:R-:W-:Y:S01]  /*91c0*/  UMOV UR10, UR15 ;  /* 0x0000000f000a7c82 */ /* 0x000fe20008000000 */
[----:B------:R-:W-:Y:S01]  /*91d0*/  UMOV UR15, 0x1c0 ;  /* 0x000001c0000f7882 */ /* 0x000fe20000000000 */
[----:B------:R2:W-:Y:S02]  /*91e0*/  UTMALDG.4D [UR8], [UR4], desc[UR6] ;  /* 0x00000608040075b4 */ /* 0x0005e40008019000 */
[----:B--2---:R-:W-:Y:S01]  /*91f0*/  UMOV UR8, UR14 ;  /* 0x0000000e00087c82 */ /* 0x004fe20008000000 */
[----:B------:R-:W-:Y:S02]  /*9200*/  UMOV UR10, UR15 ;  /* 0x0000000f000a7c82 */ /* 0x000fe40008000000 */
[----:B------:R2:W-:Y:S02]  /*9210*/  UTMALDG.4D [UR8], [UR4], desc[UR6] ;  /* 0x00000608040075b4 */ /* 0x0005e40008019000 */
[----:B--2---:R-:W-:Y:S01]  /*9220*/  NOP ;  /* 0x0000000000007918 */ /* 0x004fe20000000000 */
.L_x_63:
[----:B------:R-:W-:Y:S05]  /*9230*/  BSYNC B0 ;  /* 0x0000000000007941 */ /* 0x000fea0003800000 */
.L_x_62:
[----:B------:R-:W2:Y:S01]  /*9240*/  LDL.LU R3, [R1+0x8] ;  /* 0x0000080001037983 */ /* 0x000ea20000300800 */
[----:B------:R-:W-:-:S04]  /*9250*/  IADD3 R16, R16, 0x1, RZ ;  /* 0x0000000110107810 */ /* 0x000fc80007ffe0ff */
[----:B------:R-:W-:-:S04]  /*9260*/  ISETP.NE.AND P1, PT, R16, 0x2, PT ;  /* 0x000000021000780c */ /* 0x000fc80003f25270 */
[----:B------:R-:W-:Y:S02]  /*9270*/  SEL R2, RZ, 0x1, P1 ;  /* 0x00000001ff027807 */ /* 0x000fe40000800000 */
[----:B------:R-:W-:Y:S02]  /*9280*/  SEL R16, R16, RZ, P1 ;  /* 0x000000ff10107207 */ /* 0x000fe40000800000 */
[----:B------:R-:W-:Y:S02]  /*9290*/  LOP3.LUT R17, R17, R2, RZ, 0x3c, !PT ;  /* 0x0000000211117212 */ /* 0x000fe400078e3cff */
[----:B--2---:R-:W-:-:S07]  /*92a0*/  IADD3 R8, R3, -0x3, RZ ;  /* 0xfffffffd03087810 */ /* 0x004fce0007ffe0ff */
.L_x_61:
[----:B------:R-:W-:Y:S01]  /*92b0*/  IMAD.MOV R10, RZ, RZ, -R10 ;  /* 0x000000ffff0a7224 */ /* 0x000fe200078e0a0a */
[----:B------:R-:W-:Y:S04]  /*92c0*/  BSSY B0, `(.L_x_60) ;  /* 0x0000104000007945 */ /* 0x000fe80003800000 */
[----:B------:R-:W-:-:S13]  /*92d0*/  ISETP.NE.AND P1, PT, R9, R10, PT ;  /* 0x0000000a0900720c */ /* 0x000fda0003f25270 */
[----:B------:R-:W-:Y:S05]  /*92e0*/  @!P1 BRA `(.L_x_69) ;  /* 0x0000001000049947 */ /* 0x000fea0003800000 */
.L_x_84:
[----:B------:R-:W-:Y:S04]  /*92f0*/  BSSY B1, `(.L_x_70) ;  /* 0x0000079000017945 */ /* 0x000fe80003800000 */
[----:B------:R-:W-:Y:S05]  /*9300*/  @!P6 BRA `(.L_x_71) ;  /* 0x0000000400dce947 */ /* 0x000fea0003800000 */
[----:B-1----:R-:W-:Y:S01]  /*9310*/  MOV R9, R8 ;  /* 0x0000000800097202 */ /* 0x002fe20000000f00 */
[----:B------:R-:W-:Y:S06]  /*9320*/  @!P0 BRA `(.L_x_72) ;  /* 0x0000000000488947 */ /* 0x000fec0003800000 */
[----:B------:R-:W1:Y:S01]  /*9330*/  LDC R10, c[0x0][0x41c] ;  /* 0x00010700ff0a7b82 */ /* 0x000e620000000800 */
[----:B------:R-:W-:Y:S02]  /*9340*/  ULDC.64 UR4, c[0x0][0x408] ;  /* 0x0001020000047ab9 */ /* 0x000fe40000000a00 */
[----:B------:R-:W-:-:S04]  /*9350*/  IMAD R11, R7, UR4, RZ ;  /* 0x00000004070b7c24 */ /* 0x000fc8000f8e02ff */
[----:B------:R-:W-:Y:S01]  /*9360*/  IMAD R11, R6, UR5, R11 ;  /* 0x00000005060b7c24 */ /* 0x000fe2000f8e020b */
[----:B-1----:R-:W-:-:S13]  /*9370*/  ISETP.NE.AND P1, PT, R10, 0x1, PT ;  /* 0x000000010a00780c */ /* 0x002fda0003f25270 */
[----:B------:R-:W1:Y:S02]  /*9380*/  @P1 LDC.64 R2, c[0x0][0x420] ;  /* 0x00010800ff021b82 */ /* 0x000e640000000a00 */
[----:B-1----:R-:W-:Y:S01]  /*9390*/  @P1 IMAD.HI.U32 R4, R8, R2, RZ ;  /* 0x0000000208041227 */ /* 0x002fe200078e00ff */
[----:B------:R-:W-:-:S04]  /*93a0*/  MOV R2, R8 ;  /* 0x0000000800027202 */ /* 0x000fc80000000f00 */
[----:B------:R-:W-:Y:S02]  /*93b0*/  @P1 SHF.R.U32.HI R2, RZ, R3, R4 ;  /* 0x00000003ff021219 */ /* 0x000fe40000011604 */
[----:B------:R-:W1:Y:S02]  /*93c0*/  LDC.64 R4, c[0x0][0x3f8] ;  /* 0x0000fe00ff047b82 */ /* 0x000e640000000a00 */
[--C-:B------:R-:W-:Y:S01]  /*93d0*/  SHF.R.S32.HI R3, RZ, 0x1f, R2.reuse ;  /* 0x0000001fff037819 */ /* 0x100fe20000011402 */
[--C-:B------:R-:W-:Y:S02]  /*93e0*/  IMAD.MOV R9, RZ, RZ, -R2.reuse ;  /* 0x000000ffff097224 */ /* 0x100fe400078e0a02 */
[----:B------:R-:W-:-:S04]  /*93f0*/  IMAD.WIDE.U32 R2, R6, UR4, R2 ;  /* 0x0000000406027c25 */ /* 0x000fc8000f8e0002 */
[----:B------:R-:W-:Y:S01]  /*9400*/  IMAD R9, R10, R9, R8 ;  /* 0x000000090a097224 */ /* 0x000fe200078e0208 */
[----:B------:R-:W-:Y:S02]  /*9410*/  IADD3 R11, R11, R3, RZ ;  /* 0x000000030b0b7210 */ /* 0x000fe40007ffe0ff */
[----:B-1----:R-:W-:-:S04]  /*9420*/  LEA R4, P1, R2, R4, 0x2 ;  /* 0x0000000402047211 */ /* 0x002fc800078210ff */
[----:B------:R-:W-:-:S05]  /*9430*/  LEA.HI.X R5, R2, R5, R11, 0x2, P1 ;  /* 0x0000000502057211 */ /* 0x000fca00008f140b */
[----:B------:R1:W5:Y:S04]  /*9440*/  LDG.E R4, desc[UR48][R4.64] ;  /* 0x0000003004047981 */ /* 0x000368000c1e1900 */
.L_x_72:
[----:B------:R-:W2:Y:S01]  /*9450*/  S2R R3, SR_CgaCtaId ;  /* 0x0000000000037919 */ /* 0x000ea20000008800 */
[----:B------:R-:W-:Y:S01]  /*9460*/  MOV R2, 0x400 ;  /* 0x0000040000027802 */ /* 0x000fe20000000f00 */
[----:B-1----:R-:W1:Y:S03]  /*9470*/  S2R R5, SR_TID.X ;  /* 0x0000000000057919 */ /* 0x002e660000002100 */
[----:B--2---:R-:W-:-:S04]  /*9480*/  LEA R2, R3, R2, 0x18 ;  /* 0x0000000203027211 */ /* 0x004fc800078ec0ff */
[----:B------:R-:W-:Y:S02]  /*9490*/  LEA R3, R16, R2, 0x3 ;  /* 0x0000000210037211 */ /* 0x000fe400078e18ff */
[----:B------:R-:W-:Y:S02]  /*94a0*/  SHF.L.U32 R2, R17, 0x1f, RZ ;  /* 0x0000001f11027819 */ /* 0x000fe400000006ff */
[----:B-1----:R-:W-:Y:S02]  /*94b0*/  LOP3.LUT R5, R5, 0x7f, RZ, 0xc0, !PT ;  /* 0x0000007f05057812 */ /* 0x002fe400078ec0ff */
[----:B------:R-:W1:Y:S02]  /*94c0*/  SYNCS.PHASECHK.TRANS64.TRYWAIT P2, [R3+URZ+0x28c40], R2 ;  /* 0x028c4002030075a7 */ /* 0x000e64000804017f */
[----:B------:R-:W-:Y:S01]  /*94d0*/  ISETP.NE.AND P1, PT, R5, RZ, PT ;  /* 0x000000ff0500720c */ /* 0x000fe20003f25270 */
[----:B-1----:R-:W-:-:S12]  /*94e0*/  @!P2 BRA `(.L_x_73) ;  /* 0x0000001400e4a947 */ /* 0x002fd80003800000 */
.L_x_111:
[----:B------:R-:W-:Y:S05]  /*94f0*/  @P1 BRA `(.L_x_74) ;  /* 0x00000000001c1947 */ /* 0x000fea0003800000 */
[----:B------:R-:W2:Y:S01]  /*9500*/  S2R R5, SR_TID.X ;  /* 0x0000000000057919 */ /* 0x000ea20000002100 */
[----:B------:R-:W-:-:S04]  /*9510*/  IMAD.MOV.U32 R10, RZ, RZ, 0x2000 ;  /* 0x00002000ff0a7424 */ /* 0x000fc800078e00ff */
[----:B------:R3:W-:Y:S01]  /*9520*/  SYNCS.ARRIVE.TRANS64 RZ, [R3+URZ+0x28c30], R10 ;  /* 0x028c300a03ff79a7 */ /* 0x0007e2000800003f */
[----:B--2---:R-:W-:-:S04]  /*9530*/  LOP3.LUT R5, R5, 0x1f, RZ, 0xc0, !PT ;  /* 0x0000001f05057812 */ /* 0x004fc800078ec0ff */
[----:B------:R-:W-:-:S13]  /*9540*/  ISETP.NE.AND P2, PT, R5, RZ, PT ;  /* 0x000000ff0500720c */ /* 0x000fda0003f45270 */
[----:B---3--:R-:W-:Y:S05]  /*9550*/  @!P2 BRA `(.L_x_74) ;  /* 0x000000000004a947 */ /* 0x008fea0003800000 */
[----:B------:R-:W-:Y:S01]  /*9560*/  BPT.TRAP 0x1 ;  /* 0x000000040000795c */ /* 0x000fe20000300000 */
.L_x_74:
[----:B------:R-:W2:Y:S01]  /*9570*/  S2R R10, SR_CgaCtaId ;  /* 0x00000000000a7919 */ /* 0x000ea20000008800 */
[----:B------:R-:W-:Y:S01]  /*9580*/  MOV R5, 0x400 ;  /* 0x0000040000057802 */ /* 0x000fe20000000f00 */
[----:B------:R-:W-:Y:S01]  /*9590*/  UIADD3 UR4, UP0, UR40, 0x370, URZ ;  /* 0x0000037028047890 */ /* 0x000fe2000ff1e03f */
[----:B------:R-:W-:Y:S01]  /*95a0*/  R2UR UR9, R3 ;  /* 0x00000000030972ca */ /* 0x000fe200000e0000 */
[----:B------:R-:W-:Y:S01]  /*95b0*/  UMOV UR6, 0x0 ;  /* 0x0000000000067882 */ /* 0x000fe20000000000 */
[----:B------:R-:W-:Y:S01]  /*95c0*/  R2UR UR12, R0 ;  /* 0x00000000000c72ca */ /* 0x000fe200000e0000 */
[----:B------:R-:W-:Y:S01]  /*95d0*/  UIADD3.X UR5, URZ, UR41, URZ, UP0, !UPT ;  /* 0x000000293f057290 */ /* 0x000fe200087fe43f */
[----:B-----5:R-:W-:Y:S01]  /*95e0*/  R2UR UR13, R4 ;  /* 0x00000000040d72ca */ /* 0x020fe200000e0000 */
[----:B------:R-:W-:Y:S01]  /*95f0*/  UMOV UR7, 0x14f00000 ;  /* 0x14f0000000077882 */ /* 0x000fe20000000000 */
[----:B------:R-:W-:-:S07]  /*9600*/  UMOV UR10, URZ ;  /* 0x0000003f000a7c82 */ /* 0x000fce0008000000 */
[----:B------:R-:W-:Y:S01]  /*9610*/  UIADD3 UR9, UR9, 0x28c30, URZ ;  /* 0x00028c3009097890 */ /* 0x000fe2000fffe03f */
[----:B--2---:R-:W-:-:S04]  /*9620*/  LEA R5, R10, R5, 0x18 ;  /* 0x000000050a057211 */ /* 0x004fc800078ec0ff */
[----:B------:R-:W-:-:S04]  /*9630*/  LEA R5, R16, R5, 0xd ;  /* 0x0000000510057211 */ /* 0x000fc800078e68ff */
[----:B------:R-:W-:Y:S02]  /*9640*/  R2UR UR8, R5 ;  /* 0x00000000050872ca */ /* 0x000fe400000e0000 */
[----:B------:R-:W-:-:S04]  /*9650*/  SHF.L.U32 R5, R9, 0x6, RZ ;  /* 0x0000000609057819 */ /* 0x000fc800000006ff */
[----:B------:R-:W-:-:S07]  /*9660*/  R2UR UR11, R5 ;  /* 0x00000000050b72ca */ /* 0x000fce00000e0000 */
[----:B------:R-:W-:-:S09]  /*9670*/  UIADD3 UR8, UR8, 0x22400, URZ ;  /* 0x0002240008087890 */ /* 0x000fd2000fffe03f */
[----:B------:R2:W-:Y:S01]  /*9680*/  UTMALDG.4D [UR8], [UR4], desc[UR6] ;  /* 0x00000608040075b4 */ /* 0x0005e20008019000 */
[----:B------:R-:W3:Y:S02]  /*9690*/  SYNCS.PHASECHK.TRANS64.TRYWAIT P2, [R3+URZ+0x28c60], R2 ;  /* 0x028c6002030075a7 */ /* 0x000ee4000804017f */
[----:B--23--:R-:W-:Y:S05]  /*96a0*/  @!P2 BRA `(.L_x_75) ;  /* 0x000000140088a947 */ /* 0x00cfea0003800000 */
.L_x_112:
[----:B------:R-:W-:Y:S05]  /*96b0*/  @P1 BRA `(.L_x_76) ;  /* 0x00000000001c1947 */ /* 0x000fea0003800000 */
[----:B------:R-:W3:Y:S01]  /*96c0*/  S2R R9, SR_TID.X ;  /* 0x0000000000097919 */ /* 0x000ee20000002100 */
[----:B-12---:R-:W-:-:S04]  /*96d0*/  IMAD.MOV.U32 R2, RZ, RZ, 0x10000 ;  /* 0x00010000ff027424 */ /* 0x006fc800078e00ff */
[----:B------:R4:W-:Y:S01]  /*96e0*/  SYNCS.ARRIVE.TRANS64 RZ, [R3+URZ+0x28c50], R2 ;  /* 0x028c500203ff79a7 */ /* 0x0009e2000800003f */
[----:B---3--:R-:W-:-:S04]  /*96f0*/  LOP3.LUT R9, R9, 0x1f, RZ, 0xc0, !PT ;  /* 0x0000001f09097812 */ /* 0x008fc800078ec0ff */
[----:B------:R-:W-:-:S13]  /*9700*/  ISETP.NE.AND P1, PT, R9, RZ, PT ;  /* 0x000000ff0900720c */ /* 0x000fda0003f25270 */
[----:B----4-:R-:W-:Y:S05]  /*9710*/  @!P1 BRA `(.L_x_76) ;  /* 0x0000000000049947 */ /* 0x010fea0003800000 */
[----:B------:R-:W-:Y:S01]  /*9720*/  BPT.TRAP 0x1 ;  /* 0x000000040000795c */ /* 0x000fe20000300000 */
.L_x_76:
[----:B------:R-:W3:Y:S01]  /*9730*/  S2R R9, SR_CgaCtaId ;  /* 0x0000000000097919 */ /* 0x000ee20000008800 */
[----:B-12---:R-:W-:Y:S01]  /*9740*/  MOV R2, 0x400 ;  /* 0x0000040000027802 */ /* 0x006fe20000000f00 */
        /* <DEDUP_REMOVED lines=15> */
[----:B---3--:R-:W-:-:S04]  /*9840*/  LEA R2, R9, R2, 0x18 ;  /* 0x0000000209027211 */ /* 0x008fc800078ec0ff */
[----:B------:R-:W-:-:S04]  /*9850*/  LEA R2, R16, R2, 0x10 ;  /* 0x0000000210027211 */ /* 0x000fc800078e80ff */
[----:B------:R-:W-:-:S13]  /*9860*/  R2UR UR14, R2 ;  /* 0x00000000020e72ca */ /* 0x000fda00000e0000 */
[----:B------:R-:W-:Y:S02]  /*9870*/  UIADD3 UR8, UR14, 0x400, URZ ;  /* 0x000004000e087890 */ /* 0x000fe4000fffe03f */
[----:B------:R-:W-:Y:S02]  /*9880*/  UIADD3 UR15, UR14, 0x2400, URZ ;  /* 0x000024000e0f7890 */ /* 0x000fe4000fffe03f */
[----:B------:R-:W-:Y:S02]  /*9890*/  UIADD3 UR16, UR14, 0x4400, URZ ;  /* 0x000044000e107890 */ /* 0x000fe4000fffe03f */
[----:B------:R-:W-:-:S03]  /*98a0*/  UIADD3 UR17, UR14, 0x6400, URZ ;  /* 0x000064000e117890 */ /* 0x000fc6000fffe03f */
[----:B------:R1:W-:Y:S02]  /*98b0*/  UTMALDG.4D [UR8], [UR4], desc[UR6] ;  /* 0x00000608040075b4 */ /* 0x0003e40008019000 */
[----:B-1----:R-:W-:Y:S01]  /*98c0*/  UMOV UR8, UR15 ;  /* 0x0000000f00087c82 */ /* 0x002fe20008000000 */
[----:B------:R-:W-:Y:S01]  /*98d0*/  UMOV UR10, UR18 ;  /* 0x00000012000a7c82 */ /* 0x000fe20008000000 */
[----:B------:R-:W-:Y:S01]  /*98e0*/  UIADD3 UR15, UR14, 0x8400, URZ ;  /* 0x000084000e0f7890 */ /* 0x000fe2000fffe03f */
        /* <DEDUP_REMOVED lines=8> */
[----:B------:R1:W-:Y:S01]  /*9970*/  UTMALDG.4D [UR8], [UR4], desc[UR6] ;  /* 0x00000608040075b4 */ /* 0x0003e20008019000 */
[----:B------:R-:W-:Y:S01]  /*9980*/  UIADD3 UR14, UR14, 0xe400, URZ ;  /* 0x0000e4000e0e7890 */ /* 0x000fe2000fffe03f */
[----:B-1----:R-:W-:Y:S01]  /*9990*/  UMOV UR8, UR15 ;  /* 0x0000000f00087c82 */ /* 0x002fe20008000000 */
[----:B------:R-:W-:Y:S01]  /*99a0*/  UMOV UR10, UR21 ;  /* 0x00000015000a7c82 */ /* 0x000fe20008000000 */
[----:B------:R-:W-:Y:S01]  /*99b0*/  UMOV UR15, 0x180 ;  /* 0x00000180000f7882 */ /* 0x000fe20000000000 */
[----:B------:R1:W-:Y:S02]  /*99c0*/  UTMALDG.4D [UR8], [UR4], desc[UR6] ;  /* 0x00000608040075b4 */ /* 0x0003e40008019000 */
[----:B-1----:R-:W-:Y:S01]  /*99d0*/  UMOV UR8, UR16 ;  /* 0x0000001000087c82 */ /* 0x002fe20008000000 */
[----:B------:R-:W-:-:S02]  /*99e0*/  UMOV UR10, UR22 ;  /* 0x00000016000a7c82 */ /* 0x000fc40008000000 */
[----:B------:R1:W-:Y:S02]  /*99f0*/  UTMALDG.4D [UR8], [UR4], desc[UR6] ;  /* 0x00000608040075b4 */ /* 0x0003e40008019000 */
[----:B-1----:R-:W-:Y:S01]  /*9a00*/  UMOV UR8, UR17 ;  /* 0x0000001100087c82 */ /* 0x002fe20008000000 */
[----:B------:R-:W-:Y:S01]  /*9a10*/  UMOV UR10, UR15 ;  /* 0x0000000f000a7c82 */ /* 0x000fe20008000000 */
[----:B------:R-:W-:Y:S01]  /*9a20*/  UMOV UR15, 0x1c0 ;  /* 0x000001c0000f7882 */ /* 0x000fe20000000000 */
[----:B------:R1:W-:Y:S02]  /*9a30*/  UTMALDG.4D [UR8], [UR4], desc[UR6] ;  /* 0x00000608040075b4 */ /* 0x0003e40008019000 */
[----:B-1----:R-:W-:Y:S01]  /*9a40*/  UMOV UR8, UR14 ;  /* 0x0000000e00087c82 */ /* 0x002fe20008000000 */
[----:B------:R-:W-:Y:S02]  /*9a50*/  UMOV UR10, UR15 ;  /* 0x0000000f000a7c82 */ /* 0x000fe40008000000 */
[----:B------:R2:W-:Y:S02]  /*9a60*/  UTMALDG.4D [UR8], [UR4], desc[UR6] ;  /* 0x00000608040075b4 */ /* 0x0005e40008019000 */
[----:B--2---:R-:W-:Y:S01]  /*9a70*/  NOP ;  /* 0x0000000000007918 */ /* 0x004fe20000000000 */
.L_x_71:
[----:B------:R-:W-:Y:S05]  /*9a80*/  BSYNC B1 ;  /* 0x0000000000017941 */ /* 0x000fea0003800000 */
.L_x_70:
[----:B-1----:R-:W-:Y:S01]  /*9a90*/  IADD3 R9, R16, 0x1, RZ ;  /* 0x0000000110097810 */ /* 0x002fe20007ffe0ff */
[----:B------:R-:W-:Y:S03]  /*9aa0*/  BSSY B1, `(.L_x_77) ;  /* 0x000007d000017945 */ /* 0x000fe60003800000 */
[----:B------:R-:W-:-:S04]  /*9ab0*/  ISETP.NE.AND P1, PT, R9, 0x2, PT ;  /* 0x000000020900780c */ /* 0x000fc80003f25270 */
[----:B------:R-:W-:Y:S02]  /*9ac0*/  SEL R2, RZ, 0x1, P1 ;  /* 0x00000001ff027807 */ /* 0x000fe40000800000 */
[----:B------:R-:W-:Y:S02]  /*9ad0*/  SEL R9, R9, RZ, P1 ;  /* 0x000000ff09097207 */ /* 0x000fe40000800000 */
[----:B------:R-:W-:Y:S01]  /*9ae0*/  LOP3.LUT R17, R17, R2, RZ, 0x3c, !PT ;  /* 0x0000000211117212 */ /* 0x000fe200078e3cff */
[----:B------:R-:W-:Y:S06]  /*9af0*/  @!P6 BRA `(.L_x_78) ;  /* 0x0000000400dce947 */ /* 0x000fec0003800000 */
[----:B------:R-:W-:Y:S01]  /*9b00*/  VIADD R10, R8, 0xffffffff ;  /* 0xffffffff080a7836 */ /* 0x000fe20000000000 */
        /* <DEDUP_REMOVED lines=9> */
[----:B------:R-:W-:-:S04]  /*9ba0*/  @P1 SHF.R.U32.HI R2, RZ, R3, R4 ;  /* 0x00000003ff021219 */ /* 0x000fc80000011604 */
[----:B------:R-:W-:-:S05]  /*9bb0*/  IADD3 R3, -R2, RZ, RZ ;  /* 0x000000ff02037210 */ /* 0x000fca0007ffe1ff */
[----:B------:R-:W-:Y:S01]  /*9bc0*/  IMAD R10, R5, R3, R10 ;  /* 0x00000003050a7224 */ /* 0x000fe200078e020a */
[--C-:B------:R-:W-:Y:S01]  /*9bd0*/  SHF.R.S32.HI R3, RZ, 0x1f, R2.reuse ;  /* 0x0000001fff037819 */ /* 0x100fe20000011402 */
[----:B------:R-:W1:Y:S02]  /*9be0*/  LDC.64 R4, c[0x0][0x3f8] ;  /* 0x0000fe00ff047b82 */ /* 0x000e640000000a00 */
[----:B------:R-:W-:-:S04]  /*9bf0*/  IMAD.WIDE.U32 R2, R6, UR4, R2 ;  /* 0x0000000406027c25 */ /* 0x000fc8000f8e0002 */
[----:B------:R-:W-:Y:S01]  /*9c00*/  IMAD.IADD R11, R11, 0x1, R3 ;  /* 0x000000010b0b7824 */ /* 0x000fe200078e0203 */
[----:B-1----:R-:W-:-:S04]  /*9c10*/  LEA R4, P1, R2, R4, 0x2 ;  /* 0x0000000402047211 */ /* 0x002fc800078210ff */
[----:B------:R-:W-:-:S05]  /*9c20*/  LEA.HI.X R5, R2, R5, R11, 0x2, P1 ;  /* 0x0000000502057211 */ /* 0x000fca00008f140b */
[----:B------:R1:W5:Y:S04]  /*9c30*/  LDG.E R4, desc[UR48][R4.64] ;  /* 0x0000003004047981 */ /* 0x000368000c1e1900 */
.L_x_79:
        /* <DEDUP_REMOVED lines=10> */
.L_x_113:
[----:B------:R-:W-:Y:S05]  /*9ce0*/  @P1 BRA `(.L_x_81) ;  /* 0x00000000001c1947 */ /* 0x000fea0003800000 */
[----:B------:R-:W2:Y:S01]  /*9cf0*/  S2R R5, SR_TID.X ;  /* 0x0000000000057919 */ /* 0x000ea20000002100 */
[----:B------:R-:W-:-:S04]  /*9d00*/  MOV R12, 0x2000 ;  /* 0x00002000000c7802 */ /* 0x000fc80000000f00 */
[----:B------:R3:W-:Y:S01]  /*9d10*/  SYNCS.ARRIVE.TRANS64 RZ, [R3+URZ+0x28c30], R12 ;  /* 0x028c300c03ff79a7 */ /* 0x0007e2000800003f */
[----:B--2---:R-:W-:-:S04]  /*9d20*/  LOP3.LUT R5, R5, 0x1f, RZ, 0xc0, !PT ;  /* 0x0000001f05057812 */ /* 0x004fc800078ec0ff */
[----:B------:R-:W-:-:S13]  /*9d30*/  ISETP.NE.AND P2, PT, R5, RZ, PT ;  /* 0x000000ff0500720c */ /* 0x000fda0003f45270 */
[----:B---3--:R-:W-:Y:S05]  /*9d40*/  @!P2 BRA `(.L_x_81) ;  /* 0x000000000004a947 */ /* 0x008fea0003800000 */
[----:B------:R-:W-:Y:S01]  /*9d50*/  BPT.TRAP 0x1 ;  /* 0x000000040000795c */ /* 0x000fe20000300000 */
.L_x_81:
[----:B------:R-:W2:Y:S01]  /*9d60*/  S2R R11, SR_CgaCtaId ;  /* 0x00000000000b7919 */ /* 0x000ea20000008800 */
        /* <DEDUP_REMOVED lines=12> */
[----:B--2---:R-:W-:-:S05]  /*9e30*/  LEA R5, R11, R5, 0x18 ;  /* 0x000000050b057211 */ /* 0x004fca00078ec0ff */
[----:B------:R-:W-:-:S05]  /*9e40*/  IMAD R5, R9, 0x2000, R5 ;  /* 0x0000200009057824 */ /* 0x000fca00078e0205 */
[----:B------:R-:W-:-:S13]  /*9e50*/  R2UR UR8, R5 ;  /* 0x00000000050872ca */ /* 0x000fda00000e0000 */
[----:B------:R-:W-:-:S09]  /*9e60*/  UIADD3 UR8, UR8, 0x22400, URZ ;  /* 0x0002240008087890 */ /* 0x000fd2000fffe03f */
[----:B------:R2:W-:Y:S01]  /*9e70*/  UTMALDG.4D [UR8], [UR4], desc[UR6] ;  /* 0x00000608040075b4 */ /* 0x0005e20008019000 */
[----:B------:R-:W3:Y:S02]  /*9e80*/  SYNCS.PHASECHK.TRANS64.TRYWAIT P2, [R3+URZ+0x28c60], R2 ;  /* 0x028c6002030075a7 */ /* 0x000ee4000804017f */
[----:B--23--:R-:W-:Y:S05]  /*9e90*/  @!P2 BRA `(.L_x_82) ;  /* 0x0000000c00b4a947 */ /* 0x00cfea0003800000 */
.L_x_114:
[----:B------:R-:W-:Y:S05]  /*9ea0*/  @P1 BRA `(.L_x_83) ;  /* 0x00000000001c1947 */ /* 0x000fea0003800000 */
[----:B------:R-:W3:Y:S01]  /*9eb0*/  S2R R5, SR_TID.X ;  /* 0x0000000000057919 */ /* 0x000ee20000002100 */
[----:B-12---:R-:W-:-:S04]  /*9ec0*/  MOV R2, 0x10000 ;  /* 0x0001000000027802 */ /* 0x006fc80000000f00 */
[----:B------:R4:W-:Y:S01]  /*9ed0*/  SYNCS.ARRIVE.TRANS64 RZ, [R3+URZ+0x28c50], R2 ;  /* 0x028c500203ff79a7 */ /* 0x0009e2000800003f */
[----:B---3--:R-:W-:-:S04]  /*9ee0*/  LOP3.LUT R5, R5, 0x1f, RZ, 0xc0, !PT ;  /* 0x0000001f05057812 */ /* 0x008fc800078ec0ff */
[----:B------:R-:W-:-:S13]  /*9ef0*/  ISETP.NE.AND P1, PT, R5, RZ, PT ;  /* 0x000000ff0500720c */ /* 0x000fda0003f25270 */
[----:B----4-:R-:W-:Y:S05]  /*9f00*/  @!P1 BRA `(.L_x_83) ;  /* 0x0000000000049947 */ /* 0x010fea0003800000 */
[----:B------:R-:W-:Y:S01]  /*9f10*/  BPT.TRAP 0x1 ;  /* 0x000000040000795c */ /* 0x000fe20000300000 */
.L_x_83:
        /* <DEDUP_REMOVED lines=17> */
[----:B---3--:R-:W-:-:S05]  /*a030*/  LEA R2, R5, R2, 0x18 ;  /* 0x0000000205027211 */ /* 0x008fca00078ec0ff */
[----:B------:R-:W-:-:S05]  /*a040*/  IMAD R2, R9, 0x10000, R2 ;  /* 0x0001000009027824 */ /* 0x000fca00078e0202 */
        /* <DEDUP_REMOVED lines=33> */
[----:B-1----:R-:W-:Y:S01]  /*a260*/  NOP ;  /* 0x0000000000007918 */ /* 0x002fe20000000000 */
.L_x_78:
[----:B------:R-:W-:Y:S05]  /*a270*/  BSYNC B1 ;  /* 0x0000000000017941 */ /* 0x000fea0003800000 */
.L_x_77:
[C---:B------:R-:W-:Y:S02]  /*a280*/  ISETP.GT.AND P2, PT, R8.reuse, 0x1, PT ;  /* 0x000000010800780c */ /* 0x040fe40003f44270 */
[----:B------:R-:W-:Y:S02]  /*a290*/  IADD3 R9, R9, 0x1, RZ ;  /* 0x0000000109097810 */ /* 0x000fe40007ffe0ff */
[----:B------:R-:W-:Y:S02]  /*a2a0*/  IADD3 R8, R8, -0x2, RZ ;  /* 0xfffffffe08087810 */ /* 0x000fe40007ffe0ff */
[----:B------:R-:W-:-:S04]  /*a2b0*/  ISETP.NE.AND P1, PT, R9, 0x2, PT ;  /* 0x000000020900780c */ /* 0x000fc80003f25270 */
[----:B------:R-:W-:Y:S02]  /*a2c0*/  SEL R2, RZ, 0x1, P1 ;  /* 0x00000001ff027807 */ /* 0x000fe40000800000 */
[----:B------:R-:W-:Y:S02]  /*a2d0*/  SEL R16, R9, RZ, P1 ;  /* 0x000000ff09107207 */ /* 0x000fe40000800000 */
[----:B------:R-:W-:Y:S01]  /*a2e0*/  LOP3.LUT R17, R17, R2, RZ, 0x3c, !PT ;  /* 0x0000000211117212 */ /* 0x000fe200078e3cff */
[----:B------:R-:W-:Y:S06]  /*a2f0*/  @P2 BRA `(.L_x_84) ;  /* 0xffffffec00fc2947 */ /* 0x000fec000383ffff */
.L_x_69:
[----:B------:R-:W-:Y:S05]  /*a300*/  BSYNC B0 ;  /* 0x0000000000007941 */ /* 0x000fea0003800000 */
.L_x_60:
[----:B------:R-:W2:Y:S01]  /*a310*/  LDL.LU R2, [R1+0xc] ;  /* 0x00000c0001027983 */ /* 0x000ea20000300800 */
[----:B------:R-:W-:-:S03]  /*a320*/  ULDC UR4, c[0x0][0xda4] ;  /* 0x0003690000047ab9 */ /* 0x000fc60000000800 */
[----:B------:R-:W3:Y:S01]  /*a330*/  LDL.LU R0, [R1+0x18] ;  /* 0x0000180001007983 */ /* 0x000ee20000300800 */
[----:B--2---:R-:W-:Y:S01]  /*a340*/  VIADD R2, R2, UR36 ;  /* 0x0000002402027c36 */ /* 0x004fe20008000000 */
[----:B---3--:R-:W-:-:S04]  /*a350*/  IADD3 R0, R0, 0x1, RZ ;  /* 0x0000000100007810 */ /* 0x008fc80007ffe0ff */
[----:B------:R2:W-:Y:S01]  /*a360*/  STL [R1+0xc], R2 ;  /* 0x00000c0201007387 */ /* 0x0005e20000100800 */
[----:B------:R-:W-:-:S03]  /*a370*/  ISETP.GE.AND P0, PT, R2, UR4, PT ;  /* 0x0000000402007c0c */ /* 0x000fc6000bf06270 */
[----:B------:R2:W-:Y:S10]  /*a380*/  STL [R1+0x18], R0 ;  /* 0x0000180001007387 */ /* 0x0005f40000100800 */
[----:B--2---:R-:W-:Y:S05]  /*a390*/  @!P0 BRA `(.L_x_85) ;  /* 0xffffffd000c48947 */ /* 0x004fea000383ffff */
[----:B------:R-:W-:-:S07]  /*a3a0*/  LOP3.LUT R2, R0, 0x1, RZ, 0xc, !PT ;  /* 0x0000000100027812 */ /* 0x000fce00078e0cff */
.L_x_43:
[----:B------:R-:W2:Y:S01]  /*a3b0*/  S2R R3, SR_CgaCtaId ;  /* 0x0000000000037919 */ /* 0x000ea20000008800 */
[----:B------:R-:W-:Y:S01]  /*a3c0*/  MOV R0, 0x400 ;  /* 0x0000040000007802 */ /* 0x000fe20000000f00 */
[----:B------:R-:W-:Y:S03]  /*a3d0*/  BSSY B0, `(.L_x_86) ;  /* 0x0000005000007945 */ /* 0x000fe60003800000 */
[----:B--2---:R-:W-:Y:S02]  /*a3e0*/  LEA R0, R3, R0, 0x18 ;  /* 0x0000000003007211 */ /* 0x004fe400078ec0ff */
[----:B------:R-:W-:-:S04]  /*a3f0*/  SHF.L.U32 R3, R2, 0x1f, RZ ;  /* 0x0000001f02037819 */ /* 0x000fc800000006ff */
[----:B------:R-:W2:Y:S02]  /*a400*/  SYNCS.PHASECHK.TRANS64.TRYWAIT P0, [R0+URZ+0x28c20], R3 ;  /* 0x028c2003000075a7 */ /* 0x000ea4000800017f */
[----:B--2---:R-:W-:Y:S05]  /*a410*/  @!P0 BRA `(.L_x_87) ;  /* 0x0000000800688947 */ /* 0x004fea0003800000 */
.L_x_115:
[----:B------:R-:W-:Y:S05]  /*a420*/  BSYNC B0 ;  /* 0x0000000000007941 */ /* 0x000fea0003800000 */
.L_x_86:
[----:B------:R-:W-:-:S03]  /*a430*/  UMOV UR4, 0xffffffff ;  /* 0xffffffff00047882 */ /* 0x000fc60000000000 */
[----:B------:R-:W-:Y:S05]  /*a440*/  BRA.DIV UR4, `(.L_x_88) ;  /* 0x0000000a04707947 */ /* 0x000fea000b800000 */
[----:B------:R-:W3:Y:S02]  /*a450*/  S2R R2, SR_TID.X ;  /* 0x0000000000027919 */ /* 0x000ee40000002100 */
[----:B---3--:R-:W-:-:S04]  /*a460*/  SHF.R.U32.HI R2, RZ, 0x5, R2 ;  /* 0x00000005ff027819 */ /* 0x008fc80000011602 */
[----:B------:R-:W-:-:S05]  /*a470*/  LOP3.LUT R2, R2, 0x3, RZ, 0xc0, !PT ;  /* 0x0000000302027812 */ /* 0x000fca00078ec0ff */
[----:B------:R3:W4:Y:S02]  /*a480*/  SHFL.IDX PT, R14, R2, RZ, 0x1f ;  /* 0x00001fff020e7589 */ /* 0x00072400000e0000 */
.L_x_118:
[----:B----4-:R-:W-:Y:S01]  /*a490*/  ISETP.NE.AND P0, PT, R14, RZ, PT ;  /* 0x000000ff0e00720c */ /* 0x010fe20003f05270 */
[----:B------:R-:W-:-:S12]  /*a4a0*/  BSSY B0, `(.L_x_89) ;  /* 0x0000024000007945 */ /* 0x000fd80003800000 */
[----:B------:R-:W-:Y:S05]  /*a4b0*/  @P0 BRA `(.L_x_90) ;  /* 0x0000000000880947 */ /* 0x000fea0003800000 */
[----:B------:R-:W-:-:S03]  /*a4c0*/  UMOV UR4, 0xffffffff ;  /* 0xffffffff00047882 */ /* 0x000fc60000000000 */
[----:B------:R-:W-:Y:S05]  /*a4d0*/  BRA.DIV UR4, `(.L_x_91) ;  /* 0x0000000a04807947 */ /* 0x000fea000b800000 */
[----:B------:R-:W-:-:S13]  /*a4e0*/  ELECT P6, URZ, PT ;  /* 0x00000000003f782f */ /* 0x000fda00038c0000 */
.L_x_121:
[----:B------:R-:W-:Y:S05]  /*a4f0*/  @!P6 BRA `(.L_x_90) ;  /* 0x000000000078e947 */ /* 0x000fea0003800000 */
[----:B------:R-:W-:-:S06]  /*a500*/  ULOP3.LUT UR4, UR38, 0x2, URZ, 0xfc, !UPT ;  /* 0x0000000226047892 */ /* 0x000fcc000f8efc3f */
[----:B---3--:R-:W-:-:S04]  /*a510*/  MOV R2, UR4 ;  /* 0x0000000400027c02 */ /* 0x008fc80008000f00 */
[----:B------:R-:W-:-:S13]  /*a520*/  ISETP.NE.AND P2, PT, R2, 0x3, PT ;  /* 0x000000030200780c */ /* 0x000fda0003f45270 */
[----:B------:R-:W-:Y:S05]  /*a530*/  @!P2 BRA `(.L_x_92) ;  /* 0x000000000004a947 */ /* 0x000fea0003800000 */
[----:B------:R-:W-:Y:S01]  /*a540*/  BPT.TRAP 0x1 ;  /* 0x000000040000795c */ /* 0x000fe20000300000 */
.L_x_92:
[----:B--2---:R-:W-:Y:S01]  /*a550*/  VIADD R3, R0, 0x28c40 ;  /* 0x00028c4000037836 */ /* 0x004fe20000000000 */
[----:B------:R-:W-:Y:S02]  /*a560*/  SHF.L.U32 R5, R17, 0x1f, RZ ;  /* 0x0000001f11057819 */ /* 0x000fe400000006ff */
[C---:B------:R-:W-:Y:S02]  /*a570*/  IADD3 R2, R16.reuse, 0x1, RZ ;  /* 0x0000000110027810 */ /* 0x040fe40007ffe0ff */
[----:B------:R-:W-:Y:S02]  /*a580*/  LEA R6, R16, R3, 0x3 ;  /* 0x0000000310067211 */ /* 0x000fe400078e18ff */
[----:B------:R-:W-:Y:S02]  /*a590*/  ISETP.NE.AND P1, PT, R2, 0x2, PT ;  /* 0x000000020200780c */ /* 0x000fe40003f25270 */
[----:B------:R-:W2:Y:S02]  /*a5a0*/  SYNCS.PHASECHK.TRANS64.TRYWAIT P0, [R6+URZ], R5 ;  /* 0x00000005060075a7 */ /* 0x000ea4000800017f */
[----:B------:R-:W-:-:S04]  /*a5b0*/  SEL R4, RZ, 0x1, P1 ;  /* 0x00000001ff047807 */ /* 0x000fc80000800000 */
[----:B------:R-:W-:Y:S02]  /*a5c0*/  LOP3.LUT R17, R17, R4, RZ, 0x3c, !PT ;  /* 0x0000000411117212 */ /* 0x000fe400078e3cff */
[----:B------:R-:W-:Y:S02]  /*a5d0*/  SEL R4, R2, RZ, P1 ;  /* 0x000000ff02047207 */ /* 0x000fe40000800000 */
[----:B------:R-:W-:-:S03]  /*a5e0*/  SHF.L.U32 R2, R17, 0x1f, RZ ;  /* 0x0000001f11027819 */ /* 0x000fc600000006ff */
[----:B------:R-:W-:Y:S01]  /*a5f0*/  IMAD R3, R4, 0x8, R3 ;  /* 0x0000000804037824 */ /* 0x000fe200078e0203 */
[----:B--2---:R-:W-:Y:S06]  /*a600*/  @!P0 BRA `(.L_x_93) ;  /* 0x0000000800548947 */ /* 0x004fec0003800000 */
.L_x_122:
[----:B------:R-:W3:Y:S02]  /*a610*/  SYNCS.PHASECHK.TRANS64.TRYWAIT P0, [R3+URZ], R2 ;  /* 0x00000002030075a7 */ /* 0x000ee4000800017f */
[----:B---3--:R-:W-:Y:S05]  /*a620*/  @!P0 BRA `(.L_x_94) ;  /* 0x0000000800608947 */ /* 0x008fea0003800000 */
.L_x_123:
[----:B------:R-:W-:Y:S05]  /*a630*/  @!P2 BRA `(.L_x_95) ;  /* 0x000000000004a947 */ /* 0x000fea0003800000 */
[----:B------:R-:W-:Y:S01]  /*a640*/  BPT.TRAP 0x1 ;  /* 0x000000040000795c */ /* 0x000fe20000300000 */
.L_x_95:
[----:B---3--:R-:W-:-:S04]  /*a650*/  IADD3 R3, R0, 0x28c60, RZ ;  /* 0x00028c6000037810 */ /* 0x008fc80007ffe0ff */
[----:B------:R-:W-:-:S04]  /*a660*/  LEA R16, R16, R3, 0x3 ;  /* 0x0000000310107211 */ /* 0x000fc800078e18ff */
[----:B------:R-:W3:Y:S02]  /*a670*/  SYNCS.PHASECHK.TRANS64.TRYWAIT P0, [R16+URZ], R5 ;  /* 0x00000005100075a7 */ /* 0x000ee4000800017f */
[----:B---3--:R-:W-:Y:S05]  /*a680*/  @!P0 BRA `(.L_x_96) ;  /* 0x00000008005c8947 */ /* 0x008fea0003800000 */
.L_x_124:
[----:B------:R-:W-:-:S07]  /*a690*/  IMAD R3, R4, 0x8, R3 ;  /* 0x0000000804037824 */ /* 0x000fce00078e0203 */
.L_x_97:
[----:B----4-:R4:W1:Y:S02]  /*a6a0*/  SYNCS.PHASECHK.TRANS64.TRYWAIT P0, [R3+URZ], R2 ;  /* 0x00000002030075a7 */ /* 0x010864000800017f */
[----:B-1----:R-:W-:Y:S05]  /*a6b0*/  @!P0 NANOSLEEP.SYNCS 0x989680 ;  /* 0x009896800000895d */ /* 0x002fea0003900000 */
[----:B------:R-:W1:Y:S02]  /*a6c0*/  @!P0 SYNCS.PHASECHK.TRANS64 P0, [R3+URZ], R2 ;  /* 0x00000002030085a7 */ /* 0x000e64000800007f */
[----:B-1----:R-:W-:Y:S05]  /*a6d0*/  @!P0 BRA `(.L_x_97) ;  /* 0xfffffffc00f08947 */ /* 0x002fea000383ffff */
.L_x_90:
[----:B------:R-:W-:Y:S05]  /*a6e0*/  BSYNC B0 ;  /* 0x0000000000007941 */ /* 0x000fea0003800000 */
.L_x_89:
[----:B------:R-:W-:Y:S05]  /*a6f0*/  EXIT ;  /* 0x000000000000794d */ /* 0x000fea0003800000 */
.L_x_11:
[----:B-1----:R-:W-:-:S04]  /*a700*/  MOV R3, UR16 ;  /* 0x0000001000037c02 */ /* 0x002fc80008000f00 */
[----:B------:R1:W2:Y:S03]  /*a710*/  SYNCS.PHASECHK.TRANS64.TRYWAIT P0, [R3+URZ+0x28c50], R0 ;  /* 0x028c5000030075a7 */ /* 0x0002a6000800017f */
[----:B--2---:R-:W-:Y:S05]  /*a720*/  @!P0 NANOSLEEP.SYNCS 0x989680 ;  /* 0x009896800000895d */ /* 0x004fea0003900000 */
[----:B------:R-:W2:Y:S02]  /*a730*/  @!P0 SYNCS.PHASECHK.TRANS64 P0, [R3+URZ+0x28c50], R0 ;  /* 0x028c5000030085a7 */ /* 0x000ea4000800007f */
[----:B--2---:R-:W-:Y:S05]  /*a740*/  @!P0 BRA `(.L_x_11) ;  /* 0xfffffffc00ec8947 */ /* 0x004fea000383ffff */
[----:B------:R-:W-:Y:S05]  /*a750*/  BRA `(.L_x_98) ;  /* 0xffffff6800847947 */ /* 0x000fea000383ffff */
.L_x_16:
[----:B--2---:R-:W-:-:S04]  /*a760*/  MOV R4, UR6 ;  /* 0x0000000600047c02 */ /* 0x004fc80008000f00 */
[----:B------:R2:W3:Y:S03]  /*a770*/  SYNCS.PHASECHK.TRANS64.TRYWAIT P0, [R4+URZ+0x28c50], R3 ;  /* 0x028c5003040075a7 */ /* 0x0004e6000800017f */
[----:B---3--:R-:W-:Y:S05]  /*a780*/  @!P0 NANOSLEEP.SYNCS 0x989680 ;  /* 0x009896800000895d */ /* 0x008fea0003900000 */
[----:B------:R-:W3:Y:S02]  /*a790*/  @!P0 SYNCS.PHASECHK.TRANS64 P0, [R4+URZ+0x28c50], R3 ;  /* 0x028c5003040085a7 */ /* 0x000ee4000800007f */
[----:B---3--:R-:W-:Y:S05]  /*a7a0*/  @!P0 BRA `(.L_x_16) ;  /* 0xfffffffc00ec8947 */ /* 0x008fea000383ffff */
[----:B------:R-:W-:Y:S05]  /*a7b0*/  BRA `(.L_x_15) ;  /* 0xffffff7400987947 */ /* 0x000fea000383ffff */
.L_x_20:
[----:B-1----:R-:W-:-:S04]  /*a7c0*/  IMAD.U32 R3, RZ, RZ, UR46 ;  /* 0x0000002eff037e24 */ /* 0x002fc8000f8e00ff */
[----:B------:R1:W2:Y:S03]  /*a7d0*/  SYNCS.PHASECHK.TRANS64.TRYWAIT P1, [R3+URZ+0x28c00], R0 ;  /* 0x028c0000030075a7 */ /* 0x0002a6000802017f */
[----:B--2---:R-:W-:Y:S05]  /*a7e0*/  @!P1 NANOSLEEP.SYNCS 0x989680 ;  /* 0x009896800000995d */ /* 0x004fea0003900000 */
[----:B------:R-:W2:Y:S02]  /*a7f0*/  @!P1 SYNCS.PHASECHK.TRANS64 P1, [R3+URZ+0x28c00], R0 ;  /* 0x028c0000030095a7 */ /* 0x000ea4000802007f */
[----:B--2---:R-:W-:Y:S05]  /*a800*/  @!P1 BRA `(.L_x_20) ;  /* 0xfffffffc00ec9947 */ /* 0x004fea000383ffff */
[----:B------:R-:W-:Y:S05]  /*a810*/  BRA `(.L_x_99) ;  /* 0xffffff8000e47947 */ /* 0x000fea000383ffff */
.L_x_24:
[----:B---3--:R3:W4:Y:S02]  /*a820*/  SYNCS.PHASECHK.TRANS64.TRYWAIT P1, [R7+URZ+0x28c30], R12 ;  /* 0x028c300c070075a7 */ /* 0x008724000802017f */
[----:B----4-:R-:W-:Y:S05]  /*a830*/  @!P1 NANOSLEEP.SYNCS 0x989680 ;  /* 0x009896800000995d */ /* 0x010fea0003900000 */
[----:B------:R-:W4:Y:S02]  /*a840*/  @!P1 SYNCS.PHASECHK.TRANS64 P1, [R7+URZ+0x28c30], R12 ;  /* 0x028c300c070095a7 */ /* 0x000f24000802007f */
[----:B----4-:R-:W-:Y:S05]  /*a850*/  @!P1 BRA `(.L_x_24) ;  /* 0xfffffffc00f09947 */ /* 0x010fea000383ffff */
[----:B------:R-:W-:Y:S05]  /*a860*/  BRA `(.L_x_23) ;  /* 0xffffff8400007947 */ /* 0x000fea000383ffff */
.L_x_28:
[----:B---3--:R3:W4:Y:S02]  /*a870*/  SYNCS.PHASECHK.TRANS64.TRYWAIT P2, [R7+URZ+0x28c50], R12 ;  /* 0x028c500c070075a7 */ /* 0x008724000804017f */
[----:B----4-:R-:W-:Y:S05]  /*a880*/  @!P2 NANOSLEEP.SYNCS 0x989680 ;  /* 0x009896800000a95d */ /* 0x010fea0003900000 */
[----:B------:R-:W4:Y:S02]  /*a890*/  @!P2 SYNCS.PHASECHK.TRANS64 P2, [R7+URZ+0x28c50], R12 ;  /* 0x028c500c0700a5a7 */ /* 0x000f24000804007f */
[----:B----4-:R-:W-:Y:S05]  /*a8a0*/  @!P2 BRA `(.L_x_28) ;  /* 0xfffffffc00f0a947 */ /* 0x010fea000383ffff */
[----:B------:R-:W-:Y:S05]  /*a8b0*/  BRA `(.L_x_27) ;  /* 0xffffff9400147947 */ /* 0x000fea000383ffff */
.L_x_33:
[----:B---3--:R-:W-:-:S04]  /*a8c0*/  MOV R0, UR22 ;  /* 0x0000001600007c02 */ /* 0x008fc80008000f00 */
[----:B------:R3:W4:Y:S03]  /*a8d0*/  SYNCS.PHASECHK.TRANS64.TRYWAIT P3, [R0+URZ+0x28c30], R7 ;  /* 0x028c3007000075a7 */ /* 0x000726000806017f */
[----:B----4-:R-:W-:Y:S05]  /*a8e0*/  @!P3 NANOSLEEP.SYNCS 0x989680 ;  /* 0x009896800000b95d */ /* 0x010fea0003900000 */
[----:B------:R-:W4:Y:S02]  /*a8f0*/  @!P3 SYNCS.PHASECHK.TRANS64 P3, [R0+URZ+0x28c30], R7 ;  /* 0x028c30070000b5a7 */ /* 0x000f24000806007f */
[----:B----4-:R-:W-:Y:S05]  /*a900*/  @!P3 BRA `(.L_x_33) ;  /* 0xfffffffc00ecb947 */ /* 0x010fea000383ffff */
[----:B------:R-:W-:Y:S05]  /*a910*/  BRA `(.L_x_32) ;  /* 0xffffff9400f47947 */ /* 0x000fea000383ffff */
.L_x_37:
[----:B---3--:R3:W1:Y:S02]  /*a920*/  SYNCS.PHASECHK.TRANS64.TRYWAIT P3, [R170+URZ+0x28c50], R7 ;  /* 0x028c5007aa0075a7 */ /* 0x008664000806017f */
[----:B-1----:R-:W-:Y:S05]  /*a930*/  @!P3 NANOSLEEP.SYNCS 0x989680 ;  /* 0x009896800000b95d */ /* 0x002fea0003900000 */
[----:B------:R-:W1:Y:S02]  /*a940*/  @!P3 SYNCS.PHASECHK.TRANS64 P3, [R170+URZ+0x28c50], R7 ;  /* 0x028c5007aa00b5a7 */ /* 0x000e64000806007f */
[----:B-1----:R-:W-:Y:S05]  /*a950*/  @!P3 BRA `(.L_x_37) ;  /* 0xfffffffc00f0b947 */ /* 0x002fea000383ffff */
[----:B------:R-:W-:Y:S05]  /*a960*/  BRA `(.L_x_36) ;  /* 0xffffffac00287947 */ /* 0x000fea000383ffff */
.L_x_48:
[----:B------:R-:W1:Y:S01]  /*a970*/  S2R R5, SR_TID.X ;  /* 0x0000000000057919 */ /* 0x000e620000002100 */
[----:B------:R-:W-:Y:S01]  /*a980*/  BSSY B0, `(.L_x_100) ;  /* 0x000000a000007945 */ /* 0x000fe20003800000 */
[----:B------:R-:W-:Y:S01]  /*a990*/  IMAD.MOV.U32 R12, RZ, RZ, RZ ;  /* 0x000000ffff0c7224 */ /* 0x000fe200078e00ff */
[----:B------:R-:W-:Y:S02]  /*a9a0*/  MOV R11, 0x1f ;  /* 0x0000001f000b7802 */ /* 0x000fe40000000f00 */
[----:B------:R-:W-:Y:S02]  /*a9b0*/  MOV R15, 0xffffffff ;  /* 0xffffffff000f7802 */ /* 0x000fe40000000f00 */
[----:B-1----:R-:W-:-:S04]  /*a9c0*/  SHF.R.U32.HI R5, RZ, 0x5, R5 ;  /* 0x00000005ff057819 */ /* 0x002fc80000011605 */
[----:B------:R-:W-:-:S04]  /*a9d0*/  LOP3.LUT R5, R5, 0x3, RZ, 0xc0, !PT ;  /* 0x0000000305057812 */ /* 0x000fc800078ec0ff */
[----:B------:R-:W-:-:S07]  /*a9e0*/  MOV R13, R5 ;  /* 0x00000005000d7202 */ /* 0x000fce0000000f00 */
[----:B------:R-:W-:Y:S05]  /*a9f0*/  WARPSYNC.COLLECTIVE R15, `(.L_x_101) ;  /* 0x000000000f087348 */ /* 0x000fea0003c00000 */
[----:B------:R1:W2:Y:S02]  /*aa00*/  SHFL.IDX P6, R14, R13, R12, R11 ;  /* 0x0000000c0d0e7389 */ /* 0x0002a400000c000b */
[----:B-12---:R-:W-:Y:S01]  /*aa10*/  ENDCOLLECTIVE ;  /* 0x000000000000791b */ /* 0x006fe20003800000 */
.L_x_101:
[----:B------:R-:W-:Y:S05]  /*aa20*/  BSYNC B0 ;  /* 0x0000000000007941 */ /* 0x000fea0003800000 */
.L_x_100:
[----:B------:R-:W-:Y:S05]  /*aa30*/  BRA `(.L_x_102) ;  /* 0xffffffd400387947 */ /* 0x000fea000383ffff */
.L_x_49:
[----:B------:R-:W-:Y:S01]  /*aa40*/  BSSY B0, `(.L_x_103) ;  /* 0x0000006000007945 */ /* 0x000fe20003800000 */
[----:B------:R-:W-:-:S07]  /*aa50*/  IMAD.MOV.U32 R15, RZ, RZ, -0x1 ;  /* 0xffffffffff0f7424 */ /* 0x000fce00078e00ff */
[----:B------:R-:W-:Y:S05]  /*aa60*/  WARPSYNC.COLLECTIVE R15, `(.L_x_104) ;  /* 0x000000000f0c7348 */ /* 0x000fea0003c00000 */
[----:B------:R-:W-:Y:S02]  /*aa70*/  ELECT P6, UR62, PT ;  /* 0x00000000003e782f */ /* 0x000fe400038c0000 */
[----:B------:R-:W-:Y:S01]  /*aa80*/  MOV R14, UR62 ;  /* 0x0000003e000e7c02 */ /* 0x000fe20008000f00 */
[----:B------:R-:W-:Y:S10]  /*aa90*/  ENDCOLLECTIVE ;  /* 0x000000000000791b */ /* 0x000ff40003800000 */
.L_x_104:
[----:B------:R-:W-:Y:S05]  /*aaa0*/  BSYNC B0 ;  /* 0x0000000000007941 */ /* 0x000fea0003800000 */
.L_x_103:
[----:B------:R-:W-:Y:S05]  /*aab0*/  BRA `(.L_x_105) ;  /* 0xffffffd400307947 */ /* 0x000fea000383ffff */
.L_x_52:
[----:B--2---:R2:W3:Y:S02]  /*aac0*/  SYNCS.PHASECHK.TRANS64.TRYWAIT P1, [R5+URZ+0x28c40], R10 ;  /* 0x028c400a050075a7 */ /* 0x0044e4000802017f */
[----:B---3--:R-:W-:Y:S05]  /*aad0*/  @!P1 NANOSLEEP.SYNCS 0x989680 ;  /* 0x009896800000995d */ /* 0x008fea0003900000 */
[----:B------:R-:W3:Y:S02]  /*aae0*/  @!P1 SYNCS.PHASECHK.TRANS64 P1, [R5+URZ+0x28c40], R10 ;  /* 0x028c400a050095a7 */ /* 0x000ee4000802007f */
[----:B---3--:R-:W-:Y:S05]  /*aaf0*/  @!P1 BRA `(.L_x_52) ;  /* 0xfffffffc00f09947 */ /* 0x008fea000383ffff */
[----:B------:R-:W-:Y:S05]  /*ab00*/  BRA `(.L_x_106) ;  /* 0xffffffd400907947 */ /* 0x000fea000383ffff */
.L_x_55:
[----:B--2---:R-:W2:Y:S01]  /*ab10*/  S2R R10, SR_CgaCtaId ;  /* 0x00000000000a7919 */ /* 0x004ea20000008800 */
[----:B------:R-:W-:-:S04]  /*ab20*/  MOV R8, 0x400 ;  /* 0x0000040000087802 */ /* 0x000fc80000000f00 */
[----:B--2---:R-:W-:-:S04]  /*ab30*/  LEA R8, R10, R8, 0x18 ;  /* 0x000000080a087211 */ /* 0x004fc800078ec0ff */
[----:B------:R2:W3:Y:S03]  /*ab40*/  SYNCS.PHASECHK.TRANS64.TRYWAIT P1, [R8+URZ+0x28c20], R5 ;  /* 0x028c2005080075a7 */ /* 0x0004e6000802017f */
[----:B---3--:R-:W-:Y:S05]  /*ab50*/  @!P1 NANOSLEEP.SYNCS 0x989680 ;  /* 0x009896800000995d */ /* 0x008fea0003900000 */
[----:B------:R-:W3:Y:S02]  /*ab60*/  @!P1 SYNCS.PHASECHK.TRANS64 P1, [R8+URZ+0x28c20], R5 ;  /* 0x028c2005080095a7 */ /* 0x000ee4000802007f */
[----:B---3--:R-:W-:Y:S05]  /*ab70*/  @!P1 BRA `(.L_x_55) ;  /* 0xfffffffc00e49947 */ /* 0x008fea000383ffff */
[----:B------:R-:W-:Y:S05]  /*ab80*/  BRA `(.L_x_107) ;  /* 0xffffffd800547947 */ /* 0x000fea000383ffff */
.L_x_58:
[----:B--2---:R2:W3:Y:S02]  /*ab90*/  SYNCS.PHASECHK.TRANS64.TRYWAIT P1, [R8+URZ+0x28c60], R5 ;  /* 0x028c6005080075a7 */ /* 0x0044e4000802017f */
[----:B---3--:R-:W-:Y:S05]  /*aba0*/  @!P1 NANOSLEEP.SYNCS 0x989680 ;  /* 0x009896800000995d */ /* 0x008fea0003900000 */
[----:B------:R-:W3:Y:S02]  /*abb0*/  @!P1 SYNCS.PHASECHK.TRANS64 P1, [R8+URZ+0x28c60], R5 ;  /* 0x028c6005080095a7 */ /* 0x000ee4000802007f */
[----:B---3--:R-:W-:Y:S05]  /*abc0*/  @!P1 BRA `(.L_x_58) ;  /* 0xfffffffc00f09947 */ /* 0x008fea000383ffff */
[----:B------:R-:W-:Y:S05]  /*abd0*/  BRA `(.L_x_108) ;  /* 0xffffffd800747947 */ /* 0x000fea000383ffff */
.L_x_65:
[----:B--2---:R2:W3:Y:S02]  /*abe0*/  SYNCS.PHASECHK.TRANS64.TRYWAIT P2, [R2+URZ+0x28c40], R3 ;  /* 0x028c4003020075a7 */ /* 0x0044e4000804017f */
[----:B---3--:R-:W-:Y:S05]  /*abf0*/  @!P2 NANOSLEEP.SYNCS 0x989680 ;  /* 0x009896800000a95d */ /* 0x008fea0003900000 */
[----:B------:R-:W3:Y:S02]  /*ac00*/  @!P2 SYNCS.PHASECHK.TRANS64 P2, [R2+URZ+0x28c40], R3 ;  /* 0x028c40030200a5a7 */ /* 0x000ee4000804007f */
[----:B---3--:R-:W-:Y:S05]  /*ac10*/  @!P2 BRA `(.L_x_65) ;  /* 0xfffffffc00f0a947 */ /* 0x008fea000383ffff */
[----:B------:R-:W-:Y:S05]  /*ac20*/  BRA `(.L_x_109) ;  /* 0xffffffe0001c7947 */ /* 0x000fea000383ffff */
.L_x_67:
[----:B---3--:R3:W4:Y:S02]  /*ac30*/  SYNCS.PHASECHK.TRANS64.TRYWAIT P2, [R2+URZ+0x28c60], R3 ;  /* 0x028c6003020075a7 */ /* 0x008724000804017f */
[----:B----4-:R-:W-:Y:S05]  /*ac40*/  @!P2 NANOSLEEP.SYNCS 0x989680 ;  /* 0x009896800000a95d */ /* 0x010fea0003900000 */
[----:B------:R-:W4:Y:S02]  /*ac50*/  @!P2 SYNCS.PHASECHK.TRANS64 P2, [R2+URZ+0x28c60], R3 ;  /* 0x028c60030200a5a7 */ /* 0x000f24000804007f */
[----:B----4-:R-:W-:Y:S05]  /*ac60*/  @!P2 BRA `(.L_x_67) ;  /* 0xfffffffc00f0a947 */ /* 0x010fea000383ffff */
[----:B------:R-:W-:Y:S05]  /*ac70*/  BRA `(.L_x_110) ;  /* 0xffffffe000787947 */ /* 0x000fea000383ffff */
.L_x_73:
[----:B-1----:R1:W2:Y:S02]  /*ac80*/  SYNCS.PHASECHK.TRANS64.TRYWAIT P2, [R3+URZ+0x28c40], R2 ;  /* 0x028c4002030075a7 */ /* 0x0022a4000804017f */
[----:B--2---:R-:W-:Y:S05]  /*ac90*/  @!P2 NANOSLEEP.SYNCS 0x989680 ;  /* 0x009896800000a95d */ /* 0x004fea0003900000 */
[----:B------:R-:W2:Y:S02]  /*aca0*/  @!P2 SYNCS.PHASECHK.TRANS64 P2, [R3+URZ+0x28c40], R2 ;  /* 0x028c40020300a5a7 */ /* 0x000ea4000804007f */
[----:B--2---:R-:W-:Y:S05]  /*acb0*/  @!P2 BRA `(.L_x_73) ;  /* 0xfffffffc00f0a947 */ /* 0x004fea000383ffff */
[----:B------:R-:W-:Y:S05]  /*acc0*/  BRA `(.L_x_111) ;  /* 0xffffffe800087947 */ /* 0x000fea000383ffff */
.L_x_75:
[----:B--2---:R2:W3:Y:S02]  /*acd0*/  SYNCS.PHASECHK.TRANS64.TRYWAIT P2, [R3+URZ+0x28c60], R2 ;  /* 0x028c6002030075a7 */ /* 0x0044e4000804017f */
[----:B---3--:R-:W-:Y:S05]  /*ace0*/  @!P2 NANOSLEEP.SYNCS 0x989680 ;  /* 0x009896800000a95d */ /* 0x008fea0003900000 */
[----:B------:R-:W3:Y:S02]  /*acf0*/  @!P2 SYNCS.PHASECHK.TRANS64 P2, [R3+URZ+0x28c60], R2 ;  /* 0x028c60020300a5a7 */ /* 0x000ee4000804007f */
[----:B---3--:R-:W-:Y:S05]  /*ad00*/  @!P2 BRA `(.L_x_75) ;  /* 0xfffffffc00f0a947 */ /* 0x008fea000383ffff */
[----:B------:R-:W-:Y:S05]  /*ad10*/  BRA `(.L_x_112) ;  /* 0xffffffe800647947 */ /* 0x000fea000383ffff */
.L_x_80:
[----:B-1----:R1:W2:Y:S02]  /*ad20*/  SYNCS.PHASECHK.TRANS64.TRYWAIT P2, [R3+URZ+0x28c40], R2 ;  /* 0x028c4002030075a7 */ /* 0x0022a4000804017f */
[----:B--2---:R-:W-:Y:S05]  /*ad30*/  @!P2 NANOSLEEP.SYNCS 0x989680 ;  /* 0x009896800000a95d */ /* 0x004fea0003900000 */
[----:B------:R-:W2:Y:S02]  /*ad40*/  @!P2 SYNCS.PHASECHK.TRANS64 P2, [R3+URZ+0x28c40], R2 ;  /* 0x028c40020300a5a7 */ /* 0x000ea4000804007f */
[----:B--2---:R-:W-:Y:S05]  /*ad50*/  @!P2 BRA `(.L_x_80) ;  /* 0xfffffffc00f0a947 */ /* 0x004fea000383ffff */
[----:B------:R-:W-:Y:S05]  /*ad60*/  BRA `(.L_x_113) ;  /* 0xffffffec00dc7947 */ /* 0x000fea000383ffff */
.L_x_82:
[----:B--2---:R2:W3:Y:S02]  /*ad70*/  SYNCS.PHASECHK.TRANS64.TRYWAIT P2, [R3+URZ+0x28c60], R2 ;  /* 0x028c6002030075a7 */ /* 0x0044e4000804017f */
[----:B---3--:R-:W-:Y:S05]  /*ad80*/  @!P2 NANOSLEEP.SYNCS 0x989680 ;  /* 0x009896800000a95d */ /* 0x008fea0003900000 */
[----:B------:R-:W3:Y:S02]  /*ad90*/  @!P2 SYNCS.PHASECHK.TRANS64 P2, [R3+URZ+0x28c60], R2 ;  /* 0x028c60020300a5a7 */ /* 0x000ee4000804007f */
[----:B---3--:R-:W-:Y:S05]  /*ada0*/  @!P2 BRA `(.L_x_82) ;  /* 0xfffffffc00f0a947 */ /* 0x008fea000383ffff */
[----:B------:R-:W-:Y:S05]  /*adb0*/  BRA `(.L_x_114) ;  /* 0xfffffff000387947 */ /* 0x000fea000383ffff */
.L_x_87:
[----:B--2---:R2:W3:Y:S02]  /*adc0*/  SYNCS.PHASECHK.TRANS64.TRYWAIT P0, [R0+URZ+0x28c20], R3 ;  /* 0x028c2003000075a7 */ /* 0x0044e4000800017f */
[----:B---3--:R-:W-:Y:S05]  /*add0*/  @!P0 NANOSLEEP.SYNCS 0x989680 ;  /* 0x009896800000895d */ /* 0x008fea0003900000 */
[----:B------:R-:W3:Y:S02]  /*ade0*/  @!P0 SYNCS.PHASECHK.TRANS64 P0, [R0+URZ+0x28c20], R3 ;  /* 0x028c2003000085a7 */ /* 0x000ee4000800007f */
[----:B---3--:R-:W-:Y:S05]  /*adf0*/  @!P0 BRA `(.L_x_87) ;  /* 0xfffffffc00f08947 */ /* 0x008fea000383ffff */
[----:B------:R-:W-:Y:S05]  /*ae00*/  BRA `(.L_x_115) ;  /* 0xfffffff400847947 */ /* 0x000fea000383ffff */
.L_x_88:
[----:B------:R-:W3:Y:S01]  /*ae10*/  S2R R2, SR_TID.X ;  /* 0x0000000000027919 */ /* 0x000ee20000002100 */
[----:B------:R-:W-:Y:S01]  /*ae20*/  BSSY B0, `(.L_x_116) ;  /* 0x000000a000007945 */ /* 0x000fe20003800000 */
[----:B------:R-:W-:Y:S01]  /*ae30*/  MOV R12, RZ ;  /* 0x000000ff000c7202 */ /* 0x000fe20000000f00 */
[----:B------:R-:W-:Y:S01]  /*ae40*/  IMAD.MOV.U32 R11, RZ, RZ, 0x1f ;  /* 0x0000001fff0b7424 */ /* 0x000fe200078e00ff */
[----:B------:R-:W-:Y:S02]  /*ae50*/  MOV R15, 0xffffffff ;  /* 0xffffffff000f7802 */ /* 0x000fe40000000f00 */
[----:B---3--:R-:W-:-:S04]  /*ae60*/  SHF.R.U32.HI R2, RZ, 0x5, R2 ;  /* 0x00000005ff027819 */ /* 0x008fc80000011602 */
[----:B------:R-:W-:-:S04]  /*ae70*/  LOP3.LUT R2, R2, 0x3, RZ, 0xc0, !PT ;  /* 0x0000000302027812 */ /* 0x000fc800078ec0ff */
[----:B------:R-:W-:-:S07]  /*ae80*/  MOV R13, R2 ;  /* 0x00000002000d7202 */ /* 0x000fce0000000f00 */
[----:B-12---:R-:W-:Y:S05]  /*ae90*/  WARPSYNC.COLLECTIVE R15, `(.L_x_117) ;  /* 0x000000000f087348 */ /* 0x006fea0003c00000 */
[----:B------:R3:W4:Y:S02]  /*aea0*/  SHFL.IDX P6, R14, R13, R12, R11 ;  /* 0x0000000c0d0e7389 */ /* 0x00072400000c000b */
[----:B-1234-:R-:W-:Y:S01]  /*aeb0*/  ENDCOLLECTIVE ;  /* 0x000000000000791b */ /* 0x01efe20003800000 */
.L_x_117:
[----:B------:R-:W-:Y:S05]  /*aec0*/  BSYNC B0 ;  /* 0x0000000000007941 */ /* 0x000fea0003800000 */
.L_x_116:
[----:B------:R-:W-:Y:S05]  /*aed0*/  BRA `(.L_x_118) ;  /* 0xfffffff4006c7947 */ /* 0x000fea000383ffff */
.L_x_91:
[----:B------:R-:W-:Y:S01]  /*aee0*/  BSSY B1, `(.L_x_119) ;  /* 0x0000006000017945 */ /* 0x000fe20003800000 */
[----:B------:R-:W-:-:S07]  /*aef0*/  MOV R15, 0xffffffff ;  /* 0xffffffff000f7802 */ /* 0x000fce0000000f00 */
[----:B-123--:R-:W-:Y:S05]  /*af00*/  WARPSYNC.COLLECTIVE R15, `(.L_x_120) ;  /* 0x000000000f0c7348 */ /* 0x00efea0003c00000 */
[----:B------:R-:W-:Y:S02]  /*af10*/  ELECT P6, UR62, PT ;  /* 0x00000000003e782f */ /* 0x000fe400038c0000 */
[----:B------:R-:W-:Y:S01]  /*af20*/  MOV R14, UR62 ;  /* 0x0000003e000e7c02 */ /* 0x000fe20008000f00 */
[----:B-123--:R-:W-:Y:S10]  /*af30*/  ENDCOLLECTIVE ;  /* 0x000000000000791b */ /* 0x00eff40003800000 */
.L_x_120:
[----:B------:R-:W-:Y:S05]  /*af40*/  BSYNC B1 ;  /* 0x0000000000017941 */ /* 0x000fea0003800000 */
.L_x_119:
[----:B------:R-:W-:Y:S05]  /*af50*/  BRA `(.L_x_121) ;  /* 0xfffffff400647947 */ /* 0x000fea000383ffff */
.L_x_93:
[----:B--2---:R2:W3:Y:S02]  /*af60*/  SYNCS.PHASECHK.TRANS64.TRYWAIT P0, [R6+URZ], R5 ;  /* 0x00000005060075a7 */ /* 0x0044e4000800017f */
[----:B---3--:R-:W-:Y:S05]  /*af70*/  @!P0 NANOSLEEP.SYNCS 0x989680 ;  /* 0x009896800000895d */ /* 0x008fea0003900000 */
[----:B------:R-:W3:Y:S02]  /*af80*/  @!P0 SYNCS.PHASECHK.TRANS64 P0, [R6+URZ], R5 ;  /* 0x00000005060085a7 */ /* 0x000ee4000800007f */
[----:B---3--:R-:W-:Y:S05]  /*af90*/  @!P0 BRA `(.L_x_93) ;  /* 0xfffffffc00f08947 */ /* 0x008fea000383ffff */
[----:B------:R-:W-:Y:S05]  /*afa0*/  BRA `(.L_x_122) ;  /* 0xfffffff400987947 */ /* 0x000fea000383ffff */
.L_x_94:
[----:B---3--:R3:W4:Y:S02]  /*afb0*/  SYNCS.PHASECHK.TRANS64.TRYWAIT P0, [R3+URZ], R2 ;  /* 0x00000002030075a7 */ /* 0x008724000800017f */
[----:B----4-:R-:W-:Y:S05]  /*afc0*/  @!P0 NANOSLEEP.SYNCS 0x989680 ;  /* 0x009896800000895d */ /* 0x010fea0003900000 */
[----:B------:R-:W4:Y:S02]  /*afd0*/  @!P0 SYNCS.PHASECHK.TRANS64 P0, [R3+URZ], R2 ;  /* 0x00000002030085a7 */ /* 0x000f24000800007f */
[----:B----4-:R-:W-:Y:S05]  /*afe0*/  @!P0 BRA `(.L_x_94) ;  /* 0xfffffffc00f08947 */ /* 0x010fea000383ffff */
[----:B------:R-:W-:Y:S05]  /*aff0*/  BRA `(.L_x_123) ;  /* 0xfffffff4008c7947 */ /* 0x000fea000383ffff */
.L_x_96:
[----:B---3--:R3:W4:Y:S02]  /*b000*/  SYNCS.PHASECHK.TRANS64.TRYWAIT P0, [R16+URZ], R5 ;  /* 0x00000005100075a7 */ /* 0x008724000800017f */
[----:B----4-:R-:W-:Y:S05]  /*b010*/  @!P0 NANOSLEEP.SYNCS 0x989680 ;  /* 0x009896800000895d */ /* 0x010fea0003900000 */
[----:B------:R-:W4:Y:S02]  /*b020*/  @!P0 SYNCS.PHASECHK.TRANS64 P0, [R16+URZ], R5 ;  /* 0x00000005100085a7 */ /* 0x000f24000800007f */
[----:B----4-:R-:W-:Y:S05]  /*b030*/  @!P0 BRA `(.L_x_96) ;  /* 0xfffffffc00f08947 */ /* 0x010fea000383ffff */
[----:B------:R-:W-:Y:S05]  /*b040*/  BRA `(.L_x_124) ;  /* 0xfffffff400907947 */ /* 0x000fea000383ffff */
.L_x_125:
[----:B------:R-:W-:-:S00]  /*b050*/  BRA `(.L_x_125) ;  /* 0xfffffffc00fc7947 */ /* 0x000fc0000383ffff */
[----:B------:R-:W-:-:S00]  /*b060*/  NOP ;  /* 0x0000000000007918 */ /* 0x000fc00000000000 */
        /* <DEDUP_REMOVED lines=9> */
.L_x_4549:


//--------------------- .text._ZN7cutlass13device_kernelIN5flash11enable_sm90INS1_16FlashAttnFwdSm90INS1_25CollectiveMainloopFwdSm90ILi2EN4cute5tupleIJNS5_1CILi1EEES8_S8_EEENS6_IJNS7_ILi64EEESA_SA_EEELi512ENS_10bfloat16_tEfNS_4arch4Sm90ELb0ELb0ELb0ELb0ELb0ELb0ELb1ELb0ELb0ELb0ELb0ELb0EEENS1_21CollectiveEpilogueFwdINS6_IJSA_NS7_ILi512EEESA_EEES9_SC_SE_Li256ELb0ELb0ELb0ELb0EEENS1_29StaticPersistentTileSchedulerILb0EEEEEEEEEvNT_6ParamsE --------------------------
	.section	.text._ZN7cutlass13device_kernelIN5flash11enable_sm90INS1_16FlashAttnFwdSm90INS1_25CollectiveMainloopFwdSm90ILi2EN4cute5tupleIJNS5_1CILi1EEES8_S8_EEENS6_IJNS7_ILi64EEESA_SA_EEELi512ENS_10bfloat16_tEfNS_4arch4Sm90ELb0ELb0ELb0ELb0ELb0ELb0ELb1ELb0ELb0ELb0ELb0ELb0EEENS1_21CollectiveEpilogueFwdINS6_IJSA_NS7_ILi512EEESA_EEES9_SC_SE_Li256ELb0ELb0ELb0ELb0EEENS1_29StaticPersistentTileSchedulerILb0EEEEEEEEEvNT_6ParamsE,"ax",@progbits
	.align	128
.text._ZN7cutlass13device_kernelIN5flash11enable_sm90INS1_16FlashAttnFwdSm90INS1_25CollectiveMainloopFwdSm90ILi2EN4cute5tupleIJNS5_1CILi1EEES8_S8_EEENS6_IJNS7_ILi64EEESA_SA_EEELi512ENS_10bfloat16_tEfNS_4arch4Sm90ELb0ELb0ELb0ELb0ELb0ELb0ELb1ELb0ELb0ELb0ELb0ELb0EEENS1_21CollectiveEpilogueFwdINS6_IJSA_NS7_ILi512EEESA_EEES9_SC_SE_Li256ELb0ELb0ELb0ELb0EEENS1_29StaticPersistentTileSchedulerILb0EEEEEEEEEvNT_6ParamsE:
        .type           _ZN7cutlass13device_kernelIN5flash11enable_sm90INS1_16FlashAttnFwdSm90INS1_25CollectiveMainloopFwdSm90ILi2EN4cute5tupleIJNS5_1CILi1EEES8_S8_EEENS6_IJNS7_ILi64EEESA_SA_EEELi512ENS_10bfloat16_tEfNS_4arch4Sm90ELb0ELb0ELb0ELb0ELb0ELb0ELb1ELb0ELb0ELb0ELb0ELb0EEENS1_21CollectiveEpilogueFwdINS6_IJSA_NS7_ILi512EEESA_EEES9_SC_SE_Li256ELb0ELb0ELb0ELb0EEENS1_29StaticPersistentTileSchedulerILb0EEEEEEEEEvNT_6ParamsE,@function
        .size           _ZN7cutlass13device_kernelIN5flash11enable_sm90INS1_16FlashAttnFwdSm90INS1_25CollectiveMainloopFwdSm90ILi2EN4cute5tupleIJNS5_1CILi1EEES8_S8_EEENS6_IJNS7_ILi64EEESA_SA_EEELi512ENS_10bfloat16_tEfNS_4arch4Sm90ELb0ELb0ELb0ELb0ELb0ELb0ELb1ELb0ELb0ELb0ELb0ELb0EEENS1_21CollectiveEpilogueFwdINS6_IJSA_NS7_ILi512EEESA_EEES9_SC_SE_Li256ELb0ELb0ELb0ELb0EEENS1_29StaticPersistentTileSchedulerILb0EEEEEEEEEvNT_6ParamsE,(.L_x_4550 - _ZN7cutlass13device_kernelIN5flash11enable_sm90INS1_16FlashAttnFwdSm90INS1_25CollectiveMainloopFwdSm90ILi2EN4cute5tupleIJNS5_1CILi1EEES8_S8_EEENS6_IJNS7_ILi64EEESA_SA_EEELi512ENS_10bfloat16_tEfNS_4arch4Sm90ELb0ELb0ELb0ELb0ELb0ELb0ELb1ELb0ELb0ELb0ELb0ELb0EEENS1_21CollectiveEpilogueFwdINS6_IJSA_NS7_ILi512EEESA_EEES9_SC_SE_Li256ELb0ELb0ELb0ELb0EEENS1_29StaticPersistentTileSchedulerILb0EEEEEEEEEvNT_6ParamsE)
        .other          _ZN7cutlass13device_kernelIN5flash11enable_sm90INS1_16FlashAttnFwdSm90INS1_25CollectiveMainloopFwdSm90ILi2EN4cute5tupleIJNS5_1CILi1EEES8_S8_EEENS6_IJNS7_ILi64EEESA_SA_EEELi512ENS_10bfloat16_tEfNS_4arch4Sm90ELb0ELb0ELb0ELb0ELb0ELb0ELb1ELb0ELb0ELb0ELb0ELb0EEENS1_21CollectiveEpilogueFwdINS6_IJSA_NS7_ILi512EEESA_EEES9_SC_SE_Li256ELb0ELb0ELb0ELb0EEENS1_29StaticPersistentTileSchedulerILb0EEEEEEEEEvNT_6ParamsE,@"STO_CUDA_ENTRY STV_DEFAULT"
_ZN7cutlass13device_kernelIN5flash11enable_sm90INS1_16FlashAttnFwdSm90INS1_25CollectiveMainloopFwdSm90ILi2EN4cute5tupleIJNS5_1CILi1EEES8_S8_EEENS6_IJNS7_ILi64EEESA_SA_EEELi512ENS_10bfloat16_tEfNS_4arch4Sm90ELb0ELb0ELb0ELb0ELb0ELb0ELb1ELb0ELb0ELb0ELb0ELb0EEENS1_21CollectiveEpilogueFwdINS6_IJSA_NS7_ILi512EEESA_EEES9_SC_SE_Li256ELb0ELb0ELb0ELb0EEENS1_29StaticPersistentTileSchedulerILb0EEEEEEEEEvNT_6ParamsE:
[----:B------:R-:W1:Y:S02]  /*0000*/  LDC R1, c[0x0][0x28] ;  /* 0x00000a00ff017b82 */ /* 0x000e640000000800 */
[----:B-1----:R-:W-:Y:S01]  /*0010*/  VIADD R1, R1, 0xffffffe0 ;  /* 0xffffffe001017836 */ /* 0x002fe20000000000 */
[----:B------:R-:W1:Y:S01]  /*0020*/  S2R R3, SR_TID.X ;  /* 0x0000000000037919 */ /* 0x000e620000002100 */
[----:B------:R-:W-:Y:S01]  /*0030*/  ELECT P0, URZ, PT ;  /* 0x00000000003f782f */ /* 0x000fe20003800000 */
[----:B------:R-:W-:Y:S01]  /*0040*/  BSSY B0, `(.L_x_126) ;  /* 0x0000016000007945 */ /* 0x000fe20003800000 */
[----:B-1----:R-:W-:-:S05]  /*0050*/  SHF.R.U32.HI R0, RZ, 0x5, R3 ;  /* 0x00000005ff007819 */ /* 0x002fca0000011603 */
[----:B------:R-:W1:Y:S02]  /*0060*/  SHFL.IDX PT, R2, R0, RZ, 0x1f ;  /* 0x00001fff00027589 */ /* 0x000e6400000e0000 */
[----:B-1----:R-:W-:-:S13]  /*0070*/  ISETP.EQ.AND P0, PT, R2, RZ, P0 ;  /* 0x000000ff0200720c */ /* 0x002fda0000702270 */
[----:B------:R-:W-:Y:S05]  /*0080*/  @!P0 BRA `(.L_x_127) ;  /* 0x0000000000448947 */ /* 0x000fea0003800000 */
[----:B------:R-:W-:Y:S02]  /*0090*/  ULDC.64 UR4, c[0x0][0x198] ;  /* 0x0000660000047ab9 */ /* 0x000fe40000000a00 */
[----:B------:R-:W-:Y:S02]  /*00a0*/  UIADD3 UR6, UP0, UR4, 0x270, URZ ;  /* 0x0000027004067890 */ /* 0x000fe4000ff1e03f */
[----:B------:R-:W-:Y:S02]  /*00b0*/  UIADD3 UR8, UP1, UR4, 0x770, URZ ;  /* 0x0000077004087890 */ /* 0x000fe4000ff3e03f */
[----:B------:R-:W-:Y:S02]  /*00c0*/  UIADD3 UR10, UP2, UR4, 0x370, URZ ;  /* 0x00000370040a7890 */ /* 0x000fe4000ff5e03f */
[----:B------:R-:W-:Y:S02]  /*00d0*/  UIADD3 UR12, UP3, UR4, 0x470, URZ ;  /* 0x00000470040c7890 */ /* 0x000fe4000ff7e03f */
[----:B------:R-:W-:-:S02]  /*00e0*/  UIADD3 UR4, UP4, UR4, 0xaf0, URZ ;  /* 0x00000af004047890 */ /* 0x000fc4000ff9e03f */
[----:B------:R-:W-:Y:S02]  /*00f0*/  UIADD3.X UR7, URZ, UR5, URZ, UP0, !UPT ;  /* 0x000000053f077290 */ /* 0x000fe400087fe43f */
[----:B------:R-:W-:Y:S02]  /*0100*/  UIADD3.X UR9, URZ, UR5, URZ, UP1, !UPT ;  /* 0x000000053f097290 */ /* 0x000fe40008ffe43f */
[----:B------:R-:W-:Y:S02]  /*0110*/  UIADD3.X UR11, URZ, UR5, URZ, UP2, !UPT ;  /* 0x000000053f0b7290 */ /* 0x000fe400097fe43f */
[----:B------:R-:W-:Y:S02]  /*0120*/  UIADD3.X UR13, URZ, UR5, URZ, UP3, !UPT ;  /* 0x000000053f0d7290 */ /* 0x000fe40009ffe43f */
[----:B------:R-:W-:Y:S01]  /*0130*/  UIADD3.X UR5, URZ, UR5, URZ, UP4, !UPT ;  /* 0x000000053f057290 */ /* 0x000fe2000a7fe43f */
[----:B------:R1:W-:Y:S02]  /*0140*/  UTMACCTL.PF [UR6] ;  /* 0x00000000060079b9 */ /* 0x0003e40008040000 */
[----:B------:R1:W-:Y:S02]  /*0150*/  UTMACCTL.PF [UR8] ;  /* 0x00000000080079b9 */ /* 0x0003e40008040000 */
[----:B------:R1:W-:Y:S02]  /*0160*/  UTMACCTL.PF [UR10] ;  /* 0x000000000a0079b9 */ /* 0x0003e40008040000 */
[----:B------:R1:W-:Y:S02]  /*0170*/  UTMACCTL.PF [UR12] ;  /* 0x000000000c0079b9 */ /* 0x0003e40008040000 */
[----:B------:R1:W-:Y:S02]  /*0180*/  UTMACCTL.PF [UR4] ;  /* 0x00000000040079b9 */ /* 0x0003e40008040000 */
[----:B-1----:R-:W-:Y:S01]  /*0190*/  NOP ;  /* 0x0000000000007918 */ /* 0x002fe20000000000 */
.L_x_127:
[----:B------:R-:W-:Y:S05]  /*01a0*/  BSYNC B0 ;  /* 0x0000000000007941 */ /* 0x000fea0003800000 */
.L_x_126:
[----:B------:R-:W-:Y:S01]  /*01b0*/  VOTEU.ANY UP0, P0 ;  /* 0x00000000003f7886 */ /* 0x000fe20000000100 */
[----:B------:R-:W1:Y:S01]  /*01c0*/  SHFL.IDX PT, R2, R0, RZ, 0x1f ;  /* 0x00001fff00027589 */ /* 0x000e6200000e0000 */
[----:B------:R-:W-:Y:S01]  /*01d0*/  UMOV UR4, 0x1 ;  /* 0x0000000100047882 */ /* 0x000fe20000000000 */
[----:B------:R-:W-:Y:S01]  /*01e0*/  VOTEU.ANY UP1, P0 ;  /* 0x00000000003f7886 */ /* 0x000fe20000020100 */
[----:B------:R-:W-:Y:S01]  /*01f0*/  SHF.R.U32.HI R4, RZ, 0x7, R3 ;  /* 0x00000007ff047819 */ /* 0x000fe20000011603 */
[----:B------:R-:W2:Y:S01]  /*0200*/  @UP0 S2UR UR7, SR_CgaCtaId ;  /* 0x00000000000709c3 */ /* 0x000ea20000008800 */
[----:B------:R-:W-:Y:S01]  /*0210*/  @UP0 UMOV UR6, 0x400 ;  /* 0x0000040000060882 */ /* 0x000fe20000000000 */
[----:B------:R-:W-:-:S04]  /*0220*/  @UP0 UIADD3 UR4, -UR4, 0x100000, URZ ;  /* 0x0010000004040890 */ /* 0x000fc8000fffe13f */
[----:B------:R-:W-:Y:S02]  /*0230*/  @UP0 USHF.L.U32 UR5, UR4, 0xb, URZ ;  /* 0x0000000b04050899 */ /* 0x000fe4000800063f */
[----:B------:R-:W-:Y:S01]  /*0240*/  @UP0 USHF.L.U32 UR4, UR4, 0x1, URZ ;  /* 0x0000000104040899 */ /* 0x000fe2000800063f */
[----:B------:R-:W-:Y:S01]  /*0250*/  VOTEU.ANY UP2, P0 ;  /* 0x00000000003f7886 */ /* 0x000fe20000040100 */
[----:B-1----:R-:W-:Y:S02]  /*0260*/  ISETP.NE.AND P1, PT, R2, RZ, PT ;  /* 0x000000ff0200720c */ /* 0x002fe40003f25270 */
[----:B------:R1:W3:Y:S01]  /*0270*/  SHFL.IDX PT, R2, R4, RZ, 0x1f ;  /* 0x00001fff04027589 */ /* 0x0002e200000e0000 */
[----:B--2---:R-:W-:Y:S01]  /*0280*/  @UP0 ULEA UR6, UR7, UR6, 0x18 ;  /* 0x0000000607060291 */ /* 0x004fe2000f8ec03f */
[----:B------:R-:W-:Y:S02]  /*0290*/  VOTEU.ANY UP0, P0 ;  /* 0x00000000003f7886 */ /* 0x000fe40000000100 */
[----:B------:R-:W2:Y:S09]  /*02a0*/  FENCE.VIEW.ASYNC.S ;  /* 0x00000000000073c6 */ /* 0x000eb20000000000 */
[----:B--2---:R1:W2:Y:S01]  /*02b0*/  @UP0 SYNCS.EXCH.64 URZ, [UR6+0x38800], UR4 ;  /* 0x03880004063f05b2 */ /* 0x0042a20008000100 */
[----:B------:R1:W4:Y:S01]  /*02c0*/  @UP1 SYNCS.EXCH.64 URZ, [UR6+0x38810], UR4 ;  /* 0x03881004063f15b2 */ /* 0x0003220008000100 */
[----:B------:R1:W1:Y:S01]  /*02d0*/  @UP2 SYNCS.EXCH.64 URZ, [UR6+0x38820], UR4 ;  /* 0x03882004063f25b2 */ /* 0x0002620008000100 */
        /* <DEDUP_REMOVED lines=13> */
[----:B------:R1:W1:Y:S01]  /*03b0*/  SYNCS.EXCH.64 URZ, [UR6+0x38848], UR4 ;  /* 0x03884804063f75b2 */ /* 0x0002620008000100 */
[----:B------:R-:W-:Y:S01]  /*03c0*/  NOP ;  /* 0x0000000000007918 */ /* 0x000fe20000000000 */
.L_x_128:
[----:B-1----:R-:W1:Y:S01]  /*03d0*/  SHFL.IDX PT, R4, R0, RZ, 0x1f ;  /* 0x00001fff00047589 */ /* 0x002e6200000e0000 */
[----:B------:R-:W-:Y:S01]  /*03e0*/  NOP ;  /* 0x0000000000007918 */ /* 0x000fe20000000000 */
[----:B-1----:R-:W-:-:S13]  /*03f0*/  ISETP.NE.AND P0, PT, R4, RZ, PT ;  /* 0x000000ff0400720c */ /* 0x002fda0003f05270 */
[----:B------:R-:W-:Y:S05]  /*0400*/  @P0 BRA `(.L_x_129) ;  /* 0x0000000000480947 */ /* 0x000fea0003800000 */
[----:B------:R-:W1:Y:S01]  /*0410*/  S2UR UR5, SR_CgaCtaId ;  /* 0x00000000000579c3 */ /* 0x000e620000008800 */
        /* <DEDUP_REMOVED lines=15> */
[----:B------:R1:W1:Y:S01]  /*0510*/  SYNCS.EXCH.64 URZ, [UR8+0x38868], UR4 ;  /* 0x03886804083f75b2 */ /* 0x0002620008000100 */
[----:B------:R-:W-:Y:S01]  /*0520*/  NOP ;  /* 0x0000000000007918 */ /* 0x000fe20000000000 */
.L_x_129:
[----:B------:R-:W5:Y:S01]  /*0530*/  SHFL.IDX PT, R4, R0, RZ, 0x1f ;  /* 0x00001fff00047589 */ /* 0x000f6200000e0000 */
[----:B------:R-:W-:Y:S01]  /*0540*/  NOP ;  /* 0x0000000000007918 */ /* 0x000fe20000000000 */
[----:B-----5:R-:W-:-:S13]  /*0550*/  ISETP.NE.AND P0, PT, R4, RZ, PT ;  /* 0x000000ff0400720c */ /* 0x020fda0003f05270 */
        /* <DEDUP_REMOVED lines=15> */
.L_x_130:
[----:B------:R-:W5:Y:S01]  /*0650*/  SHFL.IDX PT, R4, R0, RZ, 0x1f ;  /* 0x00001fff00047589 */ /* 0x000f6200000e0000 */
[----:B------:R-:W-:Y:S01]  /*0660*/  NOP ;  /* 0x0000000000007918 */ /* 0x000fe20000000000 */
[----:B-----5:R-:W-:-:S13]  /*0670*/  ISETP.NE.AND P0, PT, R4, RZ, PT ;  /* 0x000000ff0400720c */ /* 0x020fda0003f05270 */
        /* <DEDUP_REMOVED lines=19> */
.L_x_131:
[----:B------:R-:W5:Y:S01]  /*07b0*/  SHFL.IDX PT, R4, R0, RZ, 0x1f ;  /* 0x00001fff00047589 */ /* 0x000f6200000e0000 */
[----:B---3--:R-:W-:Y:S01]  /*07c0*/  R2UR UR43, R2 ;  /* 0x00000000022b72ca */ /* 0x008fe200000e0000 */
        /* <DEDUP_REMOVED lines=20> */
[----:B---3--:R-:W-:Y:S01]  /*0910*/  NOP ;  /* 0x0000000000007918 */ /* 0x008fe20000000000 */
.L_x_132:
[----:B------:R-:W-:Y:S01]  /*0920*/  ISETP.NE.AND P0, PT, RZ, UR43, PT ;  /* 0x0000002bff007c0c */ /* 0x000fe2000bf05270 */
[----:B------:R-:W-:Y:S01]  /*0930*/  NOP ;  /* 0x0000000000007918 */ /* 0x000fe20000000000 */
[----:B------:R-:W-:Y:S01]  /*0940*/  ULDC.64 UR54, c[0x0][0x208] ;  /* 0x0000820000367ab9 */ /* 0x000fe20000000a00 */
[----:B-12-4-:R-:W-:Y:S10]  /*0950*/  BAR.SYNC.DEFER_BLOCKING 0x0 ;  /* 0x0000000000007b1d */ /* 0x016ff40000010000 */
[----:B------:R-:W-:Y:S05]  /*0960*/  @!P0 BRA `(.L_x_133) ;  /* 0x0000009400308947 */ /* 0x000fea0003800000 */
.L_x_134:
        /* <DEDUP_REMOVED lines=16> */
[----:B------:R-:W-:Y:S01]  /*0a70*/  IMAD.MOV.U32 R184, RZ, RZ, 0x40 ;  /* 0x00000040ffb87424 */ /* 0x000fe200078e00ff */
[----:B------:R-:W-:Y:S01]  /*0a80*/  MOV R16, RZ ;  /* 0x000000ff00107202 */ /* 0x000fe20000000f00 */
[----:B------:R-:W-:Y:S01]  /*0a90*/  ULDC.64 UR46, c[0x0][0x198] ;  /* 0x00006600002e7ab9 */ /* 0x000fe20000000a00 */
[----:B------:R-:W-:Y:S01]  /*0aa0*/  SHF.R.S32.HI R3, RZ, 0x1f, R0 ;  /* 0x0000001fff037819 */ /* 0x000fe20000011400 */
[----:B------:R-:W-:-:S03]  /*0ab0*/  UMOV UR38, URZ ;  /* 0x0000003f00267c82 */ /* 0x000fc60008000000 */
[CC--:B------:R-:W-:Y:S02]  /*0ac0*/  LEA.HI R2, R3.reuse, R0.reuse, RZ, 0x4 ;  /* 0x0000000003027211 */ /* 0x0c0fe400078f20ff */
[CC--:B------:R-:W-:Y:S02]  /*0ad0*/  LEA.HI R4, R3.reuse, R0.reuse, RZ, 0x5 ;  /* 0x0000000003047211 */ /* 0x0c0fe400078f28ff */
[----:B------:R-:W-:Y:S02]  /*0ae0*/  LOP3.LUT R7, R2, 0xfffffff0, RZ, 0xc0, !PT ;  /* 0xfffffff002077812 */ /* 0x000fe400078ec0ff */
[----:B------:R-:W-:Y:S02]  /*0af0*/  LEA.HI R5, R3, R0, RZ, 0x7 ;  /* 0x0000000003057211 */ /* 0x000fe400078f38ff */
[--C-:B------:R-:W-:Y:S01]  /*0b00*/  SHF.R.S32.HI R187, RZ, 0x5, R4.reuse ;  /* 0x00000005ffbb7819 */ /* 0x100fe20000011404 */
[----:B------:R-:W-:Y:S01]  /*0b10*/  IMAD.IADD R7, R0, 0x1, -R7 ;  /* 0x0000000100077824 */ /* 0x000fe200078e0a07 */
[----:B------:R-:W-:-:S02]  /*0b20*/  SHF.R.S32.HI R4, RZ, 0x1f, R4 ;  /* 0x0000001fff047819 */ /* 0x000fc40000011404 */
[----:B------:R-:W-:Y:S02]  /*0b30*/  LOP3.LUT R3, R5, 0xffffff80, RZ, 0xc0, !PT ;  /* 0xffffff8005037812 */ /* 0x000fe400078ec0ff */
[----:B------:R-:W-:Y:S01]  /*0b40*/  LEA.HI R4, R4, R187, RZ, 0x2 ;  /* 0x000000bb04047211 */ /* 0x000fe200078f10ff */
[----:B-1----:R-:W-:Y:S01]  /*0b50*/  ULEA UR42, UR4, UR42, 0x18 ;  /* 0x0000002a042a7291 */ /* 0x002fe2000f8ec03f */
[----:B------:R-:W-:Y:S02]  /*0b60*/  IADD3 R3, R0, -R3, RZ ;  /* 0x8000000300037210 */ /* 0x000fe40007ffe0ff */
[----:B------:R-:W-:Y:S02]  /*0b70*/  SHF.R.S32.HI R0, RZ, 0x1f, R7 ;  /* 0x0000001fff007819 */ /* 0x000fe40000011407 */
[----:B------:R-:W-:Y:S02]  /*0b80*/  SHF.R.S32.HI R186, RZ, 0x7, R5 ;  /* 0x00000007ffba7819 */ /* 0x000fe40000011405 */
[----:B------:R-:W-:-:S02]  /*0b90*/  LOP3.LUT R4, R4, 0x3ffffc, RZ, 0xc0, !PT ;  /* 0x003ffffc04047812 */ /* 0x000fc400078ec0ff */
[----:B------:R-:W-:Y:S01]  /*0ba0*/  SHF.R.S32.HI R9, RZ, 0x4, R2 ;  /* 0x00000004ff097819 */ /* 0x000fe20000011402 */
[----:B------:R-:W-:Y:S01]  /*0bb0*/  IMAD R11, R186, 0x100, R7 ;  /* 0x00000100ba0b7824 */ /* 0x000fe200078e0207 */
[----:B------:R-:W-:Y:S01]  /*0bc0*/  LEA.HI R6, R0, R7, RZ, 0x3 ;  /* 0x0000000700067211 */ /* 0x000fe200078f18ff */
[----:B------:R-:W-:Y:S01]  /*0bd0*/  IMAD.IADD R8, R187, 0x1, -R4 ;  /* 0x00000001bb087824 */ /* 0x000fe200078e0a04 */
[----:B------:R-:W-:Y:S02]  /*0be0*/  LEA.HI R2, R2, R9, RZ, 0x1 ;  /* 0x0000000902027211 */ /* 0x000fe400078f08ff */
[----:B------:R-:W-:Y:S02]  /*0bf0*/  LOP3.LUT R4, R6, 0xfffffff8, RZ, 0xc0, !PT ;  /* 0xfffffff806047812 */ /* 0x000fe400078ec0ff */
[----:B------:R-:W-:Y:S02]  /*0c00*/  LOP3.LUT R2, R2, 0x1ffffffe, RZ, 0xc0, !PT ;  /* 0x1ffffffe02027812 */ /* 0x000fe400078ec0ff */
[----:B------:R-:W-:Y:S01]  /*0c10*/  LEA R188, R8, R11, 0x4 ;  /* 0x0000000b08bc7211 */ /* 0x000fe200078e20ff */
[----:B------:R-:W-:Y:S01]  /*0c20*/  IMAD.IADD R8, R7, 0x1, -R4 ;  /* 0x0000000107087824 */ /* 0x000fe200078e0a04 */
[----:B------:R-:W-:Y:S01]  /*0c30*/  SHF.L.U32 R6, R6, 0x6, RZ ;  /* 0x0000000606067819 */ /* 0x000fe200000006ff */
[----:B------:R-:W-:Y:S01]  /*0c40*/  IMAD.IADD R9, R9, 0x1, -R2 ;  /* 0x0000000109097824 */ /* 0x000fe200078e0a02 */
[----:B------:R-:W-:Y:S01]  /*0c50*/  SHF.R.S32.HI R0, RZ, 0x1f, R3 ;  /* 0x0000001fff007819 */ /* 0x000fe20000011403 */
[----:B------:R-:W-:Y:S01]  /*0c60*/  IMAD.SHL.U32 R10, R8, 0x40, RZ ;  /* 0x00000040080a7824 */ /* 0x000fe200078e00ff */
[----:B------:R-:W-:Y:S01]  /*0c70*/  LOP3.LUT R6, R6, 0x7ffffe00, RZ, 0xc0, !PT ;  /* 0x7ffffe0006067812 */ /* 0x000fe200078ec0ff */
[----:B------:R-:W-:Y:S01]  /*0c80*/  IMAD.SHL.U32 R9, R9, 0x8, RZ ;  /* 0x0000000809097824 */ /* 0x000fe200078e00ff */
[----:B------:R-:W-:-:S02]  /*0c90*/  LEA.HI R2, R0, R3, RZ, 0x2 ;  /* 0x0000000300027211 */ /* 0x000fc400078f10ff */
[----:B------:R-:W-:Y:S01]  /*0ca0*/  LOP3.LUT R10, R10, 0x1c0, RZ, 0xc0, !PT ;  /* 0x000001c00a0a7812 */ /* 0x000fe200078ec0ff */
[--C-:B------:R-:W-:Y:S01]  /*0cb0*/  IMAD.U32 R188, R188, 0x40, R9.reuse ;  /* 0x00000040bcbc7824 */ /* 0x100fe200078e0009 */
[----:B------:R-:W-:Y:S02]  /*0cc0*/  LEA R6, R187, R6, 0xa ;  /* 0x00000006bb067211 */ /* 0x000fe400078e50ff */
[----:B------:R-:W-:Y:S02]  /*0cd0*/  LOP3.LUT R9, R10, 0x8, R9, 0xf8, !PT ;  /* 0x000000080a097812 */ /* 0x000fe400078ef809 */
[----:B------:R-:W-:Y:S02]  /*0ce0*/  SHF.R.U32.HI R10, RZ, 0x3, R10 ;  /* 0x00000003ff0a7819 */ /* 0x000fe4000001160a */
[----:B------:R-:W-:Y:S02]  /*0cf0*/  LEA.HI R4, R0, R3, RZ, 0x5 ;  /* 0x0000000300047211 */ /* 0x000fe400078f28ff */
[----:B------:R-:W-:-:S02]  /*0d00*/  LOP3.LUT R9, R9, R10, RZ, 0x3c, !PT ;  /* 0x0000000a09097212 */ /* 0x000fc400078e3cff */
[--C-:B------:R-:W-:Y:S02]  /*0d10*/  SHF.R.S32.HI R0, RZ, 0x2, R2.reuse ;  /* 0x00000002ff007819 */ /* 0x100fe40000011402 */
[----:B------:R-:W-:Y:S01]  /*0d20*/  SHF.R.S32.HI R7, RZ, 0x1f, R2 ;  /* 0x0000001fff077819 */ /* 0x000fe20000011402 */
[----:B------:R-:W-:Y:S01]  /*0d30*/  IMAD.IADD R6, R6, 0x1, R9 ;  /* 0x0000000106067824 */ /* 0x000fe200078e0209 */
[----:B------:R-:W-:Y:S02]  /*0d40*/  R2P PR, R8, 0x6 ;  /* 0x0000000608007804 */ /* 0x000fe40000000000 */
[----:B------:R-:W-:Y:S02]  /*0d50*/  LEA.HI R7, R7, R0, RZ, 0x3 ;  /* 0x0000000007077211 */ /* 0x000fe400078f18ff */
[----:B------:R-:W-:Y:S02]  /*0d60*/  LEA.HI R5, R5, R186, RZ, 0x1 ;  /* 0x000000ba05057211 */ /* 0x000fe400078f08ff */
[----:B------:R-:W-:-:S02]  /*0d70*/  LEA R23, R6, UR42, 0x1 ;  /* 0x0000002a06177c11 */ /* 0x000fc4000f8e08ff */
[----:B------:R-:W-:Y:S02]  /*0d80*/  LOP3.LUT R2, R2, 0x7ffffffc, RZ, 0xc0, !PT ;  /* 0x7ffffffc02027812 */ /* 0x000fe400078ec0ff */
[----:B------:R-:W-:Y:S01]  /*0d90*/  LOP3.LUT R7, R7, 0xfffffff8, RZ, 0xc0, !PT ;  /* 0xfffffff807077812 */ /* 0x000fe200078ec0ff */
[----:B------:R-:W-:Y:S01]  /*0da0*/  VIADD R185, R23, 0x36400 ;  /* 0x0003640017b97836 */ /* 0x000fe20000000000 */
[----:B------:R-:W-:Y:S01]  /*0db0*/  LOP3.LUT R5, R5, 0xfffffe, RZ, 0xc0, !PT ;  /* 0x00fffffe05057812 */ /* 0x000fe200078ec0ff */
[----:B------:R-:W-:Y:S01]  /*0dc0*/  VIADD R22, R23, 0x36420 ;  /* 0x0003642017167836 */ /* 0x000fe20000000000 */
[----:B------:R-:W-:Y:S01]  /*0dd0*/  SHF.R.S32.HI R4, RZ, 0x5, R4 ;  /* 0x00000005ff047819 */ /* 0x000fe20000011404 */
[----:B------:R-:W-:Y:S01]  /*0de0*/  IMAD.IADD R18, R3, 0x1, -R2 ;  /* 0x0000000103127824 */ /* 0x000fe200078e0a02 */
[----:B------:R-:W-:Y:S01]  /*0df0*/  SEL R184, R184, 0xffffffc0, !P2 ;  /* 0xffffffc0b8b87807 */ /* 0x000fe20005000000 */
[----:B------:R-:W-:Y:S01]  /*0e00*/  IMAD.IADD R7, R0, 0x1, -R7 ;  /* 0x0000000100077824 */ /* 0x000fe200078e0a07 */
[----:B------:R-:W-:Y:S01]  /*0e10*/  MOV R2, RZ ;  /* 0x000000ff00027202 */ /* 0x000fe20000000f00 */
[----:B------:R-:W-:-:S02]  /*0e20*/  IMAD.IADD R5, R186, 0x1, -R5 ;  /* 0x00000001ba057824 */ /* 0x000fc400078e0a05 */
[C---:B------:R-:W-:Y:S01]  /*0e30*/  @P1 VIADD R22, R185.reuse, 0xffffffe0 ;  /* 0xffffffe0b9161836 */ /* 0x040fe20000000000 */
[----:B------:R-:W-:Y:S01]  /*0e40*/  IADD3 R185, R185, R184, RZ ;  /* 0x000000b8b9b97210 */ /* 0x000fe20007ffe0ff */
[----:B------:R-:W-:Y:S02]  /*0e50*/  IMAD R17, R4, 0x10, R7 ;  /* 0x0000001004117824 */ /* 0x000fe400078e0207 */
[----:B------:R-:W-:Y:S02]  /*0e60*/  IMAD.SHL.U32 R19, R5, 0x100, RZ ;  /* 0x0000010005137824 */ /* 0x000fe400078e00ff */
[----:B------:R-:W-:Y:S02]  /*0e70*/  IMAD.SHL.U32 R18, R18, 0x2, RZ ;  /* 0x0000000212127824 */ /* 0x000fe400078e00ff */
[----:B------:R-:W-:-:S07]  /*0e80*/  IMAD.IADD R184, R184, 0x1, R22 ;  /* 0x00000001b8b87824 */ /* 0x000fce00078e0216 */
.L_x_163:
[----:B------:R-:W-:Y:S01]  /*0e90*/  ULDC UR4, c[0x0][0xea8] ;  /* 0x0003aa0000047ab9 */ /* 0x000fe20000000800 */
[----:B------:R-:W-:Y:S01]  /*0ea0*/  ULDC.64 UR6, c[0x0][0x3f8] ;  /* 0x0000fe0000067ab9 */ /* 0x000fe20000000a00 */
[----:B------:R-:W-:Y:S02]  /*0eb0*/  UISETP.NE.AND UP1, UPT, UR4, 0x1, UPT ;  /* 0x000000010400788c */ /* 0x000fe4000bf25270 */
[----:B------:R-:W-:Y:S01]  /*0ec0*/  UISETP.NE.U32.AND UP0, UPT, UR6, URZ, UPT ;  /* 0x0000003f0600728c */ /* 0x000fe2000bf05070 */
[----:B------:R-:W-:Y:S01]  /*0ed0*/  ULDC UR4, c[0x0][0xeb4] ;  /* 0x0003ad0000047ab9 */ /* 0x000fe20000000800 */
[----:B------:R-:W-:Y:S01]  /*0ee0*/  UMOV UR40, UR41 ;  /* 0x0000002900287c82 */ /* 0x000fe20008000000 */
[----:B------:R-:W-:Y:S02]  /*0ef0*/  UISETP.NE.AND UP2, UPT, UR4, 0x1, UPT ;  /* 0x000000010400788c */ /* 0x000fe4000bf45270 */
[----:B------:R-:W-:Y:S01]  /*0f00*/  UISETP.NE.AND.EX UP0, UPT, UR7, URZ, UPT, UP0 ;  /* 0x0000003f0700728c */ /* 0x000fe2000bf05300 */
[----:B------:R-:W-:-:S03]  /*0f10*/  ULDC UR44, c[0x0][0x404] ;  /* 0x00010100002c7ab9 */ /* 0x000fc60000000800 */
[----:B------:R-:W-:Y:S01]  /*0f20*/  @UP1 ULDC UR4, c[0x0][0xeac] ;  /* 0x0003ab0000041ab9 */ /* 0x000fe20000000800 */
[----:B------:R-:W-:Y:S01]  /*0f30*/  @UP1 ULDC UR6, c[0x0][0xeb0] ;  /* 0x0003ac0000061ab9 */ /* 0x000fe20000000800 */
[----:B------:R-:W-:Y:S02]  /*0f40*/  UIMAD.WIDE.U32 UR4, UR41, UR4, URZ ;  /* 0x00000004290472a5 */ /* 0x000fe4000f8e003f */
[----:B------:R-:W-:Y:S02]  /*0f50*/  USEL UR44, UR44, 0x1, UP0 ;  /* 0x000000012c2c7887 */ /* 0x000fe40008000000 */
[----:B------:R-:W-:Y:S02]  /*0f60*/  @UP1 USHF.R.U32.HI UR40, URZ, UR6, UR5 ;  /* 0x000000063f281299 */ /* 0x000fe40008011605 */
[----:B------:R-:W-:Y:S01]  /*0f70*/  UISETP.NE.AND UP1, UPT, UR43, 0x1, UPT ;  /* 0x000000012b00788c */ /* 0x000fe2000bf25270 */
[----:B------:R-:W-:Y:S01]  /*0f80*/  @UP2 ULDC.64 UR6, c[0x0][0xeb8] ;  /* 0x0003ae0000062ab9 */ /* 0x000fe20000000a00 */
[----:B------:R-:W-:Y:S01]  /*0f90*/  UMOV UR39, UR41 ;  /* 0x0000002900277c82 */ /* 0x000fe20008000000 */
[----:B------:R-:W-:-:S03]  /*0fa0*/  UIMAD.WIDE.U32 UR4, UR40, UR6, URZ ;  /* 0x00000006280472a5 */ /* 0x000fc6000f8e003f */
[----:B------:R-:W-:Y:S01]  /*0fb0*/  PLOP3.LUT P0, PT, PT, PT, UP1, 0x80, 0x0 ;  /* 0x000000000000781c */ /* 0x000fe20003f0f018 */
[----:B------:R-:W-:Y:S01]  /*0fc0*/  ULDC UR6, c[0x0][0x2e0] ;  /* 0x0000b80000067ab9 */ /* 0x000fe20000000800 */
[----:B------:R-:W-:Y:S01]  /*0fd0*/  UMOV UR36, UR40 ;  /* 0x0000002800247c82 */ /* 0x000fe20008000000 */
[----:B------:R-:W-:Y:S02]  /*0fe0*/  UIMAD UR44, UR44, UR6, URZ ;  /* 0x000000062c2c72a4 */ /* 0x000fe4000f8e023f */
[----:B------:R-:W-:-:S08]  /*0ff0*/  @UP2 USHF.R.U32.HI UR36, URZ, UR7, UR5 ;  /* 0x000000073f242299 */ /* 0x000fd00008011605 */
[----:B-1----:R-:W-:Y:S05]  /*1000*/  @!P0 BRA `(.L_x_135) ;  /* 0x0000001400e08947 */ /* 0x002fea0003800000 */
[----:B------:R-:W1:Y:S01]  /*1010*/  SHFL.IDX PT, R0, R186, RZ, 0x1f ;  /* 0x00001fffba007589 */ /* 0x000e6200000e0000 */
[----:B------:R-:W-:Y:S01]  /*1020*/  UIADD3 UR4, UR42, 0x36400, URZ ;  /* 0x000364002a047890 */ /* 0x000fe2000fffe03f */
[----:B------:R-:W-:Y:S01]  /*1030*/  UMOV UR17, 0x40000040 ;  /* 0x4000004000117882 */ /* 0x000fe20000000000 */
[----:B------:R-:W-:Y:S02]  /*1040*/  BAR.SYNC.DEFER_BLOCKING 0xe, 0x100 ;  /* 0x0384000000007b1d */ /* 0x000fe40000010000 */
[----:B------:R-:W-:Y:S02]  /*1050*/  USHF.R.U32.HI UR4, URZ, 0x4, UR4 ;  /* 0x000000043f047899 */ /* 0x000fe40008011604 */
[----:B------:R-:W-:Y:S02]  /*1060*/  UISETP.GE.AND UP0, UPT, UR44, 0x41, UPT ;  /* 0x000000412c00788c */ /* 0x000fe4000bf06270 */
[----:B------:R-:W-:Y:S01]  /*1070*/  ULOP3.LUT UR4, UR4, 0x3fff, URZ, 0xc0, !UPT ;  /* 0x00003fff04047892 */ /* 0x000fe2000f8ec03f */
[----:B------:R-:W-:Y:S01]  /*1080*/  UMOV UR19, 0x40000040 ;  /* 0x4000004000137882 */ /* 0x000fe20000000000 */
[----:B------:R-:W-:-:S02]  /*1090*/  UMOV UR5, 0x40000040 ;  /* 0x4000004000057882 */ /* 0x000fc40000000000 */
[----:B------:R-:W-:Y:S01]  /*10a0*/  ULOP3.LUT UR16, UR4, 0x10000, URZ, 0xfc, !UPT ;  /* 0x0001000004107892 */ /* 0x000fe2000f8efc3f */
[----:B------:R-:W2:Y:S01]  /*10b0*/  S2R R4, SR_TID.X ;  /* 0x0000000000047919 */ /* 0x000ea20000002100 */
[----:B------:R-:W-:Y:S01]  /*10c0*/  UMOV UR7, 0x40000040 ;  /* 0x4000004000077882 */ /* 0x000fe20000000000 */
[----:B------:R-:W-:Y:S01]  /*10d0*/  UMOV UR9, 0x40000040 ;  /* 0x4000004000097882 */ /* 0x000fe20000000000 */
[----:B------:R-:W-:Y:S01]  /*10e0*/  UIADD3 UR4, UR16, 0x2, URZ ;  /* 0x0000000210047890 */ /* 0x000fe2000fffe03f */
[----:B------:R-:W-:Y:S01]  /*10f0*/  PLOP3.LUT P0, PT, PT, PT, UP0, 0x80, 0x0 ;  /* 0x000000000000781c */ /* 0x000fe20003f0f008 */
[----:B------:R-:W-:Y:S01]  /*1100*/  UIADD3 UR8, UR16, 0x4, URZ ;  /* 0x0000000410087890 */ /* 0x000fe2000fffe03f */
[----:B------:R-:W-:Y:S01]  /*1110*/  UMOV UR11, 0x40000040 ;  /* 0x40000040000b7882 */ /* 0x000fe20000000000 */
[----:B------:R-:W-:Y:S01]  /*1120*/  UIADD3 UR12, UR16, 0x6, URZ ;  /* 0x00000006100c7890 */ /* 0x000fe2000fffe03f */
[----:B-1----:R-:W-:Y:S01]  /*1130*/  LEA.HI R3, R0, R0, RZ, 0x1 ;  /* 0x0000000000037211 */ /* 0x002fe200078f08ff */
[----:B------:R-:W-:Y:S01]  /*1140*/  UMOV UR13, 0x40000040 ;  /* 0x40000040000d7882 */ /* 0x000fe20000000000 */
[----:B------:R-:W-:-:S02]  /*1150*/  UMOV UR15, 0x40000040 ;  /* 0x40000040000f7882 */ /* 0x000fc40000000000 */
[----:B------:R-:W-:Y:S01]  /*1160*/  LOP3.LUT R3, R3, 0x1fffe, RZ, 0xc0, !PT ;  /* 0x0001fffe03037812 */ /* 0x000fe200078ec0ff */
[----:B------:R-:W-:-:S04]  /*1170*/  WARPGROUP.ARRIVE ;  /* 0x00000000000079c5 */ /* 0x000fc80000000000 */
[----:B------:R-:W-:-:S05]  /*1180*/  IMAD.IADD R3, R0, 0x1, -R3 ;  /* 0x0000000100037824 */ /* 0x000fca00078e0a03 */
[----:B------:R-:W-:-:S05]  /*1190*/  LEA R3, R3, UR42, 0xf ;  /* 0x0000002a03037c11 */ /* 0x000fca000f8e78ff */
[----:B------:R-:W-:Y:S01]  /*11a0*/  VIADD R3, R3, 0x400 ;  /* 0x0000040003037836 */ /* 0x000fe20000000000 */
[----:B--2---:R-:W-:-:S04]  /*11b0*/  LOP3.LUT R4, R4, 0x7f, RZ, 0xc0, !PT ;  /* 0x0000007f04047812 */ /* 0x004fc800078ec0ff */
[----:B------:R-:W-:Y:S02]  /*11c0*/  SHF.R.U32.HI R3, RZ, 0x4, R3 ;  /* 0x00000004ff037819 */ /* 0x000fe40000011603 */
[----:B------:R-:W-:Y:S02]  /*11d0*/  ISETP.NE.AND P1, PT, R4, RZ, PT ;  /* 0x000000ff0400720c */ /* 0x000fe40003f25270 */
[----:B------:R-:W-:-:S04]  /*11e0*/  LOP3.LUT R3, R3, 0x3fff, RZ, 0xc0, !PT ;  /* 0x00003fff03037812 */ /* 0x000fc800078ec0ff */
[----:B------:R-:W-:-:S04]  /*11f0*/  LOP3.LUT R7, R3, 0x2000000, RZ, 0xfc, !PT ;  /* 0x0200000003077812 */ /* 0x000fc800078efcff */
[----:B------:R-:W-:-:S04]  /*1200*/  LEA R0, R2, R7, 0xc ;  /* 0x0000000702007211 */ /* 0x000fc800078e60ff */
[C---:B------:R-:W-:Y:S01]  /*1210*/  R2UR UR18, R0.reuse ;  /* 0x00000000001272ca */ /* 0x040fe200000e0000 */
[----:B------:R-:W-:-:S05]  /*1220*/  VIADD R3, R0, 0x80 ;  /* 0x0000008000037836 */ /* 0x000fca0000000000 */
[----:B------:R-:W-:Y:S01]  /*1230*/  R2UR UR6, R3 ;  /* 0x00000000030672ca */ /* 0x000fe200000e0000 */
[C---:B------:R-:W-:Y:S02]  /*1240*/  VIADD R3, R0.reuse, 0x100 ;  /* 0x0000010000037836 */ /* 0x040fe40000000000 */
[----:B------:R-:W-:-:S03]  /*1250*/  VIADD R0, R0, 0x180 ;  /* 0x0000018000007836 */ /* 0x000fc60000000000 */
[----:B------:R-:W-:Y:S01]  /*1260*/  R2UR UR10, R3 ;  /* 0x00000000030a72ca */ /* 0x000fe200000e0000 */
[----:B------:R-:W-:Y:S01]  /*1270*/  HGMMA.64x256x16.F32.BF16 R24, gdesc[UR16].tnspB, RZ, !UPT, gsb0 ;  /* 0x43e00000101879f0 */ /* 0x000fe2000c0018ff */
[----:B------:R-:W-:Y:S02]  /*1280*/  R2UR UR14, R0 ;  /* 0x00000000000e72ca */ /* 0x000fe400000e0000 */
[----:B------:R-:W-:-:S04]  /*1290*/  @!P1 LEA R0, R2, UR42, 0x3 ;  /* 0x0000002a02009c11 */ /* 0x000fc8000f8e18ff */
[----:B------:R-:W-:-:S04]  /*12a0*/  @!P1 IADD3 R0, R0, 0x38860, RZ ;  /* 0x0003886000009810 */ /* 0x000fc80007ffe0ff */
[----:B------:R-:W-:Y:S01]  /*12b0*/  @!P1 PRMT R0, RZ, 0x654, R0 ;  /* 0x00000654ff009816 */ /* 0x000fe20000000000 */
[----:B------:R-:W-:Y:S02]  /*12c0*/  WARPGROUP.DEPBAR.LE gsb0, 0x0 ;  /* 0x00008000000079c5 */ /* 0x000fe40000010000 */
[----:B------:R-:W-:-:S14]  /*12d0*/  WARPGROUP.ARRIVE ;  /* 0x00000000000079c5 */ /* 0x000fdc0000000000 */
        /* <DEDUP_REMOVED lines=12> */
[----:B------:R-:W-:Y:S05]  /*13a0*/  @!P0 BRA `(.L_x_136) ;  /* 0x0000000800c48947 */ /* 0x000fea0003800000 */
[----:B------:R-:W-:-:S04]  /*13b0*/  UIADD3 UR44, UR44, 0x3f, URZ ;  /* 0x0000003f2c2c7890 */ /* 0x000fc8000fffe03f */
[----:B------:R-:W-:-:S04]  /*13c0*/  USHF.R.S32.HI UR6, URZ, 0x1f, UR44 ;  /* 0x0000001f3f067899 */ /* 0x000fc8000801142c */
[----:B------:R-:W-:-:S04]  /*13d0*/  ULEA.HI UR6, UR6, UR44, URZ, 0x6 ;  /* 0x0000002c06067291 */ /* 0x000fc8000f8f303f */
[----:B------:R-:W-:-:S06]  /*13e0*/  ULEA.HI.SX32 UR6, UR6, 0xfffffffe, 0x1a ;  /* 0xfffffffe06067891 */ /* 0x000fcc000f8fd23f */
[----:B-1----:R-:W-:-:S07]  /*13f0*/  IMAD.U32 R0, RZ, RZ, UR6 ;  /* 0x00000006ff007e24 */ /* 0x002fce000f8e00ff */
.L_x_137:
[----:B------:R-:W-:Y:S01]  /*1400*/  BAR.SYNC.DEFER_BLOCKING 0xe, 0x100 ;  /* 0x0384000000007b1d */ /* 0x000fe20000010000 */
[----:B------:R-:W-:Y:S01]  /*1410*/  IMAD R3, R2, 0x40, R17 ;  /* 0x0000004002037824 */ /* 0x000fe200078e0211 */
[----:B------:R-:W-:Y:S01]  /*1420*/  ISETP.GT.AND P2, PT, R0, RZ, PT ;  /* 0x000000ff0000720c */ /* 0x000fe20003f44270 */
[----:B------:R-:W-:Y:S02]  /*1430*/  VIADD R2, R2, 0x1 ;  /* 0x0000000102027836 */ /* 0x000fe40000000000 */
[----:B------:R-:W-:Y:S01]  /*1440*/  VIADD R0, R0, 0xffffffff ;  /* 0xffffffff00007836 */ /* 0x000fe20000000000 */
[----:B------:R-:W-:Y:S01]  /*1450*/  LEA R3, R3, UR42, 0x2 ;  /* 0x0000002a03037c11 */ /* 0x000fe2000f8e10ff */
[----:B------:R-:W-:Y:S01]  /*1460*/  UMOV UR19, 0x40000040 ;  /* 0x4000004000137882 */ /* 0x000fe20000000000 */
[C---:B------:R-:W-:Y:S01]  /*1470*/  ISETP.NE.AND P0, PT, R2.reuse, 0x2, PT ;  /* 0x000000020200780c */ /* 0x040fe20003f05270 */
[----:B------:R-:W-:Y:S01]  /*1480*/  UMOV UR7, 0x40000040 ;  /* 0x4000004000077882 */ /* 0x000fe20000000000 */
[----:B------:R-:W-:Y:S01]  /*1490*/  UMOV UR11, 0x40000040 ;  /* 0x40000040000b7882 */ /* 0x000fe20000000000 */
[----:B------:R-:W-:Y:S01]  /*14a0*/  UMOV UR15, 0x40000040 ;  /* 0x40000040000f7882 */ /* 0x000fe20000000000 */
[----:B------:R-:W-:Y:S01]  /*14b0*/  SEL R2, R2, RZ, P0 ;  /* 0x000000ff02027207 */ /* 0x000fe20000000000 */
[----:B------:R-:W1:Y:S04]  /*14c0*/  LDS R4, [R3+0x38400] ;  /* 0x0384000003047984 */ /* 0x000e680000000800 */
[----:B------:R2:W3:Y:S02]  /*14d0*/  LDS R5, [R3+0x38420] ;  /* 0x0384200003057984 */ /* 0x0004e40000000800 */
[----:B--2---:R-:W-:-:S04]  /*14e0*/  LEA R3, R2, R7, 0xc ;  /* 0x0000000702037211 */ /* 0x004fc800078e60ff */
[----:B------:R-:W-:Y:S01]  /*14f0*/  R2UR UR18, R3 ;  /* 0x00000000031272ca */ /* 0x000fe200000e0000 */
        /* <DEDUP_REMOVED lines=128> */
[----:B------:R-:W-:-:S05]  /*1d00*/  VIADD R4, R3, 0x80 ;  /* 0x0000008003047836 */ /* 0x000fca0000000000 */
[----:B------:R-:W-:Y:S01]  /*1d10*/  WARPGROUP.ARRIVE ;  /* 0x00000000000079c5 */ /* 0x000fe20000000000 */
[----:B------:R-:W-:Y:S01]  /*1d20*/  R2UR UR6, R4 ;  /* 0x00000000040672ca */ /* 0x000fe200000e0000 */
[C---:B------:R-:W-:Y:S02]  /*1d30*/  VIADD R4, R3.reuse, 0x100 ;  /* 0x0000010003047836 */ /* 0x040fe40000000000 */
[----:B------:R-:W-:Y:S02]  /*1d40*/  VIADD R3, R3, 0x180 ;  /* 0x0000018003037836 */ /* 0x000fe40000000000 */
[----:B------:R-:W-:Y:S01]  /*1d50*/  HGMMA.64x256x16.F32.BF16 R24, gdesc[UR16].tnspB, R24, gsb0 ;  /* 0x43e00000101879f0 */ /* 0x000fe20008001818 */
[----:B------:R-:W-:Y:S02]  /*1d60*/  R2UR UR10, R4 ;  /* 0x00000000040a72ca */ /* 0x000fe400000e0000 */
[----:B------:R-:W-:Y:S02]  /*1d70*/  R2UR UR14, R3 ;  /* 0x00000000030e72ca */ /* 0x000fe400000e0000 */
[----:B------:R-:W-:-:S04]  /*1d80*/  @!P1 LEA R3, R2, UR42, 0x3 ;  /* 0x0000002a02039c11 */ /* 0x000fc8000f8e18ff */
[----:B------:R-:W-:-:S04]  /*1d90*/  @!P1 IADD3 R3, R3, 0x38860, RZ ;  /* 0x0003886003039810 */ /* 0x000fc80007ffe0ff */
[----:B------:R-:W-:Y:S01]  /*1da0*/  @!P1 PRMT R3, RZ, 0x654, R3 ;  /* 0x00000654ff039816 */ /* 0x000fe20000000003 */
[----:B------:R-:W-:Y:S02]  /*1db0*/  WARPGROUP.DEPBAR.LE gsb0, 0x0 ;  /* 0x00008000000079c5 */ /* 0x000fe40000010000 */
[----:B------:R-:W-:-:S12]  /*1dc0*/  WARPGROUP.ARRIVE ;  /* 0x00000000000079c5 */ /* 0x000fd80000000000 */
        /* <DEDUP_REMOVED lines=11> */
[----:B------:R1:W-:Y:S02]  /*1e80*/  @!P1 SYNCS.ARRIVE.TRANS64.RED.A1T0 RZ, [R3+URZ], RZ ;  /* 0x000000ff03ff99a7 */ /* 0x0003e4000810043f */
[----:B-1----:R-:W-:-:S04]  /*1e90*/  SEL R3, RZ, 0x1, P0 ;  /* 0x00000001ff037807 */ /* 0x002fc80000000000 */
[----:B------:R-:W-:Y:S01]  /*1ea0*/  LOP3.LUT R16, R16, R3, RZ, 0x3c, !PT ;  /* 0x0000000310107212 */ /* 0x000fe200078e3cff */
[----:B------:R-:W-:Y:S06]  /*1eb0*/  @P2 BRA `(.L_x_137) ;  /* 0xfffffff400502947 */ /* 0x000fec000383ffff */
.L_x_136:
[----:B------:R-:W-:Y:S01]  /*1ec0*/  BAR.SYNC.DEFER_BLOCKING 0xe, 0x100 ;  /* 0x0384000000007b1d */ /* 0x000fe20000010000 */
[C---:B-1----:R-:W-:Y:S01]  /*1ed0*/  IMAD R0, R2.reuse, 0x40, R17 ;  /* 0x0000004002007824 */ /* 0x042fe200078e0211 */
[----:B------:R-:W-:Y:S01]  /*1ee0*/  CS2R R156, SRZ ;  /* 0x00000000009c7805 */ /* 0x000fe2000001ff00 */
[----:B------:R-:W-:-:S03]  /*1ef0*/  VIADD R2, R2, 0x1 ;  /* 0x0000000102027836 */ /* 0x000fc60000000000 */
[----:B------:R-:W-:Y:S02]  /*1f00*/  LEA R4, R0, UR42, 0x2 ;  /* 0x0000002a00047c11 */ /* 0x000fe4000f8e10ff */
[----:B------:R-:W-:-:S04]  /*1f10*/  ISETP.NE.AND P0, PT, R2, 0x2, PT ;  /* 0x000000020200780c */ /* 0x000fc80003f05270 */
[----:B------:R-:W-:Y:S02]  /*1f20*/  SEL R5, RZ, 0x1, P0 ;  /* 0x00000001ff057807 */ /* 0x000fe40000000000 */
[----:B------:R-:W-:Y:S02]  /*1f30*/  SEL R2, R2, RZ, P0 ;  /* 0x000000ff02027207 */ /* 0x000fe40000000000 */
[----:B------:R-:W-:Y:S01]  /*1f40*/  LOP3.LUT R16, R16, R5, RZ, 0x3c, !PT ;  /* 0x0000000510107212 */ /* 0x000fe200078e3cff */
        /* <DEDUP_REMOVED lines=132> */
.L_x_135:
[----:B------:R-:W1:Y:S01]  /*2790*/  SHFL.IDX PT, R0, R186, RZ, 0x1f ;  /* 0x00001fffba007589 */ /* 0x000e6200000e0000 */
[----:B------:R-:W-:Y:S02]  /*27a0*/  UIADD3 UR6, UR42, 0x36400, URZ ;  /* 0x000364002a067890 */ /* 0x000fe4000fffe03f */
[----:B------:R-:W-:Y:S02]  /*27b0*/  UIADD3 UR4, UR44, 0x3f, URZ ;  /* 0x0000003f2c047890 */ /* 0x000fe4000fffe03f */
[----:B------:R-:W-:Y:S02]  /*27c0*/  ULOP3.LUT UP0, URZ, UR6, 0x3ff, URZ, 0xc0, !UPT ;  /* 0x000003ff063f7892 */ /* 0x000fe4000f80c03f */
[----:B------:R-:W-:-:S04]  /*27d0*/  USHF.R.S32.HI UR5, URZ, 0x1f, UR4 ;  /* 0x0000001f3f057899 */ /* 0x000fc80008011404 */
[----:B------:R-:W-:Y:S01]  /*27e0*/  PLOP3.LUT P0, PT, PT, PT, UP0, 0x80, 0x0 ;  /* 0x000000000000781c */ /* 0x000fe20003f0f008 */
[----:B------:R-:W-:-:S04]  /*27f0*/  ULEA.HI UR5, UR5, UR4, URZ, 0x6 ;  /* 0x0000000405057291 */ /* 0x000fc8000f8f303f */
[----:B------:R-:W-:Y:S01]  /*2800*/  USHF.R.S32.HI UR37, URZ, 0x6, UR5 ;  /* 0x000000063f257899 */ /* 0x000fe20008011405 */
[----:B-1----:R-:W-:-:S04]  /*2810*/  LEA.HI R3, R0, R0, RZ, 0x1 ;  /* 0x0000000000037211 */ /* 0x002fc800078f08ff */
[----:B------:R-:W-:-:S04]  /*2820*/  LOP3.LUT R3, R3, 0x1fffe, RZ, 0xc0, !PT ;  /* 0x0001fffe03037812 */ /* 0x000fc800078ec0ff */
[----:B------:R-:W-:-:S04]  /*2830*/  IADD3 R3, R0, -R3, RZ ;  /* 0x8000000300037210 */ /* 0x000fc80007ffe0ff */
[----:B------:R-:W-:-:S05]  /*2840*/  LEA R3, R3, UR42, 0xf ;  /* 0x0000002a03037c11 */ /* 0x000fca000f8e78ff */
[----:B------:R-:W-:-:S05]  /*2850*/  VIADD R3, R3, 0x400 ;  /* 0x0000040003037836 */ /* 0x000fca0000000000 */
[----:B------:R-:W-:-:S04]  /*2860*/  SHF.R.U32.HI R3, RZ, 0x4, R3 ;  /* 0x00000004ff037819 */ /* 0x000fc80000011603 */
[----:B------:R-:W-:Y:S01]  /*2870*/  LOP3.LUT R56, R3, 0x3fff, RZ, 0xc0, !PT ;  /* 0x00003fff03387812 */ /* 0x000fe200078ec0ff */
[----:B------:R-:W-:Y:S06]  /*2880*/  @!P0 BRA `(.L_x_139) ;  /* 0x0000000000408947 */ /* 0x000fec0003800000 */
[----:B------:R-:W-:Y:S01]  /*2890*/  MOV R0, 0x0 ;  /* 0x0000000000007802 */ /* 0x000fe20000000f00 */
[----:B------:R-:W-:Y:S01]  /*28a0*/  ULDC.64 UR4, c[0x4][0x88] ;  /* 0x0100220000047ab9 */ /* 0x000fe20000000a00 */
[----:B------:R-:W-:Y:S01]  /*28b0*/  ULDC.64 UR6, c[0x4][0x28] ;  /* 0x01000a0000067ab9 */ /* 0x000fe20000000a00 */
[----:B------:R-:W-:Y:S01]  /*28c0*/  IMAD.U32 R4, RZ, RZ, UR4 ;  /* 0x00000004ff047e24 */ /* 0x000fe2000f8e00ff */
[----:B------:R1:W2:Y:S01]  /*28d0*/  LDC.64 R14, c[0x4][R0] ;  /* 0x01000000000e7b82 */ /* 0x0002a20000000a00 */
[----:B------:R-:W-:Y:S01]  /*28e0*/  IMAD.U32 R5, RZ, RZ, UR5 ;  /* 0x00000005ff057e24 */ /* 0x000fe2000f8e00ff */
[----:B------:R-:W-:Y:S01]  /*28f0*/  ULDC.64 UR4, c[0x4][0x90] ;  /* 0x0100240000047ab9 */ /* 0x000fe20000000a00 */
[----:B------:R-:W-:Y:S01]  /*2900*/  IMAD.U32 R10, RZ, RZ, UR6 ;  /* 0x00000006ff0a7e24 */ /* 0x000fe2000f8e00ff */
[----:B------:R-:W-:Y:S01]  /*2910*/  MOV R6, UR4 ;  /* 0x0000000400067c02 */ /* 0x000fe20008000f00 */
[----:B------:R-:W-:Y:S01]  /*2920*/  IMAD.U32 R7, RZ, RZ, UR5 ;  /* 0x00000005ff077e24 */ /* 0x000fe2000f8e00ff */
[----:B------:R-:W-:Y:S01]  /*2930*/  MOV R8, 0x70 ;  /* 0x0000007000087802 */ /* 0x000fe20000000f00 */
[----:B------:R-:W-:-:S02]  /*2940*/  IMAD.U32 R11, RZ, RZ, UR7 ;  /* 0x00000007ff0b7e24 */ /* 0x000fc4000f8e00ff */
[----:B------:R-:W-:Y:S02]  /*2950*/  IMAD.MOV.U32 R12, RZ, RZ, 0x1 ;  /* 0x00000001ff0c7424 */ /* 0x000fe400078e00ff */
[----:B-1----:R-:W-:-:S07]  /*2960*/  IMAD.MOV.U32 R13, RZ, RZ, RZ ;  /* 0x000000ffff0d7224 */ /* 0x002fce00078e00ff */
[----:B------:R-:W-:-:S07]  /*2970*/  LEPC R20, `(.L_x_139) ;  /* 0x000000001014794e */ /* 0x000fce0000000000 */
[----:B--2---:R-:W-:Y:S05]  /*2980*/  CALL.ABS.NOINC R14 ;  /* 0x000000000e007343 */ /* 0x004fea0003c00000 */
.L_x_139:
[----:B------:R-:W-:Y:S01]  /*2990*/  ULEA.HI UR4, UR38, UR38, URZ, 0x1 ;  /* 0x0000002626047291 */ /* 0x000fe2000f8f083f */
[----:B------:R-:W-:-:S03]  /*29a0*/  ISETP.NE.AND P0, PT, RZ, UR43, PT ;  /* 0x0000002bff007c0c */ /* 0x000fc6000bf05270 */
[----:B------:R-:W-:-:S04]  /*29b0*/  ULOP3.LUT UR4, UR4, 0xfffffffe, URZ, 0xc0, !UPT ;  /* 0xfffffffe04047892 */ /* 0x000fc8000f8ec03f */
[----:B------:R-:W-:-:S06]  /*29c0*/  UIADD3 UR4, UR38, -UR4, URZ ;  /* 0x8000000426047290 */ /* 0x000fcc000fffe03f */
[----:B------:R-:W-:-:S05]  /*29d0*/  IMAD.U32 R0, RZ, RZ, UR4 ;  /* 0x00000004ff007e24 */ /* 0x000fca000f8e00ff */
[----:B------:R-:W-:-:S04]  /*29e0*/  SHF.L.U32 R0, R0, 0x1f, RZ ;  /* 0x0000001f00007819 */ /* 0x000fc800000006ff */
[----:B------:R-:W1:Y:S02]  /*29f0*/  SYNCS.PHASECHK.TRANS64.TRYWAIT P1, [UR42+0x38800], R0 ;  /* 0x03880000ff0075a7 */ /* 0x000e64000802016a */
[----:B-1----:R-:W-:Y:S05]  /*2a00*/  @!P1 BRA `(.L_x_140) ;  /* 0x000000a800549947 */ /* 0x002fea0003800000 */
.L_x_219:
[----:B------:R-:W-:Y:S05]  /*2a10*/  @P0 BRA `(.L_x_141) ;  /* 0x0000000000040947 */ /* 0x000fea0003800000 */
[----:B------:R-:W-:Y:S01]  /*2a20*/  BPT.TRAP 0x1 ;  /* 0x000000040000795c */ /* 0x000fe20000300000 */
.L_x_141:
[----:B------:R-:W-:Y:S02]  /*2a30*/  LEA R8, R2, UR42, 0x3 ;  /* 0x0000002a02087c11 */ /* 0x000fe4000f8e18ff */
[----:B------:R-:W-:-:S04]  /*2a40*/  SHF.L.U32 R9, R16, 0x1f, RZ ;  /* 0x0000001f10097819 */ /* 0x000fc800000006ff */
[----:B------:R2:W3:Y:S01]  /*2a50*/  SYNCS.PHASECHK.TRANS64.TRYWAIT P1, [R8+URZ+0x38830], R9 ;  /* 0x03883009080075a7 */ /* 0x0004e2000802017f */
[----:B------:R-:W-:Y:S05]  /*2a60*/  @P0 BRA `(.L_x_142) ;  /* 0x0000000000040947 */ /* 0x000fea0003800000 */
[----:B------:R-:W-:Y:S01]  /*2a70*/  BPT.TRAP 0x1 ;  /* 0x000000040000795c */ /* 0x000fe20000300000 */
.L_x_142:
[----:B---3--:R-:W-:Y:S05]  /*2a80*/  @P1 BRA `(.L_x_143) ;  /* 0x0000000000081947 */ /* 0x008fea0003800000 */
[----:B------:R-:W3:Y:S02]  /*2a90*/  SYNCS.PHASECHK.TRANS64.TRYWAIT P1, [R8+URZ+0x38830], R9 ;  /* 0x03883009080075a7 */ /* 0x000ee4000802017f */
[----:B---3--:R-:W-:Y:S05]  /*2aa0*/  @!P1 BRA `(.L_x_144) ;  /* 0x000000a800449947 */ /* 0x008fea0003800000 */
.L_x_143:
[----:B------:R-:W-:-:S04]  /*2ab0*/  UIADD3 UR4, UR42, 0x22400, URZ ;  /* 0x000224002a047890 */ /* 0x000fc8000fffe03f */
[----:B------:R-:W-:-:S04]  /*2ac0*/  USHF.R.U32.HI UR4, URZ, 0x4, UR4 ;  /* 0x000000043f047899 */ /* 0x000fc80008011604 */
[----:B------:R-:W-:-:S06]  /*2ad0*/  ULOP3.LUT UR4, UR4, 0x3fff, URZ, 0xc0, !UPT ;  /* 0x00003fff04047892 */ /* 0x000fcc000f8ec03f */
[----:B------:R-:W-:Y:S01]  /*2ae0*/  MOV R4, UR4 ;  /* 0x0000000400047c02 */ /* 0x000fe20008000f00 */
[----:B------:R-:W-:Y:S05]  /*2af0*/  WARPSYNC.ALL ;  /* 0x0000000000007948 */ /* 0x000fea0003800000 */
[----:B------:R-:W-:Y:S01]  /*2b00*/  LOP3.LUT R4, R4, 0x10000, RZ, 0xfc, !PT ;  /* 0x0001000004047812 */ /* 0x000fe200078efcff */
[----:B------:R-:W-:-:S04]  /*2b10*/  UIADD3 UR4, UR42, 0x20400, URZ ;  /* 0x000204002a047890 */ /* 0x000fc8000fffe03f */
[----:B-1----:R-:W-:Y:S01]  /*2b20*/  IMAD R3, R2, 0x200, R4 ;  /* 0x0000020002037824 */ /* 0x002fe200078e0204 */
[----:B------:R-:W-:Y:S01]  /*2b30*/  WARPGROUP.ARRIVE ;  /* 0x00000000000079c5 */ /* 0x000fe20000000000 */
[----:B------:R-:W-:Y:S01]  /*2b40*/  UMOV UR7, 0x40000040 ;  /* 0x4000004000077882 */ /* 0x000fe20000000000 */
[----:B------:R-:W-:Y:S02]  /*2b50*/  USHF.R.U32.HI UR4, URZ, 0x4, UR4 ;  /* 0x000000043f047899 */ /* 0x000fe40008011604 */
[----:B------:R-:W-:Y:S01]  /*2b60*/  R2UR UR6, R3 ;  /* 0x00000000030672ca */ /* 0x000fe200000e0000 */
[----:B------:R-:W-:Y:S01]  /*2b70*/  UMOV UR5, 0x40000040 ;  /* 0x4000004000057882 */ /* 0x000fe20000000000 */
[----:B------:R-:W-:Y:S01]  /*2b80*/  ULOP3.LUT UR4, UR4, 0x3fff, URZ, 0xc0, !UPT ;  /* 0x00003fff04047892 */ /* 0x000fe2000f8ec03f */
[----:B------:R-:W-:Y:S01]  /*2b90*/  UMOV UR11, 0x40000040 ;  /* 0x40000040000b7882 */ /* 0x000fe20000000000 */
[----:B------:R-:W-:Y:S02]  /*2ba0*/  UMOV UR9, 0x40000040 ;  /* 0x4000004000097882 */ /* 0x000fe40000000000 */
[----:B------:R-:W-:Y:S01]  /*2bb0*/  ULOP3.LUT UR4, UR4, 0x10000, URZ, 0xfc, !UPT ;  /* 0x0001000004047892 */ /* 0x000fe2000f8efc3f */
[----:B------:R-:W-:Y:S01]  /*2bc0*/  UMOV UR15, 0x40000040 ;  /* 0x40000040000f7882 */ /* 0x000fe20000000000 */
[----:B------:R-:W-:-:S02]  /*2bd0*/  UMOV UR13, 0x40000040 ;  /* 0x40000040000d7882 */ /* 0x000fc40000000000 */
[----:B------:R-:W-:Y:S02]  /*2be0*/  UIADD3 UR8, UR4, 0x2, URZ ;  /* 0x0000000204087890 */ /* 0x000fe4000fffe03f */
[----:B------:R-:W-:Y:S02]  /*2bf0*/  UIADD3 UR12, UR4, 0x4, URZ ;  /* 0x00000004040c7890 */ /* 0x000fe4000fffe03f */
[----:B------:R-:W-:Y:S02]  /*2c00*/  UIADD3 UR10, UR6, 0x2, URZ ;  /* 0x00000002060a7890 */ /* 0x000fe4000fffe03f */
[----:B------:R-:W-:Y:S01]  /*2c10*/  HGMMA.64x64x16.F32.BF16 R24, gdesc[UR4], RZ, !UPT, gsb0 ;  /* 0x00e00000041879f0 */ /* 0x000fe2000c0018ff */
[----:B------:R-:W-:Y:S02]  /*2c20*/  UIADD3 UR14, UR6, 0x4, URZ ;  /* 0x00000004060e7890 */ /* 0x000fe4000fffe03f */
[----:B------:R-:W-:Y:S02]  /*2c30*/  UIADD3 UR18, UR6, 0x6, URZ ;  /* 0x0000000606127890 */ /* 0x000fe4000fffe03f */
[----:B------:R-:W-:Y:S01]  /*2c40*/  UIADD3 UR16, UR4, 0x6, URZ ;  /* 0x0000000604107890 */ /* 0x000fe2000fffe03f */
[----:B------:R-:W-:Y:S01]  /*2c50*/  UMOV UR19, 0x40000040 ;  /* 0x4000004000137882 */ /* 0x000fe20000000000 */
[----:B------:R-:W-:Y:S01]  /*2c60*/  UMOV UR17, 0x40000040 ;  /* 0x4000004000117882 */ /* 0x000fe20000000000 */
[----:B------:R-:W-:-:S02]  /*2c70*/  WARPGROUP.DEPBAR.LE gsb0, 0x0 ;  /* 0x00008000000079c5 */ /* 0x000fc40000010000 */
        /* <DEDUP_REMOVED lines=9> */
[----:B------:R-:W1:Y:S02]  /*2d10*/  SYNCS.PHASECHK.TRANS64.TRYWAIT P1, [UR42+0x38810], R0 ;  /* 0x03881000ff0075a7 */ /* 0x000e64000802016a */
[----:B-1----:R-:W-:Y:S05]  /*2d20*/  @!P1 BRA `(.L_x_145) ;  /* 0x000000a400b89947 */ /* 0x002fea0003800000 */
.L_x_220:
[----:B------:R-:W-:Y:S05]  /*2d30*/  @P0 BRA `(.L_x_146) ;  /* 0x0000000000040947 */ /* 0x000fea0003800000 */
[----:B------:R-:W-:Y:S01]  /*2d40*/  BPT.TRAP 0x1 ;  /* 0x000000040000795c */ /* 0x000fe20000300000 */
.L_x_146:
[----:B------:R4:W1:Y:S01]  /*2d50*/  SYNCS.PHASECHK.TRANS64.TRYWAIT P1, [R8+URZ+0x38850], R9 ;  /* 0x03885009080075a7 */ /* 0x000862000802017f */
[----:B------:R-:W-:Y:S05]  /*2d60*/  @P0 BRA `(.L_x_147) ;  /* 0x0000000000040947 */ /* 0x000fea0003800000 */
[----:B------:R-:W-:Y:S01]  /*2d70*/  BPT.TRAP 0x1 ;  /* 0x000000040000795c */ /* 0x000fe20000300000 */
.L_x_147:
[----:B------:R-:W-:-:S04]  /*2d80*/  IMAD.U32 R5, RZ, RZ, UR42 ;  /* 0x0000002aff057e24 */ /* 0x000fc8000f8e00ff */
[C---:B-1----:R-:W-:Y:S01]  /*2d90*/  VIADD R0, R5.reuse, 0x400 ;  /* 0x0000040005007836 */ /* 0x042fe20000000000 */
[----:B------:R-:W-:-:S04]  /*2da0*/  IADD3 R3, R5, 0x26400, RZ ;  /* 0x0002640005037810 */ /* 0x000fc80007ffe0ff */
[----:B------:R-:W-:Y:S02]  /*2db0*/  SHF.R.U32.HI R0, RZ, 0x4, R0 ;  /* 0x00000004ff007819 */ /* 0x000fe40000011600 */
[----:B------:R-:W-:Y:S02]  /*2dc0*/  SHF.R.U32.HI R3, RZ, 0x4, R3 ;  /* 0x00000004ff037819 */ /* 0x000fe40000011603 */
[----:B------:R-:W-:Y:S02]  /*2dd0*/  LOP3.LUT R0, R0, 0x3fff, RZ, 0xc0, !PT ;  /* 0x00003fff00007812 */ /* 0x000fe400078ec0ff */
[----:B------:R-:W-:Y:S02]  /*2de0*/  LOP3.LUT R3, R3, 0x3fff, RZ, 0xc0, !PT ;  /* 0x00003fff03037812 */ /* 0x000fe400078ec0ff */
[----:B------:R-:W-:Y:S02]  /*2df0*/  LOP3.LUT R6, R0, 0x10000, RZ, 0xfc, !PT ;  /* 0x0001000000067812 */ /* 0x000fe400078efcff */
[----:B------:R-:W-:-:S03]  /*2e00*/  LOP3.LUT R7, R3, 0x10000, RZ, 0xfc, !PT ;  /* 0x0001000003077812 */ /* 0x000fc600078efcff */
[----:B------:R-:W-:Y:S01]  /*2e10*/  IMAD R0, R2, 0x1000, R6 ;  /* 0x0000100002007824 */ /* 0x000fe200078e0206 */
[----:B------:R-:W-:Y:S06]  /*2e20*/  @P1 BRA `(.L_x_148) ;  /* 0x0000000000081947 */ /* 0x000fec0003800000 */
[----:B------:R-:W1:Y:S02]  /*2e30*/  SYNCS.PHASECHK.TRANS64.TRYWAIT P1, [R8+URZ+0x38850], R9 ;  /* 0x03885009080075a7 */ /* 0x000e64000802017f */
[----:B-1----:R-:W-:Y:S05]  /*2e40*/  @!P1 BRA `(.L_x_149) ;  /* 0x000000a400889947 */ /* 0x002fea0003800000 */
.L_x_148:
[C---:B------:R-:W-:Y:S01]  /*2e50*/  R2UR UR4, R7.reuse ;  /* 0x00000000070472ca */ /* 0x040fe200000e0000 */
[----:B------:R-:W-:Y:S01]  /*2e60*/  WARPGROUP.ARRIVE ;  /* 0x00000000000079c5 */ /* 0x000fe20000000000 */
[C---:B------:R-:W-:Y:S01]  /*2e70*/  R2UR UR6, R0.reuse ;  /* 0x00000000000672ca */ /* 0x040fe200000e0000 */
[----:B------:R-:W-:Y:S01]  /*2e80*/  UMOV UR5, 0x40000040 ;  /* 0x4000004000057882 */ /* 0x000fe20000000000 */
[----:B------:R-:W-:Y:S01]  /*2e90*/  UMOV UR7, 0x40000040 ;  /* 0x4000004000077882 */ /* 0x000fe20000000000 */
[----:B--234-:R-:W-:Y:S02]  /*2ea0*/  VIADD R9, R7, 0x2 ;  /* 0x0000000207097836 */ /* 0x01cfe40000000000 */
[----:B------:R-:W1:Y:S01]  /*2eb0*/  S2R R10, SR_TID.X ;  /* 0x00000000000a7919 */ /* 0x000e620000002100 */
[C---:B------:R-:W-:Y:S01]  /*2ec0*/  VIADD R3, R0.reuse, 0x2 ;  /* 0x0000000200037836 */ /* 0x040fe20000000000 */
[----:B------:R-:W-:Y:S01]  /*2ed0*/  ULDC UR10, c[0x0][0xa80] ;  /* 0x0002a000000a7ab9 */ /* 0x000fe20000000800 */
[----:B------:R-:W-:Y:S01]  /*2ee0*/  VIADD R12, R0, 0x800 ;  /* 0x00000800000c7836 */ /* 0x000fe20000000000 */
[----:B------:R-:W2:Y:S01]  /*2ef0*/  S2R R57, SR_TID.X ;  /* 0x0000000000397919 */ /* 0x000ea20000002100 */
[----:B------:R-:W-:-:S03]  /*2f00*/  UISETP.GE.AND UP0, UPT, UR44, 0x41, UPT ;  /* 0x000000412c00788c */ /* 0x000fc6000bf06270 */
[----:B------:R-:W-:Y:S01]  /*2f10*/  HGMMA.64x64x16.F32.BF16 R24, gdesc[UR4], R24, gsb0 ;  /* 0x00e00000041879f0 */ /* 0x000fe20008001818 */
[----:B------:R-:W-:Y:S01]  /*2f20*/  R2UR UR4, R9 ;  /* 0x00000000090472ca */ /* 0x000fe200000e0000 */
[----:B------:R-:W-:Y:S01]  /*2f30*/  UMOV UR5, 0x40000040 ;  /* 0x4000004000057882 */ /* 0x000fe20000000000 */
[----:B------:R-:W-:Y:S01]  /*2f40*/  R2UR UR6, R3 ;  /* 0x00000000030672ca */ /* 0x000fe200000e0000 */
[----:B------:R-:W-:Y:S01]  /*2f50*/  UMOV UR7, 0x40000040 ;  /* 0x4000004000077882 */ /* 0x000fe20000000000 */
[----:B------:R-:W-:Y:S01]  /*2f60*/  VIADD R3, R0, 0x4 ;  /* 0x0000000400037836 */ /* 0x000fe20000000000 */
[----:B------:R-:W-:Y:S02]  /*2f70*/  IADD3 R9, R7, 0x4, RZ ;  /* 0x0000000407097810 */ /* 0x000fe40007ffe0ff */
[----:B-1----:R-:W-:Y:S02]  /*2f80*/  SHF.R.U32.HI R10, RZ, 0x7, R10 ;  /* 0x00000007ff0a7819 */ /* 0x002fe4000001160a */
[----:B--2---:R-:W-:Y:S01]  /*2f90*/  LOP3.LUT R57, R57, 0x7f, RZ, 0xc0, !PT ;  /* 0x0000007f39397812 */ /* 0x004fe200078ec0ff */
[----:B------:R-:W-:-:S02]  /*2fa0*/  WARPGROUP.DEPBAR.LE gsb0, 0x0 ;  /* 0x00008000000079c5 */ /* 0x000fc40000010000 */
[----:B------:R-:W-:-:S06]  /*2fb0*/  WARPGROUP.ARRIVE ;  /* 0x00000000000079c5 */ /* 0x000fcc0000000000 */
[----:B------:R-:W-:Y:S01]  /*2fc0*/  HGMMA.64x64x16.F32.BF16 R24, gdesc[UR4], R24, gsb0 ;  /* 0x00e00000041879f0 */ /* 0x000fe20008001818 */
[----:B------:R-:W-:Y:S01]  /*2fd0*/  R2UR UR4, R9 ;  /* 0x00000000090472ca */ /* 0x000fe200000e0000 */
[----:B------:R-:W-:Y:S01]  /*2fe0*/  UMOV UR5, 0x40000040 ;  /* 0x4000004000057882 */ /* 0x000fe20000000000 */
[----:B------:R-:W-:Y:S01]  /*2ff0*/  R2UR UR6, R3 ;  /* 0x00000000030672ca */ /* 0x000fe200000e0000 */
[----:B------:R-:W-:Y:S01]  /*3000*/  UMOV UR7, 0x40000040 ;  /* 0x4000004000077882 */ /* 0x000fe20000000000 */
[----:B------:R-:W-:Y:S02]  /*3010*/  VIADD R9, R7, 0x6 ;  /* 0x0000000607097836 */ /* 0x000fe40000000000 */
[----:B------:R-:W-:Y:S01]  /*3020*/  VIADD R3, R0, 0x6 ;  /* 0x0000000600037836 */ /* 0x000fe20000000000 */
[----:B------:R-:W-:Y:S02]  /*3030*/  WARPGROUP.DEPBAR.LE gsb0, 0x0 ;  /* 0x00008000000079c5 */ /* 0x000fe40000010000 */
[----:B------:R-:W-:-:S06]  /*3040*/  WARPGROUP.ARRIVE ;  /* 0x00000000000079c5 */ /* 0x000fcc0000000000 */
[----:B------:R-:W-:Y:S01]  /*3050*/  HGMMA.64x64x16.F32.BF16 R24, gdesc[UR4], R24, gsb0 ;  /* 0x00e00000041879f0 */ /* 0x000fe20008001818 */
[----:B------:R-:W-:Y:S01]  /*3060*/  R2UR UR4, R9 ;  /* 0x00000000090472ca */ /* 0x000fe200000e0000 */
[----:B------:R-:W-:Y:S01]  /*3070*/  UMOV UR5, 0x40000040 ;  /* 0x4000004000057882 */ /* 0x000fe20000000000 */
[----:B------:R-:W-:Y:S01]  /*3080*/  R2UR UR6, R3 ;  /* 0x00000000030672ca */ /* 0x000fe200000e0000 */
[----:B------:R-:W-:Y:S01]  /*3090*/  UMOV UR7, 0x40000040 ;  /* 0x4000004000077882 */ /* 0x000fe20000000000 */
[----:B------:R-:W-:Y:S01]  /*30a0*/  VIADD R3, R0, 0x200 ;  /* 0x0000020000037836 */ /* 0x000fe20000000000 */
[----:B------:R-:W-:Y:S01]  /*30b0*/  IADD3 R9, R7, 0x200, RZ ;  /* 0x0000020007097810 */ /* 0x000fe20007ffe0ff */
[----:B------:R-:W-:Y:S02]  /*30c0*/  WARPGROUP.DEPBAR.LE gsb0, 0x0 ;  /* 0x00008000000079c5 */ /* 0x000fe40000010000 */
[----:B------:R-:W-:-:S07]  /*30d0*/  WARPGROUP.ARRIVE ;  /* 0x00000000000079c5 */ /* 0x000fce0000000000 */
        /* <DEDUP_REMOVED lines=104> */
[----:B------:R1:W2:Y:S02]  /*3760*/  SHFL.IDX PT, R3, R10, RZ, 0x1f ;  /* 0x00001fff0a037589 */ /* 0x0002a400000e0000 */
[----:B-1----:R-:W-:Y:S02]  /*3770*/  IADD3 R10, R7, 0x800, RZ ;  /* 0x00000800070a7810 */ /* 0x002fe40007ffe0ff */
[----:B--2---:R-:W-:-:S04]  /*3780*/  ISETP.GT.AND P1, PT, R3, 0x7f, PT ;  /* 0x0000007f0300780c */ /* 0x004fc80003f24270 */
[----:B------:R-:W-:-:S05]  /*3790*/  SEL R3, RZ, 0x2, !P1 ;  /* 0x00000002ff037807 */ /* 0x000fca0004800000 */
[C---:B------:R-:W-:Y:S02]  /*37a0*/  IMAD.IADD R9, R3.reuse, 0x1, R10 ;  /* 0x0000000103097824 */ /* 0x040fe400078e020a */
[----:B------:R-:W-:Y:S01]  /*37b0*/  IMAD.IADD R11, R3, 0x1, R12 ;  /* 0x00000001030b7824 */ /* 0x000fe200078e020c */
[----:B------:R-:W-:Y:S02]  /*37c0*/  WARPGROUP.DEPBAR.LE gsb0, 0x0 ;  /* 0x00008000000079c5 */ /* 0x000fe40000010000 */
[----:B------:R-:W-:-:S06]  /*37d0*/  WARPGROUP.ARRIVE ;  /* 0x00000000000079c5 */ /* 0x000fcc0000000000 */
[----:B------:R-:W-:Y:S01]  /*37e0*/  HGMMA.64x64x16.F32.BF16 R24, gdesc[UR4], R24, gsb0 ;  /* 0x00e00000041879f0 */ /* 0x000fe20008001818 */
[----:B------:R-:W-:Y:S01]  /*37f0*/  R2UR UR4, R9 ;  /* 0x00000000090472ca */ /* 0x000fe200000e0000 */
[----:B------:R-:W-:Y:S01]  /*3800*/  UMOV UR5, 0x40000040 ;  /* 0x4000004000057882 */ /* 0x000fe20000000000 */
[----:B------:R-:W-:Y:S01]  /*3810*/  R2UR UR6, R11 ;  /* 0x000000000b0672ca */ /* 0x000fe200000e0000 */
[----:B------:R-:W-:Y:S01]  /*3820*/  UMOV UR7, 0x40000040 ;  /* 0x4000004000077882 */ /* 0x000fe20000000000 */
[----:B------:R-:W-:-:S04]  /*3830*/  MOV R11, 0x4 ;  /* 0x00000004000b7802 */ /* 0x000fc80000000f00 */
[C---:B------:R-:W-:Y:S02]  /*3840*/  SEL R9, R11.reuse, 0x2, P1 ;  /* 0x000000020b097807 */ /* 0x040fe40000800000 */
[----:B------:R-:W-:-:S03]  /*3850*/  SEL R11, R11, 0x6, !P1 ;  /* 0x000000060b0b7807 */ /* 0x000fc60004800000 */
[--C-:B------:R-:W-:Y:S02]  /*3860*/  IMAD.IADD R13, R10, 0x1, R9.reuse ;  /* 0x000000010a0d7824 */ /* 0x100fe400078e0209 */
[C---:B------:R-:W-:Y:S01]  /*3870*/  IMAD.IADD R14, R12.reuse, 0x1, R9 ;  /* 0x000000010c0e7824 */ /* 0x040fe200078e0209 */
[----:B------:R-:W-:Y:S01]  /*3880*/  IADD3 R12, R12, R11, RZ ;  /* 0x0000000b0c0c7210 */ /* 0x000fe20007ffe0ff */
        /* <DEDUP_REMOVED lines=8> */
[----:B------:R-:W-:Y:S02]  /*3910*/  WARPGROUP.DEPBAR.LE gsb0, 0x0 ;  /* 0x00008000000079c5 */ /* 0x000fe40000010000 */
[----:B------:R-:W-:-:S09]  /*3920*/  WARPGROUP.ARRIVE ;  /* 0x00000000000079c5 */ /* 0x000fd20000000000 */
[----:B------:R-:W-:Y:S01]  /*3930*/  HGMMA.64x64x16.F32.BF16 R24, gdesc[UR4], R24, gsb0 ;  /* 0x00e00000041879f0 */ /* 0x000fe20008001818 */
[----:B------:R-:W-:Y:S01]  /*3940*/  R2UR UR4, R10 ;  /* 0x000000000a0472ca */ /* 0x000fe200000e0000 */
[----:B------:R-:W-:Y:S01]  /*3950*/  UMOV UR5, 0x40000040 ;  /* 0x4000004000057882 */ /* 0x000fe20000000000 */
[----:B------:R-:W-:Y:S01]  /*3960*/  R2UR UR6, R12 ;  /* 0x000000000c0672ca */ /* 0x000fe200000e0000 */
[----:B------:R-:W-:Y:S01]  /*3970*/  UMOV UR7, 0x40000040 ;  /* 0x4000004000077882 */ /* 0x000fe20000000000 */
[----:B------:R-:W-:Y:S02]  /*3980*/  IMAD.MOV.U32 R10, RZ, RZ, 0x28 ;  /* 0x00000028ff0a7424 */ /* 0x000fe400078e00ff */
[----:B------:R-:W-:-:S03]  /*3990*/  IMAD.MOV.U32 R12, RZ, RZ, 0xa00 ;  /* 0x00000a00ff0c7424 */ /* 0x000fc600078e00ff */
[----:B------:R-:W-:Y:S02]  /*39a0*/  SEL R10, R10, 0x26, P1 ;  /* 0x000000260a0a7807 */ /* 0x000fe40000800000 */
[----:B------:R-:W-:Y:S02]  /*39b0*/  SEL R12, R12, 0x980, P1 ;  /* 0x000009800c0c7807 */ /* 0x000fe40000800000 */
[----:B------:R-:W-:Y:S02]  /*39c0*/  LOP3.LUT R10, R10, 0x6, RZ, 0xc0, !PT ;  /* 0x000000060a0a7812 */ /* 0x000fe400078ec0ff */
[----:B------:R-:W-:-:S04]  /*39d0*/  LOP3.LUT R13, R12, 0xa00, RZ, 0xc0, !PT ;  /* 0x00000a000c0d7812 */ /* 0x000fc800078ec0ff */
[CC--:B------:R-:W-:Y:S02]  /*39e0*/  IADD3 R12, R10.reuse, R13.reuse, R7 ;  /* 0x0000000d0a0c7210 */ /* 0x0c0fe40007ffe007 */
[----:B------:R-:W-:Y:S01]  /*39f0*/  IADD3 R10, R10, R13, R0 ;  /* 0x0000000d0a0a7210 */ /* 0x000fe20007ffe000 */
[----:B------:R-:W-:Y:S02]  /*3a00*/  WARPGROUP.DEPBAR.LE gsb0, 0x0 ;  /* 0x00008000000079c5 */ /* 0x000fe40000010000 */
[----:B------:R-:W-:-:S06]  /*3a10*/  WARPGROUP.ARRIVE ;  /* 0x00000000000079c5 */ /* 0x000fcc0000000000 */
[----:B------:R-:W-:Y:S01]  /*3a20*/  HGMMA.64x64x16.F32.BF16 R24, gdesc[UR4], R24, gsb0 ;  /* 0x00e00000041879f0 */ /* 0x000fe20008001818 */
[----:B------:R-:W-:Y:S01]  /*3a30*/  R2UR UR4, R12 ;  /* 0x000000000c0472ca */ /* 0x000fe200000e0000 */
[----:B------:R-:W-:Y:S01]  /*3a40*/  UMOV UR5, 0x40000040 ;  /* 0x4000004000057882 */ /* 0x000fe20000000000 */
[----:B------:R-:W-:Y:S01]  /*3a50*/  R2UR UR6, R10 ;  /* 0x000000000a0672ca */ /* 0x000fe200000e0000 */
[----:B------:R-:W-:Y:S01]  /*3a60*/  UMOV UR7, 0x40000040 ;  /* 0x4000004000077882 */ /* 0x000fe20000000000 */
[----:B------:R-:W-:Y:S01]  /*3a70*/  IADD3 R12, R0, 0xa00, RZ ;  /* 0x00000a00000c7810 */ /* 0x000fe20007ffe0ff */
[----:B------:R-:W-:-:S04]  /*3a80*/  VIADD R10, R7, 0xa00 ;  /* 0x00000a00070a7836 */ /* 0x000fc80000000000 */
        /* <DEDUP_REMOVED lines=9> */
[C-C-:B------:R-:W-:Y:S01]  /*3b20*/  IMAD.IADD R13, R9.reuse, 0x1, R10.reuse ;  /* 0x00000001090d7824 */ /* 0x140fe200078e020a */
[----:B------:R-:W-:Y:S01]  /*3b30*/  IADD3 R14, R9, R12, RZ ;  /* 0x0000000c090e7210 */ /* 0x000fe20007ffe0ff */
[C---:B------:R-:W-:Y:S02]  /*3b40*/  IMAD.IADD R10, R11.reuse, 0x1, R10 ;  /* 0x000000010b0a7824 */ /* 0x040fe400078e020a */
[----:B------:R-:W-:Y:S01]  /*3b50*/  IMAD.IADD R12, R11, 0x1, R12 ;  /* 0x000000010b0c7824 */ /* 0x000fe200078e020c */
[----:B------:R-:W-:-:S02]  /*3b60*/  WARPGROUP.DEPBAR.LE gsb0, 0x0 ;  /* 0x00008000000079c5 */ /* 0x000fc40000010000 */
        /* <DEDUP_REMOVED lines=13> */
[----:B------:R-:W-:Y:S01]  /*3c40*/  IMAD.MOV.U32 R10, RZ, RZ, 0x30 ;  /* 0x00000030ff0a7424 */ /* 0x000fe200078e00ff */
[----:B------:R-:W-:-:S04]  /*3c50*/  MOV R12, 0xc00 ;  /* 0x00000c00000c7802 */ /* 0x000fc80000000f00 */
        /* <DEDUP_REMOVED lines=13> */
[----:B------:R-:W-:Y:S02]  /*3d30*/  VIADD R10, R7, 0xc00 ;  /* 0x00000c00070a7836 */ /* 0x000fe40000000000 */
[----:B------:R-:W-:Y:S02]  /*3d40*/  VIADD R12, R0, 0xc00 ;  /* 0x00000c00000c7836 */ /* 0x000fe40000000000 */
[----:B------:R-:W-:-:S03]  /*3d50*/  IMAD.IADD R13, R3, 0x1, R10 ;  /* 0x00000001030d7824 */ /* 0x000fc600078e020a */
[----:B------:R-:W-:Y:S01]  /*3d60*/  IADD3 R14, R3, R12, RZ ;  /* 0x0000000c030e7210 */ /* 0x000fe20007ffe0ff */
[----:B------:R-:W-:Y:S02]  /*3d70*/  WARPGROUP.DEPBAR.LE gsb0, 0x0 ;  /* 0x00008000000079c5 */ /* 0x000fe40000010000 */
[----:B------:R-:W-:-:S06]  /*3d80*/  WARPGROUP.ARRIVE ;  /* 0x00000000000079c5 */ /* 0x000fcc0000000000 */
[----:B------:R-:W-:Y:S01]  /*3d90*/  HGMMA.64x64x16.F32.BF16 R24, gdesc[UR4], R24, gsb0 ;  /* 0x00e00000041879f0 */ /* 0x000fe20008001818 */
[----:B------:R-:W-:Y:S01]  /*3da0*/  R2UR UR4, R13 ;  /* 0x000000000d0472ca */ /* 0x000fe200000e0000 */
[----:B------:R-:W-:Y:S01]  /*3db0*/  UMOV UR5, 0x40000040 ;  /* 0x4000004000057882 */ /* 0x000fe20000000000 */
[----:B------:R-:W-:Y:S01]  /*3dc0*/  R2UR UR6, R14 ;  /* 0x000000000e0672ca */ /* 0x000fe200000e0000 */
[----:B------:R-:W-:Y:S01]  /*3dd0*/  UMOV UR7, 0x40000040 ;  /* 0x4000004000077882 */ /* 0x000fe20000000000 */
[C---:B------:R-:W-:Y:S02]  /*3de0*/  IMAD.IADD R13, R9.reuse, 0x1, R10 ;  /* 0x00000001090d7824 */ /* 0x040fe400078e020a */
[----:B------:R-:W-:Y:S01]  /*3df0*/  IMAD.IADD R14, R9, 0x1, R12 ;  /* 0x00000001090e7824 */ /* 0x000fe200078e020c */
[C---:B------:R-:W-:Y:S01]  /*3e00*/  IADD3 R12, R11.reuse, R12, RZ ;  /* 0x0000000c0b0c7210 */ /* 0x040fe20007ffe0ff */
        /* <DEDUP_REMOVED lines=31> */
[----:B------:R-:W-:-:S03]  /*4000*/  IADD3 R12, R0, 0xe00, RZ ;  /* 0x00000e00000c7810 */ /* 0x000fc60007ffe0ff */
        /* <DEDUP_REMOVED lines=24> */
[----:B------:R-:W-:Y:S01]  /*4190*/  LOP3.LUT R3, R3, 0x6, RZ, 0xc0, !PT ;  /* 0x0000000603037812 */ /* 0x000fe200078ec0ff */
[----:B------:R-:W-:Y:S02]  /*41a0*/  WARPGROUP.DEPBAR.LE gsb0, 0x0 ;  /* 0x00008000000079c5 */ /* 0x000fe40000010000 */
[----:B------:R-:W-:-:S06]  /*41b0*/  WARPGROUP.ARRIVE ;  /* 0x00000000000079c5 */ /* 0x000fcc0000000000 */
[----:B------:R-:W-:Y:S01]  /*41c0*/  HGMMA.64x64x16.F32.BF16 R24, gdesc[UR4], R24, gsb0 ;  /* 0x00e00000041879f0 */ /* 0x000fe20008001818 */
[----:B------:R-:W-:Y:S01]  /*41d0*/  R2UR UR4, R10 ;  /* 0x000000000a0472ca */ /* 0x000fe200000e0000 */
[----:B------:R-:W-:Y:S01]  /*41e0*/  UMOV UR5, 0x40000040 ;  /* 0x4000004000057882 */ /* 0x000fe20000000000 */
[----:B------:R-:W-:Y:S01]  /*41f0*/  R2UR UR6, R11 ;  /* 0x000000000b0672ca */ /* 0x000fe200000e0000 */
[----:B------:R-:W-:Y:S01]  /*4200*/  UMOV UR7, 0x40000040 ;  /* 0x4000004000077882 */ /* 0x000fe20000000000 */
        /* <DEDUP_REMOVED lines=13> */
[----:B------:R-:W-:Y:S01]  /*42e0*/  UIMAD UR4, UR37, -0x40, UR44 ;  /* 0xffffffc0250478a4 */ /* 0x000fe2000f8e022c */
[----:B------:R-:W-:-:S05]  /*42f0*/  UMOV UR7, 0x40000040 ;  /* 0x4000004000077882 */ /* 0x000fca0000000000 */
[----:B------:R-:W-:-:S05]  /*4300*/  IMAD.U32 R3, RZ, RZ, UR4 ;  /* 0x00000004ff037e24 */ /* 0x000fca000f8e00ff */
[----:B------:R-:W-:-:S04]  /*4310*/  IADD3 R0, -R18, 0x40, R3 ;  /* 0x0000004012007810 */ /* 0x000fc80007ffe103 */
[C---:B------:R-:W-:Y:S02]  /*4320*/  ISETP.GT.AND P5, PT, R0.reuse, RZ, PT ;  /* 0x000000ff0000720c */ /* 0x040fe40003fa4270 */
[C---:B------:R-:W-:Y:S02]  /*4330*/  ISETP.GT.AND P4, PT, R0.reuse, 0x1, PT ;  /* 0x000000010000780c */ /* 0x040fe40003f84270 */
[C---:B------:R-:W-:Y:S02]  /*4340*/  ISETP.GT.AND P3, PT, R0.reuse, 0x8, PT ;  /* 0x000000080000780c */ /* 0x040fe40003f64270 */
[C---:B------:R-:W-:Y:S02]  /*4350*/  ISETP.GT.AND P2, PT, R0.reuse, 0x9, PT ;  /* 0x000000090000780c */ /* 0x040fe40003f44270 */
[C---:B------:R-:W-:Y:S02]  /*4360*/  ISETP.GT.AND P1, PT, R0.reuse, 0x10, PT ;  /* 0x000000100000780c */ /* 0x040fe40003f24270 */
[----:B------:R-:W-:Y:S01]  /*4370*/  ISETP.GT.AND P6, PT, R0, 0x11, PT ;  /* 0x000000110000780c */ /* 0x000fe20003fc4270 */
[----:B------:R-:W-:-:S02]  /*4380*/  WARPGROUP.DEPBAR.LE gsb0, 0x0 ;  /* 0x00008000000079c5 */ /* 0x000fc40000010000 */
[----:B------:R-:W-:Y:S02]  /*4390*/  FSEL R24, R24, -INF , P5 ;  /* 0xff80000018187808 */ /* 0x000fe40002800000 */
[----:B------:R-:W-:Y:S02]  /*43a0*/  FSEL R25, R25, -INF , P4 ;  /* 0xff80000019197808 */ /* 0x000fe40002000000 */
[----:B------:R-:W-:Y:S02]  /*43b0*/  FSEL R28, R28, -INF , P3 ;  /* 0xff8000001c1c7808 */ /* 0x000fe40001800000 */
[----:B------:R-:W-:Y:S02]  /*43c0*/  FMNMX.FTZ R3, R24, R25, !PT ;  /* 0x0000001918037209 */ /* 0x000fe40007810000 */
        /* <DEDUP_REMOVED lines=45> */
[----:B------:R-:W-:Y:S02]  /*46a0*/  FMNMX.FTZ R0, R52, R3, !PT ;  /* 0x0000000334007209 */ /* 0x000fe40007810000 */
[----:B------:R-:W-:Y:S02]  /*46b0*/  FMNMX.FTZ R3, R26, R27, !PT ;  /* 0x0000001b1a037209 */ /* 0x000fe40007810000 */
[----:B------:R-:W-:Y:S02]  /*46c0*/  FMNMX.FTZ R9, R53, R0, !PT ;  /* 0x0000000035097209 */ /* 0x000fe40007810000 */
[----:B------:R-:W-:Y:S02]  /*46d0*/  FSEL R46, R46, -INF , P1 ;  /* 0xff8000002e2e7808 */ /* 0x000fe40000800000 */
[----:B------:R-:W-:Y:S01]  /*46e0*/  FSEL R47, R47, -INF , P6 ;  /* 0xff8000002f2f7808 */ /* 0x000fe20003000000 */
[----:B------:R-:W1:Y:S01]  /*46f0*/  SHFL.BFLY PT, R0, R9, 0x2, 0x1f ;  /* 0x0c401f0009007f89 */ /* 0x000e6200000e0000 */
[----:B------:R-:W-:-:S02]  /*4700*/  FSEL R50, R50, -INF , P5 ;  /* 0xff80000032327808 */ /* 0x000fc40002800000 */
[----:B------:R-:W-:Y:S02]  /*4710*/  FSEL R51, R51, -INF , P4 ;  /* 0xff80000033337808 */ /* 0x000fe40002000000 */
[----:B------:R-:W-:Y:S02]  /*4720*/  FSEL R54, R54, -INF , P3 ;  /* 0xff80000036367808 */ /* 0x000fe40001800000 */
[----:B------:R-:W-:Y:S02]  /*4730*/  FSEL R55, R55, -INF , P2 ;  /* 0xff80000037377808 */ /* 0x000fe40001000000 */
[----:B------:R-:W-:Y:S02]  /*4740*/  PLOP3.LUT P2, PT, PT, PT, UP0, 0x80, 0x0 ;  /* 0x000000000000781c */ /* 0x000fe40003f4f008 */
        /* <DEDUP_REMOVED lines=21> */
[----:B------:R1:W-:Y:S01]  /*48a0*/  MUFU.EX2 R10, R24 ;  /* 0x00000018000a7308 */ /* 0x0003e20000000800 */
[----:B------:R-:W-:Y:S01]  /*48b0*/  FMNMX.FTZ R12, R54, R3, !PT ;  /* 0x00000003360c7209 */ /* 0x000fe20007810000 */
[--C-:B------:R-:W-:Y:S01]  /*48c0*/  FFMA.FTZ R14, R32, UR10, -R9.reuse ;  /* 0x0000000a200e7c23 */ /* 0x100fe20008010809 */
[--C-:B------:R-:W-:Y:S01]  /*48d0*/  FFMA.FTZ R15, R33, UR10, -R9.reuse ;  /* 0x0000000a210f7c23 */ /* 0x100fe20008010809 */
[--C-:B------:R-:W-:Y:S01]  /*48e0*/  FFMA.FTZ R20, R36, UR10, -R9.reuse ;  /* 0x0000000a24147c23 */ /* 0x100fe20008010809 */
[----:B------:R-:W-:Y:S01]  /*48f0*/  FMNMX.FTZ R3, R55, R12, !PT ;  /* 0x0000000c37037209 */ /* 0x000fe20007810000 */
[--C-:B------:R-:W-:Y:S01]  /*4900*/  FFMA.FTZ R21, R37, UR10, -R9.reuse ;  /* 0x0000000a25157c23 */ /* 0x100fe20008010809 */
[--C-:B------:R-:W-:Y:S01]  /*4910*/  FFMA.FTZ R28, R28, UR10, -R9.reuse ;  /* 0x0000000a1c1c7c23 */ /* 0x100fe20008010809 */
[--C-:B------:R-:W-:Y:S01]  /*4920*/  FFMA.FTZ R168, R40, UR10, -R9.reuse ;  /* 0x0000000a28a87c23 */ /* 0x100fe20008010809 */
[--C-:B------:R-:W-:Y:S01]  /*4930*/  FFMA.FTZ R169, R41, UR10, -R9.reuse ;  /* 0x0000000a29a97c23 */ /* 0x100fe20008010809 */
[----:B-1----:R-:W1:Y:S01]  /*4940*/  SHFL.BFLY PT, R24, R3, 0x2, 0x1f ;  /* 0x0c401f0003187f89 */ /* 0x002e6200000e0000 */
[--C-:B------:R-:W-:Y:S01]  /*4950*/  FFMA.FTZ R170, R44, UR10, -R9.reuse ;  /* 0x0000000a2caa7c23 */ /* 0x100fe20008010809 */
[--C-:B------:R-:W-:Y:S01]  /*4960*/  FFMA.FTZ R171, R45, UR10, -R9.reuse ;  /* 0x0000000a2dab7c23 */ /* 0x100fe20008010809 */
[--C-:B------:R-:W-:Y:S01]  /*4970*/  FFMA.FTZ R172, R48, UR10, -R9.reuse ;  /* 0x0000000a30ac7c23 */ /* 0x100fe20008010809 */
[--C-:B------:R-:W-:Y:S01]  /*4980*/  FFMA.FTZ R173, R49, UR10, -R9.reuse ;  /* 0x0000000a31ad7c23 */ /* 0x100fe20008010809 */
[--C-:B------:R-:W-:Y:S01]  /*4990*/  FFMA.FTZ R174, R52, UR10, -R9.reuse ;  /* 0x0000000a34ae7c23 */ /* 0x100fe20008010809 */
[----:B------:R-:W-:Y:S01]  /*49a0*/  FFMA.FTZ R175, R53, UR10, -R9 ;  /* 0x0000000a35af7c23 */ /* 0x000fe20008010809 */
[----:B------:R-:W2:Y:S01]  /*49b0*/  MUFU.EX2 R11, R11 ;  /* 0x0000000b000b7308 */ /* 0x000ea20000000800 */
[----:B------:R-:W-:-:S05]  /*49c0*/  LOP3.LUT R9, R56, 0x2000000, RZ, 0xfc, !PT ;  /* 0x0200000038097812 */ /* 0x000fca00078efcff */
[----:B------:R-:W-:Y:S02]  /*49d0*/  IMAD R197, R2, 0x1000, R9 ;  /* 0x0000100002c57824 */ /* 0x000fe400078e0209 */
[----:B------:R-:W-:Y:S03]  /*49e0*/  MUFU.EX2 R12, R28 ;  /* 0x0000001c000c7308 */ /* 0x000fe60000000800 */
[C---:B------:R-:W-:Y:S02]  /*49f0*/  R2UR UR4, R197.reuse ;  /* 0x00000000c50472ca */ /* 0x040fe400000e0000 */
[----:B------:R-:W-:-:S03]  /*4a00*/  IADD3 R198, R197, 0x80, RZ ;  /* 0x00000080c5c67810 */ /* 0x000fc60007ffe0ff */
[----:B------:R-:W3:Y:S01]  /*4a10*/  MUFU.EX2 R13, R13 ;  /* 0x0000000d000d7308 */ /* 0x000ee20000000800 */
[----:B-1----:R-:W-:Y:S02]  /*4a20*/  FMNMX.FTZ R24, R3, R24, !PT ;  /* 0x0000001803187209 */ /* 0x002fe40007810000 */
[----:B--2---:R-:W-:Y:S01]  /*4a30*/  F2FP.BF16.F32.PACK_AB R152, R11, R10 ;  /* 0x0000000a0b98723e */ /* 0x004fe200000010ff */
[----:B------:R-:W-:Y:S02]  /*4a40*/  FADD.FTZ R11, R10, R11 ;  /* 0x0000000b0a0b7221 */ /* 0x000fe40000010000 */
[----:B------:R-:W1:Y:S02]  /*4a50*/  SHFL.BFLY PT, R3, R24, 0x1, 0x1f ;  /* 0x0c201f0018037f89 */ /* 0x000e6400000e0000 */
[----:B------:R-:W-:Y:S01]  /*4a60*/  MUFU.EX2 R14, R14 ;  /* 0x0000000e000e7308 */ /* 0x000fe20000000800 */
[----:B------:R-:W-:Y:S01]  /*4a70*/  UMOV UR6, UR4 ;  /* 0x0000000400067c82 */ /* 0x000fe20008000000 */
[----:B------:R-:W-:Y:S01]  /*4a80*/  R2UR UR4, R198 ;  /* 0x00000000c60472ca */ /* 0x000fe200000e0000 */
[----:B------:R-:W-:-:S02]  /*4a90*/  VIADD R198, R197, 0x100 ;  /* 0x00000100c5c67836 */ /* 0x000fc40000000000 */
[----:B------:R-:W-:-:S03]  /*4aa0*/  VIADD R197, R197, 0x180 ;  /* 0x00000180c5c57836 */ /* 0x000fc60000000000 */
[----:B------:R-:W2:Y:S01]  /*4ab0*/  MUFU.EX2 R15, R15 ;  /* 0x0000000f000f7308 */ /* 0x000ea20000000800 */
[----:B---3--:R-:W-:Y:S01]  /*4ac0*/  F2FP.BF16.F32.PACK_AB R154, R13, R12 ;  /* 0x0000000c0d9a723e */ /* 0x008fe200000010ff */
[----:B------:R-:W-:-:S04]  /*4ad0*/  FADD.FTZ R12, R12, R11 ;  /* 0x0000000b0c0c7221 */ /* 0x000fc80000010000 */
[----:B------:R-:W-:Y:S02]  /*4ae0*/  FADD.FTZ R13, R13, R12 ;  /* 0x0000000c0d0d7221 */ /* 0x000fe40000010000 */
[----:B------:R-:W-:Y:S01]  /*4af0*/  MUFU.EX2 R20, R20 ;  /* 0x0000001400147308 */ /* 0x000fe20000000800 */
[----:B-1----:R-:W-:-:S07]  /*4b00*/  FMNMX.FTZ R3, R24, R3, !PT ;  /* 0x0000000318037209 */ /* 0x002fce0007810000 */
[----:B------:R-:W1:Y:S01]  /*4b10*/  MUFU.EX2 R21, R21 ;  /* 0x0000001500157308 */ /* 0x000e620000000800 */
[----:B--2---:R-:W-:Y:S01]  /*4b20*/  F2FP.BF16.F32.PACK_AB R156, R15, R14 ;  /* 0x0000000e0f9c723e */ /* 0x004fe200000010ff */
[----:B------:R-:W-:Y:S01]  /*4b30*/  FADD.FTZ R14, R14, R13 ;  /* 0x0000000d0e0e7221 */ /* 0x000fe20000010000 */
[C---:B------:R-:W-:Y:S01]  /*4b40*/  FMUL.FTZ R24, R3.reuse, UR10 ;  /* 0x0000000a03187c20 */ /* 0x040fe20008410000 */
[----:B------:R-:W-:Y:S02]  /*4b50*/  FSETP.NEU.FTZ.AND P1, PT, R3, -INF , PT ;  /* 0xff8000000300780b */ /* 0x000fe40003f3d000 */
[----:B------:R-:W-:Y:S02]  /*4b60*/  FADD.FTZ R15, R15, R14 ;  /* 0x0000000e0f0f7221 */ /* 0x000fe40000010000 */
[----:B------:R-:W-:Y:S01]  /*4b70*/  FSEL R25, R24, RZ, P1 ;  /* 0x000000ff18197208 */ /* 0x000fe20000800000 */
[----:B------:R-:W-:Y:S01]  /*4b80*/  MUFU.EX2 R168, R168 ;  /* 0x000000a800a87308 */ /* 0x000fe20000000800 */
[----:B------:R-:W-:-:S03]  /*4b90*/  ISETP.NE.AND P1, PT, R57, RZ, PT ;  /* 0x000000ff3900720c */ /* 0x000fc60003f25270 */
[--C-:B------:R-:W-:Y:S01]  /*4ba0*/  FFMA.FTZ R26, R26, UR10, -R25.reuse ;  /* 0x0000000a1a1a7c23 */ /* 0x100fe20008010819 */
        /* <DEDUP_REMOVED lines=8> */
[----:B------:R-:W-:Y:S01]  /*4c30*/  FFMA.FTZ R43, R43, UR10, -R25 ;  /* 0x0000000a2b2b7c23 */ /* 0x000fe20008010819 */
[----:B------:R-:W-:-:S02]  /*4c40*/  @!P1 VIADD R24, R8, 0x38840 ;  /* 0x0003884008189836 */ /* 0x000fc40000000000 */
[--C-:B------:R-:W-:Y:S01]  /*4c50*/  FFMA.FTZ R46, R46, UR10, -R25.reuse ;  /* 0x0000000a2e2e7c23 */ /* 0x100fe20008010819 */
[--C-:B------:R-:W-:Y:S01]  /*4c60*/  FFMA.FTZ R47, R47, UR10, -R25.reuse ;  /* 0x0000000a2f2f7c23 */ /* 0x100fe20008010819 */
[--C-:B------:R-:W-:Y:S01]  /*4c70*/  FFMA.FTZ R50, R50, UR10, -R25.reuse ;  /* 0x0000000a32327c23 */ /* 0x100fe20008010819 */
[--C-:B------:R-:W-:Y:S01]  /*4c80*/  FFMA.FTZ R51, R51, UR10, -R25.reuse ;  /* 0x0000000a33337c23 */ /* 0x100fe20008010819 */
[----:B------:R-:W-:Y:S01]  /*4c90*/  @!P1 PRMT R24, RZ, 0x654, R24 ;  /* 0x00000654ff189816 */ /* 0x000fe20000000018 */
[--C-:B------:R-:W-:Y:S01]  /*4ca0*/  FFMA.FTZ R54, R54, UR10, -R25.reuse ;  /* 0x0000000a36367c23 */ /* 0x100fe20008010819 */
[----:B------:R-:W-:Y:S01]  /*4cb0*/  FFMA.FTZ R25, R55, UR10, -R25 ;  /* 0x0000000a37197c23 */ /* 0x000fe20008010819 */
[----:B------:R-:W-:Y:S01]  /*4cc0*/  MUFU.EX2 R176, R26 ;  /* 0x0000001a00b07308 */ /* 0x000fe20000000800 */
[----:B------:R2:W-:Y:S01]  /*4cd0*/  @!P1 SYNCS.ARRIVE.TRANS64.RED.A1T0 RZ, [R24+URZ], RZ ;  /* 0x000000ff18ff99a7 */ /* 0x0005e2000810043f */
[----:B-1----:R-:W-:Y:S01]  /*4ce0*/  F2FP.BF16.F32.PACK_AB R158, R21, R20 ;  /* 0x00000014159e723e */ /* 0x002fe200000010ff */
[----:B------:R-:W-:Y:S01]  /*4cf0*/  FADD.FTZ R20, R20, R15 ;  /* 0x0000000f14147221 */ /* 0x000fe20000010000 */
[----:B------:R-:W-:-:S03]  /*4d00*/  @!P1 VIADD R8, R8, 0x38860 ;  /* 0x0003886008089836 */ /* 0x000fc60000000000 */
[----:B------:R-:W-:Y:S01]  /*4d10*/  FADD.FTZ R21, R21, R20 ;  /* 0x0000001415157221 */ /* 0x000fe20000010000 */
[----:B------:R-:W1:Y:S01]  /*4d20*/  MUFU.EX2 R177, R27 ;  /* 0x0000001b00b17308 */ /* 0x000e620000000800 */
[----:B------:R-:W-:-:S07]  /*4d30*/  @!P1 PRMT R8, RZ, 0x654, R8 ;  /* 0x00000654ff089816 */ /* 0x000fce0000000008 */
[----:B------:R-:W-:Y:S08]  /*4d40*/  MUFU.EX2 R178, R30 ;  /* 0x0000001e00b27308 */ /* 0x000ff00000000800 */
[----:B------:R-:W3:Y:S01]  /*4d50*/  MUFU.EX2 R179, R31 ;  /* 0x0000001f00b37308 */ /* 0x000ee20000000800 */
[----:B-1----:R-:W-:Y:S01]  /*4d60*/  F2FP.BF16.F32.PACK_AB R153, R177, R176 ;  /* 0x000000b0b199723e */ /* 0x002fe200000010ff */
[----:B------:R-:W-:-:S06]  /*4d70*/  FADD.FTZ R177, R176, R177 ;  /* 0x000000b1b0b17221 */ /* 0x000fcc0000010000 */
[----:B------:R-:W-:Y:S08]  /*4d80*/  MUFU.EX2 R180, R34 ;  /* 0x0000002200b47308 */ /* 0x000ff00000000800 */
[----:B------:R-:W1:Y:S01]  /*4d90*/  MUFU.EX2 R181, R35 ;  /* 0x0000002300b57308 */ /* 0x000e620000000800 */
[----:B---3--:R-:W-:Y:S01]  /*4da0*/  F2FP.BF16.F32.PACK_AB R155, R179, R178 ;  /* 0x000000b2b39b723e */ /* 0x008fe200000010ff */
[----:B------:R-:W-:Y:S01]  /*4db0*/  BAR.SYNC.DEFER_BLOCKING 0xf, 0x100 ;  /* 0x03c4000000007b1d */ /* 0x000fe20000010000 */
[----:B------:R-:W-:-:S04]  /*4dc0*/  FADD.FTZ R178, R178, R177 ;  /* 0x000000b1b2b27221 */ /* 0x000fc80000010000 */
[----:B------:R-:W-:Y:S01]  /*4dd0*/  FADD.FTZ R179, R179, R178 ;  /* 0x000000b2b3b37221 */ /* 0x000fe20000010000 */
[----:B------:R-:W-:Y:S08]  /*4de0*/  MUFU.EX2 R182, R38 ;  /* 0x0000002600b67308 */ /* 0x000ff00000000800 */
[----:B------:R-:W3:Y:S01]  /*4df0*/  MUFU.EX2 R183, R39 ;  /* 0x0000002700b77308 */ /* 0x000ee20000000800 */
[----:B-1----:R-:W-:Y:S01]  /*4e00*/  F2FP.BF16.F32.PACK_AB R157, R181, R180 ;  /* 0x000000b4b59d723e */ /* 0x002fe200000010ff */
[----:B------:R-:W-:-:S04]  /*4e10*/  FADD.FTZ R180, R180, R179 ;  /* 0x000000b3b4b47221 */ /* 0x000fc80000010000 */
[----:B------:R-:W-:Y:S02]  /*4e20*/  FADD.FTZ R181, R181, R180 ;  /* 0x000000b4b5b57221 */ /* 0x000fe40000010000 */
[----:B------:R-:W1:Y:S01]  /*4e30*/  MUFU.EX2 R169, R169 ;  /* 0x000000a900a97308 */ /* 0x000e620000000800 */
[----:B------:R4:W-:Y:S07]  /*4e40*/  STSM.16.M88.4 [R23+0x36400], R152 ;  /* 0x0364009817007844 */ /* 0x0009ee0000000200 */
[----:B------:R-:W-:Y:S01]  /*4e50*/  MUFU.EX2 R170, R170 ;  /* 0x000000aa00aa7308 */ /* 0x000fe20000000800 */
[----:B---3--:R-:W-:Y:S01]  /*4e60*/  F2FP.BF16.F32.PACK_AB R159, R183, R182 ;  /* 0x000000b6b79f723e */ /* 0x008fe200000010ff */
[----:B------:R-:W-:-:S04]  /*4e70*/  FADD.FTZ R182, R182, R181 ;  /* 0x000000b5b6b67221 */ /* 0x000fc80000010000 */
[----:B------:R4:W-:Y:S01]  /*4e80*/  STSM.16.M88.4 [R22], R156 ;  /* 0x0000009c16007844 */ /* 0x0009e20000000200 */
[----:B------:R-:W-:Y:S01]  /*4e90*/  FADD.FTZ R182, R183, R182 ;  /* 0x000000b6b7b67221 */ /* 0x000fe20000010000 */
[----:B------:R-:W3:Y:S01]  /*4ea0*/  MUFU.EX2 R171, R171 ;  /* 0x000000ab00ab7308 */ /* 0x000ee20000000800 */
[----:B-1----:R-:W-:Y:S01]  /*4eb0*/  F2FP.BF16.F32.PACK_AB R160, R169, R168 ;  /* 0x000000a8a9a0723e */ /* 0x002fe200000010ff */
[----:B------:R-:W-:-:S04]  /*4ec0*/  FADD.FTZ R168, R168, R21 ;  /* 0x00000015a8a87221 */ /* 0x000fc80000010000 */
[----:B------:R-:W-:Y:S02]  /*4ed0*/  FADD.FTZ R169, R169, R168 ;  /* 0x000000a8a9a97221 */ /* 0x000fe40000010000 */
[----:B------:R-:W-:Y:S08]  /*4ee0*/  MUFU.EX2 R189, R42 ;  /* 0x0000002a00bd7308 */ /* 0x000ff00000000800 */
[----:B------:R-:W1:Y:S01]  /*4ef0*/  MUFU.EX2 R190, R43 ;  /* 0x0000002b00be7308 */ /* 0x000e620000000800 */
[----:B---3--:R-:W-:Y:S01]  /*4f00*/  F2FP.BF16.F32.PACK_AB R162, R171, R170 ;  /* 0x000000aaaba2723e */ /* 0x008fe200000010ff */
[----:B------:R-:W-:-:S04]  /*4f10*/  FADD.FTZ R170, R170, R169 ;  /* 0x000000a9aaaa7221 */ /* 0x000fc80000010000 */
[----:B------:R-:W-:Y:S02]  /*4f20*/  FADD.FTZ R171, R171, R170 ;  /* 0x000000aaabab7221 */ /* 0x000fe40000010000 */
[----:B------:R-:W-:Y:S08]  /*4f30*/  MUFU.EX2 R191, R46 ;  /* 0x0000002e00bf7308 */ /* 0x000ff00000000800 */
        /* <DEDUP_REMOVED lines=8> */
[----:B------:R4:W-:Y:S01]  /*4fc0*/  STSM.16.M88.4 [R185], R160 ;  /* 0x000000a0b9007844 */ /* 0x0009e20000000200 */
[----:B------:R-:W-:Y:S01]  /*4fd0*/  FADD.FTZ R192, R192, R191 ;  /* 0x000000bfc0c07221 */ /* 0x000fe20000010000 */
[----:B------:R-:W-:Y:S08]  /*4fe0*/  MUFU.EX2 R174, R174 ;  /* 0x000000ae00ae7308 */ /* 0x000ff00000000800 */
[----:B------:R-:W3:Y:S01]  /*4ff0*/  MUFU.EX2 R175, R175 ;  /* 0x000000af00af7308 */ /* 0x000ee20000000800 */
[----:B-1----:R-:W-:Y:S01]  /*5000*/  F2FP.BF16.F32.PACK_AB R164, R173, R172 ;  /* 0x000000acada4723e */ /* 0x002fe200000010ff */
[----:B------:R-:W-:-:S04]  /*5010*/  FADD.FTZ R172, R172, R171 ;  /* 0x000000abacac7221 */ /* 0x000fc80000010000 */
[----:B------:R-:W-:Y:S02]  /*5020*/  FADD.FTZ R173, R173, R172 ;  /* 0x000000acadad7221 */ /* 0x000fe40000010000 */
[----:B------:R-:W-:Y:S08]  /*5030*/  MUFU.EX2 R193, R50 ;  /* 0x0000003200c17308 */ /* 0x000ff00000000800 */
[----:B------:R-:W1:Y:S01]  /*5040*/  MUFU.EX2 R194, R51 ;  /* 0x0000003300c27308 */ /* 0x000e620000000800 */
[----:B---3--:R-:W-:-:S07]  /*5050*/  F2FP.BF16.F32.PACK_AB R166, R175, R174 ;  /* 0x000000aeafa6723e */ /* 0x008fce00000010ff */
[----:B------:R-:W-:Y:S08]  /*5060*/  MUFU.EX2 R195, R54 ;  /* 0x0000003600c37308 */ /* 0x000ff00000000800 */
[----:B------:R-:W3:Y:S01]  /*5070*/  MUFU.EX2 R196, R25 ;  /* 0x0000001900c47308 */ /* 0x000ee20000000800 */
[----:B-1----:R-:W-:Y:S01]  /*5080*/  F2FP.BF16.F32.PACK_AB R165, R194, R193 ;  /* 0x000000c1c2a5723e */ /* 0x002fe200000010ff */
[----:B------:R-:W-:-:S04]  /*5090*/  FADD.FTZ R193, R193, R192 ;  /* 0x000000c0c1c17221 */ /* 0x000fc80000010000 */
[----:B------:R-:W-:Y:S01]  /*50a0*/  FADD.FTZ R194, R194, R193 ;  /* 0x000000c1c2c27221 */ /* 0x000fe20000010000 */
[----:B---3--:R-:W-:-:S03]  /*50b0*/  F2FP.BF16.F32.PACK_AB R167, R196, R195 ;  /* 0x000000c3c4a7723e */ /* 0x008fc600000010ff */
[----:B------:R-:W-:Y:S02]  /*50c0*/  FADD.FTZ R195, R195, R194 ;  /* 0x000000c2c3c37221 */ /* 0x000fe40000010000 */
[----:B------:R4:W-:Y:S01]  /*50d0*/  STSM.16.M88.4 [R184], R164 ;  /* 0x000000a4b8007844 */ /* 0x0009e20000000200 */
[----:B--2---:R-:W-:Y:S01]  /*50e0*/  WARPGROUP.ARRIVE ;  /* 0x00000000000079c5 */ /* 0x004fe20000000000 */
[----:B------:R-:W-:-:S05]  /*50f0*/  FADD.FTZ R10, R196, R195 ;  /* 0x000000c3c40a7221 */ /* 0x000fca0000010000 */
[----:B------:R-:W-:Y:S01]  /*5100*/  HGMMA.64x256x16.F32.BF16 R24, R152, gdesc[UR4].tnspB, RZ, !UPT, gsb0 ;  /* 0x43e0000498187df0 */ /* 0x000fe2000c0018ff */
[----:B------:R-:W-:Y:S01]  /*5110*/  UMOV UR6, UR4 ;  /* 0x0000000400067c82 */ /* 0x000fe20008000000 */
[----:B------:R-:W-:Y:S01]  /*5120*/  UMOV UR7, 0x40000040 ;  /* 0x4000004000077882 */ /* 0x000fe20000000000 */
[----:B------:R-:W-:Y:S01]  /*5130*/  R2UR UR4, R198 ;  /* 0x00000000c60472ca */ /* 0x000fe200000e0000 */
[----:B------:R-:W-:Y:S02]  /*5140*/  WARPGROUP.DEPBAR.LE gsb0, 0x0 ;  /* 0x00008000000079c5 */ /* 0x000fe40000010000 */
[----:B------:R-:W-:-:S15]  /*5150*/  WARPGROUP.ARRIVE ;  /* 0x00000000000079c5 */ /* 0x000fde0000000000 */
[----:B------:R-:W-:-:S07]  /*5160*/  NOP ;  /* 0x0000000000007918 */ /* 0x000fce0000000000 */
[----:B------:R-:W-:Y:S01]  /*5170*/  HGMMA.64x256x16.F32.BF16 R24, R156, gdesc[UR4].tnspB, R24, gsb0 ;  /* 0x43e000049c187df0 */ /* 0x000fe20008001818 */
        /* <DEDUP_REMOVED lines=19> */
[----:B-1----:R-:W1:Y:S02]  /*52b0*/  FENCE.VIEW.ASYNC.S ;  /* 0x00000000000073c6 */ /* 0x002e640000000000 */
[----:B-1----:R-:W-:Y:S01]  /*52c0*/  NOP ;  /* 0x0000000000007918 */ /* 0x002fe20000000000 */
[----:B------:R-:W-:Y:S06]  /*52d0*/  BAR.ARV 0xe, 0x100 ;  /* 0x0384000000007b1d */ /* 0x000fec0000002000 */
[----:B------:R1:W-:Y:S02]  /*52e0*/  @!P1 SYNCS.ARRIVE.TRANS64.RED.A1T0 RZ, [R8+URZ], RZ ;  /* 0x000000ff08ff99a7 */ /* 0x0003e4000810043f */
[----:B-1----:R-:W-:-:S04]  /*52f0*/  FADD.FTZ R8, R174, R173 ;  /* 0x000000adae087221 */ /* 0x002fc80000010000 */
[----:B------:R-:W-:Y:S01]  /*5300*/  FADD.FTZ R8, R175, R8 ;  /* 0x00000008af087221 */ /* 0x000fe20000010000 */
[----:B----4-:R-:W-:Y:S06]  /*5310*/  @!P2 BRA `(.L_x_150) ;  /* 0x0000002c008ca947 */ /* 0x010fec0003800000 */
[----:B------:R-:W-:Y:S01]  /*5320*/  MOV R13, R3 ;  /* 0x00000003000d7202 */ /* 0x000fe20000000f00 */
[----:B------:R-:W-:Y:S01]  /*5330*/  IMAD.MOV.U32 R15, RZ, RZ, R0 ;  /* 0x000000ffff0f7224 */ /* 0x000fe200078e0000 */
[----:B------:R-:W-:Y:S01]  /*5340*/  UIADD3 UR37, UR37, -0x2, URZ ;  /* 0xfffffffe25257890 */ /* 0x000fe2000fffe03f */
[----:B------:R-:W-:Y:S01]  /*5350*/  IMAD.MOV.U32 R12, RZ, RZ, R2 ;  /* 0x000000ffff0c7224 */ /* 0x000fe200078e0002 */
[----:B------:R-:W-:-:S10]  /*5360*/  ULDC UR10, c[0x0][0xa80] ;  /* 0x0002a000000a7ab9 */ /* 0x000fd40000000800 */
.L_x_159:
[----:B------:R-:W-:Y:S01]  /*5370*/  VIADD R2, R12, 0x1 ;  /* 0x000000010c027836 */ /* 0x000fe20000000000 */
[----:B------:R-:W-:Y:S01]  /*5380*/  MOV R0, UR37 ;  /* 0x0000002500007c02 */ /* 0x000fe20008000f00 */
[----:B------:R-:W-:-:S03]  /*5390*/  UIADD3 UR37, UR37, -0x1, URZ ;  /* 0xffffffff25257890 */ /* 0x000fc6000fffe03f */
[----:B------:R-:W-:Y:S02]  /*53a0*/  ISETP.NE.AND P3, PT, R2, 0x2, PT ;  /* 0x000000020200780c */ /* 0x000fe40003f65270 */
[----:B------:R-:W-:Y:S02]  /*53b0*/  ISETP.GT.AND P2, PT, R0, RZ, PT ;  /* 0x000000ff0000720c */ /* 0x000fe40003f44270 */
[----:B------:R-:W-:Y:S02]  /*53c0*/  SEL R3, RZ, 0x1, P3 ;  /* 0x00000001ff037807 */ /* 0x000fe40001800000 */
[----:B------:R-:W-:Y:S02]  /*53d0*/  SEL R2, R2, RZ, P3 ;  /* 0x000000ff02027207 */ /* 0x000fe40001800000 */
[----:B------:R-:W-:Y:S01]  /*53e0*/  LOP3.LUT R16, R16, R3, RZ, 0x3c, !PT ;  /* 0x0000000310107212 */ /* 0x000fe200078e3cff */
[----:B--2---:R-:W-:Y:S06]  /*53f0*/  @P0 BRA `(.L_x_151) ;  /* 0x0000000000040947 */ /* 0x004fec0003800000 */
[----:B------:R-:W-:Y:S01]  /*5400*/  BPT.TRAP 0x1 ;  /* 0x000000040000795c */ /* 0x000fe20000300000 */
.L_x_151:
[----:B------:R-:W-:Y:S02]  /*5410*/  LEA R11, R2, UR42, 0x3 ;  /* 0x0000002a020b7c11 */ /* 0x000fe4000f8e18ff */
[----:B------:R-:W-:-:S04]  /*5420*/  SHF.L.U32 R0, R16, 0x1f, RZ ;  /* 0x0000001f10007819 */ /* 0x000fc800000006ff */
[----:B------:R1:W2:Y:S01]  /*5430*/  SYNCS.PHASECHK.TRANS64.TRYWAIT P3, [R11+URZ+0x38830], R0 ;  /* 0x038830000b0075a7 */ /* 0x0002a2000806017f */
[----:B------:R-:W-:Y:S05]  /*5440*/  @P0 BRA `(.L_x_152) ;  /* 0x0000000000040947 */ /* 0x000fea0003800000 */
[----:B------:R-:W-:Y:S01]  /*5450*/  BPT.TRAP 0x1 ;  /* 0x000000040000795c */ /* 0x000fe20000300000 */
.L_x_152:
[----:B------:R-:W-:Y:S01]  /*5460*/  IMAD R3, R2, 0x200, R4 ;  /* 0x0000020002037824 */ /* 0x000fe200078e0204 */
[----:B--2---:R-:W-:Y:S06]  /*5470*/  @P3 BRA `(.L_x_153) ;  /* 0x0000000000083947 */ /* 0x004fec0003800000 */
[----:B------:R-:W2:Y:S02]  /*5480*/  SYNCS.PHASECHK.TRANS64.TRYWAIT P3, [R11+URZ+0x38830], R0 ;  /* 0x038830000b0075a7 */ /* 0x000ea4000806017f */
[----:B--2---:R-:W-:Y:S05]  /*5490*/  @!P3 BRA `(.L_x_154) ;  /* 0x000000800008b947 */ /* 0x004fea0003800000 */
.L_x_153:
[----:B------:R-:W-:Y:S01]  /*54a0*/  UIADD3 UR4, UR42, 0x20400, URZ ;  /* 0x000204002a047890 */ /* 0x000fe2000fffe03f */
[----:B------:R-:W-:Y:S01]  /*54b0*/  R2UR UR11, R3 ;  /* 0x00000000030b72ca */ /* 0x000fe200000e0000 */
[----:B------:R-:W-:Y:S01]  /*54c0*/  WARPGROUP.ARRIVE ;  /* 0x00000000000079c5 */ /* 0x000fe20000000000 */
[----:B------:R-:W-:Y:S01]  /*54d0*/  UMOV UR7, 0x40000040 ;  /* 0x4000004000077882 */ /* 0x000fe20000000000 */
[----:B------:R-:W-:Y:S01]  /*54e0*/  USHF.R.U32.HI UR4, URZ, 0x4, UR4 ;  /* 0x000000043f047899 */ /* 0x000fe20008011604 */
[----:B------:R-:W-:Y:S01]  /*54f0*/  UMOV UR5, 0x40000040 ;  /* 0x4000004000057882 */ /* 0x000fe20000000000 */
[----:B------:R-:W-:Y:S02]  /*5500*/  UMOV UR15, 0x40000040 ;  /* 0x40000040000f7882 */ /* 0x000fe40000000000 */
[----:B------:R-:W-:Y:S01]  /*5510*/  ULOP3.LUT UR4, UR4, 0x3fff, URZ, 0xc0, !UPT ;  /* 0x00003fff04047892 */ /* 0x000fe2000f8ec03f */
[----:B------:R-:W-:-:S03]  /*5520*/  UMOV UR19, 0x40000040 ;  /* 0x4000004000137882 */ /* 0x000fc60000000000 */
[----:B------:R-:W-:Y:S02]  /*5530*/  ULOP3.LUT UR4, UR4, 0x10000, URZ, 0xfc, !UPT ;  /* 0x0001000004047892 */ /* 0x000fe4000f8efc3f */
[----:B------:R-:W-:Y:S01]  /*5540*/  UMOV UR6, UR11 ;  /* 0x0000000b00067c82 */ /* 0x000fe20008000000 */
[----:B------:R-:W-:Y:S02]  /*5550*/  UIADD3 UR14, UR11, 0x4, URZ ;  /* 0x000000040b0e7890 */ /* 0x000fe4000fffe03f */
[----:B------:R-:W-:-:S04]  /*5560*/  UIADD3 UR18, UR11, 0x6, URZ ;  /* 0x000000060b127890 */ /* 0x000fc8000fffe03f */
[----:B------:R-:W-:Y:S01]  /*5570*/  HGMMA.64x64x16.F32.BF16 R152, gdesc[UR4], RZ, !UPT, gsb0 ;  /* 0x00e00000049879f0 */ /* 0x000fe2000c0018ff */
[----:B------:R-:W-:Y:S01]  /*5580*/  UIADD3 UR6, UR11, 0x2, URZ ;  /* 0x000000020b067890 */ /* 0x000fe2000fffe03f */
[----:B------:R-:W-:Y:S01]  /*5590*/  UMOV UR4, UR8 ;  /* 0x0000000800047c82 */ /* 0x000fe20008000000 */
[----:B------:R-:W-:Y:S01]  /*55a0*/  UMOV UR5, UR9 ;  /* 0x0000000900057c82 */ /* 0x000fe20008000000 */
[----:B------:R-:W-:Y:S01]  /*55b0*/  UMOV UR7, 0x40000040 ;  /* 0x4000004000077882 */ /* 0x000fe20000000000 */
        /* <DEDUP_REMOVED lines=10> */
[----:B------:R-:W-:Y:S05]  /*5660*/  @P0 BRA `(.L_x_155) ;  /* 0x0000000000040947 */ /* 0x000fea0003800000 */
[----:B------:R-:W-:Y:S01]  /*5670*/  BPT.TRAP 0x1 ;  /* 0x000000040000795c */ /* 0x000fe20000300000 */
.L_x_155:
[----:B------:R3:W4:Y:S01]  /*5680*/  SYNCS.PHASECHK.TRANS64.TRYWAIT P3, [R11+URZ+0x38850], R0 ;  /* 0x038850000b0075a7 */ /* 0x000722000806017f */
[----:B------:R-:W-:Y:S05]  /*5690*/  @P0 BRA `(.L_x_156) ;  /* 0x0000000000040947 */ /* 0x000fea0003800000 */
[----:B------:R-:W-:Y:S01]  /*56a0*/  BPT.TRAP 0x1 ;  /* 0x000000040000795c */ /* 0x000fe20000300000 */
.L_x_156:
[----:B----4-:R-:W-:Y:S05]  /*56b0*/  @P3 BRA `(.L_x_157) ;  /* 0x0000000000083947 */ /* 0x010fea0003800000 */
[----:B------:R-:W4:Y:S02]  /*56c0*/  SYNCS.PHASECHK.TRANS64.TRYWAIT P3, [R11+URZ+0x38850], R0 ;  /* 0x038850000b0075a7 */ /* 0x000f24000806017f */
[----:B----4-:R-:W-:Y:S05]  /*56d0*/  @!P3 BRA `(.L_x_158) ;  /* 0x0000007c008cb947 */ /* 0x010fea0003800000 */
.L_x_157:
[----:B-1234-:R-:W-:Y:S01]  /*56e0*/  VIADD R0, R5, 0x26400 ;  /* 0x0002640005007836 */ /* 0x01efe20000000000 */
[C---:B------:R-:W-:Y:S01]  /*56f0*/  IADD3 R3, R7.reuse, 0x200, RZ ;  /* 0x0000020007037810 */ /* 0x040fe20007ffe0ff */
[----:B------:R-:W-:Y:S01]  /*5700*/  VIADD R20, R7, 0x6 ;  /* 0x0000000607147836 */ /* 0x000fe20000000000 */
[----:B------:R-:W-:Y:S01]  /*5710*/  WARPGROUP.ARRIVE ;  /* 0x00000000000079c5 */ /* 0x000fe20000000000 */
[----:B------:R-:W-:Y:S01]  /*5720*/  UMOV UR7, 0x40000040 ;  /* 0x4000004000077882 */ /* 0x000fe20000000000 */
[----:B------:R-:W-:Y:S01]  /*5730*/  SHF.R.U32.HI R0, RZ, 0x4, R0 ;  /* 0x00000004ff007819 */ /* 0x000fe20000011600 */
[----:B------:R-:W-:-:S03]  /*5740*/  UMOV UR5, 0x40000040 ;  /* 0x4000004000057882 */ /* 0x000fc60000000000 */
[----:B------:R-:W1:Y:S01]  /*5750*/  S2R R189, SR_TID.X ;  /* 0x0000000000bd7919 */ /* 0x000e620000002100 */
[----:B------:R-:W-:Y:S02]  /*5760*/  LEA R202, R2, R9, 0xc ;  /* 0x0000000902ca7211 */ /* 0x000fe400078e60ff */
[----:B------:R-:W-:Y:S01]  /*5770*/  LOP3.LUT R14, R0, 0x3fff, RZ, 0xc0, !PT ;  /* 0x00003fff000e7812 */ /* 0x000fe200078ec0ff */
[----:B------:R-:W-:-:S03]  /*5780*/  IMAD R0, R2, 0x1000, R6 ;  /* 0x0000100002007824 */ /* 0x000fc600078e0206 */
[----:B------:R-:W-:Y:S01]  /*5790*/  LOP3.LUT R7, R14, 0x10000, RZ, 0xfc, !PT ;  /* 0x000100000e077812 */ /* 0x000fe200078efcff */
[C---:B------:R-:W-:Y:S01]  /*57a0*/  VIADD R14, R0.reuse, 0x2 ;  /* 0x00000002000e7836 */ /* 0x040fe20000000000 */
[----:B------:R-:W-:Y:S02]  /*57b0*/  R2UR UR6, R0 ;  /* 0x00000000000672ca */ /* 0x000fe400000e0000 */
[C---:B------:R-:W-:Y:S01]  /*57c0*/  R2UR UR4, R7.reuse ;  /* 0x00000000070472ca */ /* 0x040fe200000e0000 */
[C---:B------:R-:W-:Y:S02]  /*57d0*/  VIADD R21, R7.reuse, 0x2 ;  /* 0x0000000207157836 */ /* 0x040fe40000000000 */
[----:B------:R-:W-:-:S10]  /*57e0*/  VIADD R191, R7, 0x800 ;  /* 0x0000080007bf7836 */ /* 0x000fd40000000000 */
[----:B------:R-:W-:Y:S01]  /*57f0*/  HGMMA.64x64x16.F32.BF16 R152, gdesc[UR4], R152, gsb0 ;  /* 0x00e00000049879f0 */ /* 0x000fe20008001898 */
[----:B------:R-:W-:Y:S01]  /*5800*/  R2UR UR6, R14 ;  /* 0x000000000e0672ca */ /* 0x000fe200000e0000 */
[----:B------:R-:W-:Y:S01]  /*5810*/  UMOV UR7, 0x40000040 ;  /* 0x4000004000077882 */ /* 0x000fe20000000000 */
[----:B------:R-:W-:Y:S01]  /*5820*/  R2UR UR4, R21 ;  /* 0x00000000150472ca */ /* 0x000fe200000e0000 */
[----:B------:R-:W-:Y:S01]  /*5830*/  UMOV UR5, 0x40000040 ;  /* 0x4000004000057882 */ /* 0x000fe20000000000 */
[----:B------:R-:W-:Y:S01]  /*5840*/  VIADD R21, R7, 0x4 ;  /* 0x0000000407157836 */ /* 0x000fe20000000000 */
[----:B------:R-:W-:Y:S02]  /*5850*/  IADD3 R14, R0, 0x4, RZ ;  /* 0x00000004000e7810 */ /* 0x000fe40007ffe0ff */
[----:B-1----:R-:W-:Y:S01]  /*5860*/  SHF.R.U32.HI R189, RZ, 0x7, R189 ;  /* 0x00000007ffbd7819 */ /* 0x002fe200000116bd */
[----:B------:R-:W-:Y:S02]  /*5870*/  WARPGROUP.DEPBAR.LE gsb0, 0x0 ;  /* 0x00008000000079c5 */ /* 0x000fe40000010000 */
[----:B------:R-:W-:-:S06]  /*5880*/  WARPGROUP.ARRIVE ;  /* 0x00000000000079c5 */ /* 0x000fcc0000000000 */
[----:B------:R-:W-:Y:S01]  /*5890*/  HGMMA.64x64x16.F32.BF16 R152, gdesc[UR4], R152, gsb0 ;  /* 0x00e00000049879f0 */ /* 0x000fe20008001898 */
[----:B------:R-:W-:Y:S01]  /*58a0*/  R2UR UR6, R14 ;  /* 0x000000000e0672ca */ /* 0x000fe200000e0000 */
[----:B------:R-:W-:Y:S01]  /*58b0*/  UMOV UR7, 0x40000040 ;  /* 0x4000004000077882 */ /* 0x000fe20000000000 */
[----:B------:R-:W-:Y:S01]  /*58c0*/  R2UR UR4, R21 ;  /* 0x00000000150472ca */ /* 0x000fe200000e0000 */
[----:B------:R-:W-:Y:S01]  /*58d0*/  UMOV UR5, 0x40000040 ;  /* 0x4000004000057882 */ /* 0x000fe20000000000 */
[C---:B------:R-:W-:Y:S02]  /*58e0*/  VIADD R14, R0.reuse, 0x6 ;  /* 0x00000006000e7836 */ /* 0x040fe40000000000 */
        /* <DEDUP_REMOVED lines=9> */
[----:B------:R-:W-:Y:S02]  /*5980*/  WARPGROUP.DEPBAR.LE gsb0, 0x0 ;  /* 0x00008000000079c5 */ /* 0x000fe40000010000 */
[----:B------:R-:W-:-:S08]  /*5990*/  WARPGROUP.ARRIVE ;  /* 0x00000000000079c5 */ /* 0x000fd00000000000 */
        /* <DEDUP_REMOVED lines=104> */
[----:B------:R-:W1:Y:S02]  /*6020*/  SHFL.IDX PT, R3, R189, RZ, 0x1f ;  /* 0x00001fffbd037589 */ /* 0x000e6400000e0000 */
[----:B-1----:R-:W-:-:S04]  /*6030*/  ISETP.GT.AND P3, PT, R3, 0x7f, PT ;  /* 0x0000007f0300780c */ /* 0x002fc80003f64270 */
[----:B------:R-:W-:-:S04]  /*6040*/  SEL R3, RZ, 0x2, !P3 ;  /* 0x00000002ff037807 */ /* 0x000fc80005800000 */
        /* <DEDUP_REMOVED lines=9> */
[----:B------:R-:W-:-:S05]  /*60e0*/  IMAD.MOV.U32 R20, RZ, RZ, 0x4 ;  /* 0x00000004ff147424 */ /* 0x000fca00078e00ff */
[C---:B------:R-:W-:Y:S02]  /*60f0*/  SEL R14, R20.reuse, 0x2, P3 ;  /* 0x00000002140e7807 */ /* 0x040fe40001800000 */
[----:B------:R-:W-:Y:S02]  /*6100*/  SEL R20, R20, 0x6, !P3 ;  /* 0x0000000614147807 */ /* 0x000fe40005800000 */
        /* <DEDUP_REMOVED lines=9> */
[--C-:B------:R-:W-:Y:S02]  /*61a0*/  IMAD.IADD R189, R21, 0x1, R20.reuse ;  /* 0x0000000115bd7824 */ /* 0x100fe400078e0214 */
[----:B------:R-:W-:Y:S02]  /*61b0*/  IMAD.IADD R21, R191, 0x1, R20 ;  /* 0x00000001bf157824 */ /* 0x000fe400078e0214 */
[----:B------:R-:W-:Y:S01]  /*61c0*/  VIADD R191, R7, 0xa00 ;  /* 0x00000a0007bf7836 */ /* 0x000fe20000000000 */
        /* <DEDUP_REMOVED lines=23> */
[----:B------:R-:W-:-:S03]  /*6340*/  IADD3 R189, R191, R3, RZ ;  /* 0x00000003bfbd7210 */ /* 0x000fc60007ffe0ff */
        /* <DEDUP_REMOVED lines=8> */
[----:B------:R-:W-:Y:S02]  /*63d0*/  IMAD.IADD R190, R14, 0x1, R21 ;  /* 0x000000010ebe7824 */ /* 0x000fe400078e0215 */
        /* <DEDUP_REMOVED lines=8> */
[----:B------:R-:W-:Y:S01]  /*6460*/  IMAD.IADD R189, R20, 0x1, R21 ;  /* 0x0000000114bd7824 */ /* 0x000fe200078e0215 */
[----:B------:R-:W-:Y:S02]  /*6470*/  IADD3 R21, R191, R20, RZ ;  /* 0x00000014bf157210 */ /* 0x000fe40007ffe0ff */
[----:B------:R-:W-:Y:S01]  /*6480*/  IADD3 R191, R7, 0xc00, RZ ;  /* 0x00000c0007bf7810 */ /* 0x000fe20007ffe0ff */
[----:B------:R-:W-:Y:S02]  /*6490*/  WARPGROUP.DEPBAR.LE gsb0, 0x0 ;  /* 0x00008000000079c5 */ /* 0x000fe40000010000 */
[----:B------:R-:W-:-:S06]  /*64a0*/  WARPGROUP.ARRIVE ;  /* 0x00000000000079c5 */ /* 0x000fcc0000000000 */
        /* <DEDUP_REMOVED lines=21> */
[----:B------:R-:W-:Y:S02]  /*6600*/  IMAD.IADD R189, R191, 0x1, R3 ;  /* 0x00000001bfbd7824 */ /* 0x000fe400078e0203 */
        /* <DEDUP_REMOVED lines=8> */
[----:B------:R-:W-:Y:S01]  /*6690*/  IMAD.IADD R190, R14, 0x1, R21 ;  /* 0x000000010ebe7824 */ /* 0x000fe200078e0215 */
[----:B------:R-:W-:Y:S01]  /*66a0*/  IADD3 R189, R191, R14, RZ ;  /* 0x0000000ebfbd7210 */ /* 0x000fe20007ffe0ff */
[----:B------:R-:W-:Y:S02]  /*66b0*/  WARPGROUP.DEPBAR.LE gsb0, 0x0 ;  /* 0x00008000000079c5 */ /* 0x000fe40000010000 */
[----:B------:R-:W-:-:S07]  /*66c0*/  WARPGROUP.ARRIVE ;  /* 0x00000000000079c5 */ /* 0x000fce0000000000 */
        /* <DEDUP_REMOVED lines=41> */
[C---:B------:R-:W-:Y:S02]  /*6960*/  IMAD.IADD R14, R189.reuse, 0x1, R14 ;  /* 0x00000001bd0e7824 */ /* 0x040fe400078e020e */
[----:B------:R-:W-:Y:S01]  /*6970*/  IMAD.IADD R21, R20, 0x1, R21 ;  /* 0x0000000114157824 */ /* 0x000fe200078e0215 */
[----:B------:R-:W-:Y:S01]  /*6980*/  IADD3 R20, R189, R20, RZ ;  /* 0x00000014bd147210 */ /* 0x000fe20007ffe0ff */
[----:B------:R-:W-:-:S02]  /*6990*/  WARPGROUP.DEPBAR.LE gsb0, 0x0 ;  /* 0x00008000000079c5 */ /* 0x000fc40000010000 */
        /* <DEDUP_REMOVED lines=20> */
[----:B------:R-:W-:Y:S01]  /*6ae0*/  IADD3 R20, R3, R14, R7 ;  /* 0x0000000e03147210 */ /* 0x000fe20007ffe007 */
[----:B------:R-:W-:Y:S02]  /*6af0*/  WARPGROUP.DEPBAR.LE gsb0, 0x0 ;  /* 0x00008000000079c5 */ /* 0x000fe40000010000 */
[----:B------:R-:W-:-:S08]  /*6b00*/  WARPGROUP.ARRIVE ;  /* 0x00000000000079c5 */ /* 0x000fd00000000000 */
        /* <DEDUP_REMOVED lines=9> */
[----:B------:R-:W-:-:S12]  /*6ba0*/  UMOV UR7, 0x40000040 ;  /* 0x4000004000077882 */ /* 0x000fd80000000000 */
[----:B------:R-:W-:Y:S01]  /*6bb0*/  UMOV UR6, UR4 ;  /* 0x0000000400067c82 */ /* 0x000fe20008000000 */
[----:B------:R-:W-:Y:S02]  /*6bc0*/  WARPGROUP.DEPBAR.LE gsb0, 0x0 ;  /* 0x00008000000079c5 */ /* 0x000fe40000010000 */
        /* <DEDUP_REMOVED lines=15> */
[----:B------:R-:W-:Y:S02]  /*6cc0*/  FMNMX.FTZ R20, R181, R0, !PT ;  /* 0x00000000b5147209 */ /* 0x000fe40007810000 */
[----:B------:R-:W-:-:S03]  /*6cd0*/  FMNMX.FTZ R0, R154, R13, !PT ;  /* 0x0000000d9a007209 */ /* 0x000fc60007810000 */
        /* <DEDUP_REMOVED lines=12> */
[C---:B------:R-:W-:Y:S01]  /*6da0*/  FMUL.FTZ R194, R0.reuse, UR10 ;  /* 0x0000000a00c27c20 */ /* 0x040fe20008410000 */
[----:B------:R-:W-:Y:S01]  /*6db0*/  FMNMX.FTZ R3, R171, R14, !PT ;  /* 0x0000000eab037209 */ /* 0x000fe20007810000 */
[----:B------:R-:W-:Y:S02]  /*6dc0*/  FADD.FTZ R15, -R0, R15 ;  /* 0x0000000f000f7221 */ /* 0x000fe40000010100 */
[--C-:B------:R-:W-:Y:S01]  /*6dd0*/  FFMA.FTZ R189, R152, UR10, -R194.reuse ;  /* 0x0000000a98bd7c23 */ /* 0x100fe200080108c2 */
[----:B------:R-:W-:Y:S01]  /*6de0*/  FMNMX.FTZ R20, R174, R3, !PT ;  /* 0x00000003ae147209 */ /* 0x000fe20007810000 */
[--C-:B------:R-:W-:Y:S01]  /*6df0*/  FFMA.FTZ R21, R153, UR10, -R194.reuse ;  /* 0x0000000a99157c23 */ /* 0x100fe200080108c2 */
[----:B------:R-:W-:Y:S01]  /*6e00*/  FMUL.FTZ R15, R15, UR10 ;  /* 0x0000000a0f0f7c20 */ /* 0x000fe20008410000 */
        /* <DEDUP_REMOVED lines=11> */
[--C-:B------:R-:W-:Y:S01]  /*6ec0*/  FFMA.FTZ R169, R169, UR10, -R194.reuse ;  /* 0x0000000aa9a97c23 */ /* 0x100fe200080108c2 */
[--C-:B------:R-:W-:Y:S01]  /*6ed0*/  FFMA.FTZ R172, R172, UR10, -R194.reuse ;  /* 0x0000000aacac7c23 */ /* 0x100fe200080108c2 */
[----:B------:R-:W-:Y:S01]  /*6ee0*/  FMNMX.FTZ R152, R182, R3, !PT ;  /* 0x00000003b6987209 */ /* 0x000fe20007810000 */
[----:B------:R2:W-:Y:S01]  /*6ef0*/  MUFU.EX2 R20, R156 ;  /* 0x0000009c00147308 */ /* 0x0005e20000000800 */
[--C-:B------:R-:W-:Y:S01]  /*6f00*/  FFMA.FTZ R173, R173, UR10, -R194.reuse ;  /* 0x0000000aadad7c23 */ /* 0x100fe200080108c2 */
[--C-:B------:R-:W-:Y:S01]  /*6f10*/  FFMA.FTZ R176, R176, UR10, -R194.reuse ;  /* 0x0000000ab0b07c23 */ /* 0x100fe200080108c2 */
[----:B------:R-:W-:Y:S01]  /*6f20*/  FMNMX.FTZ R152, R183, R152, !PT ;  /* 0x00000098b7987209 */ /* 0x000fe20007810000 */
[--C-:B------:R-:W-:Y:S01]  /*6f30*/  FFMA.FTZ R177, R177, UR10, -R194.reuse ;  /* 0x0000000ab1b17c23 */ /* 0x100fe200080108c2 */
[----:B------:R-:W-:-:S03]  /*6f40*/  FFMA.FTZ R180, R180, UR10, -R194 ;  /* 0x0000000ab4b47c23 */ /* 0x000fc600080108c2 */
[----:B------:R-:W3:Y:S01]  /*6f50*/  SHFL.BFLY PT, R3, R152, 0x2, 0x1f ;  /* 0x0c401f0098037f89 */ /* 0x000ee200000e0000 */
        /* <DEDUP_REMOVED lines=22> */
[----:B------:R-:W-:Y:S01]  /*70c0*/  FMUL.FTZ R61, R61, R15 ;  /* 0x0000000f3d3d7220 */ /* 0x000fe20000410000 */
[----:B---3--:R-:W-:Y:S01]  /*70d0*/  FMNMX.FTZ R153, R152, R3, !PT ;  /* 0x0000000398997209 */ /* 0x008fe20007810000 */
[----:B------:R-:W-:Y:S01]  /*70e0*/  MUFU.EX2 R190, R190 ;  /* 0x000000be00be7308 */ /* 0x000fe20000000800 */
[-C--:B------:R-:W-:Y:S01]  /*70f0*/  FMUL.FTZ R64, R64, R15.reuse ;  /* 0x0000000f40407220 */ /* 0x080fe20000410000 */
[-C--:B------:R-:W-:Y:S01]  /*7100*/  FMUL.FTZ R65, R65, R15.reuse ;  /* 0x0000000f41417220 */ /* 0x080fe20000410000 */
[-C--:B------:R-:W-:Y:S01]  /*7110*/  FMUL.FTZ R68, R68, R15.reuse ;  /* 0x0000000f44447220 */ /* 0x080fe20000410000 */
[----:B------:R-:W1:Y:S01]  /*7120*/  SHFL.BFLY PT, R152, R153, 0x1, 0x1f ;  /* 0x0c201f0099987f89 */ /* 0x000e6200000e0000 */
        /* <DEDUP_REMOVED lines=19> */
[----:B------:R-:W4:Y:S01]  /*7260*/  MUFU.EX2 R193, R193 ;  /* 0x000000c100c17308 */ /* 0x000f220000000800 */
[-C--:B------:R-:W-:Y:S01]  /*7270*/  FMUL.FTZ R104, R104, R15.reuse ;  /* 0x0000000f68687220 */ /* 0x080fe20000410000 */
[-C--:B------:R-:W-:Y:S01]  /*7280*/  FMUL.FTZ R105, R105, R15.reuse ;  /* 0x0000000f69697220 */ /* 0x080fe20000410000 */
[-C--:B------:R-:W-:Y:S01]  /*7290*/  FMUL.FTZ R108, R108, R15.reuse ;  /* 0x0000000f6c6c7220 */ /* 0x080fe20000410000 */
[----:B-1----:R-:W-:Y:S01]  /*72a0*/  FMNMX.FTZ R3, R153, R152, !PT ;  /* 0x0000009899037209 */ /* 0x002fe20007810000 */
[----:B------:R-:W-:Y:S01]  /*72b0*/  FFMA.FTZ R153, R181, UR10, -R194 ;  /* 0x0000000ab5997c23 */ /* 0x000fe200080108c2 */
[-C--:B------:R-:W-:Y:S01]  /*72c0*/  FMUL.FTZ R109, R109, R15.reuse ;  /* 0x0000000f6d6d7220 */ /* 0x080fe20000410000 */
[-C--:B------:R-:W-:Y:S01]  /*72d0*/  FMUL.FTZ R112, R112, R15.reuse ;  /* 0x0000000f70707220 */ /* 0x080fe20000410000 */
[----:B------:R-:W-:Y:S01]  /*72e0*/  MUFU.EX2 R168, R168 ;  /* 0x000000a800a87308 */ /* 0x000fe20000000800 */
[C---:B------:R-:W-:Y:S01]  /*72f0*/  FADD.FTZ R152, -R3.reuse, R13 ;  /* 0x0000000d03987221 */ /* 0x040fe20000010100 */
[----:B--2---:R-:W-:Y:S01]  /*7300*/  FMUL.FTZ R156, R3, UR10 ;  /* 0x0000000a039c7c20 */ /* 0x004fe20008410000 */
[-C--:B------:R-:W-:Y:S01]  /*7310*/  FMUL.FTZ R113, R113, R15.reuse ;  /* 0x0000000f71717220 */ /* 0x080fe20000410000 */
[----:B------:R-:W-:Y:S01]  /*7320*/  FMUL.FTZ R116, R116, R15 ;  /* 0x0000000f74747220 */ /* 0x000fe20000410000 */
[----:B------:R-:W-:Y:S01]  /*7330*/  FMUL.FTZ R152, R152, UR10 ;  /* 0x0000000a98987c20 */ /* 0x000fe20008410000 */
[--C-:B------:R-:W-:Y:S01]  /*7340*/  FFMA.FTZ R194, R154, UR10, -R156.reuse ;  /* 0x0000000a9ac27c23 */ /* 0x100fe2000801089c */
[--C-:B------:R-:W-:Y:S01]  /*7350*/  FFMA.FTZ R195, R155, UR10, -R156.reuse ;  /* 0x0000000a9bc37c23 */ /* 0x100fe2000801089c */
[----:B------:R1:W-:Y:S01]  /*7360*/  MUFU.EX2 R13, R153 ;  /* 0x00000099000d7308 */ /* 0x0003e20000000800 */
[--C-:B------:R-:W-:Y:S01]  /*7370*/  FFMA.FTZ R196, R158, UR10, -R156.reuse ;  /* 0x0000000a9ec47c23 */ /* 0x100fe2000801089c */
[--C-:B------:R-:W-:Y:S01]  /*7380*/  FFMA.FTZ R197, R159, UR10, -R156.reuse ;  /* 0x0000000a9fc57c23 */ /* 0x100fe2000801089c */
[--C-:B------:R-:W-:Y:S01]  /*7390*/  FFMA.FTZ R198, R162, UR10, -R156.reuse ;  /* 0x0000000aa2c67c23 */ /* 0x100fe2000801089c */
[--C-:B------:R-:W-:Y:S01]  /*73a0*/  FFMA.FTZ R199, R163, UR10, -R156.reuse ;  /* 0x0000000aa3c77c23 */ /* 0x100fe2000801089c */
[--C-:B------:R-:W-:Y:S01]  /*73b0*/  FFMA.FTZ R200, R166, UR10, -R156.reuse ;  /* 0x0000000aa6c87c23 */ /* 0x100fe2000801089c */
[--C-:B------:R-:W-:Y:S01]  /*73c0*/  FFMA.FTZ R201, R167, UR10, -R156.reuse ;  /* 0x0000000aa7c97c23 */ /* 0x100fe2000801089c */
[----:B------:R-:W-:Y:S01]  /*73d0*/  FFMA.FTZ R170, R170, UR10, -R156 ;  /* 0x0000000aaaaa7c23 */ /* 0x000fe2000801089c */
[----:B------:R2:W5:Y:S01]  /*73e0*/  MUFU.EX2 R181, R152 ;  /* 0x0000009800b57308 */ /* 0x0005620000000800 */
[----:B-1----:R-:W-:-:S02]  /*73f0*/  IMAD.MOV R153, RZ, RZ, -R19 ;  /* 0x000000ffff997224 */ /* 0x002fc400078e0a13 */
[--C-:B------:R-:W-:Y:S01]  /*7400*/  FFMA.FTZ R171, R171, UR10, -R156.reuse ;  /* 0x0000000aabab7c23 */ /* 0x100fe2000801089c */
[--C-:B------:R-:W-:Y:S01]  /*7410*/  FFMA.FTZ R174, R174, UR10, -R156.reuse ;  /* 0x0000000aaeae7c23 */ /* 0x100fe2000801089c */
[--C-:B------:R-:W-:Y:S01]  /*7420*/  FFMA.FTZ R175, R175, UR10, -R156.reuse ;  /* 0x0000000aafaf7c23 */ /* 0x100fe2000801089c */
[--C-:B------:R-:W-:Y:S01]  /*7430*/  FFMA.FTZ R178, R178, UR10, -R156.reuse ;  /* 0x0000000ab2b27c23 */ /* 0x100fe2000801089c */
[----:B------:R-:W-:Y:S01]  /*7440*/  ISETP.NE.AND P3, PT, R18, R153, PT ;  /* 0x000000991200720c */ /* 0x000fe20003f65270 */
[--C-:B------:R-:W-:Y:S01]  /*7450*/  FFMA.FTZ R179, R179, UR10, -R156.reuse ;  /* 0x0000000ab3b37c23 */ /* 0x100fe2000801089c */
[--C-:B------:R-:W-:Y:S01]  /*7460*/  FFMA.FTZ R183, R183, UR10, -R156.reuse ;  /* 0x0000000ab7b77c23 */ /* 0x100fe2000801089c */
[----:B--2---:R-:W-:Y:S02]  /*7470*/  @!P1 VIADD R152, R11, 0x38840 ;  /* 0x000388400b989836 */ /* 0x004fe40000000000 */
[----:B------:R-:W-:Y:S01]  /*7480*/  FFMA.FTZ R182, R182, UR10, -R156 ;  /* 0x0000000ab6b67c23 */ /* 0x000fe2000801089c */
[----:B------:R-:W-:Y:S01]  /*7490*/  MUFU.EX2 R194, R194 ;  /* 0x000000c200c27308 */ /* 0x000fe20000000800 */
[----:B---3--:R-:W-:Y:S01]  /*74a0*/  F2FP.BF16.F32.PACK_AB R156, R191, R190 ;  /* 0x000000bebf9c723e */ /* 0x008fe200000010ff */
[-C--:B------:R-:W-:Y:S01]  /*74b0*/  FMUL.FTZ R117, R117, R15.reuse ;  /* 0x0000000f75757220 */ /* 0x080fe20000410000 */
[----:B------:R-:W-:Y:S01]  /*74c0*/  @!P1 PRMT R152, RZ, 0x654, R152 ;  /* 0x00000654ff989816 */ /* 0x000fe20000000098 */
[----:B------:R-:W-:Y:S01]  /*74d0*/  FMUL.FTZ R120, R120, R15 ;  /* 0x0000000f78787220 */ /* 0x000fe20000410000 */
[----:B----4-:R-:W-:Y:S01]  /*74e0*/  F2FP.BF16.F32.PACK_AB R158, R193, R192 ;  /* 0x000000c0c19e723e */ /* 0x010fe200000010ff */
[-C--:B-----5:R-:W-:Y:S01]  /*74f0*/  FMUL.FTZ R26, R26, R181.reuse ;  /* 0x000000b51a1a7220 */ /* 0x0a0fe20000410000 */
[----:B------:R1:W-:Y:S01]  /*7500*/  @!P1 SYNCS.ARRIVE.TRANS64.RED.A1T0 RZ, [R152+URZ], RZ ;  /* 0x000000ff98ff99a7 */ /* 0x0003e2000810043f */
[----:B------:R-:W-:Y:S01]  /*7510*/  @!P3 IMAD R12, R12, 0x40, R17 ;  /* 0x000000400c0cb824 */ /* 0x000fe200078e0211 */
[----:B------:R-:W2:Y:S01]  /*7520*/  MUFU.EX2 R195, R195 ;  /* 0x000000c300c37308 */ /* 0x000ea20000000800 */
[-C--:B------:R-:W-:Y:S01]  /*7530*/  FMUL.FTZ R27, R27, R181.reuse ;  /* 0x000000b51b1b7220 */ /* 0x080fe20000410000 */
[-C--:B------:R-:W-:Y:S01]  /*7540*/  FMUL.FTZ R30, R30, R181.reuse ;  /* 0x000000b51e1e7220 */ /* 0x080fe20000410000 */
[-C--:B------:R-:W-:Y:S01]  /*7550*/  FMUL.FTZ R31, R31, R181.reuse ;  /* 0x000000b51f1f7220 */ /* 0x080fe20000410000 */
[----:B------:R-:W-:Y:S01]  /*7560*/  @!P3 LEA R154, R12, UR42, 0x2 ;  /* 0x0000002a0c9abc11 */ /* 0x000fe2000f8e10ff */
[-C--:B------:R-:W-:Y:S01]  /*7570*/  FMUL.FTZ R34, R34, R181.reuse ;  /* 0x000000b522227220 */ /* 0x080fe20000410000 */
[----:B-1----:R-:W-:Y:S01]  /*7580*/  F2FP.BF16.F32.PACK_AB R152, R21, R14 ;  /* 0x0000000e1598723e */ /* 0x002fe200000010ff */
[-C--:B------:R-:W-:Y:S01]  /*7590*/  FMUL.FTZ R35, R35, R181.reuse ;  /* 0x000000b523237220 */ /* 0x080fe20000410000 */
[----:B------:R-:W-:Y:S01]  /*75a0*/  MUFU.EX2 R196, R196 ;  /* 0x000000c400c47308 */ /* 0x000fe20000000800 */
[----:B------:R-:W-:Y:S01]  /*75b0*/  @!P3 STS [R154+0x38400], R15 ;  /* 0x0384000f9a00b388 */ /* 0x000fe20000000800 */
[-C--:B------:R-:W-:Y:S01]  /*75c0*/  FMUL.FTZ R38, R38, R181.reuse ;  /* 0x000000b526267220 */ /* 0x080fe20000410000 */
[-C--:B------:R-:W-:Y:S01]  /*75d0*/  FMUL.FTZ R39, R39, R181.reuse ;  /* 0x000000b527277220 */ /* 0x080fe20000410000 */
[-C--:B------:R-:W-:Y:S01]  /*75e0*/  FMUL.FTZ R42, R42, R181.reuse ;  /* 0x000000b52a2a7220 */ /* 0x080fe20000410000 */
[----:B------:R1:W-:Y:S01]  /*75f0*/  @!P3 STS [R154+0x38420], R181 ;  /* 0x038420b59a00b388 */ /* 0x0003e20000000800 */
[-C--:B------:R-:W-:Y:S01]  /*7600*/  FMUL.FTZ R43, R43, R181.reuse ;  /* 0x000000b52b2b7220 */ /* 0x080fe20000410000 */
[-C--:B------:R-:W-:Y:S01]  /*7610*/  FMUL.FTZ R46, R46, R181.reuse ;  /* 0x000000b52e2e7220 */ /* 0x080fe20000410000 */
[----:B------:R-:W3:Y:S01]  /*7620*/  MUFU.EX2 R197, R197 ;  /* 0x000000c500c57308 */ /* 0x000ee20000000800 */
[----:B--2---:R-:W-:Y:S01]  /*7630*/  F2FP.BF16.F32.PACK_AB R153, R195, R194 ;  /* 0x000000c2c399723e */ /* 0x004fe200000010ff */
[-C--:B------:R-:W-:Y:S01]  /*7640*/  FMUL.FTZ R47, R47, R181.reuse ;  /* 0x000000b52f2f7220 */ /* 0x080fe20000410000 */
[-C--:B------:R-:W-:Y:S01]  /*7650*/  FMUL.FTZ R50, R50, R181.reuse ;  /* 0x000000b532327220 */ /* 0x080fe20000410000 */
[-C--:B------:R-:W-:Y:S01]  /*7660*/  FMUL.FTZ R51, R51, R181.reuse ;  /* 0x000000b533337220 */ /* 0x080fe20000410000 */
[-C--:B------:R-:W-:Y:S01]  /*7670*/  FMUL.FTZ R54, R54, R181.reuse ;  /* 0x000000b536367220 */ /* 0x080fe20000410000 */
[-C--:B------:R-:W-:Y:S01]  /*7680*/  FMUL.FTZ R55, R55, R181.reuse ;  /* 0x000000b537377220 */ /* 0x080fe20000410000 */
[----:B-1----:R-:W-:Y:S01]  /*7690*/  F2FP.BF16.F32.PACK_AB R154, R189, R20 ;  /* 0x00000014bd9a723e */ /* 0x002fe200000010ff */
        /* <DEDUP_REMOVED lines=8> */
[----:B------:R-:W1:Y:S01]  /*7720*/  MUFU.EX2 R199, R199 ;  /* 0x000000c700c77308 */ /* 0x000e620000000800 */
[----:B---3--:R-:W-:Y:S01]  /*7730*/  F2FP.BF16.F32.PACK_AB R155, R197, R196 ;  /* 0x000000c4c59b723e */ /* 0x008fe200000010ff */
[----:B------:R-:W-:Y:S01]  /*7740*/  BAR.SYNC.DEFER_BLOCKING 0xf, 0x100 ;  /* 0x03c4000000007b1d */ /* 0x000fe20000010000 */
        /* <DEDUP_REMOVED lines=13> */
[----:B------:R-:W2:Y:S01]  /*7820*/  MUFU.EX2 R201, R201 ;  /* 0x000000c900c97308 */ /* 0x000ea20000000800 */
[----:B-1----:R-:W-:Y:S01]  /*7830*/  F2FP.BF16.F32.PACK_AB R157, R199, R198 ;  /* 0x000000c6c79d723e */ /* 0x002fe200000010ff */
[-C--:B------:R-:W-:Y:S01]  /*7840*/  FMUL.FTZ R95, R95, R181.reuse ;  /* 0x000000b55f5f7220 */ /* 0x080fe20000410000 */
[-C--:B------:R-:W-:Y:S01]  /*7850*/  FMUL.FTZ R98, R98, R181.reuse ;  /* 0x000000b562627220 */ /* 0x080fe20000410000 */
[-C--:B------:R-:W-:Y:S01]  /*7860*/  FMUL.FTZ R99, R99, R181.reuse ;  /* 0x000000b563637220 */ /* 0x080fe20000410000 */
[-C--:B------:R-:W-:Y:S01]  /*7870*/  FMUL.FTZ R102, R102, R181.reuse ;  /* 0x000000b566667220 */ /* 0x080fe20000410000 */
[-C--:B------:R-:W-:Y:S01]  /*7880*/  FMUL.FTZ R103, R103, R181.reuse ;  /* 0x000000b567677220 */ /* 0x080fe20000410000 */
[-C--:B------:R-:W-:Y:S01]  /*7890*/  FMUL.FTZ R106, R106, R181.reuse ;  /* 0x000000b56a6a7220 */ /* 0x080fe20000410000 */
[----:B------:R-:W1:Y:S01]  /*78a0*/  MUFU.EX2 R169, R169 ;  /* 0x000000a900a97308 */ /* 0x000e620000000800 */
[-C--:B------:R-:W-:Y:S01]  /*78b0*/  FMUL.FTZ R107, R107, R181.reuse ;  /* 0x000000b56b6b7220 */ /* 0x080fe20000410000 */
[-C--:B------:R-:W-:Y:S01]  /*78c0*/  FMUL.FTZ R110, R110, R181.reuse ;  /* 0x000000b56e6e7220 */ /* 0x080fe20000410000 */
[-C--:B------:R-:W-:Y:S01]  /*78d0*/  FMUL.FTZ R111, R111, R181.reuse ;  /* 0x000000b56f6f7220 */ /* 0x080fe20000410000 */
[-C--:B------:R-:W-:Y:S01]  /*78e0*/  FMUL.FTZ R114, R114, R181.reuse ;  /* 0x000000b572727220 */ /* 0x080fe20000410000 */
[-C--:B------:R-:W-:Y:S01]  /*78f0*/  FMUL.FTZ R115, R115, R181.reuse ;  /* 0x000000b573737220 */ /* 0x080fe20000410000 */
[-C--:B------:R-:W-:Y:S01]  /*7900*/  FMUL.FTZ R118, R118, R181.reuse ;  /* 0x000000b576767220 */ /* 0x080fe20000410000 */
[----:B------:R-:W-:Y:S01]  /*7910*/  FMUL.FTZ R119, R119, R181 ;  /* 0x000000b577777220 */ /* 0x000fe20000410000 */
[----:B------:R-:W-:Y:S01]  /*7920*/  MUFU.EX2 R172, R172 ;  /* 0x000000ac00ac7308 */ /* 0x000fe20000000800 */
[----:B--2---:R-:W-:Y:S01]  /*7930*/  F2FP.BF16.F32.PACK_AB R159, R201, R200 ;  /* 0x000000c8c99f723e */ /* 0x004fe200000010ff */
[----:B------:R-:W-:Y:S01]  /*7940*/  FMUL.FTZ R121, R121, R15 ;  /* 0x0000000f79797220 */ /* 0x000fe20000410000 */
[-C--:B------:R-:W-:Y:S01]  /*7950*/  FMUL.FTZ R122, R122, R181.reuse ;  /* 0x000000b57a7a7220 */ /* 0x080fe20000410000 */
[----:B------:R-:W-:Y:S01]  /*7960*/  FMUL.FTZ R123, R123, R181 ;  /* 0x000000b57b7b7220 */ /* 0x000fe20000410000 */
[-C--:B------:R-:W-:Y:S01]  /*7970*/  FMUL.FTZ R124, R124, R15.reuse ;  /* 0x0000000f7c7c7220 */ /* 0x080fe20000410000 */
[----:B------:R-:W-:Y:S01]  /*7980*/  FMUL.FTZ R125, R125, R15 ;  /* 0x0000000f7d7d7220 */ /* 0x000fe20000410000 */
[-C--:B------:R-:W-:Y:S01]  /*7990*/  FMUL.FTZ R126, R126, R181.reuse ;  /* 0x000000b57e7e7220 */ /* 0x080fe20000410000 */
[----:B------:R-:W2:Y:S01]  /*79a0*/  MUFU.EX2 R173, R173 ;  /* 0x000000ad00ad7308 */ /* 0x000ea20000000800 */
[----:B-1----:R-:W-:Y:S01]  /*79b0*/  F2FP.BF16.F32.PACK_AB R160, R169, R168 ;  /* 0x000000a8a9a0723e */ /* 0x002fe200000010ff */
[----:B------:R-:W-:Y:S01]  /*79c0*/  FMUL.FTZ R127, R127, R181 ;  /* 0x000000b57f7f7220 */ /* 0x000fe20000410000 */
[-C--:B------:R-:W-:Y:S01]  /*79d0*/  FMUL.FTZ R128, R128, R15.reuse ;  /* 0x0000000f80807220 */ /* 0x080fe20000410000 */
[----:B------:R-:W-:Y:S01]  /*79e0*/  FMUL.FTZ R129, R129, R15 ;  /* 0x0000000f81817220 */ /* 0x000fe20000410000 */
[-C--:B------:R-:W-:Y:S01]  /*79f0*/  FMUL.FTZ R130, R130, R181.reuse ;  /* 0x000000b582827220 */ /* 0x080fe20000410000 */
[----:B------:R-:W-:Y:S01]  /*7a00*/  FMUL.FTZ R131, R131, R181 ;  /* 0x000000b583837220 */ /* 0x000fe20000410000 */
[-C--:B------:R-:W-:Y:S01]  /*7a10*/  FMUL.FTZ R132, R132, R15.reuse ;  /* 0x0000000f84847220 */ /* 0x080fe20000410000 */
[----:B------:R-:W-:Y:S01]  /*7a20*/  MUFU.EX2 R170, R170 ;  /* 0x000000aa00aa7308 */ /* 0x000fe20000000800 */
[----:B------:R-:W-:Y:S01]  /*7a30*/  FMUL.FTZ R133, R133, R15 ;  /* 0x0000000f85857220 */ /* 0x000fe20000410000 */
[-C--:B------:R-:W-:Y:S01]  /*7a40*/  FMUL.FTZ R134, R134, R181.reuse ;  /* 0x000000b586867220 */ /* 0x080fe20000410000 */
[----:B------:R-:W-:Y:S01]  /*7a50*/  FMUL.FTZ R135, R135, R181 ;  /* 0x000000b587877220 */ /* 0x000fe20000410000 */
[-C--:B------:R-:W-:Y:S01]  /*7a60*/  FMUL.FTZ R136, R136, R15.reuse ;  /* 0x0000000f88887220 */ /* 0x080fe20000410000 */
[----:B------:R-:W-:Y:S01]  /*7a70*/  FMUL.FTZ R137, R137, R15 ;  /* 0x0000000f89897220 */ /* 0x000fe20000410000 */
[-C--:B------:R-:W-:Y:S01]  /*7a80*/  FMUL.FTZ R138, R138, R181.reuse ;  /* 0x000000b58a8a7220 */ /* 0x080fe20000410000 */
[----:B------:R-:W-:Y:S01]  /*7a90*/  FMUL.FTZ R139, R139, R181 ;  /* 0x000000b58b8b7220 */ /* 0x000fe20000410000 */
[----:B------:R-:W1:Y:S01]  /*7aa0*/  MUFU.EX2 R171, R171 ;  /* 0x000000ab00ab7308 */ /* 0x000e620000000800 */
[----:B--2---:R-:W-:Y:S01]  /*7ab0*/  F2FP.BF16.F32.PACK_AB R162, R173, R172 ;  /* 0x000000acada2723e */ /* 0x004fe200000010ff */
[-C--:B------:R-:W-:Y:S01]  /*7ac0*/  FMUL.FTZ R140, R140, R15.reuse ;  /* 0x0000000f8c8c7220 */ /* 0x080fe20000410000 */
[----:B------:R-:W-:Y:S01]  /*7ad0*/  FMUL.FTZ R141, R141, R15 ;  /* 0x0000000f8d8d7220 */ /* 0x000fe20000410000 */
[-C--:B------:R-:W-:Y:S01]  /*7ae0*/  FMUL.FTZ R142, R142, R181.reuse ;  /* 0x000000b58e8e7220 */ /* 0x080fe20000410000 */
[----:B------:R-:W-:Y:S01]  /*7af0*/  FMUL.FTZ R143, R143, R181 ;  /* 0x000000b58f8f7220 */ /* 0x000fe20000410000 */
[-C--:B------:R-:W-:Y:S01]  /*7b00*/  FMUL.FTZ R144, R144, R15.reuse ;  /* 0x0000000f90907220 */ /* 0x080fe20000410000 */
[----:B------:R-:W-:Y:S01]  /*7b10*/  FMUL.FTZ R145, R145, R15 ;  /* 0x0000000f91917220 */ /* 0x000fe20000410000 */
[----:B------:R-:W-:Y:S01]  /*7b20*/  MUFU.EX2 R174, R174 ;  /* 0x000000ae00ae7308 */ /* 0x000fe20000000800 */
[-C--:B------:R-:W-:Y:S01]  /*7b30*/  FMUL.FTZ R146, R146, R181.reuse ;  /* 0x000000b592927220 */ /* 0x080fe20000410000 */
[----:B------:R-:W-:Y:S01]  /*7b40*/  FMUL.FTZ R147, R147, R181 ;  /* 0x000000b593937220 */ /* 0x000fe20000410000 */
[-C--:B------:R-:W-:Y:S01]  /*7b50*/  FMUL.FTZ R148, R148, R15.reuse ;  /* 0x0000000f94947220 */ /* 0x080fe20000410000 */
[----:B------:R-:W-:Y:S01]  /*7b60*/  FMUL.FTZ R149, R149, R15 ;  /* 0x0000000f95957220 */ /* 0x000fe20000410000 */
[-C--:B------:R-:W-:Y:S01]  /*7b70*/  FMUL.FTZ R150, R150, R181.reuse ;  /* 0x000000b596967220 */ /* 0x080fe20000410000 */
[----:B------:R-:W-:Y:S01]  /*7b80*/  FMUL.FTZ R151, R151, R181 ;  /* 0x000000b597977220 */ /* 0x000fe20000410000 */
[----:B------:R2:W-:Y:S01]  /*7b90*/  STSM.16.M88.4 [R23+0x36400], R152 ;  /* 0x0364009817007844 */ /* 0x0005e20000000200 */
[----:B------:R-:W3:Y:S01]  /*7ba0*/  MUFU.EX2 R175, R175 ;  /* 0x000000af00af7308 */ /* 0x000ee20000000800 */
[----:B-1----:R-:W-:Y:S01]  /*7bb0*/  F2FP.BF16.F32.PACK_AB R161, R171, R170 ;  /* 0x000000aaaba1723e */ /* 0x002fe200000010ff */
[----:B------:R-:W-:Y:S01]  /*7bc0*/  FFMA.FTZ R8, R15, R8, R14 ;  /* 0x000000080f087223 */ /* 0x000fe2000001000e */
[----:B------:R2:W-:Y:S01]  /*7bd0*/  STSM.16.M88.4 [R22], R156 ;  /* 0x0000009c16007844 */ /* 0x0005e20000000200 */
[----:B------:R-:W-:Y:S01]  /*7be0*/  FFMA.FTZ R10, R181, R10, R194 ;  /* 0x0000000ab50a7223 */ /* 0x000fe200000100c2 */
[----:B------:R-:W-:-:S02]  /*7bf0*/  @!P1 VIADD R11, R11, 0x38860 ;  /* 0x000388600b0b9836 */ /* 0x000fc40000000000 */
[----:B------:R-:W-:Y:S01]  /*7c00*/  FADD.FTZ R21, R21, R8 ;  /* 0x0000000815157221 */ /* 0x000fe20000010000 */
[----:B------:R-:W-:Y:S01]  /*7c10*/  IMAD.MOV.U32 R15, RZ, RZ, R0 ;  /* 0x000000ffff0f7224 */ /* 0x000fe200078e0000 */
[----:B------:R-:W-:Y:S01]  /*7c20*/  MUFU.EX2 R176, R176 ;  /* 0x000000b000b07308 */ /* 0x000fe20000000800 */
[----:B------:R-:W-:Y:S01]  /*7c30*/  FADD.FTZ R195, R195, R10 ;  /* 0x0000000ac3c37221 */ /* 0x000fe20000010000 */
[----:B------:R-:W-:Y:S01]  /*7c40*/  FADD.FTZ R20, R20, R21 ;  /* 0x0000001514147221 */ /* 0x000fe20000010000 */
[----:B------:R-:W-:Y:S02]  /*7c50*/  @!P1 PRMT R11, RZ, 0x654, R11 ;  /* 0x00000654ff0b9816 */ /* 0x000fe4000000000b */
[----:B------:R-:W-:Y:S01]  /*7c60*/  FADD.FTZ R196, R196, R195 ;  /* 0x000000c3c4c47221 */ /* 0x000fe20000010000 */
[----:B------:R-:W-:Y:S02]  /*7c70*/  FADD.FTZ R189, R189, R20 ;  /* 0x00000014bdbd7221 */ /* 0x000fe40000010000 */
[----:B------:R-:W1:Y:S01]  /*7c80*/  MUFU.EX2 R177, R177 ;  /* 0x000000b100b17308 */ /* 0x000e620000000800 */
[----:B---3--:R-:W-:Y:S01]  /*7c90*/  F2FP.BF16.F32.PACK_AB R163, R175, R174 ;  /* 0x000000aeafa3723e */ /* 0x008fe200000010ff */
[----:B------:R-:W-:Y:S01]  /*7ca0*/  FADD.FTZ R197, R197, R196 ;  /* 0x000000c4c5c57221 */ /* 0x000fe20000010000 */
[----:B------:R-:W-:-:S03]  /*7cb0*/  FADD.FTZ R190, R190, R189 ;  /* 0x000000bdbebe7221 */ /* 0x000fc60000010000 */
[----:B------:R2:W-:Y:S01]  /*7cc0*/  STSM.16.M88.4 [R185], R160 ;  /* 0x000000a0b9007844 */ /* 0x0005e20000000200 */
[----:B------:R-:W-:Y:S01]  /*7cd0*/  FADD.FTZ R198, R198, R197 ;  /* 0x000000c5c6c67221 */ /* 0x000fe20000010000 */
[----:B------:R-:W3:Y:S01]  /*7ce0*/  MUFU.EX2 R180, R180 ;  /* 0x000000b400b47308 */ /* 0x000ee20000000800 */
[----:B------:R-:W-:Y:S02]  /*7cf0*/  FADD.FTZ R191, R191, R190 ;  /* 0x000000bebfbf7221 */ /* 0x000fe40000010000 */
[----:B------:R-:W-:Y:S02]  /*7d00*/  FADD.FTZ R199, R199, R198 ;  /* 0x000000c6c7c77221 */ /* 0x000fe40000010000 */
[----:B------:R-:W-:Y:S02]  /*7d10*/  FADD.FTZ R192, R192, R191 ;  /* 0x000000bfc0c07221 */ /* 0x000fe40000010000 */
[----:B------:R-:W-:Y:S01]  /*7d20*/  FADD.FTZ R200, R200, R199 ;  /* 0x000000c7c8c87221 */ /* 0x000fe20000010000 */
[----:B------:R-:W-:Y:S01]  /*7d30*/  MUFU.EX2 R178, R178 ;  /* 0x000000b200b27308 */ /* 0x000fe20000000800 */
[----:B-1----:R-:W-:Y:S01]  /*7d40*/  F2FP.BF16.F32.PACK_AB R164, R177, R176 ;  /* 0x000000b0b1a4723e */ /* 0x002fe200000010ff */
[----:B------:R-:W-:Y:S01]  /*7d50*/  FADD.FTZ R193, R193, R192 ;  /* 0x000000c0c1c17221 */ /* 0x000fe20000010000 */
[----:B------:R-:W-:-:S03]  /*7d60*/  FADD.FTZ R201, R201, R200 ;  /* 0x000000c8c9c97221 */ /* 0x000fc60000010000 */
[----:B------:R-:W-:Y:S01]  /*7d70*/  FADD.FTZ R168, R168, R193 ;  /* 0x000000c1a8a87221 */ /* 0x000fe20000010000 */
[----:B------:R-:W-:Y:S01]  /*7d80*/  FADD.FTZ R170, R170, R201 ;  /* 0x000000c9aaaa7221 */ /* 0x000fe20000010000 */
[----:B------:R-:W1:Y:S01]  /*7d90*/  MUFU.EX2 R179, R179 ;  /* 0x000000b300b37308 */ /* 0x000e620000000800 */
[----:B---3--:R-:W-:Y:S01]  /*7da0*/  F2FP.BF16.F32.PACK_AB R166, R13, R180 ;  /* 0x000000b40da6723e */ /* 0x008fe200000010ff */
[----:B------:R-:W-:Y:S01]  /*7db0*/  FADD.FTZ R169, R169, R168 ;  /* 0x000000a8a9a97221 */ /* 0x000fe20000010000 */
[----:B------:R-:W-:-:S03]  /*7dc0*/  FADD.FTZ R171, R171, R170 ;  /* 0x000000aaabab7221 */ /* 0x000fc60000010000 */
[----:B------:R-:W-:Y:S01]  /*7dd0*/  FADD.FTZ R172, R172, R169 ;  /* 0x000000a9acac7221 */ /* 0x000fe20000010000 */
[----:B------:R-:W-:Y:S01]  /*7de0*/  FADD.FTZ R174, R174, R171 ;  /* 0x000000abaeae7221 */ /* 0x000fe20000010000 */
[----:B------:R3:W4:Y:S02]  /*7df0*/  MUFU.EX2 R12, R182 ;  /* 0x000000b6000c7308 */ /* 0x0007240000000800 */
[----:B------:R-:W-:Y:S01]  /*7e00*/  FADD.FTZ R173, R173, R172 ;  /* 0x000000acadad7221 */ /* 0x000fe20000010000 */
[----:B------:R-:W-:-:S03]  /*7e10*/  FADD.FTZ R175, R175, R174 ;  /* 0x000000aeafaf7221 */ /* 0x000fc60000010000 */
[----:B------:R-:W-:Y:S02]  /*7e20*/  FADD.FTZ R176, R176, R173 ;  /* 0x000000adb0b07221 */ /* 0x000fe40000010000 */
[----:B------:R-:W5:Y:S01]  /*7e30*/  MUFU.EX2 R183, R183 ;  /* 0x000000b700b77308 */ /* 0x000f620000000800 */
[----:B-1----:R-:W-:Y:S01]  /*7e40*/  F2FP.BF16.F32.PACK_AB R165, R179, R178 ;  /* 0x000000b2b3a5723e */ /* 0x002fe200000010ff */
[----:B---3--:R-:W-:Y:S02]  /*7e50*/  VIADD R182, R202, 0x80 ;  /* 0x00000080cab67836 */ /* 0x008fe40000000000 */
[----:B------:R-:W-:Y:S01]  /*7e60*/  FADD.FTZ R178, R178, R175 ;  /* 0x000000afb2b27221 */ /* 0x000fe20000010000 */
[----:B------:R-:W-:Y:S02]  /*7e70*/  FADD.FTZ R177, R177, R176 ;  /* 0x000000b0b1b17221 */ /* 0x000fe40000010000 */
[----:B------:R-:W-:Y:S01]  /*7e80*/  R2UR UR4, R182 ;  /* 0x00000000b60472ca */ /* 0x000fe200000e0000 */
[----:B------:R-:W-:Y:S01]  /*7e90*/  FADD.FTZ R179, R179, R178 ;  /* 0x000000b2b3b37221 */ /* 0x000fe20000010000 */
[C---:B------:R-:W-:Y:S01]  /*7ea0*/  IADD3 R182, R202.reuse, 0x100, RZ ;  /* 0x00000100cab67810 */ /* 0x040fe20007ffe0ff */
[----:B------:R-:W-:-:S02]  /*7eb0*/  VIADD R202, R202, 0x180 ;  /* 0x00000180caca7836 */ /* 0x000fc40000000000 */
[----:B------:R-:W-:Y:S01]  /*7ec0*/  FADD.FTZ R8, R180, R177 ;  /* 0x000000b1b4087221 */ /* 0x000fe20000010000 */
[----:B----4-:R-:W-:-:S03]  /*7ed0*/  FADD.FTZ R10, R12, R179 ;  /* 0x000000b30c0a7221 */ /* 0x010fc60000010000 */
[----:B------:R-:W-:Y:S01]  /*7ee0*/  FADD.FTZ R8, R13, R8 ;  /* 0x000000080d087221 */ /* 0x000fe20000010000 */
[----:B------:R-:W-:Y:S01]  /*7ef0*/  MOV R13, R3 ;  /* 0x00000003000d7202 */ /* 0x000fe20000000f00 */
[C---:B-----5:R-:W-:Y:S01]  /*7f00*/  FADD.FTZ R10, R183.reuse, R10 ;  /* 0x0000000ab70a7221 */ /* 0x060fe20000010000 */
[----:B------:R-:W-:Y:S01]  /*7f10*/  F2FP.BF16.F32.PACK_AB R167, R183, R12 ;  /* 0x0000000cb7a7723e */ /* 0x000fe200000010ff */
[----:B------:R-:W-:-:S04]  /*7f20*/  IMAD.MOV.U32 R12, RZ, RZ, R2 ;  /* 0x000000ffff0c7224 */ /* 0x000fc800078e0002 */
[----:B------:R2:W-:Y:S01]  /*7f30*/  STSM.16.M88.4 [R184], R164 ;  /* 0x000000a4b8007844 */ /* 0x0005e20000000200 */
[----:B------:R-:W-:-:S06]  /*7f40*/  WARPGROUP.ARRIVE ;  /* 0x00000000000079c5 */ /* 0x000fcc0000000000 */
        /* <DEDUP_REMOVED lines=30> */
[----:B------:R2:W-:Y:S01]  /*8130*/  @!P1 SYNCS.ARRIVE.TRANS64.RED.A1T0 RZ, [R11+URZ], RZ ;  /* 0x000000ff0bff99a7 */ /* 0x0005e2000810043f */
[----:B------:R-:W-:Y:S05]  /*8140*/  @P2 BRA `(.L_x_159) ;  /* 0xffffffd000882947 */ /* 0x000fea000383ffff */
.L_x_150:
[----:B------:R-:W1:Y:S01]  /*8150*/  SHFL.BFLY PT, R5, R8, 0x2, 0x1f ;  /* 0x0c401f0008057f89 */ /* 0x000e6200000e0000 */
[----:B------:R-:W-:Y:S01]  /*8160*/  IMAD.MOV R9, RZ, RZ, -R19 ;  /* 0x000000ffff097224 */ /* 0x000fe200078e0a13 */
[----:B------:R-:W-:Y:S01]  /*8170*/  MOV R13, UR10 ;  /* 0x0000000a000d7c02 */ /* 0x000fe20008000f00 */
[----:B--2---:R-:W-:Y:S01]  /*8180*/  IMAD.MOV.U32 R157, RZ, RZ, -0x800000 ;  /* 0xff800000ff9d7424 */ /* 0x004fe200078e00ff */
[----:B------:R-:W2:Y:S01]  /*8190*/  SHFL.BFLY PT, R7, R10, 0x2, 0x1f ;  /* 0x0c401f000a077f89 */ /* 0x000ea200000e0000 */
[----:B------:R-:W-:Y:S01]  /*81a0*/  IMAD.MOV.U32 R156, RZ, RZ, -0x800000 ;  /* 0xff800000ff9c7424 */ /* 0x000fe200078e00ff */
[----:B------:R-:W-:Y:S08]  /*81b0*/  BAR.ARV 0x8, 0xa0 ;  /* 0x0202800000007b1d */ /* 0x000ff00000002000 */
[----:B------:R-:W-:Y:S01]  /*81c0*/  BAR.SYNC.DEFER_BLOCKING 0xf, 0x100 ;  /* 0x03c4000000007b1d */ /* 0x000fe20000010000 */
[----:B------:R-:W-:Y:S01]  /*81d0*/  ISETP.NE.AND P3, PT, R18, R9, PT ;  /* 0x000000091200720c */ /* 0x000fe20003f65270 */
[----:B------:R-:W-:Y:S01]  /*81e0*/  UIADD3 UR38, UR38, 0x1, URZ ;  /* 0x0000000126267890 */ /* 0x000fe2000fffe03f */
[----:B-1----:R-:W-:Y:S01]  /*81f0*/  FADD.FTZ R5, R5, R8 ;  /* 0x0000000805057221 */ /* 0x002fe20000010000 */
[----:B------:R-:W-:Y:S01]  /*8200*/  MOV R8, RZ ;  /* 0x000000ff00087202 */ /* 0x000fe20000000f00 */
[----:B--2---:R-:W-:-:S03]  /*8210*/  FADD.FTZ R7, R7, R10 ;  /* 0x0000000a07077221 */ /* 0x004fc60000010000 */
[----:B------:R-:W1:Y:S04]  /*8220*/  SHFL.BFLY PT, R4, R5, 0x1, 0x1f ;  /* 0x0c201f0005047f89 */ /* 0x000e6800000e0000 */
[----:B------:R-:W2:Y:S01]  /*8230*/  SHFL.BFLY PT, R6, R7, 0x1, 0x1f ;  /* 0x0c201f0007067f89 */ /* 0x000ea200000e0000 */
[----:B-1----:R-:W-:Y:S01]  /*8240*/  FADD.FTZ R11, R5, R4 ;  /* 0x00000004050b7221 */ /* 0x002fe20000010000 */
[C---:B------:R-:W-:Y:S02]  /*8250*/  VIADD R4, R2.reuse, 0x1 ;  /* 0x0000000102047836 */ /* 0x040fe40000000000 */
[----:B------:R-:W-:Y:S02]  /*8260*/  @!P3 IMAD R2, R2, 0x40, R17 ;  /* 0x000000400202b824 */ /* 0x000fe400078e0211 */
[----:B--2---:R-:W-:Y:S01]  /*8270*/  FADD.FTZ R6, R7, R6 ;  /* 0x0000000607067221 */ /* 0x004fe20000010000 */
[----:B------:R-:W-:Y:S01]  /*8280*/  FSETP.NE.FTZ.AND P1, PT, R11, RZ, PT ;  /* 0x000000ff0b00720b */ /* 0x000fe20003f35000 */
[----:B------:R-:W-:Y:S01]  /*8290*/  IMAD.U32 R7, RZ, RZ, UR10 ;  /* 0x0000000aff077e24 */ /* 0x000fe2000f8e00ff */
[----:B------:R-:W-:-:S02]  /*82a0*/  ISETP.NE.AND P0, PT, R4, 0x2, PT ;  /* 0x000000020400780c */ /* 0x000fc40003f05270 */
[----:B------:R-:W-:Y:S02]  /*82b0*/  FSETP.NE.FTZ.AND P2, PT, R6, RZ, PT ;  /* 0x000000ff0600720b */ /* 0x000fe40003f55000 */
[----:B------:R-:W-:Y:S02]  /*82c0*/  SEL R5, RZ, 0x1, P0 ;  /* 0x00000001ff057807 */ /* 0x000fe40000000000 */
[----:B------:R-:W-:Y:S02]  /*82d0*/  @!P3 LEA R9, R2, UR42, 0x2 ;  /* 0x0000002a0209bc11 */ /* 0x000fe4000f8e10ff */
[----:B------:R-:W-:Y:S01]  /*82e0*/  LOP3.LUT R16, R16, R5, RZ, 0x3c, !PT ;  /* 0x0000000510107212 */ /* 0x000fe200078e3cff */
[----:B------:R-:W-:Y:S02]  /*82f0*/  IMAD.MOV.U32 R5, RZ, RZ, RZ ;  /* 0x000000ffff057224 */ /* 0x000fe400078e00ff */
[----:B------:R-:W1:Y:S01]  /*8300*/  @P1 MUFU.RCP R8, R11 ;  /* 0x0000000b00081308 */ /* 0x000e620000001000 */
[----:B------:R-:W-:-:S03]  /*8310*/  @P1 FMUL.FTZ R7, R7, 0.69314718246459960938 ;  /* 0x3f31721807071820 */ /* 0x000fc60000410000 */
[----:B------:R-:W-:-:S04]  /*8320*/  @P2 FMUL.FTZ R13, R13, 0.69314718246459960938 ;  /* 0x3f3172180d0d2820 */ /* 0x000fc80000410000 */
[----:B------:R-:W2:Y:S08]  /*8330*/  @P2 MUFU.RCP R5, R6 ;  /* 0x0000000600052308 */ /* 0x000eb00000001000 */
[----:B------:R-:W3:Y:S01]  /*8340*/  @P1 MUFU.LG2 R2, R11 ;  /* 0x0000000b00021308 */ /* 0x000ee20000000c00 */
[----:B-1----:R1:W-:Y:S01]  /*8350*/  @!P3 STS [R9+0x38400], R8 ;  /* 0x038400080900b388 */ /* 0x0023e20000000800 */
[-C--:B------:R-:W-:Y:S01]  /*8360*/  FMUL.FTZ R24, R24, R8.reuse ;  /* 0x0000000818187220 */ /* 0x080fe20000410000 */
[-C--:B------:R-:W-:Y:S01]  /*8370*/  FMUL.FTZ R25, R25, R8.reuse ;  /* 0x0000000819197220 */ /* 0x080fe20000410000 */
[-C--:B------:R-:W-:Y:S01]  /*8380*/  FMUL.FTZ R28, R28, R8.reuse ;  /* 0x000000081c1c7220 */ /* 0x080fe20000410000 */
[-C--:B------:R-:W-:Y:S01]  /*8390*/  FMUL.FTZ R29, R29, R8.reuse ;  /* 0x000000081d1d7220 */ /* 0x080fe20000410000 */
[-C--:B------:R-:W-:Y:S01]  /*83a0*/  FMUL.FTZ R32, R32, R8.reuse ;  /* 0x0000000820207220 */ /* 0x080fe20000410000 */
[-C--:B------:R-:W-:Y:S01]  /*83b0*/  FMUL.FTZ R33, R33, R8.reuse ;  /* 0x0000000821217220 */ /* 0x080fe20000410000 */
[----:B------:R-:W4:Y:S01]  /*83c0*/  @P2 MUFU.LG2 R6, R6 ;  /* 0x0000000600062308 */ /* 0x000f220000000c00 */
[----:B--2---:R1:W-:Y:S01]  /*83d0*/  @!P3 STS [R9+0x38420], R5 ;  /* 0x038420050900b388 */ /* 0x0043e20000000800 */
[-C--:B------:R-:W-:Y:S01]  /*83e0*/  FMUL.FTZ R36, R36, R8.reuse ;  /* 0x0000000824247220 */ /* 0x080fe20000410000 */
[-C--:B------:R-:W-:Y:S01]  /*83f0*/  FMUL.FTZ R37, R37, R8.reuse ;  /* 0x0000000825257220 */ /* 0x080fe20000410000 */
[-C--:B------:R-:W-:Y:S01]  /*8400*/  FMUL.FTZ R40, R40, R8.reuse ;  /* 0x0000000828287220 */ /* 0x080fe20000410000 */
[-C--:B------:R-:W-:Y:S01]  /*8410*/  FMUL.FTZ R41, R41, R8.reuse ;  /* 0x0000000829297220 */ /* 0x080fe20000410000 */
[-C--:B------:R-:W-:Y:S01]  /*8420*/  FMUL.FTZ R44, R44, R8.reuse ;  /* 0x000000082c2c7220 */ /* 0x080fe20000410000 */
[-C--:B------:R-:W-:Y:S01]  /*8430*/  FMUL.FTZ R45, R45, R8.reuse ;  /* 0x000000082d2d7220 */ /* 0x080fe20000410000 */
[-C--:B------:R-:W-:Y:S01]  /*8440*/  FMUL.FTZ R48, R48, R8.reuse ;  /* 0x0000000830307220 */ /* 0x080fe20000410000 */
[----:B---3--:R-:W-:Y:S01]  /*8450*/  @P1 FMUL.FTZ R2, R2, 0.69314718246459960938 ;  /* 0x3f31721802021820 */ /* 0x008fe20000410000 */
[-C--:B------:R-:W-:Y:S01]  /*8460*/  FMUL.FTZ R49, R49, R8.reuse ;  /* 0x0000000831317220 */ /* 0x080fe20000410000 */
[-C--:B------:R-:W-:Y:S01]  /*8470*/  FMUL.FTZ R52, R52, R8.reuse ;  /* 0x0000000834347220 */ /* 0x080fe20000410000 */
[----:B------:R-:W-:Y:S01]  /*8480*/  FMUL.FTZ R53, R53, R8 ;  /* 0x0000000835357220 */ /* 0x000fe20000410000 */
[----:B------:R-:W-:Y:S01]  /*8490*/  @P1 FFMA.FTZ R157, R7, R0, R2 ;  /* 0x00000000079d1223 */ /* 0x000fe20000010002 */
[-C--:B------:R-:W-:Y:S01]  /*84a0*/  FMUL.FTZ R56, R56, R8.reuse ;  /* 0x0000000838387220 */ /* 0x080fe20000410000 */
[-C--:B------:R-:W-:Y:S01]  /*84b0*/  FMUL.FTZ R57, R57, R8.reuse ;  /* 0x0000000839397220 */ /* 0x080fe20000410000 */
[-C--:B------:R-:W-:Y:S01]  /*84c0*/  FMUL.FTZ R60, R60, R8.reuse ;  /* 0x000000083c3c7220 */ /* 0x080fe20000410000 */
[----:B----4-:R-:W-:Y:S01]  /*84d0*/  @P2 FMUL.FTZ R6, R6, 0.69314718246459960938 ;  /* 0x3f31721806062820 */ /* 0x010fe20000410000 */
        /* <DEDUP_REMOVED lines=110> */
[----:B------:R-:W-:Y:S01]  /*8bc0*/  SEL R2, R4, RZ, P0 ;  /* 0x000000ff04027207 */ /* 0x000fe20000000000 */
[----:B-1----:R-:W-:Y:S06]  /*8bd0*/  BAR.ARV 0xe, 0x100 ;  /* 0x0384000000007b1d */ /* 0x002fec0000002000 */
.L_x_138:
        /* <DEDUP_REMOVED lines=27> */
[--C-:B------:R-:W-:Y:S01]  /*8d90*/  IMAD.X R5, RZ, RZ, R115.reuse, P2 ;  /* 0x000000ffff057224 */ /* 0x100fe200010e0673 */
[C---:B------:R-:W-:Y:S01]  /*8da0*/  LOP3.LUT R3, R114.reuse, 0x380, RZ, 0xc0, !PT ;  /* 0x0000038072037812 */ /* 0x040fe200078ec0ff */
[----:B------:R-:W-:Y:S01]  /*8db0*/  IMAD.X R7, RZ, RZ, R115, P3 ;  /* 0x000000ffff077224 */ /* 0x000fe200018e0673 */
[----:B------:R-:W-:-:S02]  /*8dc0*/  IADD3 R177, P5, R114, 0x2000, RZ ;  /* 0x0000200072b17810 */ /* 0x000fc40007fbe0ff */
[C---:B------:R-:W-:Y:S02]  /*8dd0*/  IADD3 R179, P6, R114.reuse, 0x2020, RZ ;  /* 0x0000202072b37810 */ /* 0x040fe40007fde0ff */
[C---:B------:R-:W-:Y:S01]  /*8de0*/  IADD3 R181, P2, R114.reuse, 0x2060, RZ ;  /* 0x0000206072b57810 */ /* 0x040fe20007f5e0ff */
[--C-:B------:R-:W-:Y:S01]  /*8df0*/  IMAD.X R11, RZ, RZ, R115.reuse, P5 ;  /* 0x000000ffff0b7224 */ /* 0x100fe200028e0673 */
[C---:B------:R-:W-:Y:S01]  /*8e00*/  IADD3 R183, P3, R114.reuse, 0x4000, RZ ;  /* 0x0000400072b77810 */ /* 0x040fe20007f7e0ff */
[--C-:B------:R-:W-:Y:S01]  /*8e10*/  IMAD.X R13, RZ, RZ, R115.reuse, P6 ;  /* 0x000000ffff0d7224 */ /* 0x100fe200030e0673 */
[----:B------:R-:W-:Y:S01]  /*8e20*/  IADD3.X R9, RZ, R115, RZ, P4, !PT ;  /* 0x00000073ff097210 */ /* 0x000fe200027fe4ff */
[--C-:B------:R-:W-:Y:S01]  /*8e30*/  IMAD.X R21, RZ, RZ, R115.reuse, P2 ;  /* 0x000000ffff157224 */ /* 0x100fe200010e0673 */
[C---:B------:R-:W-:Y:S01]  /*8e40*/  IADD3 R14, P1, R114.reuse, 0x2040, RZ ;  /* 0x00002040720e7810 */ /* 0x040fe20007f3e0ff */
[----:B------:R-:W-:Y:S01]  /*8e50*/  IMAD.X R83, RZ, RZ, R115, P3 ;  /* 0x000000ffff537224 */ /* 0x000fe200018e0673 */
[----:B------:R-:W-:-:S02]  /*8e60*/  IADD3 R189, P4, R114, 0x4020, RZ ;  /* 0x0000402072bd7810 */ /* 0x000fc40007f9e0ff */
[----:B------:R-:W-:Y:S02]  /*8e70*/  SHF.R.U64 R3, R3, 0x3, RZ ;  /* 0x0000000303037819 */ /* 0x000fe400000012ff */
[-C--:B------:R-:W-:Y:S02]  /*8e80*/  IADD3.X R15, RZ, R115.reuse, RZ, P1, !PT ;  /* 0x00000073ff0f7210 */ /* 0x080fe40000ffe4ff */
[----:B------:R-:W-:Y:S02]  /*8e90*/  IADD3.X R87, RZ, R115, RZ, P4, !PT ;  /* 0x00000073ff577210 */ /* 0x000fe400027fe4ff */
[C---:B------:R-:W-:Y:S02]  /*8ea0*/  IADD3 R90, P5, R114.reuse, 0x4040, RZ ;  /* 0x00004040725a7810 */ /* 0x040fe40007fbe0ff */
[C---:B------:R-:W-:Y:S02]  /*8eb0*/  IADD3 R191, P6, R114.reuse, 0x4060, RZ ;  /* 0x0000406072bf7810 */ /* 0x040fe40007fde0ff */
[C---:B------:R-:W-:Y:S01]  /*8ec0*/  IADD3 R193, P1, R114.reuse, 0x6000, RZ ;  /* 0x0000600072c17810 */ /* 0x040fe20007f3e0ff */
[--C-:B------:R-:W-:Y:S01]  /*8ed0*/  IMAD.X R91, RZ, RZ, R115.reuse, P5 ;  /* 0x000000ffff5b7224 */ /* 0x100fe200028e0673 */
[C---:B------:R-:W-:Y:S01]  /*8ee0*/  IADD3 R195, P2, R114.reuse, 0x6020, RZ ;  /* 0x0000602072c37810 */ /* 0x040fe20007f5e0ff */
[----:B------:R-:W-:Y:S01]  /*8ef0*/  IMAD.X R95, RZ, RZ, R115, P6 ;  /* 0x000000ffff5f7224 */ /* 0x000fe200030e0673 */
[----:B------:R-:W-:-:S02]  /*8f00*/  IADD3 R106, P3, R114, 0x6040, RZ ;  /* 0x00006040726a7810 */ /* 0x000fc40007f7e0ff */
[----:B------:R-:W-:Y:S01]  /*8f10*/  IADD3 R197, P4, R114, 0x6060, RZ ;  /* 0x0000606072c57810 */ /* 0x000fe20007f9e0ff */
[--C-:B------:R-:W-:Y:S01]  /*8f20*/  IMAD.X R103, RZ, RZ, R115.reuse, P2 ;  /* 0x000000ffff677224 */ /* 0x100fe200010e0673 */
[----:B------:R-:W-:Y:S01]  /*8f30*/  LOP3.LUT R114, R3, R114, RZ, 0x3c, !PT ;  /* 0x0000007203727212 */ /* 0x000fe200078e3cff */
[----:B------:R-:W-:Y:S01]  /*8f40*/  IMAD.X R107, RZ, RZ, R115, P3 ;  /* 0x000000ffff6b7224 */ /* 0x000fe200018e0673 */
[----:B------:R-:W-:Y:S02]  /*8f50*/  LOP3.LUT R3, R6, 0x380, RZ, 0xc0, !PT ;  /* 0x0000038006037812 */ /* 0x000fe400078ec0ff */
[----:B------:R-:W-:Y:S02]  /*8f60*/  LOP3.LUT R0, R173, 0x380, RZ, 0xc0, !PT ;  /* 0x00000380ad007812 */ /* 0x000fe400078ec0ff */
[----:B------:R-:W-:Y:S02]  /*8f70*/  SHF.R.U64 R3, R3, 0x3, RZ ;  /* 0x0000000303037819 */ /* 0x000fe400000012ff */
[----:B------:R-:W-:-:S02]  /*8f80*/  SHF.R.U64 R0, R0, 0x3, RZ ;  /* 0x0000000300007819 */ /* 0x000fc400000012ff */
[----:B------:R-:W-:Y:S02]  /*8f90*/  LOP3.LUT R6, R3, R6, RZ, 0x3c, !PT ;  /* 0x0000000603067212 */ /* 0x000fe400078e3cff */
[----:B------:R-:W-:Y:S02]  /*8fa0*/  LOP3.LUT R3, R14, 0x380, RZ, 0xc0, !PT ;  /* 0x000003800e037812 */ /* 0x000fe400078ec0ff */
[----:B------:R-:W-:Y:S02]  /*8fb0*/  LOP3.LUT R4, R0, R173, RZ, 0x3c, !PT ;  /* 0x000000ad00047212 */ /* 0x000fe400078e3cff */
[----:B------:R-:W-:Y:S02]  /*8fc0*/  LOP3.LUT R0, R179, 0x380, RZ, 0xc0, !PT ;  /* 0x00000380b3007812 */ /* 0x000fe400078ec0ff */
[----:B------:R-:W-:Y:S02]  /*8fd0*/  SHF.R.U64 R3, R3, 0x3, RZ ;  /* 0x0000000303037819 */ /* 0x000fe400000012ff */
[----:B------:R-:W-:-:S02]  /*8fe0*/  SHF.R.U64 R0, R0, 0x3, RZ ;  /* 0x0000000300007819 */ /* 0x000fc400000012ff */
[----:B------:R-:W-:Y:S02]  /*8ff0*/  LOP3.LUT R14, R3, R14, RZ, 0x3c, !PT ;  /* 0x0000000e030e7212 */ /* 0x000fe400078e3cff */
[----:B------:R-:W-:Y:S02]  /*9000*/  LOP3.LUT R3, R90, 0x380, RZ, 0xc0, !PT ;  /* 0x000003805a037812 */ /* 0x000fe400078ec0ff */
[----:B------:R-:W-:Y:S02]  /*9010*/  LOP3.LUT R12, R0, R179, RZ, 0x3c, !PT ;  /* 0x000000b3000c7212 */ /* 0x000fe400078e3cff */
[----:B------:R-:W-:Y:S02]  /*9020*/  LOP3.LUT R8, R175, 0x380, RZ, 0xc0, !PT ;  /* 0x00000380af087812 */ /* 0x000fe400078ec0ff */
[----:B------:R-:W-:Y:S02]  /*9030*/  LOP3.LUT R0, R189, 0x380, RZ, 0xc0, !PT ;  /* 0x00000380bd007812 */ /* 0x000fe400078ec0ff */
[----:B------:R-:W-:-:S02]  /*9040*/  LOP3.LUT R10, R177, 0x380, RZ, 0xc0, !PT ;  /* 0x00000380b10a7812 */ /* 0x000fc400078ec0ff */
[----:B------:R-:W-:Y:S02]  /*9050*/  SHF.R.U64 R3, R3, 0x3, RZ ;  /* 0x0000000303037819 */ /* 0x000fe400000012ff */
[----:B------:R-:W-:Y:S02]  /*9060*/  LOP3.LUT R27, R197, 0x380, RZ, 0xc0, !PT ;  /* 0x00000380c51b7812 */ /* 0x000fe400078ec0ff */
[----:B------:R-:W-:Y:S02]  /*9070*/  LOP3.LUT R82, R183, 0x380, RZ, 0xc0, !PT ;  /* 0x00000380b7527812 */ /* 0x000fe400078ec0ff */
[----:B------:R-:W-:Y:S02]  /*9080*/  SHF.R.U64 R8, R8, 0x3, RZ ;  /* 0x0000000308087819 */ /* 0x000fe400000012ff */
[----:B------:R-:W-:Y:S02]  /*9090*/  LOP3.LUT R20, R181, 0x380, RZ, 0xc0, !PT ;  /* 0x00000380b5147812 */ /* 0x000fe400078ec0ff */
[----:B------:R-:W-:-:S02]  /*90a0*/  SHF.R.U64 R0, R0, 0x3, RZ ;  /* 0x0000000300007819 */ /* 0x000fc400000012ff */
[----:B------:R-:W-:Y:S02]  /*90b0*/  SHF.R.U64 R10, R10, 0x3, RZ ;  /* 0x000000030a0a7819 */ /* 0x000fe400000012ff */
[----:B------:R-:W-:Y:S02]  /*90c0*/  LOP3.LUT R98, R193, 0x380, RZ, 0xc0, !PT ;  /* 0x00000380c1627812 */ /* 0x000fe400078ec0ff */
[----:B------:R-:W-:Y:S02]  /*90d0*/  LOP3.LUT R90, R3, R90, RZ, 0x3c, !PT ;  /* 0x0000005a035a7212 */ /* 0x000fe400078e3cff */
[----:B------:R-:W-:Y:S02]  /*90e0*/  SHF.R.U64 R28, R27, 0x3, RZ ;  /* 0x000000031b1c7819 */ /* 0x000fe400000012ff */
[----:B------:R-:W-:Y:S02]  /*90f0*/  LOP3.LUT R3, R106, 0x380, RZ, 0xc0, !PT ;  /* 0x000003806a037812 */ /* 0x000fe400078ec0ff */
[----:B------:R-:W-:-:S02]  /*9100*/  SHF.R.U64 R82, R82, 0x3, RZ ;  /* 0x0000000352527819 */ /* 0x000fc400000012ff */
[----:B------:R-:W-:Y:S02]  /*9110*/  LOP3.LUT R8, R8, R175, RZ, 0x3c, !PT ;  /* 0x000000af08087212 */ /* 0x000fe400078e3cff */
[----:B------:R-:W-:Y:S02]  /*9120*/  SHF.R.U64 R20, R20, 0x3, RZ ;  /* 0x0000000314147819 */ /* 0x000fe400000012ff */
[----:B------:R-:W-:Y:S02]  /*9130*/  LOP3.LUT R94, R191, 0x380, RZ, 0xc0, !PT ;  /* 0x00000380bf5e7812 */ /* 0x000fe400078ec0ff */
[----:B------:R-:W-:Y:S02]  /*9140*/  LOP3.LUT R86, R0, R189, RZ, 0x3c, !PT ;  /* 0x000000bd00567212 */ /* 0x000fe400078e3cff */
[----:B------:R-:W-:Y:S02]  /*9150*/  LOP3.LUT R10, R10, R177, RZ, 0x3c, !PT ;  /* 0x000000b10a0a7212 */ /* 0x000fe400078e3cff */
[----:B------:R-:W-:-:S02]  /*9160*/  SHF.R.U64 R98, R98, 0x3, RZ ;  /* 0x0000000362627819 */ /* 0x000fc400000012ff */
[----:B------:R-:W-:Y:S02]  /*9170*/  MOV R114, R114 ;  /* 0x0000007200727202 */ /* 0x000fe40000000f00 */
[----:B------:R-:W-:Y:S02]  /*9180*/  LOP3.LUT R0, R195, 0x380, RZ, 0xc0, !PT ;  /* 0x00000380c3007812 */ /* 0x000fe400078ec0ff */
[----:B------:R-:W-:Y:S02]  /*9190*/  F2FP.BF16.F32.PACK_AB R27, R31, R30 ;  /* 0x0000001e1f1b723e */ /* 0x000fe400000010ff */
[----:B------:R-:W-:Y:S02]  /*91a0*/  LOP3.LUT R110, R28, R197, RZ, 0x3c, !PT ;  /* 0x000000c51c6e7212 */ /* 0x000fe400078e3cff */
[----:B------:R-:W-:Y:S01]  /*91b0*/  SHF.R.U64 R3, R3, 0x3, RZ ;  /* 0x0000000303037819 */ /* 0x000fe200000012ff */
[----:B------:R1:W-:Y:S01]  /*91c0*/  STSM.16.M88.4 [R114], R24 ;  /* 0x0000001872007844 */ /* 0x0003e20000000200 */
[----:B------:R-:W-:-:S02]  /*91d0*/  MOV R28, R4 ;  /* 0x00000004001c7202 */ /* 0x000fc40000000f00 */
[----:B------:R-:W-:Y:S02]  /*91e0*/  LOP3.LUT R82, R82, R183, RZ, 0x3c, !PT ;  /* 0x000000b752527212 */ /* 0x000fe400078e3cff */
[----:B------:R-:W-:Y:S01]  /*91f0*/  MOV R6, R6 ;  /* 0x0000000600067202 */ /* 0x000fe20000000f00 */
[----:B------:R2:W-:Y:S01]  /*9200*/  STSM.16.M88.4 [R28], R32 ;  /* 0x000000201c007844 */ /* 0x0005e20000000200 */
[----:B------:R-:W-:Y:S02]  /*9210*/  LOP3.LUT R20, R20, R181, RZ, 0x3c, !PT ;  /* 0x000000b514147212 */ /* 0x000fe400078e3cff */
[----:B------:R-:W-:Y:S01]  /*9220*/  SHF.R.U64 R94, R94, 0x3, RZ ;  /* 0x000000035e5e7819 */ /* 0x000fe200000012ff */
[----:B------:R2:W-:Y:S01]  /*9230*/  STSM.16.M88.4 [R6], R40 ;  /* 0x0000002806007844 */ /* 0x0005e20000000200 */
[----:B------:R-:W-:Y:S02]  /*9240*/  MOV R8, R8 ;  /* 0x0000000800087202 */ /* 0x000fe40000000f00 */
[----:B------:R-:W-:-:S02]  /*9250*/  F2FP.BF16.F32.PACK_AB R51, R55, R54 ;  /* 0x000000363733723e */ /* 0x000fc400000010ff */
[----:B------:R-:W-:Y:S02]  /*9260*/  F2FP.BF16.F32.PACK_AB R57, R59, R58 ;  /* 0x0000003a3b39723e */ /* 0x000fe400000010ff */
[----:B------:R-:W-:Y:S01]  /*9270*/  F2FP.BF16.F32.PACK_AB R64, R65, R64 ;  /* 0x000000404140723e */ /* 0x000fe200000010ff */
[----:B------:R2:W-:Y:S01]  /*9280*/  STSM.16.M88.4 [R8], R48 ;  /* 0x0000003008007844 */ /* 0x0005e20000000200 */
[----:B------:R-:W-:Y:S02]  /*9290*/  IADD3.X R99, RZ, R115, RZ, P1, !PT ;  /* 0x00000073ff637210 */ /* 0x000fe40000ffe4ff */
[----:B------:R-:W-:Y:S02]  /*92a0*/  LOP3.LUT R98, R98, R193, RZ, 0x3c, !PT ;  /* 0x000000c162627212 */ /* 0x000fe400078e3cff */
[----:B------:R-:W-:Y:S02]  /*92b0*/  SHF.R.U64 R0, R0, 0x3, RZ ;  /* 0x0000000300007819 */ /* 0x000fe400000012ff */
[----:B------:R-:W-:-:S02]  /*92c0*/  MOV R10, R10 ;  /* 0x0000000a000a7202 */ /* 0x000fc40000000f00 */
[----:B------:R-:W-:Y:S02]  /*92d0*/  F2FP.BF16.F32.PACK_AB R58, R61, R60 ;  /* 0x0000003c3d3a723e */ /* 0x000fe400000010ff */
[----:B------:R-:W-:Y:S02]  /*92e0*/  F2FP.BF16.F32.PACK_AB R59, R63, R62 ;  /* 0x0000003e3f3b723e */ /* 0x000fe400000010ff */
[----:B------:R-:W-:Y:S02]  /*92f0*/  F2FP.BF16.F32.PACK_AB R65, R67, R66 ;  /* 0x000000424341723e */ /* 0x000fe400000010ff */
[----:B------:R-:W-:Y:S01]  /*9300*/  F2FP.BF16.F32.PACK_AB R72, R73, R72 ;  /* 0x000000484948723e */ /* 0x000fe200000010ff */
[----:B------:R2:W-:Y:S01]  /*9310*/  STSM.16.M88.4 [R10], R56 ;  /* 0x000000380a007844 */ /* 0x0005e20000000200 */
        /* <DEDUP_REMOVED lines=11> */
[----:B------:R-:W-:Y:S01]  /*93d0*/  LOP3.LUT R94, R94, R191, RZ, 0x3c, !PT ;  /* 0x000000bf5e5e7212 */ /* 0x000fe200078e3cff */
[----:B------:R2:W-:Y:S01]  /*93e0*/  STSM.16.M88.4 [R14], R72 ;  /* 0x000000480e007844 */ /* 0x0005e20000000200 */
[----:B------:R-:W-:Y:S02]  /*93f0*/  MOV R20, R20 ;  /* 0x0000001400147202 */ /* 0x000fe40000000f00 */
[----:B------:R-:W-:Y:S02]  /*9400*/  MOV R4, R90 ;  /* 0x0000005a00047202 */ /* 0x000fe40000000f00 */
[----:B------:R-:W-:-:S02]  /*9410*/  F2FP.BF16.F32.PACK_AB R81, R153, R152 ;  /* 0x000000989951723e */ /* 0x000fc400000010ff */
[----:B------:R-:W-:Y:S02]  /*9420*/  F2FP.BF16.F32.PACK_AB R82, R85, R84 ;  /* 0x000000545552723e */ /* 0x000fe400000010ff */
[----:B------:R-:W-:Y:S02]  /*9430*/  F2FP.BF16.F32.PACK_AB R83, R155, R154 ;  /* 0x0000009a9b53723e */ /* 0x000fe400000010ff */
[----:B------:R-:W-:Y:S02]  /*9440*/  F2FP.BF16.F32.PACK_AB R88, R89, R88 ;  /* 0x000000585958723e */ /* 0x000fe400000010ff */
[----:B------:R-:W-:Y:S01]  /*9450*/  LOP3.LUT R102, R0, R195, RZ, 0x3c, !PT ;  /* 0x000000c300667212 */ /* 0x000fe200078e3cff */
[----:B------:R2:W-:Y:S01]  /*9460*/  STSM.16.M88.4 [R20], R80 ;  /* 0x0000005014007844 */ /* 0x0005e20000000200 */
[----:B------:R-:W-:Y:S02]  /*9470*/  MOV R3, R98 ;  /* 0x0000006200037202 */ /* 0x000fe40000000f00 */
[----:B------:R-:W-:-:S02]  /*9480*/  F2FP.BF16.F32.PACK_AB R89, R159, R158 ;  /* 0x0000009e9f59723e */ /* 0x000fc400000010ff */
        /* <DEDUP_REMOVED lines=9> */
[----:B------:R-:W-:Y:S02]  /*9520*/  F2FP.BF16.F32.PACK_AB R104, R105, R104 ;  /* 0x000000686968723e */ /* 0x000fe400000010ff */
[----:B------:R-:W-:Y:S01]  /*9530*/  IADD3.X R111, RZ, R115, RZ, P4, !PT ;  /* 0x00000073ff6f7210 */ /* 0x000fe200027fe4ff */
[----:B------:R2:W-:Y:S01]  /*9540*/  STSM.16.M88.4 [R86], R96 ;  /* 0x0000006056007844 */ /* 0x0005e20000000200 */
[----:B------:R-:W-:Y:S02]  /*9550*/  F2FP.BF16.F32.PACK_AB R105, R167, R166 ;  /* 0x000000a6a769723e */ /* 0x000fe400000010ff */
        /* <DEDUP_REMOVED lines=39> */
[----:B------:R-:W1:Y:S01]  /*97d0*/  LDC R7, c[0x0][0xea8] ;  /* 0x0003aa00ff077b82 */ /* 0x000e620000000800 */
[----:B------:R-:W-:Y:S01]  /*97e0*/  UIADD3 UR6, -UR36, URZ, URZ ;  /* 0x0000003f24067290 */ /* 0x000fe2000fffe13f */
[----:B--2---:R-:W-:Y:S01]  /*97f0*/  IMAD R0, RZ, RZ, -UR40 ;  /* 0x80000028ff007e24 */ /* 0x004fe2000f8e02ff */
[----:B------:R-:W-:Y:S01]  /*9800*/  ULDC UR4, c[0x0][0xeb4] ;  /* 0x0003ad0000047ab9 */ /* 0x000fe20000000800 */
[----:B------:R-:W-:Y:S01]  /*9810*/  ULDC.64 UR8, c[0x0][0xc70] ;  /* 0x00031c0000087ab9 */ /* 0x000fe20000000a00 */
[----:B------:R-:W-:Y:S01]  /*9820*/  UIMAD UR6, UR4, UR6, UR40 ;  /* 0x00000006040672a4 */ /* 0x000fe2000f8e0228 */
[----:B------:R-:W-:Y:S02]  /*9830*/  IMAD.MOV R3, RZ, RZ, -R19 ;  /* 0x000000ffff037224 */ /* 0x000fe400078e0a13 */
[----:B------:R-:W2:Y:S01]  /*9840*/  LDC.64 R8, c[0x0][0xc78] ;  /* 0x00031e00ff087b82 */ /* 0x000ea20000000a00 */
[----:B------:R-:W-:Y:S02]  /*9850*/  USHF.R.S32.HI UR4, URZ, 0x1f, UR6 ;  /* 0x0000001f3f047899 */ /* 0x000fe40008011406 */
[----:B------:R-:W-:-:S02]  /*9860*/  ISETP.NE.AND P0, PT, R18, R3, PT ;  /* 0x000000031200720c */ /* 0x000fc40003f05270 */
[----:B------:R-:W-:Y:S02]  /*9870*/  UIMAD UR7, UR4, UR8, URZ ;  /* 0x00000008040772a4 */ /* 0x000fe4000f8e023f */
[----:B------:R-:W-:Y:S02]  /*9880*/  UIMAD.WIDE.U32 UR4, UR6, UR8, URZ ;  /* 0x00000008060472a5 */ /* 0x000fe4000f8e003f */
[----:B------:R-:W-:Y:S02]  /*9890*/  UIMAD UR6, UR6, UR9, UR7 ;  /* 0x00000009060672a4 */ /* 0x000fe4000f8e0207 */
[----:B------:R-:W-:Y:S02]  /*98a0*/  USHF.R.S32.HI UR7, URZ, 0x1f, UR36 ;  /* 0x0000001f3f077899 */ /* 0x000fe40008011424 */
[----:B------:R-:W-:Y:S01]  /*98b0*/  UIADD3 UR6, UR5, UR6, URZ ;  /* 0x0000000605067290 */ /* 0x000fe2000fffe03f */
[----:B------:R-:W-:Y:S01]  /*98c0*/  MOV R4, UR4 ;  /* 0x0000000400047c02 */ /* 0x000fe20008000f00 */
[----:B------:R-:W-:Y:S01]  /*98d0*/  IMAD.U32 R5, RZ, RZ, UR5 ;  /* 0x00000005ff057e24 */ /* 0x000fe2000f8e00ff */
[----:B------:R-:W-:Y:S01]  /*98e0*/  ULDC UR4, c[0x0][0xb88] ;  /* 0x0002e20000047ab9 */ /* 0x000fe20000000800 */
[----:B-1----:R-:W-:-:S02]  /*98f0*/  IMAD R0, R7, R0, UR39 ;  /* 0x0000002707007e24 */ /* 0x002fc4000f8e0200 */
[----:B------:R-:W-:-:S03]  /*9900*/  IMAD.U32 R5, RZ, RZ, UR6 ;  /* 0x00000006ff057e24 */ /* 0x000fc6000f8e00ff */
[----:B------:R-:W-:Y:S01]  /*9910*/  LEA R7, R0, R17, 0x6 ;  /* 0x0000001100077211 */ /* 0x000fe200078e30ff */
[C---:B--2---:R-:W-:Y:S02]  /*9920*/  IMAD R6, R8.reuse, UR7, RZ ;  /* 0x0000000708067c24 */ /* 0x044fe4000f8e02ff */
[----:B------:R-:W-:Y:S01]  /*9930*/  IMAD.WIDE.U32 R4, R8, UR36, R4 ;  /* 0x0000002408047c25 */ /* 0x000fe2000f8e0004 */
[----:B------:R-:W-:Y:S02]  /*9940*/  SHF.R.S32.HI R3, RZ, 0x1f, R7 ;  /* 0x0000001fff037819 */ /* 0x000fe40000011407 */
[C---:B------:R-:W-:Y:S01]  /*9950*/  ISETP.GE.OR P1, PT, R7.reuse, UR4, P0 ;  /* 0x0000000407007c0c */ /* 0x040fe20008726670 */
[C---:B------:R-:W-:Y:S01]  /*9960*/  VIADD R8, R7.reuse, 0x8 ;  /* 0x0000000807087836 */ /* 0x040fe20000000000 */
[----:B------:R-:W-:Y:S01]  /*9970*/  IADD3 R0, P2, R7, R4, RZ ;  /* 0x0000000407007210 */ /* 0x000fe20007f5e0ff */
[----:B------:R-:W-:-:S03]  /*9980*/  IMAD R6, R9, UR36, R6 ;  /* 0x0000002409067c24 */ /* 0x000fc6000f8e0206 */
[----:B------:R-:W-:Y:S01]  /*9990*/  ISETP.GE.OR P0, PT, R8, UR4, P0 ;  /* 0x0000000408007c0c */ /* 0x000fe20008706670 */
[----:B------:R-:W-:Y:S01]  /*99a0*/  ULDC.64 UR4, c[0x0][0xc40] ;  /* 0x0003100000047ab9 */ /* 0x000fe20000000a00 */
[----:B------:R-:W-:Y:S02]  /*99b0*/  IADD3.X R3, R3, R5, R6, P2, !PT ;  /* 0x0000000503037210 */ /* 0x000fe400017fe406 */
[----:B------:R-:W-:-:S04]  /*99c0*/  LEA R4, P2, R0, UR4, 0x2 ;  /* 0x0000000400047c11 */ /* 0x000fc8000f8410ff */
[----:B------:R-:W-:-:S05]  /*99d0*/  LEA.HI.X R5, R0, UR5, R3, 0x2, P2 ;  /* 0x0000000500057c11 */ /* 0x000fca00090f1403 */
[----:B------:R1:W-:Y:S04]  /*99e0*/  @!P1 STG.E desc[UR54][R4.64], R157 ;  /* 0x0000009d04009986 */ /* 0x0003e8000c101936 */
[----:B------:R1:W-:Y:S02]  /*99f0*/  @!P0 STG.E desc[UR54][R4.64+0x20], R156 ;  /* 0x0000209c04008986 */ /* 0x0003e4000c101936 */
.L_x_160:
        /* <DEDUP_REMOVED lines=62> */
.L_x_162:
[----:B------:R-:W-:Y:S05]  /*9de0*/  BSYNC B0 ;  /* 0x0000000000007941 */ /* 0x000fea0003800000 */
.L_x_161:
[----:B------:R-:W2:Y:S02]  /*9df0*/  LDC R0, c[0x0][0xea4] ;  /* 0x0003a900ff007b82 */ /* 0x000ea40000000800 */
[----:B--2---:R-:W-:-:S13]  /*9e00*/  ISETP.LE.AND P0, PT, R0, UR41, PT ;  /* 0x0000002900007c0c */ /* 0x004fda000bf03270 */
[----:B------:R-:W-:Y:S05]  /*9e10*/  @!P0 BRA `(.L_x_163) ;  /* 0xffffff70001c8947 */ /* 0x000fea000383ffff */
[----:B------:R-:W-:Y:S05]  /*9e20*/  EXIT ;  /* 0x000000000000794d */ /* 0x000fea0003800000 */
.L_x_133:
[----:B------:R-:W-:-:S08]  /*9e30*/  NOP ;  /* 0x0000000000007918 */ /* 0x000fd00000000000 */
[----:B------:R-:W1:-:S00]  /*9e40*/  USETMAXREG.DEALLOC.CTAPOOL 0x18 ;  /* 0x00000018000079c8 */ /* 0x000e4000080e0500 */
[----:B-1----:R-:W-:-:S06]  /*9e50*/  LOP3.LUT R0, R0, 0x3, RZ, 0xc0, !PT ;  /* 0x0000000300007812 */ /* 0x002fcc00078ec0ff */
[----:B------:R-:W1:Y:S02]  /*9e60*/  SHFL.IDX PT, R0, R0, RZ, 0x1f ;  /* 0x00001fff00007589 */ /* 0x000e6400000e0000 */
[----:B-1----:R-:W-:-:S13]  /*9e70*/  ISETP.NE.AND P0, PT, R0, RZ, PT ;  /* 0x000000ff0000720c */ /* 0x002fda0003f05270 */
[----:B------:R-:W-:Y:S05]  /*9e80*/  @P0 EXIT ;  /* 0x000000000000094d */ /* 0x000fea0003800000 */
[----:B------:R-:W1:Y:S01]  /*9e90*/  S2UR UR4, SR_CTAID.X ;  /* 0x00000000000479c3 */ /* 0x000e620000002500 */
[----:B------:R-:W-:Y:S01]  /*9ea0*/  IMAD.MOV.U32 R16, RZ, RZ, RZ ;  /* 0x000000ffff107224 */ /* 0x000fe200078e00ff */
[----:B------:R-:W-:Y:S01]  /*9eb0*/  MOV R2, 0x1 ;  /* 0x0000000100027802 */ /* 0x000fe20000000f00 */
[----:B------:R-:W-:-:S05]  /*9ec0*/  IMAD.MOV.U32 R17, RZ, RZ, 0x1 ;  /* 0x00000001ff117424 */ /* 0x000fca00078e00ff */
[----:B------:R-:W1:Y:S02]  /*9ed0*/  LDC R0, c[0x0][0xea4] ;  /* 0x0003a900ff007b82 */ /* 0x000e640000000800 */
[----:B-1----:R-:W-:-:S13]  /*9ee0*/  ISETP.LE.AND P0, PT, R0, UR4, PT ;  /* 0x0000000400007c0c */ /* 0x002fda000bf03270 */
[----:B------:R-:W-:Y:S05]  /*9ef0*/  @P0 BRA `(.L_x_164) ;  /* 0x0000003000600947 */ /* 0x000fea0003800000 */
[----:B------:R-:W-:Y:S01]  /*9f00*/  IMAD.U32 R0, RZ, RZ, UR4 ;  /* 0x00000004ff007e24 */ /* 0x000fe2000f8e00ff */
[----:B------:R-:W-:Y:S01]  /*9f10*/  ULDC UR4, c[0x0][0xc] ;  /* 0x0000030000047ab9 */ /* 0x000fe20000000800 */
[----:B------:R-:W-:Y:S01]  /*9f20*/  MOV R16, RZ ;  /* 0x000000ff00107202 */ /* 0x000fe20000000f00 */
[----:B------:R-:W-:Y:S01]  /*9f30*/  IMAD.MOV.U32 R17, RZ, RZ, 0x1 ;  /* 0x00000001ff117424 */ /* 0x000fe200078e00ff */
[----:B------:R-:W-:Y:S01]  /*9f40*/  ULDC.64 UR46, c[0x0][0x198] ;  /* 0x00006600002e7ab9 */ /* 0x000fe20000000a00 */
[----:B------:R1:W-:Y:S04]  /*9f50*/  STL [R1+0xc], R0 ;  /* 0x00000c0001007387 */ /* 0x0003e80000100800 */
[----:B------:R2:W-:Y:S01]  /*9f60*/  STL [R1+0x18], RZ ;  /* 0x000018ff01007387 */ /* 0x0005e20000100800 */
[----:B-1----:R-:W-:-:S05]  /*9f70*/  IMAD.U32 R0, RZ, RZ, UR4 ;  /* 0x00000004ff007e24 */ /* 0x002fca000f8e00ff */
[----:B------:R2:W-:Y:S02]  /*9f80*/  STL [R1+0x1c], R0 ;  /* 0x00001c0001007387 */ /* 0x0005e40000100800 */
.L_x_208:
[----:B------:R-:W3:Y:S01]  /*9f90*/  LDL R4, [R1+0xc] ;  /* 0x00000c0001047983 */ /* 0x000ee20000100800 */
[----:B-12---:R-:W1:Y:S01]  /*9fa0*/  LDC R0, c[0x0][0xea8] ;  /* 0x0003aa00ff007b82 */ /* 0x006e620000000800 */
[----:B------:R-:W-:Y:S05]  /*9fb0*/  YIELD ;  /* 0x0000000000007946 */ /* 0x000fea0003800000 */
[----:B------:R-:W-:Y:S02]  /*9fc0*/  ULDC.64 UR4, c[0x0][0x3f8] ;  /* 0x0000fe0000047ab9 */ /* 0x000fe40000000a00 */
[----:B------:R-:W2:Y:S01]  /*9fd0*/  LDC R19, c[0x0][0xeb4] ;  /* 0x0003ad00ff137b82 */ /* 0x000ea20000000800 */
[----:B------:R-:W-:-:S03]  /*9fe0*/  UISETP.NE.U32.AND UP0, UPT, UR4, URZ, UPT ;  /* 0x0000003f0400728c */ /* 0x000fc6000bf05070 */
[----:B------:R-:W-:Y:S01]  /*9ff0*/  ULDC UR4, c[0x0][0x404] ;  /* 0x0001010000047ab9 */ /* 0x000fe20000000800 */
[----:B------:R-:W-:-:S04]  /*a000*/  UISETP.NE.AND.EX UP0, UPT, UR5, URZ, UPT, UP0 ;  /* 0x0000003f0500728c */ /* 0x000fc8000bf05300 */
[----:B------:R-:W-:Y:S01]  /*a010*/  USEL UR4, UR4, 0x1, UP0 ;  /* 0x0000000104047887 */ /* 0x000fe20008000000 */
[----:B-1----:R-:W-:Y:S02]  /*a020*/  ISETP.NE.AND P0, PT, R0, 0x1, PT ;  /* 0x000000010000780c */ /* 0x002fe40003f05270 */
[----:B--2---:R-:W-:-:S11]  /*a030*/  ISETP.NE.AND P1, PT, R19, 0x1, PT ;  /* 0x000000011300780c */ /* 0x004fd60003f25270 */
[----:B------:R-:W3:Y:S08]  /*a040*/  @P0 LDC R0, c[0x0][0xeac] ;  /* 0x0003ab00ff000b82 */ /* 0x000ef00000000800 */
[----:B------:R-:W1:Y:S08]  /*a050*/  @P0 LDC R5, c[0x0][0xeb0] ;  /* 0x0003ac00ff050b82 */ /* 0x000e700000000800 */
[----:B------:R-:W2:Y:S01]  /*a060*/  @P1 LDC.64 R2, c[0x0][0xeb8] ;  /* 0x0003ae00ff021b82 */ /* 0x000ea20000000a00 */
[----:B---3--:R-:W-:-:S05]  /*a070*/  @P0 IMAD.HI.U32 R0, R4, R0, RZ ;  /* 0x0000000004000227 */ /* 0x008fca00078e00ff */
[----:B-1----:R-:W-:Y:S02]  /*a080*/  @P0 SHF.R.U32.HI R4, RZ, R5, R0 ;  /* 0x00000005ff040219 */ /* 0x002fe40000011600 */
[----:B------:R-:W1:Y:S01]  /*a090*/  S2R R5, SR_CgaCtaId ;  /* 0x0000000000057919 */ /* 0x000e620000008800 */
[----:B------:R-:W3:Y:S01]  /*a0a0*/  LDC R0, c[0x0][0x2e0] ;  /* 0x0000b800ff007b82 */ /* 0x000ee20000000800 */
[----:B------:R-:W-:Y:S01]  /*a0b0*/  MOV R18, R4 ;  /* 0x0000000400127202 */ /* 0x000fe20000000f00 */
[----:B--2---:R-:W-:Y:S01]  /*a0c0*/  @P1 IMAD.HI.U32 R2, R4, R2, RZ ;  /* 0x0000000204021227 */ /* 0x004fe200078e00ff */
[----:B------:R2:W-:Y:S04]  /*a0d0*/  STL [R1+0x4], R4 ;  /* 0x0000040401007387 */ /* 0x0005e80000100800 */
[----:B------:R-:W-:-:S02]  /*a0e0*/  @P1 SHF.R.U32.HI R18, RZ, R3, R2 ;  /* 0x00000003ff121219 */ /* 0x000fc40000011602 */
[----:B------:R-:W-:Y:S01]  /*a0f0*/  MOV R2, 0x400 ;  /* 0x0000040000027802 */ /* 0x000fe20000000f00 */
[----:B---3--:R-:W-:-:S03]  /*a100*/  IMAD R6, R0, UR4, RZ ;  /* 0x0000000400067c24 */ /* 0x008fc6000f8e02ff */
[----:B-1----:R-:W-:-:S05]  /*a110*/  LEA R7, R5, R2, 0x18 ;  /* 0x0000000205077211 */ /* 0x002fca00078ec0ff */
[----:B------:R-:W-:Y:S01]  /*a120*/  VIADD R0, R7, 0x22400 ;  /* 0x0002240007007836 */ /* 0x000fe20000000000 */
[----:B------:R2:W-:Y:S04]  /*a130*/  STL [R1], R7 ;  /* 0x0000000701007387 */ /* 0x0005e80000100800 */
[----:B------:R-:W-:Y:S01]  /*a140*/  LOP3.LUT P0, RZ, R0, 0x3ff, RZ, 0xc0, !PT ;  /* 0x000003ff00ff7812 */ /* 0x000fe2000780c0ff */
[----:B------:R-:W-:Y:S01]  /*a150*/  VIADD R0, R6, 0x3f ;  /* 0x0000003f06007836 */ /* 0x000fe20000000000 */
[----:B------:R2:W-:Y:S04]  /*a160*/  STL [R1+0x14], R6 ;  /* 0x0000140601007387 */ /* 0x0005e80000100800 */
        /* <DEDUP_REMOVED lines=11> */
[----:B--2---:R-:W-:Y:S01]  /*a220*/  IMAD.U32 R4, RZ, RZ, UR6 ;  /* 0x00000006ff047e24 */ /* 0x004fe2000f8e00ff */
[----:B------:R-:W-:Y:S01]  /*a230*/  MOV R6, UR8 ;  /* 0x0000000800067c02 */ /* 0x000fe20008000f00 */
[----:B------:R-:W1:Y:S01]  /*a240*/  LDC.64 R2, c[0x4][R2] ;  /* 0x0100000002027b82 */ /* 0x000e620000000a00 */
[----:B------:R-:W-:Y:S01]  /*a250*/  IMAD.U32 R5, RZ, RZ, UR7 ;  /* 0x00000007ff057e24 */ /* 0x000fe2000f8e00ff */
[----:B------:R-:W-:Y:S01]  /*a260*/  MOV R11, UR5 ;  /* 0x00000005000b7c02 */ /* 0x000fe20008000f00 */
[----:B------:R-:W-:Y:S01]  /*a270*/  IMAD.U32 R7, RZ, RZ, UR9 ;  /* 0x00000009ff077e24 */ /* 0x000fe2000f8e00ff */
[----:B------:R-:W-:Y:S01]  /*a280*/  MOV R13, RZ ;  /* 0x000000ff000d7202 */ /* 0x000fe20000000f00 */
[----:B------:R-:W-:-:S02]  /*a290*/  IMAD.U32 R10, RZ, RZ, UR4 ;  /* 0x00000004ff0a7e24 */ /* 0x000fc4000f8e00ff */
[----:B------:R-:W-:Y:S02]  /*a2a0*/  IMAD.MOV.U32 R8, RZ, RZ, 0x70 ;  /* 0x00000070ff087424 */ /* 0x000fe400078e00ff */
[----:B------:R-:W-:-:S07]  /*a2b0*/  IMAD.MOV.U32 R12, RZ, RZ, 0x1 ;  /* 0x00000001ff0c7424 */ /* 0x000fce00078e00ff */
[----:B------:R-:W-:-:S07]  /*a2c0*/  LEPC R20, `(.L_x_165) ;  /* 0x000000001014794e */ /* 0x000fce0000000000 */
[----:B-1----:R-:W-:Y:S05]  /*a2d0*/  CALL.ABS.NOINC R2 ;  /* 0x0000000002007343 */ /* 0x002fea0003c00000 */
.L_x_165:
[----:B------:R-:W2:Y:S02]  /*a2e0*/  LDL R2, [R1] ;  /* 0x0000000001027983 */ /* 0x000ea40000100800 */
[----:B--2---:R-:W-:-:S05]  /*a2f0*/  VIADD R0, R2, 0x400 ;  /* 0x0000040002007836 */ /* 0x004fca0000000000 */
[----:B------:R-:W-:-:S13]  /*a300*/  LOP3.LUT P0, RZ, R0, 0x3ff, RZ, 0xc0, !PT ;  /* 0x000003ff00ff7812 */ /* 0x000fda000780c0ff */
[----:B------:R-:W-:Y:S05]  /*a310*/  @!P0 BRA `(.L_x_166) ;  /* 0x0000000000808947 */ /* 0x000fea0003800000 */
[----:B------:R-:W-:Y:S01]  /*a320*/  MOV R0, 0x0 ;  /* 0x0000000000007802 */ /* 0x000fe20000000f00 */
[----:B------:R-:W-:Y:S01]  /*a330*/  ULDC.64 UR6, c[0x4][0x88] ;  /* 0x0100220000067ab9 */ /* 0x000fe20000000a00 */
[----:B------:R-:W-:Y:S01]  /*a340*/  ULDC.64 UR8, c[0x4][0x90] ;  /* 0x0100240000087ab9 */ /* 0x000fe20000000a00 */
[----:B------:R-:W-:Y:S01]  /*a350*/  ULDC.64 UR4, c[0x4][0x10] ;  /* 0x0100040000047ab9 */ /* 0x000fe20000000a00 */
[----:B------:R1:W2:Y:S01]  /*a360*/  LDC.64 R2, c[0x4][R0] ;  /* 0x0100000000027b82 */ /* 0x0002a20000000a00 */
[----:B------:R-:W-:Y:S01]  /*a370*/  IMAD.U32 R4, RZ, RZ, UR6 ;  /* 0x00000006ff047e24 */ /* 0x000fe2000f8e00ff */
[----:B------:R-:W-:Y:S01]  /*a380*/  MOV R5, UR7 ;  /* 0x0000000700057c02 */ /* 0x000fe20008000f00 */
        /* <DEDUP_REMOVED lines=9> */
.L_x_167:
[----:B------:R-:W-:Y:S01]  /*a420*/  MOV R2, 0x0 ;  /* 0x0000000000027802 */ /* 0x000fe20000000f00 */
[----:B------:R-:W-:Y:S01]  /*a430*/  ULDC.64 UR6, c[0x4][0x88] ;  /* 0x0100220000067ab9 */ /* 0x000fe20000000a00 */
[----:B------:R-:W-:Y:S01]  /*a440*/  ULDC.64 UR8, c[0x4][0x90] ;  /* 0x0100240000087ab9 */ /* 0x000fe20000000a00 */
[----:B------:R-:W-:Y:S01]  /*a450*/  ULDC.64 UR4, c[0x4][0x18] ;  /* 0x0100060000047ab9 */ /* 0x000fe20000000a00 */
[----:B------:R-:W-:Y:S01]  /*a460*/  IMAD.U32 R4, RZ, RZ, UR6 ;  /* 0x00000006ff047e24 */ /* 0x000fe2000f8e00ff */
[----:B------:R-:W-:Y:S01]  /*a470*/  MOV R5, UR7 ;  /* 0x0000000700057c02 */ /* 0x000fe20008000f00 */
[----:B------:R-:W1:Y:S01]  /*a480*/  LDC.64 R2, c[0x4][R2] ;  /* 0x0100000002027b82 */ /* 0x000e620000000a00 */
[----:B------:R-:W-:Y:S01]  /*a490*/  IMAD.U32 R6, RZ, RZ, UR8 ;  /* 0x00000008ff067e24 */ /* 0x000fe2000f8e00ff */
[----:B------:R-:W-:Y:S01]  /*a4a0*/  MOV R10, UR4 ;  /* 0x00000004000a7c02 */ /* 0x000fe20008000f00 */
[----:B------:R-:W-:Y:S01]  /*a4b0*/  IMAD.U32 R7, RZ, RZ, UR9 ;  /* 0x00000009ff077e24 */ /* 0x000fe2000f8e00ff */
[----:B------:R-:W-:Y:S01]  /*a4c0*/  MOV R12, 0x1 ;  /* 0x00000001000c7802 */ /* 0x000fe20000000f00 */
[----:B------:R-:W-:-:S02]  /*a4d0*/  IMAD.U32 R11, RZ, RZ, UR5 ;  /* 0x00000005ff0b7e24 */ /* 0x000fc4000f8e00ff */
[----:B------:R-:W-:Y:S02]  /*a4e0*/  IMAD.MOV.U32 R8, RZ, RZ, 0x70 ;  /* 0x00000070ff087424 */ /* 0x000fe400078e00ff */
[----:B------:R-:W-:-:S07]  /*a4f0*/  IMAD.MOV.U32 R13, RZ, RZ, RZ ;  /* 0x000000ffff0d7224 */ /* 0x000fce00078e00ff */
[----:B------:R-:W-:-:S07]  /*a500*/  LEPC R20, `(.L_x_166) ;  /* 0x000000001014794e */ /* 0x000fce0000000000 */
[----:B-1----:R-:W-:Y:S05]  /*a510*/  CALL.ABS.NOINC R2 ;  /* 0x0000000002007343 */ /* 0x002fea0003c00000 */
.L_x_166:
        /* <DEDUP_REMOVED lines=9> */
[----:B-1----:R-:W-:Y:S01]  /*a5b0*/  ISETP.NE.AND P1, PT, R0, 0x1, PT ;  /* 0x000000010000780c */ /* 0x002fe20003f25270 */
[----:B------:R-:W-:-:S12]  /*a5c0*/  IMAD.MOV.U32 R0, RZ, RZ, R19 ;  /* 0x000000ffff007224 */ /* 0x000fd800078e0013 */
        /* <DEDUP_REMOVED lines=16> */
[----:B---3--:R-:W-:-:S04]  /*a6d0*/  IMAD R8, R8, UR4, R4 ;  /* 0x0000000408087c24 */ /* 0x008fc8000f8e0204 */
[----:B-1----:R-:W-:-:S07]  /*a6e0*/  IMAD.SHL.U32 R8, R8, 0x40, RZ ;  /* 0x0000004008087824 */ /* 0x002fce00078e00ff */
.L_x_168:
        /* <DEDUP_REMOVED lines=17> */
.L_x_223:
[----:B------:R-:W2:Y:S01]  /*a800*/  LDL R5, [R1+0x8] ;  /* 0x0000080001057983 */ /* 0x000ea20000100800 */
[----:B------:R-:W-:Y:S01]  /*a810*/  UMOV UR4, 0xffffffff ;  /* 0xffffffff00047882 */ /* 0x000fe20000000000 */
[----:B------:R-:W-:Y:S02]  /*a820*/  SHF.R.S32.HI R7, RZ, 0x1f, R6 ;  /* 0x0000001fff077819 */ /* 0x000fe40000011406 */
[----:B--2---:R-:W-:Y:S01]  /*a830*/  IADD3 R9, R5, -0x1, RZ ;  /* 0xffffffff05097810 */ /* 0x004fe20007ffe0ff */
[----:B------:R-:W-:Y:S06]  /*a840*/  BRA.DIV UR4, `(.L_x_170) ;  /* 0x0000002e04787947 */ /* 0x000fec000b800000 */
[----:B------:R-:W-:-:S13]  /*a850*/  ELECT P6, URZ, PT ;  /* 0x00000000003f782f */ /* 0x000fda00038c0000 */
.L_x_226:
        /* <DEDUP_REMOVED lines=8> */
[----:B--2---:R-:W-:-:S04]  /*a8e0*/  @P1 IMAD.HI.U32 R10, R9, R4, RZ ;  /* 0x00000004090a1227 */ /* 0x004fc800078e00ff */
[----:B------:R-:W-:Y:S01]  /*a8f0*/  IMAD.MOV.U32 R4, RZ, RZ, R9 ;  /* 0x000000ffff047224 */ /* 0x000fe200078e0009 */
        /* <DEDUP_REMOVED lines=12> */
.L_x_172:
[----:B--2---:R-:W2:Y:S01]  /*a9c0*/  S2R R10, SR_CgaCtaId ;  /* 0x00000000000a7919 */ /* 0x004ea20000008800 */
[----:B------:R-:W-:-:S04]  /*a9d0*/  MOV R5, 0x400 ;  /* 0x0000040000057802 */ /* 0x000fc80000000f00 */
[----:B--2---:R-:W-:-:S05]  /*a9e0*/  LEA R5, R10, R5, 0x18 ;  /* 0x000000050a057211 */ /* 0x004fca00078ec0ff */
[----:B------:R-:W-:Y:S01]  /*a9f0*/  IMAD R10, R16, 0x8, R5 ;  /* 0x00000008100a7824 */ /* 0x000fe200078e0205 */
[----:B------:R-:W-:-:S04]  /*aa00*/  SHF.L.U32 R5, R17, 0x1f, RZ ;  /* 0x0000001f11057819 */ /* 0x000fc800000006ff */
[----:B------:R-:W2:Y:S02]  /*aa10*/  SYNCS.PHASECHK.TRANS64.TRYWAIT P1, [R10+URZ+0x38840], R5 ;  /* 0x038840050a0075a7 */ /* 0x000ea4000802017f */
[----:B--2---:R-:W-:Y:S05]  /*aa20*/  @!P1 BRA `(.L_x_173) ;  /* 0x0000002c00209947 */ /* 0x004fea0003800000 */
.L_x_227:
        /* <DEDUP_REMOVED lines=11> */
.L_x_174:
[----:B------:R-:W3:Y:S01]  /*aae0*/  LDL R11, [R1+0x10] ;  /* 0x00001000010b7983 */ /* 0x000ee20000100800 */
[----:B--2---:R-:W-:Y:S01]  /*aaf0*/  MOV R5, 0x400 ;  /* 0x0000040000057802 */ /* 0x004fe20000000f00 */
[----:B------:R-:W2:Y:S01]  /*ab00*/  S2R R12, SR_CgaCtaId ;  /* 0x00000000000c7919 */ /* 0x000ea20000008800 */
[----:B------:R-:W-:Y:S01]  /*ab10*/  R2UR UR9, R10 ;  /* 0x000000000a0972ca */ /* 0x000fe200000e0000 */
[----:B------:R-:W-:Y:S01]  /*ab20*/  UIADD3 UR4, UP0, UR46, 0x370, URZ ;  /* 0x000003702e047890 */ /* 0x000fe2000ff1e03f */
[----:B------:R-:W-:Y:S02]  /*ab30*/  R2UR UR12, R0 ;  /* 0x00000000000c72ca */ /* 0x000fe400000e0000 */
[----:B-----5:R-:W-:Y:S01]  /*ab40*/  R2UR UR13, R4 ;  /* 0x00000000040d72ca */ /* 0x020fe200000e0000 */
[----:B------:R-:W-:Y:S01]  /*ab50*/  UIADD3.X UR5, URZ, UR47, URZ, UP0, !UPT ;  /* 0x0000002f3f057290 */ /* 0x000fe200087fe43f */
[----:B--2---:R-:W-:-:S05]  /*ab60*/  LEA R5, R12, R5, 0x18 ;  /* 0x000000050c057211 */ /* 0x004fca00078ec0ff */
[----:B------:R-:W-:-:S05]  /*ab70*/  IMAD R5, R16, 0x2000, R5 ;  /* 0x0000200010057824 */ /* 0x000fca00078e0205 */
[----:B------:R-:W-:Y:S01]  /*ab80*/  R2UR UR8, R5 ;  /* 0x00000000050872ca */ /* 0x000fe200000e0000 */
[----:B------:R-:W-:Y:S01]  /*ab90*/  UIADD3 UR9, UR9, 0x38830, URZ ;  /* 0x0003883009097890 */ /* 0x000fe2000fffe03f */
[----:B------:R-:W-:Y:S01]  /*aba0*/  UMOV UR6, 0x0 ;  /* 0x0000000000067882 */ /* 0x000fe20000000000 */
[----:B------:R-:W-:Y:S01]  /*abb0*/  UMOV UR7, 0x14f00000 ;  /* 0x14f0000000077882 */ /* 0x000fe20000000000 */
[----:B------:R-:W-:-:S09]  /*abc0*/  UMOV UR10, URZ ;  /* 0x0000003f000a7c82 */ /* 0x000fd20008000000 */
[----:B------:R-:W-:Y:S01]  /*abd0*/  UIADD3 UR8, UR8, 0x22400, URZ ;  /* 0x0002240008087890 */ /* 0x000fe2000fffe03f */
[----:B---3--:R-:W-:-:S13]  /*abe0*/  R2UR UR11, R11 ;  /* 0x000000000b0b72ca */ /* 0x008fda00000e0000 */
[----:B------:R-:W-:-:S09]  /*abf0*/  USHF.L.U32 UR11, UR11, 0x6, URZ ;  /* 0x000000060b0b7899 */ /* 0x000fd2000800063f */
[----:B------:R2:W-:Y:S02]  /*ac00*/  UTMALDG.4D [UR8], [UR4], desc[UR6] ;  /* 0x00000608040075b4 */ /* 0x0005e40008019000 */
[----:B--2---:R-:W-:Y:S01]  /*ac10*/  NOP ;  /* 0x0000000000007918 */ /* 0x004fe20000000000 */
.L_x_171:
[----:B------:R-:W2:Y:S01]  /*ac20*/  S2R R12, SR_CgaCtaId ;  /* 0x00000000000c7919 */ /* 0x000ea20000008800 */
[----:B------:R-:W-:Y:S05]  /*ac30*/  WARPSYNC.ALL ;  /* 0x0000000000007948 */ /* 0x000fea0003800000 */
[----:B------:R-:W-:Y:S01]  /*ac40*/  BAR.SYNC.DEFER_BLOCKING 0x8, 0xa0 ;  /* 0x0202800000007b1d */ /* 0x000fe20000010000 */
[----:B------:R-:W-:Y:S02]  /*ac50*/  ELECT P1, URZ, PT ;  /* 0x00000000003f782f */ /* 0x000fe40003820000 */
[----:B------:R-:W-:-:S03]  /*ac60*/  MOV R11, 0x400 ;  /* 0x00000400000b7802 */ /* 0x000fc60000000f00 */
[----:B------:R-:W-:Y:S01]  /*ac70*/  BSSY B0, `(.L_x_175) ;  /* 0x000004c000007945 */ /* 0x000fe20003800000 */
[----:B--2---:R-:W-:-:S07]  /*ac80*/  LEA R11, R12, R11, 0x18 ;  /* 0x0000000b0c0b7211 */ /* 0x004fce00078ec0ff */
[----:B------:R-:W-:Y:S05]  /*ac90*/  @!P1 BRA `(.L_x_176) ;  /* 0x0000000400249947 */ /* 0x000fea0003800000 */
[----:B------:R-:W-:Y:S01]  /*aca0*/  R2UR UR16, R11 ;  /* 0x000000000b1072ca */ /* 0x000fe200000e0000 */
[----:B------:R-:W-:Y:S01]  /*acb0*/  UIADD3 UR14, UP0, UR46, 0x270, URZ ;  /* 0x000002702e0e7890 */ /* 0x000fe2000ff1e03f */
[----:B------:R-:W-:Y:S01]  /*acc0*/  R2UR UR11, R8 ;  /* 0x00000000080b72ca */ /* 0x000fe200000e0000 */
[----:B------:R-:W-:Y:S01]  /*acd0*/  IMAD.MOV.U32 R5, RZ, RZ, 0x2000 ;  /* 0x00002000ff057424 */ /* 0x000fe200078e00ff */
[----:B------:R-:W-:Y:S01]  /*ace0*/  R2UR UR12, R19 ;  /* 0x00000000130c72ca */ /* 0x000fe200000e0000 */
[----:B------:R-:W-:Y:S01]  /*acf0*/  UIADD3.X UR15, URZ, UR47, URZ, UP0, !UPT ;  /* 0x0000002f3f0f7290 */ /* 0x000fe200087fe43f */
[----:B------:R-:W-:Y:S01]  /*ad00*/  R2UR UR13, R18 ;  /* 0x00000000120d72ca */ /* 0x000fe200000e0000 */
[----:B------:R-:W-:Y:S01]  /*ad10*/  UIADD3 UR4, UP0, UR46, 0x770, URZ ;  /* 0x000007702e047890 */ /* 0x000fe2000ff1e03f */
[----:B------:R2:W-:Y:S01]  /*ad20*/  SYNCS.ARRIVE.TRANS64 RZ, [R11+URZ+0x38800], R5 ;  /* 0x038800050bff79a7 */ /* 0x0005e2000800003f */
[----:B------:R-:W-:Y:S01]  /*ad30*/  UMOV UR6, 0x0 ;  /* 0x0000000000067882 */ /* 0x000fe20000000000 */
[----:B------:R-:W-:Y:S01]  /*ad40*/  UMOV UR7, 0x12f00000 ;  /* 0x12f0000000077882 */ /* 0x000fe20000000000 */
[----:B------:R-:W-:Y:S01]  /*ad50*/  UMOV UR10, URZ ;  /* 0x0000003f000a7c82 */ /* 0x000fe20008000000 */
[----:B------:R-:W-:Y:S01]  /*ad60*/  UIADD3.X UR5, URZ, UR47, URZ, UP0, !UPT ;  /* 0x0000002f3f057290 */ /* 0x000fe200087fe43f */
[----:B------:R-:W-:Y:S01]  /*ad70*/  MOV R8, UR54 ;  /* 0x0000003600087c02 */ /* 0x000fe20008000f00 */
[----:B------:R-:W-:-:S02]  /*ad80*/  UIADD3 UR8, UR16, 0x20400, URZ ;  /* 0x0002040010087890 */ /* 0x000fc4000fffe03f */
[----:B------:R-:W-:Y:S01]  /*ad90*/  UIADD3 UR9, UR16, 0x38800, URZ ;  /* 0x0003880010097890 */ /* 0x000fe2000fffe03f */
[----:B------:R-:W-:Y:S01]  /*ada0*/  R2UR UR54, R8 ;  /* 0x00000000083672ca */ /* 0x000fe200000e0000 */
[----:B------:R-:W-:Y:S01]  /*adb0*/  UIADD3 UR48, UR16, 0x28400, URZ ;  /* 0x0002840010307890 */ /* 0x000fe2000fffe03f */
[----:B--2---:R-:W-:Y:S01]  /*adc0*/  MOV R5, 0x10000 ;  /* 0x0001000000057802 */ /* 0x004fe20000000f00 */
[----:B------:R-:W-:Y:S01]  /*add0*/  UMOV UR50, 0xc0 ;  /* 0x000000c000327882 */ /* 0x000fe20000000000 */
[----:B------:R-:W-:Y:S01]  /*ade0*/  UMOV UR51, UR11 ;  /* 0x0000000b00337c82 */ /* 0x000fe20008000000 */
[----:B------:R-:W-:Y:S01]  /*adf0*/  MOV R10, UR50 ;  /* 0x00000032000a7c02 */ /* 0x000fe20008000f00 */
[----:B------:R-:W-:Y:S01]  /*ae00*/  UMOV UR50, 0x40 ;  /* 0x0000004000327882 */ /* 0x000fe20000000000 */
[----:B------:R-:W-:Y:S01]  /*ae10*/  UMOV UR52, UR12 ;  /* 0x0000000c00347c82 */ /* 0x000fe20008000000 */
[----:B------:R2:W-:Y:S01]  /*ae20*/  UTMALDG.4D [UR8], [UR14], desc[UR6] ;  /* 0x000006080e0075b4 */ /* 0x0005e20008019000 */
[----:B------:R3:W-:Y:S01]  /*ae30*/  SYNCS.ARRIVE.TRANS64 RZ, [R11+URZ+0x38810], R5 ;  /* 0x038810050bff79a7 */ /* 0x0007e2000800003f */
[----:B------:R-:W-:Y:S01]  /*ae40*/  UMOV UR53, UR13 ;  /* 0x0000000d00357c82 */ /* 0x000fe20008000000 */
[----:B------:R-:W-:-:S02]  /*ae50*/  UIADD3 UR56, UR16, 0x2a400, URZ ;  /* 0x0002a40010387890 */ /* 0x000fc4000fffe03f */
[----:B------:R-:W-:Y:S02]  /*ae60*/  UIADD3 UR40, UR16, 0x2e400, URZ ;  /* 0x0002e40010287890 */ /* 0x000fe4000fffe03f */
[----:B------:R-:W-:Y:S02]  /*ae70*/  UIADD3 UR32, UR16, 0x30400, URZ ;  /* 0x0003040010207890 */ /* 0x000fe4000fffe03f */
[----:B------:R-:W-:Y:S01]  /*ae80*/  UIADD3 UR24, UR16, 0x32400, URZ ;  /* 0x0003240010187890 */ /* 0x000fe2000fffe03f */
[----:B------:R-:W-:Y:S01]  /*ae90*/  UMOV UR58, 0x80 ;  /* 0x00000080003a7882 */ /* 0x000fe20000000000 */
[----:B------:R-:W-:Y:S01]  /*aea0*/  UMOV UR59, UR11 ;  /* 0x0000000b003b7c82 */ /* 0x000fe20008000000 */
[----:B------:R-:W-:Y:S01]  /*aeb0*/  UMOV UR60, UR12 ;  /* 0x0000000c003c7c82 */ /* 0x000fe20008000000 */
[----:B------:R-:W-:Y:S01]  /*aec0*/  UMOV UR61, UR13 ;  /* 0x0000000d003d7c82 */ /* 0x000fe20008000000 */
        /* <DEDUP_REMOVED lines=11> */
[----:B--2---:R-:W-:Y:S01]  /*af80*/  UIADD3 UR8, UR16, 0x26400, URZ ;  /* 0x0002640010087890 */ /* 0x004fe2000fffe03f */
[----:B---3--:R-:W-:Y:S01]  /*af90*/  MOV R5, UR55 ;  /* 0x0000003700057c02 */ /* 0x008fe20008000f00 */
[----:B------:R-:W-:Y:S01]  /*afa0*/  UIADD3 UR9, UR16, 0x38810, URZ ;  /* 0x0003881010097890 */ /* 0x000fe2000fffe03f */
[----:B------:R-:W-:Y:S01]  /*afb0*/  UMOV UR29, UR13 ;  /* 0x0000000d001d7c82 */ /* 0x000fe20008000000 */
[----:B------:R-:W-:Y:S01]  /*afc0*/  UMOV UR18, 0x1c0 ;  /* 0x000001c000127882 */ /* 0x000fe20000000000 */
[----:B------:R-:W-:Y:S01]  /*afd0*/  UMOV UR19, UR11 ;  /* 0x0000000b00137c82 */ /* 0x000fe20008000000 */
[----:B------:R-:W-:Y:S01]  /*afe0*/  UMOV UR20, UR12 ;  /* 0x0000000c00147c82 */ /* 0x000fe20008000000 */
[----:B------:R-:W-:-:S02]  /*aff0*/  UMOV UR21, UR13 ;  /* 0x0000000d00157c82 */ /* 0x000fc40008000000 */
[----:B------:R-:W-:Y:S01]  /*b000*/  UMOV UR49, UR9 ;  /* 0x0000000900317c82 */ /* 0x000fe20008000000 */
[----:B------:R-:W-:Y:S01]  /*b010*/  UMOV UR57, UR9 ;  /* 0x0000000900397c82 */ /* 0x000fe20008000000 */
[----:B------:R-:W-:Y:S01]  /*b020*/  UTMALDG.4D [UR8], [UR4], desc[UR6] ;  /* 0x00000608040075b4 */ /* 0x000fe20008019000 */
[----:B------:R-:W-:Y:S01]  /*b030*/  UMOV UR41, UR9 ;  /* 0x0000000900297c82 */ /* 0x000fe20008000000 */
[----:B------:R-:W-:Y:S01]  /*b040*/  UMOV UR33, UR9 ;  /* 0x0000000900217c82 */ /* 0x000fe20008000000 */
[----:B------:R-:W-:Y:S01]  /*b050*/  UMOV UR25, UR9 ;  /* 0x0000000900197c82 */ /* 0x000fe20008000000 */
[----:B------:R-:W-:Y:S01]  /*b060*/  UMOV UR17, UR9 ;  /* 0x0000000900117c82 */ /* 0x000fe20008000000 */
[----:B------:R-:W-:Y:S01]  /*b070*/  R2UR UR55, R5 ;  /* 0x00000000053772ca */ /* 0x000fe200000e0000 */
[----:B------:R2:W-:Y:S01]  /*b080*/  UTMALDG.4D [UR48], [UR4], desc[UR6] ;  /* 0x00000630040075b4 */ /* 0x0005e20008019000 */
[----:B------:R3:W-:Y:S01]  /*b090*/  UTMALDG.4D [UR56], [UR4], desc[UR6] ;  /* 0x00000638040075b4 */ /* 0x0007e20008019000 */
[----:B--2---:R-:W-:Y:S01]  /*b0a0*/  R2UR UR50, R10 ;  /* 0x000000000a3272ca */ /* 0x004fe200000e0000 */
[----:B------:R-:W-:-:S02]  /*b0b0*/  UIADD3 UR48, UR16, 0x2c400, URZ ;  /* 0x0002c40010307890 */ /* 0x000fc4000fffe03f */
[----:B------:R-:W-:-:S10]  /*b0c0*/  UIADD3 UR16, UR16, 0x34400, URZ ;  /* 0x0003440010107890 */ /* 0x000fd4000fffe03f */
[----:B------:R3:W-:Y:S01]  /*b0d0*/  UTMALDG.4D [UR48], [UR4], desc[UR6] ;  /* 0x00000630040075b4 */ /* 0x0007e20008019000 */
[----:B------:R3:W-:Y:S01]  /*b0e0*/  UTMALDG.4D [UR40], [UR4], desc[UR6] ;  /* 0x00000628040075b4 */ /* 0x0007e20008019000 */
[----:B------:R3:W-:Y:S01]  /*b0f0*/  UTMALDG.4D [UR32], [UR4], desc[UR6] ;  /* 0x00000620040075b4 */ /* 0x0007e20008019000 */
[----:B------:R3:W-:Y:S01]  /*b100*/  UTMALDG.4D [UR24], [UR4], desc[UR6] ;  /* 0x00000618040075b4 */ /* 0x0007e20008019000 */
[----:B------:R3:W-:Y:S02]  /*b110*/  UTMALDG.4D [UR16], [UR4], desc[UR6] ;  /* 0x00000610040075b4 */ /* 0x0007e40008019000 */
[----:B---3--:R-:W-:Y:S01]  /*b120*/  NOP ;  /* 0x0000000000007918 */ /* 0x008fe20000000000 */
.L_x_176:
[----:B------:R-:W-:Y:S05]  /*b130*/  BSYNC B0 ;  /* 0x0000000000007941 */ /* 0x000fea0003800000 */
.L_x_175:
[----:B------:R-:W2:Y:S01]  /*b140*/  LDL R5, [R1+0x18] ;  /* 0x0000180001057983 */ /* 0x000ea20000100800 */
[----:B------:R-:W-:Y:S01]  /*b150*/  ULDC.64 UR38, c[0x0][0x408] ;  /* 0x0001020000267ab9 */ /* 0x000fe20000000a00 */
[----:B------:R-:W-:Y:S01]  /*b160*/  BSSY B0, `(.L_x_177) ;  /* 0x0000005000007945 */ /* 0x000fe20003800000 */
[----:B--2---:R-:W-:-:S04]  /*b170*/  LOP3.LUT R5, R5, 0x1, RZ, 0xc, !PT ;  /* 0x0000000105057812 */ /* 0x004fc800078e0cff */
[----:B------:R-:W-:-:S04]  /*b180*/  SHF.L.U32 R5, R5, 0x1f, RZ ;  /* 0x0000001f05057819 */ /* 0x000fc800000006ff */
[----:B------:R-:W2:Y:S02]  /*b190*/  SYNCS.PHASECHK.TRANS64.TRYWAIT P1, [R11+URZ+0x38820], R5 ;  /* 0x038820050b0075a7 */ /* 0x000ea4000802017f */
[----:B--2---:R-:W-:Y:S05]  /*b1a0*/  @!P1 BRA `(.L_x_178) ;  /* 0x0000002400549947 */ /* 0x004fea0003800000 */
.L_x_228:
[----:B------:R-:W-:Y:S05]  /*b1b0*/  BSYNC B0 ;  /* 0x0000000000007941 */ /* 0x000fea0003800000 */
.L_x_177:
[----:B------:R-:W-:Y:S04]  /*b1c0*/  BSSY B0, `(.L_x_179) ;  /* 0x000004b000007945 */ /* 0x000fe80003800000 */
[----:B------:R-:W-:Y:S05]  /*b1d0*/  @!P6 BRA `(.L_x_180) ;  /* 0x000000040024e947 */ /* 0x000fea0003800000 */
[----:B------:R-:W3:Y:S01]  /*b1e0*/  S2R R11, SR_CgaCtaId ;  /* 0x00000000000b7919 */ /* 0x000ee20000008800 */
[----:B--2---:R-:W-:Y:S01]  /*b1f0*/  MOV R8, 0x400 ;  /* 0x0000040000087802 */ /* 0x004fe20000000f00 */
[----:B------:R-:W2:Y:S03]  /*b200*/  S2R R10, SR_TID.X ;  /* 0x00000000000a7919 */ /* 0x000ea60000002100 */
[----:B---3--:R-:W-:Y:S02]  /*b210*/  LEA R8, R11, R8, 0x18 ;  /* 0x000000080b087211 */ /* 0x008fe400078ec0ff */
[----:B--2---:R-:W-:-:S03]  /*b220*/  LOP3.LUT R10, R10, 0x7f, RZ, 0xc0, !PT ;  /* 0x0000007f0a0a7812 */ /* 0x004fc600078ec0ff */
[----:B------:R-:W-:Y:S01]  /*b230*/  IMAD R5, R16, 0x8, R8 ;  /* 0x0000000810057824 */ /* 0x000fe200078e0208 */
[----:B------:R-:W-:Y:S02]  /*b240*/  SHF.L.U32 R8, R17, 0x1f, RZ ;  /* 0x0000001f11087819 */ /* 0x000fe400000006ff */
[----:B------:R-:W-:Y:S02]  /*b250*/  ISETP.NE.AND P2, PT, R10, RZ, PT ;  /* 0x000000ff0a00720c */ /* 0x000fe40003f45270 */
[----:B------:R-:W2:Y:S02]  /*b260*/  SYNCS.PHASECHK.TRANS64.TRYWAIT P1, [R5+URZ+0x38860], R8 ;  /* 0x03886008050075a7 */ /* 0x000ea4000802017f */
[----:B--2---:R-:W-:Y:S09]  /*b270*/  @!P1 BRA `(.L_x_181) ;  /* 0x0000002400409947 */ /* 0x004ff20003800000 */
.L_x_229:
        /* <DEDUP_REMOVED lines=8> */
.L_x_182:
[----:B--2---:R-:W2:Y:S01]  /*b300*/  LDL R8, [R1+0x10] ;  /* 0x0000100001087983 */ /* 0x004ea20000100800 */
[----:B------:R-:W-:Y:S01]  /*b310*/  MOV R10, 0x400 ;  /* 0x00000400000a7802 */ /* 0x000fe20000000f00 */
[----:B------:R-:W3:Y:S01]  /*b320*/  S2R R11, SR_CgaCtaId ;  /* 0x00000000000b7919 */ /* 0x000ee20000008800 */
[----:B------:R-:W-:Y:S01]  /*b330*/  R2UR UR9, R5 ;  /* 0x00000000050972ca */ /* 0x000fe200000e0000 */
[----:B------:R-:W-:Y:S01]  /*b340*/  UIADD3 UR4, UP0, UR46, 0x470, URZ ;  /* 0x000004702e047890 */ /* 0x000fe2000ff1e03f */
[----:B------:R-:W-:Y:S02]  /*b350*/  R2UR UR12, R0 ;  /* 0x00000000000c72ca */ /* 0x000fe400000e0000 */
[----:B------:R-:W-:Y:S01]  /*b360*/  R2UR UR13, R4 ;  /* 0x00000000040d72ca */ /* 0x000fe200000e0000 */
[----:B------:R-:W-:Y:S01]  /*b370*/  UIADD3.X UR5, URZ, UR47, URZ, UP0, !UPT ;  /* 0x0000002f3f057290 */ /* 0x000fe200087fe43f */
[----:B---3--:R-:W-:-:S04]  /*b380*/  LEA R10, R11, R10, 0x18 ;  /* 0x0000000a0b0a7211 */ /* 0x008fc800078ec0ff */
        /* <DEDUP_REMOVED lines=15> */
[----:B--2---:R-:W-:-:S13]  /*b480*/  R2UR UR11, R8 ;  /* 0x00000000080b72ca */ /* 0x004fda00000e0000 */
[----:B------:R-:W-:-:S09]  /*b490*/  USHF.L.U32 UR11, UR11, 0x6, URZ ;  /* 0x000000060b0b7899 */ /* 0x000fd2000800063f */
        /* <DEDUP_REMOVED lines=15> */
[----:B------:R-:W-:-:S02]  /*b590*/  UMOV UR10, UR21 ;  /* 0x00000015000a7c82 */ /* 0x000fc40008000000 */
[----:B------:R2:W-:Y:S01]  /*b5a0*/  UTMALDG.4D [UR8], [UR4], desc[UR6] ;  /* 0x00000608040075b4 */ /* 0x0005e20008019000 */
        /* <DEDUP_REMOVED lines=12> */
.L_x_180:
[----:B------:R-:W-:Y:S05]  /*b670*/  BSYNC B0 ;  /* 0x0000000000007941 */ /* 0x000fea0003800000 */
.L_x_179:
[----:B--2---:R-:W2:Y:S01]  /*b680*/  LDL.LU R5, [R1+0x14] ;  /* 0x0000140001057983 */ /* 0x004ea20000300800 */
[----:B------:R-:W-:-:S05]  /*b690*/  VIADD R16, R16, 0x1 ;  /* 0x0000000110107836 */ /* 0x000fca0000000000 */
        /* <DEDUP_REMOVED lines=10> */
[----:B------:R-:W-:-:S05]  /*b740*/  VIADDMNMX R10, R10, R5, 0xffffffff, !PT ;  /* 0xffffffff0a0a7446 */ /* 0x000fca0007800105 */
[----:B------:R-:W-:-:S05]  /*b750*/  IMAD.IADD R5, R11, 0x1, R10 ;  /* 0x000000010b057824 */ /* 0x000fca00078e020a */
        /* <DEDUP_REMOVED lines=12> */
[----:B------:R-:W-:Y:S01]  /*b820*/  @P1 SHF.R.U32.HI R4, RZ, R5, R11 ;  /* 0x00000005ff041219 */ /* 0x000fe2000001160b */
[----:B------:R-:W-:-:S04]  /*b830*/  IMAD R11, R7, UR4, RZ ;  /* 0x00000004070b7c24 */ /* 0x000fc8000f8e02ff */
[----:B------:R-:W-:Y:S02]  /*b840*/  IMAD.MOV R5, RZ, RZ, -R4 ;  /* 0x000000ffff057224 */ /* 0x000fe400078e0a04 */
[----:B------:R-:W-:Y:S02]  /*b850*/  IMAD R11, R6, UR5, R11 ;  /* 0x00000005060b7c24 */ /* 0x000fe4000f8e020b */
[----:B------:R-:W-:Y:S01]  /*b860*/  IMAD R8, R12, R5, R8 ;  /* 0x000000050c087224 */ /* 0x000fe200078e0208 */
[----:B------:R-:W-:-:S03]  /*b870*/  SHF.R.S32.HI R5, RZ, 0x1f, R4 ;  /* 0x0000001fff057819 */ /* 0x000fc60000011404 */
[----:B------:R-:W-:-:S04]  /*b880*/  IMAD.WIDE.U32 R4, R6, UR4, R4 ;  /* 0x0000000406047c25 */ /* 0x000fc8000f8e0004 */
[----:B------:R-:W-:Y:S01]  /*b890*/  IMAD.IADD R11, R11, 0x1, R5 ;  /* 0x000000010b0b7824 */ /* 0x000fe200078e0205 */
[----:B------:R-:W-:-:S04]  /*b8a0*/  LEA R2, P1, R4, R2, 0x2 ;  /* 0x0000000204027211 */ /* 0x000fc800078210ff */
[----:B------:R-:W-:-:S05]  /*b8b0*/  LEA.HI.X R3, R4, R3, R11, 0x2, P1 ;  /* 0x0000000304037211 */ /* 0x000fca00008f140b */
[----:B------:R2:W5:Y:S04]  /*b8c0*/  LDG.E R4, desc[UR54][R2.64] ;  /* 0x0000003602047981 */ /* 0x000568000c1e1900 */
.L_x_187:
        /* <DEDUP_REMOVED lines=10> */
.L_x_230:
[----:B------:R-:W-:Y:S05]  /*b970*/  @P1 BRA `(.L_x_189) ;  /* 0x00000000001c1947 */ /* 0x000fea0003800000 */
[----:B------:R-:W3:Y:S01]  /*b980*/  S2R R11, SR_TID.X ;  /* 0x00000000000b7919 */ /* 0x000ee20000002100 */
[----:B------:R-:W-:-:S04]  /*b990*/  IMAD.MOV.U32 R5, RZ, RZ, 0x2000 ;  /* 0x00002000ff057424 */ /* 0x000fc800078e00ff */
[----:B------:R4:W-:Y:S01]  /*b9a0*/  SYNCS.ARRIVE.TRANS64 RZ, [R2+URZ+0x38830], R5 ;  /* 0x0388300502ff79a7 */ /* 0x0009e2000800003f */
[----:B---3--:R-:W-:-:S04]  /*b9b0*/  LOP3.LUT R11, R11, 0x1f, RZ, 0xc0, !PT ;  /* 0x0000001f0b0b7812 */ /* 0x008fc800078ec0ff */
[----:B------:R-:W-:-:S13]  /*b9c0*/  ISETP.NE.AND P2, PT, R11, RZ, PT ;  /* 0x000000ff0b00720c */ /* 0x000fda0003f45270 */
[----:B----4-:R-:W-:Y:S05]  /*b9d0*/  @!P2 BRA `(.L_x_189) ;  /* 0x000000000004a947 */ /* 0x010fea0003800000 */
[----:B------:R-:W-:Y:S01]  /*b9e0*/  BPT.TRAP 0x1 ;  /* 0x000000040000795c */ /* 0x000fe20000300000 */
.L_x_189:
        /* <DEDUP_REMOVED lines=20> */
.L_x_231:
[----:B------:R-:W-:Y:S05]  /*bb30*/  @P1 BRA `(.L_x_191) ;  /* 0x00000000001c1947 */ /* 0x000fea0003800000 */
[----:B------:R-:W4:Y:S01]  /*bb40*/  S2R R5, SR_TID.X ;  /* 0x0000000000057919 */ /* 0x000f220000002100 */
[----:B--23--:R-:W-:-:S04]  /*bb50*/  IMAD.MOV.U32 R3, RZ, RZ, 0x10000 ;  /* 0x00010000ff037424 */ /* 0x00cfc800078e00ff */
[----:B------:R2:W-:Y:S01]  /*bb60*/  SYNCS.ARRIVE.TRANS64 RZ, [R2+URZ+0x38850], R3 ;  /* 0x0388500302ff79a7 */ /* 0x0005e2000800003f */
[----:B----4-:R-:W-:-:S04]  /*bb70*/  LOP3.LUT R5, R5, 0x1f, RZ, 0xc0, !PT ;  /* 0x0000001f05057812 */ /* 0x010fc800078ec0ff */
[----:B------:R-:W-:-:S13]  /*bb80*/  ISETP.NE.AND P1, PT, R5, RZ, PT ;  /* 0x000000ff0500720c */ /* 0x000fda0003f25270 */
[----:B--2---:R-:W-:Y:S05]  /*bb90*/  @!P1 BRA `(.L_x_191) ;  /* 0x0000000000049947 */ /* 0x004fea0003800000 */
[----:B------:R-:W-:Y:S01]  /*bba0*/  BPT.TRAP 0x1 ;  /* 0x000000040000795c */ /* 0x000fe20000300000 */
.L_x_191:
        /* <DEDUP_REMOVED lines=53> */
.L_x_186:
[----:B------:R-:W-:Y:S05]  /*bf00*/  BSYNC B0 ;  /* 0x0000000000007941 */ /* 0x000fea0003800000 */
.L_x_185:
[----:B------:R-:W2:Y:S01]  /*bf10*/  LDL.LU R3, [R1+0x8] ;  /* 0x0000080001037983 */ /* 0x000ea20000300800 */
[----:B------:R-:W-:-:S04]  /*bf20*/  IADD3 R16, R16, 0x1, RZ ;  /* 0x0000000110107810 */ /* 0x000fc80007ffe0ff */
[----:B------:R-:W-:-:S04]  /*bf30*/  ISETP.NE.AND P1, PT, R16, 0x2, PT ;  /* 0x000000021000780c */ /* 0x000fc80003f25270 */
[----:B------:R-:W-:Y:S02]  /*bf40*/  SEL R2, RZ, 0x1, P1 ;  /* 0x00000001ff027807 */ /* 0x000fe40000800000 */
[----:B------:R-:W-:Y:S02]  /*bf50*/  SEL R16, R16, RZ, P1 ;  /* 0x000000ff10107207 */ /* 0x000fe40000800000 */
[----:B------:R-:W-:Y:S01]  /*bf60*/  LOP3.LUT R17, R17, R2, RZ, 0x3c, !PT ;  /* 0x0000000211117212 */ /* 0x000fe200078e3cff */
[----:B--2---:R-:W-:-:S07]  /*bf70*/  VIADD R8, R3, 0xfffffffd ;  /* 0xfffffffd03087836 */ /* 0x004fce0000000000 */
.L_x_184:
[----:B------:R-:W-:Y:S01]  /*bf80*/  IMAD.MOV R10, RZ, RZ, -R10 ;  /* 0x000000ffff0a7224 */ /* 0x000fe200078e0a0a */
[----:B------:R-:W-:Y:S04]  /*bf90*/  BSSY B0, `(.L_x_183) ;  /* 0x0000102000007945 */ /* 0x000fe80003800000 */
[----:B------:R-:W-:-:S13]  /*bfa0*/  ISETP.NE.AND P1, PT, R9, R10, PT ;  /* 0x0000000a0900720c */ /* 0x000fda0003f25270 */
[----:B------:R-:W-:Y:S05]  /*bfb0*/  @!P1 BRA `(.L_x_192) ;  /* 0x0000000c00fc9947 */ /* 0x000fea0003800000 */
.L_x_207:
[----:B------:R-:W-:Y:S04]  /*bfc0*/  BSSY B1, `(.L_x_193) ;  /* 0x0000078000017945 */ /* 0x000fe80003800000 */
[----:B------:R-:W-:Y:S05]  /*bfd0*/  @!P6 BRA `(.L_x_194) ;  /* 0x0000000400d8e947 */ /* 0x000fea0003800000 */
[----:B-1----:R-:W-:Y:S01]  /*bfe0*/  MOV R9, R8 ;  /* 0x0000000800097202 */ /* 0x002fe20000000f00 */
[----:B------:R-:W-:Y:S06]  /*bff0*/  @!P0 BRA `(.L_x_195) ;  /* 0x0000000000448947 */ /* 0x000fec0003800000 */
[----:B------:R-:W1:Y:S01]  /*c000*/  LDC R9, c[0x0][0x41c] ;  /* 0x00010700ff097b82 */ /* 0x000e620000000800 */
[----:B------:R-:W-:-:S04]  /*c010*/  IMAD R11, R7, UR38, RZ ;  /* 0x00000026070b7c24 */ /* 0x000fc8000f8e02ff */
[----:B------:R-:W-:Y:S01]  /*c020*/  IMAD R10, R6, UR39, R11 ;  /* 0x00000027060a7c24 */ /* 0x000fe2000f8e020b */
[----:B-1----:R-:W-:-:S13]  /*c030*/  ISETP.NE.AND P1, PT, R9, 0x1, PT ;  /* 0x000000010900780c */ /* 0x002fda0003f25270 */
[----:B------:R-:W1:Y:S02]  /*c040*/  @P1 LDC.64 R2, c[0x0][0x420] ;  /* 0x00010800ff021b82 */ /* 0x000e640000000a00 */
[----:B-1----:R-:W-:-:S04]  /*c050*/  @P1 IMAD.HI.U32 R4, R8, R2, RZ ;  /* 0x0000000208041227 */ /* 0x002fc800078e00ff */
[----:B------:R-:W-:Y:S01]  /*c060*/  IMAD.MOV.U32 R2, RZ, RZ, R8 ;  /* 0x000000ffff027224 */ /* 0x000fe200078e0008 */
[----:B------:R-:W-:Y:S02]  /*c070*/  @P1 SHF.R.U32.HI R2, RZ, R3, R4 ;  /* 0x00000003ff021219 */ /* 0x000fe40000011604 */
[----:B------:R-:W1:Y:S03]  /*c080*/  LDC.64 R4, c[0x0][0x3f8] ;  /* 0x0000fe00ff047b82 */ /* 0x000e660000000a00 */
[----:B------:R-:W-:-:S04]  /*c090*/  IMAD.MOV R3, RZ, RZ, -R2 ;  /* 0x000000ffff037224 */ /* 0x000fc800078e0a02 */
[----:B------:R-:W-:Y:S01]  /*c0a0*/  IMAD R9, R9, R3, R8 ;  /* 0x0000000309097224 */ /* 0x000fe200078e0208 */
[----:B------:R-:W-:-:S03]  /*c0b0*/  SHF.R.S32.HI R3, RZ, 0x1f, R2 ;  /* 0x0000001fff037819 */ /* 0x000fc60000011402 */
[----:B------:R-:W-:-:S05]  /*c0c0*/  IMAD.WIDE.U32 R2, R6, UR38, R2 ;  /* 0x0000002606027c25 */ /* 0x000fca000f8e0002 */
[----:B------:R-:W-:Y:S02]  /*c0d0*/  IADD3 R10, R10, R3, RZ ;  /* 0x000000030a0a7210 */ /* 0x000fe40007ffe0ff */
[----:B-1----:R-:W-:-:S04]  /*c0e0*/  LEA R4, P1, R2, R4, 0x2 ;  /* 0x0000000402047211 */ /* 0x002fc800078210ff */
[----:B------:R-:W-:-:S05]  /*c0f0*/  LEA.HI.X R5, R2, R5, R10, 0x2, P1 ;  /* 0x0000000502057211 */ /* 0x000fca00008f140a */
[----:B------:R1:W5:Y:S04]  /*c100*/  LDG.E R4, desc[UR54][R4.64] ;  /* 0x0000003604047981 */ /* 0x000368000c1e1900 */
.L_x_195:
[----:B------:R-:W2:Y:S01]  /*c110*/  S2R R3, SR_CgaCtaId ;  /* 0x0000000000037919 */ /* 0x000ea20000008800 */
[----:B------:R-:W-:Y:S01]  /*c120*/  MOV R2, 0x400 ;  /* 0x0000040000027802 */ /* 0x000fe20000000f00 */
[----:B-1----:R-:W1:Y:S03]  /*c130*/  S2R R5, SR_TID.X ;  /* 0x0000000000057919 */ /* 0x002e660000002100 */
[----:B--2---:R-:W-:Y:S02]  /*c140*/  LEA R2, R3, R2, 0x18 ;  /* 0x0000000203027211 */ /* 0x004fe400078ec0ff */
[----:B------:R-:W-:Y:S02]  /*c150*/  SHF.L.U32 R3, R17, 0x1f, RZ ;  /* 0x0000001f11037819 */ /* 0x000fe400000006ff */
[----:B-1----:R-:W-:Y:S01]  /*c160*/  LOP3.LUT R5, R5, 0x7f, RZ, 0xc0, !PT ;  /* 0x0000007f05057812 */ /* 0x002fe200078ec0ff */
[----:B------:R-:W-:-:S03]  /*c170*/  IMAD R2, R16, 0x8, R2 ;  /* 0x0000000810027824 */ /* 0x000fc600078e0202 */
[----:B------:R-:W-:Y:S01]  /*c180*/  ISETP.NE.AND P1, PT, R5, RZ, PT ;  /* 0x000000ff0500720c */ /* 0x000fe20003f25270 */
[----:B------:R-:W1:Y:S02]  /*c190*/  SYNCS.PHASECHK.TRANS64.TRYWAIT P2, [R2+URZ+0x38840], R3 ;  /* 0x03884003020075a7 */ /* 0x000e64000804017f */
[----:B-1----:R-:W-:Y:S10]  /*c1a0*/  @!P2 BRA `(.L_x_196) ;  /* 0x0000001400b0a947 */ /* 0x002ff40003800000 */
.L_x_232:
        /* <DEDUP_REMOVED lines=8> */
.L_x_197:
        /* <DEDUP_REMOVED lines=13> */
[----:B------:R-:W-:Y:S01]  /*c300*/  R2UR UR8, R5 ;  /* 0x00000000050872ca */ /* 0x000fe200000e0000 */
[----:B------:R-:W-:-:S05]  /*c310*/  IMAD.SHL.U32 R5, R9, 0x40, RZ ;  /* 0x0000004009057824 */ /* 0x000fca00078e00ff */
[----:B------:R-:W-:-:S07]  /*c320*/  R2UR UR11, R5 ;  /* 0x00000000050b72ca */ /* 0x000fce00000e0000 */
[----:B------:R-:W-:-:S09]  /*c330*/  UIADD3 UR8, UR8, 0x22400, URZ ;  /* 0x0002240008087890 */ /* 0x000fd2000fffe03f */
[----:B------:R2:W-:Y:S01]  /*c340*/  UTMALDG.4D [UR8], [UR4], desc[UR6] ;  /* 0x00000608040075b4 */ /* 0x0005e20008019000 */
[----:B------:R-:W3:Y:S02]  /*c350*/  SYNCS.PHASECHK.TRANS64.TRYWAIT P2, [R2+URZ+0x38860], R3 ;  /* 0x03886003020075a7 */ /* 0x000ee4000804017f */
[----:B--23--:R-:W-:Y:S05]  /*c360*/  @!P2 BRA `(.L_x_198) ;  /* 0x000000140054a947 */ /* 0x00cfea0003800000 */
.L_x_233:
        /* <DEDUP_REMOVED lines=8> */
.L_x_199:
        /* <DEDUP_REMOVED lines=53> */
.L_x_194:
[----:B------:R-:W-:Y:S05]  /*c740*/  BSYNC B1 ;  /* 0x0000000000017941 */ /* 0x000fea0003800000 */
.L_x_193:
[----:B-1----:R-:W-:Y:S01]  /*c750*/  VIADD R9, R16, 0x1 ;  /* 0x0000000110097836 */ /* 0x002fe20000000000 */
[----:B------:R-:W-:Y:S04]  /*c760*/  BSSY B1, `(.L_x_200) ;  /* 0x000007c000017945 */ /* 0x000fe80003800000 */
        /* <DEDUP_REMOVED lines=8> */
[----:B------:R-:W-:-:S04]  /*c7f0*/  IMAD R11, R7, UR38, RZ ;  /* 0x00000026070b7c24 */ /* 0x000fc8000f8e02ff */
[----:B------:R-:W-:Y:S01]  /*c800*/  IMAD R11, R6, UR39, R11 ;  /* 0x00000027060b7c24 */ /* 0x000fe2000f8e020b */
[----:B-1----:R-:W-:-:S13]  /*c810*/  ISETP.NE.AND P1, PT, R5, 0x1, PT ;  /* 0x000000010500780c */ /* 0x002fda0003f25270 */
[----:B------:R-:W1:Y:S02]  /*c820*/  @P1 LDC.64 R2, c[0x0][0x420] ;  /* 0x00010800ff021b82 */ /* 0x000e640000000a00 */
[----:B-1----:R-:W-:Y:S01]  /*c830*/  @P1 IMAD.HI.U32 R4, R10, R2, RZ ;  /* 0x000000020a041227 */ /* 0x002fe200078e00ff */
[----:B------:R-:W-:-:S04]  /*c840*/  MOV R2, R10 ;  /* 0x0000000a00027202 */ /* 0x000fc80000000f00 */
[----:B------:R-:W-:-:S05]  /*c850*/  @P1 SHF.R.U32.HI R2, RZ, R3, R4 ;  /* 0x00000003ff021219 */ /* 0x000fca0000011604 */
[----:B------:R-:W-:-:S04]  /*c860*/  IMAD.MOV R3, RZ, RZ, -R2 ;  /* 0x000000ffff037224 */ /* 0x000fc800078e0a02 */
        /* <DEDUP_REMOVED lines=8> */
.L_x_202:
[----:B------:R-:W2:Y:S01]  /*c8f0*/  S2R R3, SR_CgaCtaId ;  /* 0x0000000000037919 */ /* 0x000ea20000008800 */
[----:B------:R-:W-:Y:S01]  /*c900*/  MOV R2, 0x400 ;  /* 0x0000040000027802 */ /* 0x000fe20000000f00 */
[----:B-1----:R-:W1:Y:S03]  /*c910*/  S2R R5, SR_TID.X ;  /* 0x0000000000057919 */ /* 0x002e660000002100 */
[----:B--2---:R-:W-:Y:S02]  /*c920*/  LEA R2, R3, R2, 0x18 ;  /* 0x0000000203027211 */ /* 0x004fe400078ec0ff */
[----:B------:R-:W-:Y:S02]  /*c930*/  SHF.L.U32 R3, R17, 0x1f, RZ ;  /* 0x0000001f11037819 */ /* 0x000fe400000006ff */
[----:B------:R-:W-:Y:S02]  /*c940*/  LEA R2, R9, R2, 0x3 ;  /* 0x0000000209027211 */ /* 0x000fe400078e18ff */
[----:B-1----:R-:W-:-:S02]  /*c950*/  LOP3.LUT R5, R5, 0x7f, RZ, 0xc0, !PT ;  /* 0x0000007f05057812 */ /* 0x002fc400078ec0ff */
[----:B------:R-:W1:Y:S02]  /*c960*/  SYNCS.PHASECHK.TRANS64.TRYWAIT P2, [R2+URZ+0x38840], R3 ;  /* 0x03884003020075a7 */ /* 0x000e64000804017f */
[----:B------:R-:W-:Y:S01]  /*c970*/  ISETP.NE.AND P1, PT, R5, RZ, PT ;  /* 0x000000ff0500720c */ /* 0x000fe20003f25270 */
[----:B-1----:R-:W-:-:S12]  /*c980*/  @!P2 BRA `(.L_x_203) ;  /* 0x0000000c00e0a947 */ /* 0x002fd80003800000 */
.L_x_234:
        /* <DEDUP_REMOVED lines=8> */
.L_x_204:
        /* <DEDUP_REMOVED lines=20> */
.L_x_235:
        /* <DEDUP_REMOVED lines=8> */
.L_x_206:
        /* <DEDUP_REMOVED lines=53> */
.L_x_201:
[----:B------:R-:W-:Y:S05]  /*cf20*/  BSYNC B1 ;  /* 0x0000000000017941 */ /* 0x000fea0003800000 */
.L_x_200:
[C---:B------:R-:W-:Y:S01]  /*cf30*/  ISETP.GT.AND P2, PT, R8.reuse, 0x1, PT ;  /* 0x000000010800780c */ /* 0x040fe20003f44270 */
[----:B------:R-:W-:Y:S01]  /*cf40*/  VIADD R8, R8, 0xfffffffe ;  /* 0xfffffffe08087836 */ /* 0x000fe20000000000 */
[----:B------:R-:W-:-:S04]  /*cf50*/  IADD3 R9, R9, 0x1, RZ ;  /* 0x0000000109097810 */ /* 0x000fc80007ffe0ff */
[----:B------:R-:W-:-:S04]  /*cf60*/  ISETP.NE.AND P1, PT, R9, 0x2, PT ;  /* 0x000000020900780c */ /* 0x000fc80003f25270 */
[----:B------:R-:W-:Y:S02]  /*cf70*/  SEL R2, RZ, 0x1, P1 ;  /* 0x00000001ff027807 */ /* 0x000fe40000800000 */
[----:B------:R-:W-:Y:S02]  /*cf80*/  SEL R16, R9, RZ, P1 ;  /* 0x000000ff09107207 */ /* 0x000fe40000800000 */
[----:B------:R-:W-:Y:S01]  /*cf90*/  LOP3.LUT R17, R17, R2, RZ, 0x3c, !PT ;  /* 0x0000000211117212 */ /* 0x000fe200078e3cff */
[----:B------:R-:W-:Y:S06]  /*cfa0*/  @P2 BRA `(.L_x_207) ;  /* 0xfffffff000042947 */ /* 0x000fec000383ffff */
.L_x_192:
[----:B------:R-:W-:Y:S05]  /*cfb0*/  BSYNC B0 ;  /* 0x0000000000007941 */ /* 0x000fea0003800000 */
.L_x_183:
[----:B------:R-:W2:Y:S04]  /*cfc0*/  LDL R3, [R1+0x1c] ;  /* 0x00001c0001037983 */ /* 0x000ea80000100800 */
[----:B------:R-:W3:Y:S04]  /*cfd0*/  LDL.LU R2, [R1+0xc] ;  /* 0x00000c0001027983 */ /* 0x000ee80000300800 */
[----:B------:R-:W4:Y:S01]  /*cfe0*/  LDL.LU R0, [R1+0x18] ;  /* 0x0000180001007983 */ /* 0x000f220000300800 */
[----:B--2---:R-:W-:Y:S02]  /*cff0*/  R2UR UR4, R3 ;  /* 0x00000000030472ca */ /* 0x004fe400000e0000 */
[----:B----4-:R-:W-:-:S11]  /*d000*/  IADD3 R0, R0, 0x1, RZ ;  /* 0x0000000100007810 */ /* 0x010fd60007ffe0ff */
[----:B---3--:R-:W-:Y:S01]  /*d010*/  VIADD R2, R2, UR4 ;  /* 0x0000000402027c36 */ /* 0x008fe20008000000 */
[----:B------:R-:W-:-:S04]  /*d020*/  ULDC UR4, c[0x0][0xea4] ;  /* 0x0003a90000047ab9 */ /* 0x000fc80000000800 */
[----:B------:R3:W-:Y:S01]  /*d030*/  STL [R1+0xc], R2 ;  /* 0x00000c0201007387 */ /* 0x0007e20000100800 */
[----:B------:R-:W-:-:S03]  /*d040*/  ISETP.GE.AND P0, PT, R2, UR4, PT ;  /* 0x0000000402007c0c */ /* 0x000fc6000bf06270 */
[----:B------:R3:W-:Y:S10]  /*d050*/  STL [R1+0x18], R0 ;  /* 0x0000180001007387 */ /* 0x0007f40000100800 */
[----:B---3--:R-:W-:Y:S05]  /*d060*/  @!P0 BRA `(.L_x_208) ;  /* 0xffffffcc00c88947 */ /* 0x008fea000383ffff */
[----:B------:R-:W-:-:S07]  /*d070*/  LOP3.LUT R2, R0, 0x1, RZ, 0xc, !PT ;  /* 0x0000000100027812 */ /* 0x000fce00078e0cff */
.L_x_164:
[----:B------:R-:W2:Y:S01]  /*d080*/  S2R R3, SR_CgaCtaId ;  /* 0x0000000000037919 */ /* 0x000ea20000008800 */
[----:B------:R-:W-:Y:S01]  /*d090*/  MOV R0, 0x400 ;  /* 0x0000040000007802 */ /* 0x000fe20000000f00 */
[----:B------:R-:W-:Y:S03]  /*d0a0*/  BSSY B0, `(.L_x_209) ;  /* 0x0000005000007945 */ /* 0x000fe60003800000 */
[----:B--2---:R-:W-:Y:S02]  /*d0b0*/  LEA R0, R3, R0, 0x18 ;  /* 0x0000000003007211 */ /* 0x004fe400078ec0ff */
[----:B------:R-:W-:-:S04]  /*d0c0*/  SHF.L.U32 R3, R2, 0x1f, RZ ;  /* 0x0000001f02037819 */ /* 0x000fc800000006ff */
[----:B------:R-:W2:Y:S02]  /*d0d0*/  SYNCS.PHASECHK.TRANS64.TRYWAIT P0, [R0+URZ+0x38820], R3 ;  /* 0x03882003000075a7 */ /* 0x000ea4000800017f */
[----:B--2---:R-:W-:Y:S05]  /*d0e0*/  @!P0 BRA `(.L_x_210) ;  /* 0x0000000800308947 */ /* 0x004fea0003800000 */
.L_x_236:
[----:B------:R-:W-:Y:S05]  /*d0f0*/  BSYNC B0 ;  /* 0x0000000000007941 */ /* 0x000fea0003800000 */
.L_x_209:
[----:B------:R-:W-:-:S03]  /*d100*/  UMOV UR4, 0xffffffff ;  /* 0xffffffff00047882 */ /* 0x000fc60000000000 */
[----:B------:R-:W-:Y:S05]  /*d110*/  BRA.DIV UR4, `(.L_x_211) ;  /* 0x0000000a04387947 */ /* 0x000fea000b800000 */
[----:B------:R-:W3:Y:S02]  /*d120*/  S2R R2, SR_TID.X ;  /* 0x0000000000027919 */ /* 0x000ee40000002100 */
[----:B---3--:R-:W-:-:S04]  /*d130*/  SHF.R.U32.HI R2, RZ, 0x5, R2 ;  /* 0x00000005ff027819 */ /* 0x008fc80000011602 */
[----:B------:R-:W-:-:S05]  /*d140*/  LOP3.LUT R2, R2, 0x3, RZ, 0xc0, !PT ;  /* 0x0000000302027812 */ /* 0x000fca00078ec0ff */
[----:B------:R3:W4:Y:S02]  /*d150*/  SHFL.IDX PT, R14, R2, RZ, 0x1f ;  /* 0x00001fff020e7589 */ /* 0x00072400000e0000 */
.L_x_239:
[----:B----4-:R-:W-:Y:S01]  /*d160*/  ISETP.NE.AND P0, PT, R14, RZ, PT ;  /* 0x000000ff0e00720c */ /* 0x010fe20003f05270 */
[----:B------:R-:W-:-:S12]  /*d170*/  BSSY B0, `(.L_x_212) ;  /* 0x000001d000007945 */ /* 0x000fd80003800000 */
[----:B------:R-:W-:Y:S05]  /*d180*/  @P0 BRA `(.L_x_213) ;  /* 0x00000000006c0947 */ /* 0x000fea0003800000 */
[----:B------:R-:W-:-:S03]  /*d190*/  UMOV UR4, 0xffffffff ;  /* 0xffffffff00047882 */ /* 0x000fc60000000000 */
[----:B------:R-:W-:Y:S05]  /*d1a0*/  BRA.DIV UR4, `(.L_x_214) ;  /* 0x0000000a04487947 */ /* 0x000fea000b800000 */
[----:B------:R-:W-:-:S13]  /*d1b0*/  ELECT P6, URZ, PT ;  /* 0x00000000003f782f */ /* 0x000fda00038c0000 */
.L_x_242:
[----:B------:R-:W-:Y:S05]  /*d1c0*/  @!P6 BRA `(.L_x_213) ;  /* 0x00000000005ce947 */ /* 0x000fea0003800000 */
[----:B--2---:R-:W-:Y:S01]  /*d1d0*/  VIADD R3, R0, 0x38840 ;  /* 0x0003884000037836 */ /* 0x004fe20000000000 */
[----:B------:R-:W-:Y:S02]  /*d1e0*/  SHF.L.U32 R5, R17, 0x1f, RZ ;  /* 0x0000001f11057819 */ /* 0x000fe400000006ff */
[C---:B---3--:R-:W-:Y:S01]  /*d1f0*/  IADD3 R2, R16.reuse, 0x1, RZ ;  /* 0x0000000110027810 */ /* 0x048fe20007ffe0ff */
[----:B------:R-:W-:-:S03]  /*d200*/  IMAD R6, R16, 0x8, R3 ;  /* 0x0000000810067824 */ /* 0x000fc600078e0203 */
[----:B------:R-:W-:Y:S01]  /*d210*/  ISETP.NE.AND P1, PT, R2, 0x2, PT ;  /* 0x000000020200780c */ /* 0x000fe20003f25270 */
[----:B------:R-:W2:Y:S03]  /*d220*/  SYNCS.PHASECHK.TRANS64.TRYWAIT P0, [R6+URZ], R5 ;  /* 0x00000005060075a7 */ /* 0x000ea6000800017f */
[----:B------:R-:W-:-:S04]  /*d230*/  SEL R4, RZ, 0x1, P1 ;  /* 0x00000001ff047807 */ /* 0x000fc80000800000 */
[----:B------:R-:W-:Y:S02]  /*d240*/  LOP3.LUT R17, R17, R4, RZ, 0x3c, !PT ;  /* 0x0000000411117212 */ /* 0x000fe400078e3cff */
[----:B------:R-:W-:Y:S02]  /*d250*/  SEL R4, R2, RZ, P1 ;  /* 0x000000ff02047207 */ /* 0x000fe40000800000 */
[----:B------:R-:W-:-:S03]  /*d260*/  SHF.L.U32 R2, R17, 0x1f, RZ ;  /* 0x0000001f11027819 */ /* 0x000fc600000006ff */
[----:B------:R-:W-:Y:S01]  /*d270*/  IMAD R7, R4, 0x8, R3 ;  /* 0x0000000804077824 */ /* 0x000fe200078e0203 */
[----:B--2---:R-:W-:Y:S06]  /*d280*/  @!P0 BRA `(.L_x_215) ;  /* 0x0000000800308947 */ /* 0x004fec0003800000 */
.L_x_243:
[----:B------:R-:W3:Y:S01]  /*d290*/  SYNCS.PHASECHK.TRANS64.TRYWAIT P0, [R7+URZ], R2 ;  /* 0x00000002070075a7 */ /* 0x000ee2000800017f */
[----:B------:R-:W-:-:S05]  /*d2a0*/  VIADD R3, R0, 0x38860 ;  /* 0x0003886000037836 */ /* 0x000fca0000000000 */
[----:B------:R-:W-:Y:S01]  /*d2b0*/  LEA R16, R16, R3, 0x3 ;  /* 0x0000000310107211 */ /* 0x000fe200078e18ff */
[----:B---3--:R-:W-:Y:S06]  /*d2c0*/  @!P0 BRA `(.L_x_216) ;  /* 0x0000000800348947 */ /* 0x008fec0003800000 */
.L_x_244:
[----:B------:R-:W4:Y:S02]  /*d2d0*/  SYNCS.PHASECHK.TRANS64.TRYWAIT P0, [R16+URZ], R5 ;  /* 0x00000005100075a7 */ /* 0x000f24000800017f */
[----:B----4-:R-:W-:Y:S05]  /*d2e0*/  @!P0 BRA `(.L_x_217) ;  /* 0x0000000800408947 */ /* 0x010fea0003800000 */
.L_x_245:
[----:B------:R-:W-:-:S07]  /*d2f0*/  IMAD R3, R4, 0x8, R3 ;  /* 0x0000000804037824 */ /* 0x000fce00078e0203 */
.L_x_218:
[----:B------:R1:W1:Y:S02]  /*d300*/  SYNCS.PHASECHK.TRANS64.TRYWAIT P0, [R3+URZ], R2 ;  /* 0x00000002030075a7 */ /* 0x000264000800017f */
[----:B-1----:R-:W-:Y:S05]  /*d310*/  @!P0 NANOSLEEP.SYNCS 0x989680 ;  /* 0x009896800000895d */ /* 0x002fea0003900000 */
[----:B------:R-:W1:Y:S02]  /*d320*/  @!P0 SYNCS.PHASECHK.TRANS64 P0, [R3+URZ], R2 ;  /* 0x00000002030085a7 */ /* 0x000e64000800007f */
[----:B-1----:R-:W-:Y:S05]  /*d330*/  @!P0 BRA `(.L_x_218) ;  /* 0xfffffffc00f08947 */ /* 0x002fea000383ffff */
.L_x_213:
[----:B------:R-:W-:Y:S05]  /*d340*/  BSYNC B0 ;  /* 0x0000000000007941 */ /* 0x000fea0003800000 */
.L_x_212:
[----:B------:R-:W-:Y:S05]  /*d350*/  EXIT ;  /* 0x000000000000794d */ /* 0x000fea0003800000 */
.L_x_140:
[----:B-1----:R-:W-:-:S04]  /*d360*/  IMAD.U32 R3, RZ, RZ, UR42 ;  /* 0x0000002aff037e24 */ /* 0x002fc8000f8e00ff */
[----:B------:R1:W2:Y:S03]  /*d370*/  SYNCS.PHASECHK.TRANS64.TRYWAIT P1, [R3+URZ+0x38800], R0 ;  /* 0x03880000030075a7 */ /* 0x0002a6000802017f */
[----:B--2---:R-:W-:Y:S05]  /*d380*/  @!P1 NANOSLEEP.SYNCS 0x989680 ;  /* 0x009896800000995d */ /* 0x004fea0003900000 */
[----:B------:R-:W2:Y:S02]  /*d390*/  @!P1 SYNCS.PHASECHK.TRANS64 P1, [R3+URZ+0x38800], R0 ;  /* 0x03880000030095a7 */ /* 0x000ea4000802007f */
[----:B--2---:R-:W-:Y:S05]  /*d3a0*/  @!P1 BRA `(.L_x_140) ;  /* 0xfffffffc00ec9947 */ /* 0x004fea000383ffff */
[----:B------:R-:W-:Y:S05]  /*d3b0*/  BRA `(.L_x_219) ;  /* 0xffffff5400947947 */ /* 0x000fea000383ffff */
.L_x_144:
[----:B---3--:R3:W4:Y:S02]  /*d3c0*/  SYNCS.PHASECHK.TRANS64.TRYWAIT P1, [R8+URZ+0x38830], R9 ;  /* 0x03883009080075a7 */ /* 0x008724000802017f */
[----:B----4-:R-:W-:Y:S05]  /*d3d0*/  @!P1 NANOSLEEP.SYNCS 0x989680 ;  /* 0x009896800000995d */ /* 0x010fea0003900000 */
[----:B------:R-:W4:Y:S02]  /*d3e0*/  @!P1 SYNCS.PHASECHK.TRANS64 P1, [R8+URZ+0x38830], R9 ;  /* 0x03883009080095a7 */ /* 0x000f24000802007f */
[----:B----4-:R-:W-:Y:S05]  /*d3f0*/  @!P1 BRA `(.L_x_144) ;  /* 0xfffffffc00f09947 */ /* 0x010fea000383ffff */
[----:B------:R-:W-:Y:S05]  /*d400*/  BRA `(.L_x_143) ;  /* 0xffffff5400a87947 */ /* 0x000fea000383ffff */
.L_x_145:
[----:B-1----:R-:W-:-:S04]  /*d410*/  MOV R3, UR42 ;  /* 0x0000002a00037c02 */ /* 0x002fc80008000f00 */
[----:B------:R1:W4:Y:S03]  /*d420*/  SYNCS.PHASECHK.TRANS64.TRYWAIT P1, [R3+URZ+0x38810], R0 ;  /* 0x03881000030075a7 */ /* 0x000326000802017f */
[----:B----4-:R-:W-:Y:S05]  /*d430*/  @!P1 NANOSLEEP.SYNCS 0x989680 ;  /* 0x009896800000995d */ /* 0x010fea0003900000 */
[----:B------:R-:W4:Y:S02]  /*d440*/  @!P1 SYNCS.PHASECHK.TRANS64 P1, [R3+URZ+0x38810], R0 ;  /* 0x03881000030095a7 */ /* 0x000f24000802007f */
[----:B----4-:R-:W-:Y:S05]  /*d450*/  @!P1 BRA `(.L_x_145) ;  /* 0xfffffffc00ec9947 */ /* 0x010fea000383ffff */
[----:B------:R-:W-:Y:S05]  /*d460*/  BRA `(.L_x_220) ;  /* 0xffffff5800307947 */ /* 0x000fea000383ffff */
.L_x_149:
[----:B------:R1:W1:Y:S02]  /*d470*/  SYNCS.PHASECHK.TRANS64.TRYWAIT P1, [R8+URZ+0x38850], R9 ;  /* 0x03885009080075a7 */ /* 0x000264000802017f */
[----:B-1----:R-:W-:Y:S05]  /*d480*/  @!P1 NANOSLEEP.SYNCS 0x989680 ;  /* 0x009896800000995d */ /* 0x002fea0003900000 */
[----:B------:R-:W1:Y:S02]  /*d490*/  @!P1 SYNCS.PHASECHK.TRANS64 P1, [R8+URZ+0x38850], R9 ;  /* 0x03885009080095a7 */ /* 0x000e64000802007f */
[----:B-1----:R-:W-:Y:S05]  /*d4a0*/  @!P1 BRA `(.L_x_149) ;  /* 0xfffffffc00f09947 */ /* 0x002fea000383ffff */
[----:B------:R-:W-:Y:S05]  /*d4b0*/  BRA `(.L_x_148) ;  /* 0xffffff5800647947 */ /* 0x000fea000383ffff */
.L_x_154:
[----:B--2---:R2:W3:Y:S02]  /*d4c0*/  SYNCS.PHASECHK.TRANS64.TRYWAIT P3, [R11+URZ+0x38830], R0 ;  /* 0x038830000b0075a7 */ /* 0x0044e4000806017f */
[----:B---3--:R-:W-:Y:S05]  /*d4d0*/  @!P3 NANOSLEEP.SYNCS 0x989680 ;  /* 0x009896800000b95d */ /* 0x008fea0003900000 */
[----:B------:R-:W3:Y:S02]  /*d4e0*/  @!P3 SYNCS.PHASECHK.TRANS64 P3, [R11+URZ+0x38830], R0 ;  /* 0x038830000b00b5a7 */ /* 0x000ee4000806007f */
[----:B---3--:R-:W-:Y:S05]  /*d4f0*/  @!P3 BRA `(.L_x_154) ;  /* 0xfffffffc00f0b947 */ /* 0x008fea000383ffff */
[----:B------:R-:W-:Y:S05]  /*d500*/  BRA `(.L_x_153) ;  /* 0xffffff7c00e47947 */ /* 0x000fea000383ffff */
.L_x_158:
[----:B----4-:R4:W1:Y:S02]  /*d510*/  SYNCS.PHASECHK.TRANS64.TRYWAIT P3, [R11+URZ+0x38850], R0 ;  /* 0x038850000b0075a7 */ /* 0x010864000806017f */
[----:B-1----:R-:W-:Y:S05]  /*d520*/  @!P3 NANOSLEEP.SYNCS 0x989680 ;  /* 0x009896800000b95d */ /* 0x002fea0003900000 */
[----:B------:R-:W1:Y:S02]  /*d530*/  @!P3 SYNCS.PHASECHK.TRANS64 P3, [R11+URZ+0x38850], R0 ;  /* 0x038850000b00b5a7 */ /* 0x000e64000806007f */
[----:B-1----:R-:W-:Y:S05]  /*d540*/  @!P3 BRA `(.L_x_158) ;  /* 0xfffffffc00f0b947 */ /* 0x002fea000383ffff */
[----:B------:R-:W-:Y:S05]  /*d550*/  BRA `(.L_x_157) ;  /* 0xffffff8000607947 */ /* 0x000fea000383ffff */
.L_x_169:
[----:B------:R-:W1:Y:S01]  /*d560*/  S2R R5, SR_TID.X ;  /* 0x0000000000057919 */ /* 0x000e620000002100 */
[----:B------:R-:W-:Y:S01]  /*d570*/  BSSY B0, `(.L_x_221) ;  /* 0x000000a000007945 */ /* 0x000fe20003800000 */
[----:B------:R-:W-:Y:S01]  /*d580*/  IMAD.MOV.U32 R12, RZ, RZ, RZ ;  /* 0x000000ffff0c7224 */ /* 0x000fe200078e00ff */
[----:B------:R-:W-:Y:S01]  /*d590*/  MOV R11, 0x1f ;  /* 0x0000001f000b7802 */ /* 0x000fe20000000f00 */
[----:B------:R-:W-:Y:S01]  /*d5a0*/  IMAD.MOV.U32 R15, RZ, RZ, -0x1 ;  /* 0xffffffffff0f7424 */ /* 0x000fe200078e00ff */
[----:B-1----:R-:W-:-:S04]  /*d5b0*/  SHF.R.U32.HI R5, RZ, 0x5, R5 ;  /* 0x00000005ff057819 */ /* 0x002fc80000011605 */
[----:B------:R-:W-:-:S05]  /*d5c0*/  LOP3.LUT R5, R5, 0x3, RZ, 0xc0, !PT ;  /* 0x0000000305057812 */ /* 0x000fca00078ec0ff */
[----:B------:R-:W-:-:S07]  /*d5d0*/  IMAD.MOV.U32 R13, RZ, RZ, R5 ;  /* 0x000000ffff0d7224 */ /* 0x000fce00078e0005 */
[----:B------:R-:W-:Y:S05]  /*d5e0*/  WARPSYNC.COLLECTIVE R15, `(.L_x_222) ;  /* 0x000000000f087348 */ /* 0x000fea0003c00000 */
[----:B------:R1:W2:Y:S02]  /*d5f0*/  SHFL.IDX P6, R14, R13, R12, R11 ;  /* 0x0000000c0d0e7389 */ /* 0x0002a400000c000b */
[----:B-12---:R-:W-:Y:S01]  /*d600*/  ENDCOLLECTIVE ;  /* 0x000000000000791b */ /* 0x006fe20003800000 */
.L_x_222:
[----:B------:R-:W-:Y:S05]  /*d610*/  BSYNC B0 ;  /* 0x0000000000007941 */ /* 0x000fea0003800000 */
.L_x_221:
[----:B------:R-:W-:Y:S05]  /*d620*/  BRA `(.L_x_223) ;  /* 0xffffffd000747947 */ /* 0x000fea000383ffff */
.L_x_170:
[----:B------:R-:W-:Y:S01]  /*d630*/  BSSY B0, `(.L_x_224) ;  /* 0x0000006000007945 */ /* 0x000fe20003800000 */
[----:B------:R-:W-:-:S07]  /*d640*/  IMAD.MOV.U32 R15, RZ, RZ, -0x1 ;  /* 0xffffffffff0f7424 */ /* 0x000fce00078e00ff */
[----:B------:R-:W-:Y:S05]  /*d650*/  WARPSYNC.COLLECTIVE R15, `(.L_x_225) ;  /* 0x000000000f0c7348 */ /* 0x000fea0003c00000 */
[----:B------:R-:W-:Y:S02]  /*d660*/  ELECT P6, UR62, PT ;  /* 0x00000000003e782f */ /* 0x000fe400038c0000 */
[----:B------:R-:W-:Y:S01]  /*d670*/  MOV R14, UR62 ;  /* 0x0000003e000e7c02 */ /* 0x000fe20008000f00 */
[----:B------:R-:W-:Y:S10]  /*d680*/  ENDCOLLECTIVE ;  /* 0x000000000000791b */ /* 0x000ff40003800000 */
.L_x_225:
[----:B------:R-:W-:Y:S05]  /*d690*/  BSYNC B0 ;  /* 0x0000000000007941 */ /* 0x000fea0003800000 */
.L_x_224:
[----:B------:R-:W-:Y:S05]  /*d6a0*/  BRA `(.L_x_226) ;  /* 0xffffffd0006c7947 */ /* 0x000fea000383ffff */
.L_x_173:
[----:B--2---:R2:W3:Y:S02]  /*d6b0*/  SYNCS.PHASECHK.TRANS64.TRYWAIT P1, [R10+URZ+0x38840], R5 ;  /* 0x038840050a0075a7 */ /* 0x0044e4000802017f */
[----:B---3--:R-:W-:Y:S05]  /*d6c0*/  @!P1 NANOSLEEP.SYNCS 0x989680 ;  /* 0x009896800000995d */ /* 0x008fea0003900000 */
[----:B------:R-:W3:Y:S02]  /*d6d0*/  @!P1 SYNCS.PHASECHK.TRANS64 P1, [R10+URZ+0x38840], R5 ;  /* 0x038840050a0095a7 */ /* 0x000ee4000802007f */
[----:B---3--:R-:W-:Y:S05]  /*d6e0*/  @!P1 BRA `(.L_x_173) ;  /* 0xfffffffc00f09947 */ /* 0x008fea000383ffff */
[----:B------:R-:W-:Y:S05]  /*d6f0*/  BRA `(.L_x_227) ;  /* 0xffffffd000cc7947 */ /* 0x000fea000383ffff */
.L_x_178:
        /* <DEDUP_REMOVED lines=8> */
.L_x_181:
[----:B--2---:R2:W3:Y:S02]  /*d780*/  SYNCS.PHASECHK.TRANS64.TRYWAIT P1, [R5+URZ+0x38860], R8 ;  /* 0x03886008050075a7 */ /* 0x0044e4000802017f */
[----:B---3--:R-:W-:Y:S05]  /*d790*/  @!P1 NANOSLEEP.SYNCS 0x989680 ;  /* 0x009896800000995d */ /* 0x008fea0003900000 */
[----:B------:R-:W3:Y:S02]  /*d7a0*/  @!P1 SYNCS.PHASECHK.TRANS64 P1, [R5+URZ+0x38860], R8 ;  /* 0x03886008050095a7 */ /* 0x000ee4000802007f */
[----:B---3--:R-:W-:Y:S05]  /*d7b0*/  @!P1 BRA `(.L_x_181) ;  /* 0xfffffffc00f09947 */ /* 0x008fea000383ffff */
[----:B------:R-:W-:Y:S05]  /*d7c0*/  BRA `(.L_x_229) ;  /* 0xffffffd800ac7947 */ /* 0x000fea000383ffff */
.L_x_188:
[----:B--2---:R2:W3:Y:S02]  /*d7d0*/  SYNCS.PHASECHK.TRANS64.TRYWAIT P2, [R2+URZ+0x38840], R3 ;  /* 0x03884003020075a7 */ /* 0x0044e4000804017f */
[----:B---3--:R-:W-:Y:S05]  /*d7e0*/  @!P2 NANOSLEEP.SYNCS 0x989680 ;  /* 0x009896800000a95d */ /* 0x008fea0003900000 */
[----:B------:R-:W3:Y:S02]  /*d7f0*/  @!P2 SYNCS.PHASECHK.TRANS64 P2, [R2+URZ+0x38840], R3 ;  /* 0x038840030200a5a7 */ /* 0x000ee4000804007f */
[----:B---3--:R-:W-:Y:S05]  /*d800*/  @!P2 BRA `(.L_x_188) ;  /* 0xfffffffc00f0a947 */ /* 0x008fea000383ffff */
[----:B------:R-:W-:Y:S05]  /*d810*/  BRA `(.L_x_230) ;  /* 0xffffffe000547947 */ /* 0x000fea000383ffff */
.L_x_190:
[----:B---3--:R3:W4:Y:S02]  /*d820*/  SYNCS.PHASECHK.TRANS64.TRYWAIT P2, [R2+URZ+0x38860], R3 ;  /* 0x03886003020075a7 */ /* 0x008724000804017f */
[----:B----4-:R-:W-:Y:S05]  /*d830*/  @!P2 NANOSLEEP.SYNCS 0x989680 ;  /* 0x009896800000a95d */ /* 0x010fea0003900000 */
[----:B------:R-:W4:Y:S02]  /*d840*/  @!P2 SYNCS.PHASECHK.TRANS64 P2, [R2+URZ+0x38860], R3 ;  /* 0x038860030200a5a7 */ /* 0x000f24000804007f */
[----:B----4-:R-:W-:Y:S05]  /*d850*/  @!P2 BRA `(.L_x_190) ;  /* 0xfffffffc00f0a947 */ /* 0x010fea000383ffff */
[----:B------:R-:W-:Y:S05]  /*d860*/  BRA `(.L_x_231) ;  /* 0xffffffe000b07947 */ /* 0x000fea000383ffff */
.L_x_196:
[----:B-1----:R1:W2:Y:S02]  /*d870*/  SYNCS.PHASECHK.TRANS64.TRYWAIT P2, [R2+URZ+0x38840], R3 ;  /* 0x03884003020075a7 */ /* 0x0022a4000804017f */
[----:B--2---:R-:W-:Y:S05]  /*d880*/  @!P2 NANOSLEEP.SYNCS 0x989680 ;  /* 0x009896800000a95d */ /* 0x004fea0003900000 */
[----:B------:R-:W2:Y:S02]  /*d890*/  @!P2 SYNCS.PHASECHK.TRANS64 P2, [R2+URZ+0x38840], R3 ;  /* 0x038840030200a5a7 */ /* 0x000ea4000804007f */
[----:B--2---:R-:W-:Y:S05]  /*d8a0*/  @!P2 BRA `(.L_x_196) ;  /* 0xfffffffc00f0a947 */ /* 0x004fea000383ffff */
[----:B------:R-:W-:Y:S05]  /*d8b0*/  BRA `(.L_x_232) ;  /* 0xffffffe8003c7947 */ /* 0x000fea000383ffff */
.L_x_198:
[----:B--2---:R2:W3:Y:S02]  /*d8c0*/  SYNCS.PHASECHK.TRANS64.TRYWAIT P2, [R2+URZ+0x38860], R3 ;  /* 0x03886003020075a7 */ /* 0x0044e4000804017f */
[----:B---3--:R-:W-:Y:S05]  /*d8d0*/  @!P2 NANOSLEEP.SYNCS 0x989680 ;  /* 0x009896800000a95d */ /* 0x008fea0003900000 */
[----:B------:R-:W3:Y:S02]  /*d8e0*/  @!P2 SYNCS.PHASECHK.TRANS64 P2, [R2+URZ+0x38860], R3 ;  /* 0x038860030200a5a7 */ /* 0x000ee4000804007f */
[----:B---3--:R-:W-:Y:S05]  /*d8f0*/  @!P2 BRA `(.L_x_198) ;  /* 0xfffffffc00f0a947 */ /* 0x008fea000383ffff */
[----:B------:R-:W-:Y:S05]  /*d900*/  BRA `(.L_x_233) ;  /* 0xffffffe800987947 */ /* 0x000fea000383ffff */
.L_x_203:
[----:B-1----:R1:W2:Y:S02]  /*d910*/  SYNCS.PHASECHK.TRANS64.TRYWAIT P2, [R2+URZ+0x38840], R3 ;  /* 0x03884003020075a7 */ /* 0x0022a4000804017f */
[----:B--2---:R-:W-:Y:S05]  /*d920*/  @!P2 NANOSLEEP.SYNCS 0x989680 ;  /* 0x009896800000a95d */ /* 0x004fea0003900000 */
[----:B------:R-:W2:Y:S02]  /*d930*/  @!P2 SYNCS.PHASECHK.TRANS64 P2, [R2+URZ+0x38840], R3 ;  /* 0x038840030200a5a7 */ /* 0x000ea4000804007f */
[----:B--2---:R-:W-:Y:S05]  /*d940*/  @!P2 BRA `(.L_x_203) ;  /* 0xfffffffc00f0a947 */ /* 0x004fea000383ffff */
[----:B------:R-:W-:Y:S05]  /*d950*/  BRA `(.L_x_234) ;  /* 0xfffffff0000c7947 */ /* 0x000fea000383ffff */
.L_x_205:
[----:B--2---:R2:W3:Y:S02]  /*d960*/  SYNCS.PHASECHK.TRANS64.TRYWAIT P2, [R2+URZ+0x38860], R3 ;  /* 0x03886003020075a7 */ /* 0x0044e4000804017f */
[----:B---3--:R-:W-:Y:S05]  /*d970*/  @!P2 NANOSLEEP.SYNCS 0x989680 ;  /* 0x009896800000a95d */ /* 0x008fea0003900000 */
[----:B------:R-:W3:Y:S02]  /*d980*/  @!P2 SYNCS.PHASECHK.TRANS64 P2, [R2+URZ+0x38860], R3 ;  /* 0x038860030200a5a7 */ /* 0x000ee4000804007f */
[----:B---3--:R-:W-:Y:S05]  /*d990*/  @!P2 BRA `(.L_x_205) ;  /* 0xfffffffc00f0a947 */ /* 0x008fea000383ffff */
[----:B------:R-:W-:Y:S05]  /*d9a0*/  BRA `(.L_x_235) ;  /* 0xfffffff000687947 */ /* 0x000fea000383ffff */
.L_x_210:
[----:B--2---:R2:W3:Y:S02]  /*d9b0*/  SYNCS.PHASECHK.TRANS64.TRYWAIT P0, [R0+URZ+0x38820], R3 ;  /* 0x03882003000075a7 */ /* 0x0044e4000800017f */
[----:B---3--:R-:W-:Y:S05]  /*d9c0*/  @!P0 NANOSLEEP.SYNCS 0x989680 ;  /* 0x009896800000895d */ /* 0x008fea0003900000 */
[----:B------:R-:W3:Y:S02]  /*d9d0*/  @!P0 SYNCS.PHASECHK.TRANS64 P0, [R0+URZ+0x38820], R3 ;  /* 0x03882003000085a7 */ /* 0x000ee4000800007f */
[----:B---3--:R-:W-:Y:S05]  /*d9e0*/  @!P0 BRA `(.L_x_210) ;  /* 0xfffffffc00f08947 */ /* 0x008fea000383ffff */
[----:B------:R-:W-:Y:S05]  /*d9f0*/  BRA `(.L_x_236) ;  /* 0xfffffff400bc7947 */ /* 0x000fea000383ffff */
.L_x_211:
[----:B------:R-:W3:Y:S01]  /*da00*/  S2R R2, SR_TID.X ;  /* 0x0000000000027919 */ /* 0x000ee20000002100 */
[----:B------:R-:W-:Y:S01]  /*da10*/  BSSY B0, `(.L_x_237) ;  /* 0x000000a000007945 */ /* 0x000fe20003800000 */
[----:B------:R-:W-:Y:S01]  /*da20*/  IMAD.MOV.U32 R12, RZ, RZ, RZ ;  /* 0x000000ffff0c7224 */ /* 0x000fe200078e00ff */
[----:B------:R-:W-:Y:S01]  /*da30*/  MOV R15, 0xffffffff ;  /* 0xffffffff000f7802 */ /* 0x000fe20000000f00 */
[----:B------:R-:W-:Y:S01]  /*da40*/  IMAD.MOV.U32 R11, RZ, RZ, 0x1f ;  /* 0x0000001fff0b7424 */ /* 0x000fe200078e00ff */
[----:B---3--:R-:W-:-:S04]  /*da50*/  SHF.R.U32.HI R2, RZ, 0x5, R2 ;  /* 0x00000005ff027819 */ /* 0x008fc80000011602 */
[----:B------:R-:W-:-:S04]  /*da60*/  LOP3.LUT R2, R2, 0x3, RZ, 0xc0, !PT ;  /* 0x0000000302027812 */ /* 0x000fc800078ec0ff */
[----:B------:R-:W-:-:S07]  /*da70*/  MOV R13, R2 ;  /* 0x00000002000d7202 */ /* 0x000fce0000000f00 */
[----:B-12---:R-:W-:Y:S05]  /*da80*/  WARPSYNC.COLLECTIVE R15, `(.L_x_238) ;  /* 0x000000000f087348 */ /* 0x006fea0003c00000 */
[----:B------:R3:W4:Y:S02]  /*da90*/  SHFL.IDX P6, R14, R13, R12, R11 ;  /* 0x0000000c0d0e7389 */ /* 0x00072400000c000b */
[----:B-1234-:R-:W-:Y:S01]  /*daa0*/  ENDCOLLECTIVE ;  /* 0x000000000000791b */ /* 0x01efe20003800000 */
.L_x_238:
[----:B------:R-:W-:Y:S05]  /*dab0*/  BSYNC B0 ;  /* 0x0000000000007941 */ /* 0x000fea0003800000 */
.L_x_237:
[----:B------:R-:W-:Y:S05]  /*dac0*/  BRA `(.L_x_239) ;  /* 0xfffffff400a47947 */ /* 0x000fea000383ffff */
.L_x_214:
[----:B------:R-:W-:Y:S01]  /*dad0*/  BSSY B1, `(.L_x_240) ;  /* 0x0000006000017945 */ /* 0x000fe20003800000 */
[----:B------:R-:W-:-:S07]  /*dae0*/  IMAD.MOV.U32 R15, RZ, RZ, -0x1 ;  /* 0xffffffffff0f7424 */ /* 0x000fce00078e00ff */
[----:B-123--:R-:W-:Y:S05]  /*daf0*/  WARPSYNC.COLLECTIVE R15, `(.L_x_241) ;  /* 0x000000000f0c7348 */ /* 0x00efea0003c00000 */
[----:B------:R-:W-:Y:S02]  /*db00*/  ELECT P6, UR62, PT ;  /* 0x00000000003e782f */ /* 0x000fe400038c0000 */
[----:B------:R-:W-:Y:S01]  /*db10*/  MOV R14, UR62 ;  /* 0x0000003e000e7c02 */ /* 0x000fe20008000f00 */
[----:B-123--:R-:W-:Y:S10]  /*db20*/  ENDCOLLECTIVE ;  /* 0x000000000000791b */ /* 0x00eff40003800000 */
.L_x_241:
[----:B------:R-:W-:Y:S05]  /*db30*/  BSYNC B1 ;  /* 0x0000000000017941 */ /* 0x000fea0003800000 */
.L_x_240:
[----:B------:R-:W-:Y:S05]  /*db40*/  BRA `(.L_x_242) ;  /* 0xfffffff4009c7947 */ /* 0x000fea000383ffff */
.L_x_215:
[----:B--2---:R2:W3:Y:S02]  /*db50*/  SYNCS.PHASECHK.TRANS64.TRYWAIT P0, [R6+URZ], R5 ;  /* 0x00000005060075a7 */ /* 0x0044e4000800017f */
[----:B---3--:R-:W-:Y:S05]  /*db60*/  @!P0 NANOSLEEP.SYNCS 0x989680 ;  /* 0x009896800000895d */ /* 0x008fea0003900000 */
[----:B------:R-:W3:Y:S02]  /*db70*/  @!P0 SYNCS.PHASECHK.TRANS64 P0, [R6+URZ], R5 ;  /* 0x00000005060085a7 */ /* 0x000ee4000800007f */
[----:B---3--:R-:W-:Y:S05]  /*db80*/  @!P0 BRA `(.L_x_215) ;  /* 0xfffffffc00f08947 */ /* 0x008fea000383ffff */
[----:B------:R-:W-:Y:S05]  /*db90*/  BRA `(.L_x_243) ;  /* 0xfffffff400bc7947 */ /* 0x000fea000383ffff */
.L_x_216:
[----:B---3--:R3:W4:Y:S02]  /*dba0*/  SYNCS.PHASECHK.TRANS64.TRYWAIT P0, [R7+URZ], R2 ;  /* 0x00000002070075a7 */ /* 0x008724000800017f */
[----:B----4-:R-:W-:Y:S05]  /*dbb0*/  @!P0 NANOSLEEP.SYNCS 0x989680 ;  /* 0x009896800000895d */ /* 0x010fea0003900000 */
[----:B------:R-:W4:Y:S02]  /*dbc0*/  @!P0 SYNCS.PHASECHK.TRANS64 P0, [R7+URZ], R2 ;  /* 0x00000002070085a7 */ /* 0x000f24000800007f */
[----:B----4-:R-:W-:Y:S05]  /*dbd0*/  @!P0 BRA `(.L_x_216) ;  /* 0xfffffffc00f08947 */ /* 0x010fea000383ffff */
[----:B------:R-:W-:Y:S05]  /*dbe0*/  BRA `(.L_x_244) ;  /* 0xfffffff400b87947 */ /* 0x000fea000383ffff */
.L_x_217:
[----:B----4-:R4:W1:Y:S02]  /*dbf0*/  SYNCS.PHASECHK.TRANS64.TRYWAIT P0, [R16+URZ], R5 ;  /* 0x00000005100075a7 */ /* 0x010864000800017f */
[----:B-1----:R-:W-:Y:S05]  /*dc00*/  @!P0 NANOSLEEP.SYNCS 0x989680 ;  /* 0x009896800000895d */ /* 0x002fea0003900000 */
[----:B------:R-:W1:Y:S02]  /*dc10*/  @!P0 SYNCS.PHASECHK.TRANS64 P0, [R16+URZ], R5 ;  /* 0x00000005100085a7 */ /* 0x000e64000800007f */
[----:B-1----:R-:W-:Y:S05]  /*dc20*/  @!P0 BRA `(.L_x_217) ;  /* 0xfffffffc00f08947 */ /* 0x002fea000383ffff */
[----:B------:R-:W-:Y:S05]  /*dc30*/  BRA `(.L_x_245) ;  /* 0xfffffff400ac7947 */ /* 0x000fea000383ffff */
.L_x_246:
        /* <DEDUP_REMOVED lines=12> */
.L_x_4550:


//--------------------- .text._ZN7cutlass13device_kernelIN5flash11enable_sm90INS1_16FlashAttnFwdSm90INS1_25CollectiveMainloopFwdSm90ILi2EN4cute5tupleIJNS5_1CILi1EEES8_S8_EEENS6_IJNS7_ILi64EEESA_SA_EEELi512ENS_10bfloat16_tEfNS_4arch4Sm90ELb0ELb0ELb0ELb1ELb0ELb0ELb0ELb0ELb0ELb0ELb0ELb0EEENS1_21CollectiveEpilogueFwdINS6_IJSA_NS7_ILi512EEESA_EEES9_SC_SE_Li256ELb1ELb0ELb0ELb0EEENS1_36VarlenDynamicPersistentTileSchedulerILi64ELi64ELi256ELi32ELb0ELb0ELb1ELb0ELb1ELb1EEEEEEEEEvNT_6ParamsE --------------------------
	.section	.text._ZN7cutlass13device_kernelIN5flash11enable_sm90INS1_16FlashAttnFwdSm90INS1_25CollectiveMainloopFwdSm90ILi2EN4cute5tupleIJNS5_1CILi1EEES8_S8_EEENS6_IJNS7_ILi64EEESA_SA_EEELi512ENS_10bfloat16_tEfNS_4arch4Sm90ELb0ELb0ELb0ELb1ELb0ELb0ELb0ELb0ELb0ELb0ELb0ELb0EEENS1_21CollectiveEpilogueFwdINS6_IJSA_NS7_ILi512EEESA_EEES9_SC_SE_Li256ELb1ELb0ELb0ELb0EEENS1_36VarlenDynamicPersistentTileSchedulerILi64ELi64ELi256ELi32ELb0ELb0ELb1ELb0ELb1ELb1EEEEEEEEEvNT_6ParamsE,"ax",@progbits
	.align	128
.text._ZN7cutlass13device_kernelIN5flash11enable_sm90INS1_16FlashAttnFwdSm90INS1_25CollectiveMainloopFwdSm90ILi2EN4cute5tupleIJNS5_1CILi1EEES8_S8_EEENS6_IJNS7_ILi64EEESA_SA_EEELi512ENS_10bfloat16_tEfNS_4arch4Sm90ELb0ELb0ELb0ELb1ELb0ELb0ELb0ELb0ELb0ELb0ELb0ELb0EEENS1_21CollectiveEpilogueFwdINS6_IJSA_NS7_ILi512EEESA_EEES9_SC_SE_Li256ELb1ELb0ELb0ELb0EEENS1_36VarlenDynamicPersistentTileSchedulerILi64ELi64ELi256ELi32ELb0ELb0ELb1ELb0ELb1ELb1EEEEEEEEEvNT_6ParamsE:
        .type           _ZN7cutlass13device_kernelIN5flash11enable_sm90INS1_16FlashAttnFwdSm90INS1_25CollectiveMainloopFwdSm90ILi2EN4cute5tupleIJNS5_1CILi1EEES8_S8_EEENS6_IJNS7_ILi64EEESA_SA_EEELi512ENS_10bfloat16_tEfNS_4arch4Sm90ELb0ELb0ELb0ELb1ELb0ELb0ELb0ELb0ELb0ELb0ELb0ELb0EEENS1_21CollectiveEpilogueFwdINS6_IJSA_NS7_ILi512EEESA_EEES9_SC_SE_Li256ELb1ELb0ELb0ELb0EEENS1_36VarlenDynamicPersistentTileSchedulerILi64ELi64ELi256ELi32ELb0ELb0ELb1ELb0ELb1ELb1EEEEEEEEEvNT_6ParamsE,@function
        .size           _ZN7cutlass13device_kernelIN5flash11enable_sm90INS1_16FlashAttnFwdSm90INS1_25CollectiveMainloopFwdSm90ILi2EN4cute5tupleIJNS5_1CILi1EEES8_S8_EEENS6_IJNS7_ILi64EEESA_SA_EEELi512ENS_10bfloat16_tEfNS_4arch4Sm90ELb0ELb0ELb0ELb1ELb0ELb0ELb0ELb0ELb0ELb0ELb0ELb0EEENS1_21CollectiveEpilogueFwdINS6_IJSA_NS7_ILi512EEESA_EEES9_SC_SE_Li256ELb1ELb0ELb0ELb0EEENS1_36VarlenDynamicPersistentTileSchedulerILi64ELi64ELi256ELi32ELb0ELb0ELb1ELb0ELb1ELb1EEEEEEEEEvNT_6ParamsE,(.L_x_4551 - _ZN7cutlass13device_kernelIN5flash11enable_sm90INS1_16FlashAttnFwdSm90INS1_25CollectiveMainloopFwdSm90ILi2EN4cute5tupleIJNS5_1CILi1EEES8_S8_EEENS6_IJNS7_ILi64EEESA_SA_EEELi512ENS_10bfloat16_tEfNS_4arch4Sm90ELb0ELb0ELb0ELb1ELb0ELb0ELb0ELb0ELb0ELb0ELb0ELb0EEENS1_21CollectiveEpilogueFwdINS6_IJSA_NS7_ILi512EEESA_EEES9_SC_SE_Li256ELb1ELb0ELb0ELb0EEENS1_36VarlenDynamicPersistentTileSchedulerILi64ELi64ELi256ELi32ELb0ELb0ELb1ELb0ELb1ELb1EEEEEEEEEvNT_6ParamsE)
        .other          _ZN7cutlass13device_kernelIN5flash11enable_sm90INS1_16FlashAttnFwdSm90INS1_25CollectiveMainloopFwdSm90ILi2EN4cute5tupleIJNS5_1CILi1EEES8_S8_EEENS6_IJNS7_ILi64EEESA_SA_EEELi512ENS_10bfloat16_tEfNS_4arch4Sm90ELb0ELb0ELb0ELb1ELb0ELb0ELb0ELb0ELb0ELb0ELb0ELb0EEENS1_21CollectiveEpilogueFwdINS6_IJSA_NS7_ILi512EEESA_EEES9_SC_SE_Li256ELb1ELb0ELb0ELb0EEENS1_36VarlenDynamicPersistentTileSchedulerILi64ELi64ELi256ELi32ELb0ELb0ELb1ELb0ELb1ELb1EEEEEEEEEvNT_6ParamsE,@"STO_CUDA_ENTRY STV_DEFAULT"
_ZN7cutlass13device_kernelIN5flash11enable_sm90INS1_16FlashAttnFwdSm90INS1_25CollectiveMainloopFwdSm90ILi2EN4cute5tupleIJNS5_1CILi1EEES8_S8_EEENS6_IJNS7_ILi64EEESA_SA_EEELi512ENS_10bfloat16_tEfNS_4arch4Sm90ELb0ELb0ELb0ELb1ELb0ELb0ELb0ELb0ELb0ELb0ELb0ELb0EEENS1_21CollectiveEpilogueFwdINS6_IJSA_NS7_ILi512EEESA_EEES9_SC_SE_Li256ELb1ELb0ELb0ELb0EEENS1_36VarlenDynamicPersistentTileSchedulerILi64ELi64ELi256ELi32ELb0ELb0ELb1ELb0ELb1ELb1EEEEEEEEEvNT_6ParamsE:
[----:B------:R-:W0:Y:S02]  /*0000*/  LDC R1, c[0x0][0x28] ;  /* 0x00000a00ff017b82 */ /* 0x000e240000000800 */
[----:B0-----:R-:W-:Y:S01]  /*0010*/  VIADD R1, R1, 0xffffffd0 ;  /* 0xffffffd001017836 */ /* 0x001fe20000000000 */
[----:B------:R-:W0:Y:S01]  /*0020*/  S2R R3, SR_TID.X ;  /* 0x0000000000037919 */ /* 0x000e220000002100 */
[----:B------:R-:W-:Y:S01]  /*0030*/  ELECT P0, URZ, PT ;  /* 0x00000000003f782f */ /* 0x000fe20003800000 */
[----:B------:R-:W-:Y:S01]  /*0040*/  BSSY B0, `(.L_x_247) ;  /* 0x0000011000007945 */ /* 0x000fe20003800000 */
[----:B0-----:R-:W-:-:S05]  /*0050*/  SHF.R.U32.HI R0, RZ, 0x5, R3 ;  /* 0x00000005ff007819 */ /* 0x001fca0000011603 */
[----:B------:R-:W0:Y:S02]  /*0060*/  SHFL.IDX PT, R2, R0, RZ, 0x1f ;  /* 0x00001fff00027589 */ /* 0x000e2400000e0000 */
[----:B0-----:R-:W-:Y:S02]  /*0070*/  ISETP.EQ.AND P0, PT, R2, RZ, P0 ;  /* 0x000000ff0200720c */ /* 0x001fe40000702270 */
[----:B------:R-:W-:-:S11]  /*0080*/  SHF.R.U32.HI R2, RZ, 0x7, R3 ;  /* 0x00000007ff027819 */ /* 0x000fd60000011603 */
[----:B------:R-:W-:Y:S05]  /*0090*/  @!P0 BRA `(.L_x_248) ;  /* 0x00000000002c8947 */ /* 0x000fea0003800000 */
[----:B------:R-:W-:Y:S02]  /*00a0*/  ULDC.64 UR4, c[0x0][0x198] ;  /* 0x0000660000047ab9 */ /* 0x000fe40000000a00 */
[----:B------:R-:W-:Y:S02]  /*00b0*/  UIADD3 UR6, UP0, UR4, 0x270, URZ ;  /* 0x0000027004067890 */ /* 0x000fe4000ff1e03f */
[----:B------:R-:W-:Y:S02]  /*00c0*/  UIADD3 UR8, UP1, UR4, 0x370, URZ ;  /* 0x0000037004087890 */ /* 0x000fe4000ff3e03f */
[----:B------:R-:W-:Y:S02]  /*00d0*/  UIADD3 UR4, UP2, UR4, 0x470, URZ ;  /* 0x0000047004047890 */ /* 0x000fe4000ff5e03f */
[----:B------:R-:W-:Y:S02]  /*00e0*/  UIADD3.X UR7, URZ, UR5, URZ, UP0, !UPT ;  /* 0x000000053f077290 */ /* 0x000fe400087fe43f */
[----:B------:R-:W-:-:S02]  /*00f0*/  UIADD3.X UR9, URZ, UR5, URZ, UP1, !UPT ;  /* 0x000000053f097290 */ /* 0x000fc40008ffe43f */
[----:B------:R-:W-:-:S05]  /*0100*/  UIADD3.X UR5, URZ, UR5, URZ, UP2, !UPT ;  /* 0x000000053f057290 */ /* 0x000fca00097fe43f */
[----:B------:R0:W-:Y:S02]  /*0110*/  UTMACCTL.PF [UR6] ;  /* 0x00000000060079b9 */ /* 0x0001e40008040000 */
[----:B------:R0:W-:Y:S02]  /*0120*/  UTMACCTL.PF [UR8] ;  /* 0x00000000080079b9 */ /* 0x0001e40008040000 */
[----:B------:R0:W-:Y:S02]  /*0130*/  UTMACCTL.PF [UR4] ;  /* 0x00000000040079b9 */ /* 0x0001e40008040000 */
[----:B0-----:R-:W-:Y:S01]  /*0140*/  NOP ;  /* 0x0000000000007918 */ /* 0x001fe20000000000 */
.L_x_248:
[----:B------:R-:W-:Y:S05]  /*0150*/  BSYNC B0 ;  /* 0x0000000000007941 */ /* 0x000fea0003800000 */
.L_x_247:
[----:B------:R-:W-:Y:S01]  /*0160*/  VOTEU.ANY UP0, P0 ;  /* 0x00000000003f7886 */ /* 0x000fe20000000100 */
[----:B------:R-:W0:Y:S01]  /*0170*/  SHFL.IDX PT, R2, R2, RZ, 0x1f ;  /* 0x00001fff02027589 */ /* 0x000e2200000e0000 */
[----:B------:R-:W-:Y:S01]  /*0180*/  UMOV UR4, 0x1 ;  /* 0x0000000100047882 */ /* 0x000fe20000000000 */
[----:B------:R-:W-:Y:S01]  /*0190*/  UMOV UR7, 0x100 ;  /* 0x0000010000077882 */ /* 0x000fe20000000000 */
[----:B------:R-:W-:Y:S01]  /*01a0*/  VOTEU.ANY UP1, P0 ;  /* 0x00000000003f7886 */ /* 0x000fe20000020100 */
[----:B------:R-:W1:Y:S01]  /*01b0*/  @UP0 S2UR UR8, SR_CgaCtaId ;  /* 0x00000000000809c3 */ /* 0x000e620000008800 */
[----:B------:R-:W2:Y:S01]  /*01c0*/  SHFL.IDX PT, R3, R0, RZ, 0x1f ;  /* 0x00001fff00037589 */ /* 0x000ea200000e0000 */
[----:B------:R-:W-:Y:S01]  /*01d0*/  @UP0 UMOV UR6, 0x400 ;  /* 0x0000040000060882 */ /* 0x000fe20000000000 */
[----:B------:R-:W-:-:S04]  /*01e0*/  @UP0 UIADD3 UR4, -UR4, 0x100000, URZ ;  /* 0x0010000004040890 */ /* 0x000fc8000fffe13f */
[----:B------:R-:W-:Y:S02]  /*01f0*/  @UP0 USHF.L.U32 UR5, UR4, 0xb, URZ ;  /* 0x0000000b04050899 */ /* 0x000fe4000800063f */
[----:B------:R-:W-:Y:S01]  /*0200*/  @UP0 USHF.L.U32 UR4, UR4, 0x1, URZ ;  /* 0x0000000104040899 */ /* 0x000fe2000800063f */
[----:B------:R-:W-:Y:S01]  /*0210*/  VOTEU.ANY UP2, P0 ;  /* 0x00000000003f7886 */ /* 0x000fe20000040100 */
[----:B0-----:R-:W-:Y:S01]  /*0220*/  R2UR UR47, R2 ;  /* 0x00000000022f72ca */ /* 0x001fe200000e0000 */
[----:B-1----:R-:W-:Y:S01]  /*0230*/  @UP0 ULEA UR8, UR8, UR6, 0x18 ;  /* 0x0000000608080291 */ /* 0x002fe2000f8ec03f */
[----:B--2---:R-:W-:Y:S01]  /*0240*/  ISETP.NE.AND P1, PT, R3, RZ, PT ;  /* 0x000000ff0300720c */ /* 0x004fe20003f25270 */
[----:B------:R-:W-:-:S04]  /*0250*/  @UP0 UIADD3 UR6, -UR7, 0x100000, URZ ;  /* 0x0010000007060890 */ /* 0x000fc8000fffe13f */
[----:B------:R-:W-:Y:S02]  /*0260*/  @UP0 USHF.L.U32 UR7, UR6, 0xb, URZ ;  /* 0x0000000b06070899 */ /* 0x000fe4000800063f */
[----:B------:R-:W-:-:S04]  /*0270*/  @UP0 USHF.L.U32 UR6, UR6, 0x1, URZ ;  /* 0x0000000106060899 */ /* 0x000fc8000800063f */
[----:B------:R-:W-:Y:S01]  /*0280*/  UISETP.NE.AND UP0, UPT, UR47, URZ, UPT ;  /* 0x0000003f2f00728c */ /* 0x000fe2000bf05270 */
[----:B------:R-:W0:Y:S02]  /*0290*/  FENCE.VIEW.ASYNC.S ;  /* 0x00000000000073c6 */ /* 0x000e240000000000 */
[----:B0-----:R0:W1:Y:S05]  /*02a0*/  @UP1 SYNCS.EXCH.64 URZ, [UR8+0x28c00], UR4 ;  /* 0x028c0004083f15b2 */ /* 0x00106a0008000100 */
[----:B------:R0:W2:Y:S01]  /*02b0*/  @UP2 SYNCS.EXCH.64 URZ, [UR8+0x28c20], UR6 ;  /* 0x028c2006083f25b2 */ /* 0x0000a20008000100 */
[----:B------:R-:W-:Y:S05]  /*02c0*/  @P1 BRA `(.L_x_249) ;  /* 0x0000000000381947 */ /* 0x000fea0003800000 */
[----:B0-----:R-:W0:Y:S01]  /*02d0*/  S2UR UR5, SR_CgaCtaId ;  /* 0x00000000000579c3 */ /* 0x001e220000008800 */
[----:B------:R-:W-:Y:S01]  /*02e0*/  UMOV UR4, 0x400 ;  /* 0x0000040000047882 */ /* 0x000fe20000000000 */
[----:B------:R-:W-:Y:S01]  /*02f0*/  UMOV UR7, 0x1 ;  /* 0x0000000100077882 */ /* 0x000fe20000000000 */
[----:B------:R-:W-:Y:S01]  /*0300*/  ELECT P0, URZ, PT ;  /* 0x00000000003f782f */ /* 0x000fe20003800000 */
[----:B0-----:R-:W-:Y:S02]  /*0310*/  ULEA UR6, UR5, UR4, 0x18 ;  /* 0x0000000405067291 */ /* 0x001fe4000f8ec03f */
[----:B------:R-:W-:-:S04]  /*0320*/  UIADD3 UR4, -UR7, 0x100000, URZ ;  /* 0x0010000007047890 */ /* 0x000fc8000fffe13f */
[----:B------:R-:W-:Y:S02]  /*0330*/  USHF.L.U32 UR5, UR4, 0xb, URZ ;  /* 0x0000000b04057899 */ /* 0x000fe4000800063f */
[----:B------:R-:W-:Y:S01]  /*0340*/  USHF.L.U32 UR4, UR4, 0x1, URZ ;  /* 0x0000000104047899 */ /* 0x000fe2000800063f */
[----:B------:R-:W0:Y:S11]  /*0350*/  FENCE.VIEW.ASYNC.S ;  /* 0x00000000000073c6 */ /* 0x000e360000000000 */
[----:B0-----:R3:W4:Y:S01]  /*0360*/  SYNCS.EXCH.64 URZ, [UR6+0x28c30], UR4 ;  /* 0x028c3004063f75b2 */ /* 0x0017220008000100 */
[----:B------:R3:W0:Y:S01]  /*0370*/  SYNCS.EXCH.64 URZ, [UR6+0x28c40], UR4 ;  /* 0x028c4004063f75b2 */ /* 0x0006220008000100 */
[----:B------:R3:W0:Y:S01]  /*0380*/  SYNCS.EXCH.64 URZ, [UR6+0x28c38], UR4 ;  /* 0x028c3804063f75b2 */ /* 0x0006220008000100 */
[----:B------:R3:W0:Y:S02]  /*0390*/  SYNCS.EXCH.64 URZ, [UR6+0x28c48], UR4 ;  /* 0x028c4804063f75b2 */ /* 0x0006240008000100 */
[----:B---3--:R-:W-:Y:S01]  /*03a0*/  NOP ;  /* 0x0000000000007918 */ /* 0x008fe20000000000 */
.L_x_249:
[----:B------:R-:W3:Y:S01]  /*03b0*/  SHFL.IDX PT, R2, R0, RZ, 0x1f ;  /* 0x00001fff00027589 */ /* 0x000ee200000e0000 */
[----:B------:R-:W-:Y:S01]  /*03c0*/  NOP ;  /* 0x0000000000007918 */ /* 0x000fe20000000000 */
[----:B---3--:R-:W-:-:S13]  /*03d0*/  ISETP.NE.AND P0, PT, R2, RZ, PT ;  /* 0x000000ff0200720c */ /* 0x008fda0003f05270 */
[----:B------:R-:W-:Y:S05]  /*03e0*/  @P0 BRA `(.L_x_250) ;  /* 0x0000000000480947 */ /* 0x000fea0003800000 */
[----:B0-----:R-:W0:Y:S01]  /*03f0*/  S2UR UR5, SR_CgaCtaId ;  /* 0x00000000000579c3 */ /* 0x001e220000008800 */
[----:B------:R-:W-:Y:S01]  /*0400*/  UMOV UR4, 0x400 ;  /* 0x0000040000047882 */ /* 0x000fe20000000000 */
[----:B------:R-:W-:Y:S01]  /*0410*/  UMOV UR6, 0x1 ;  /* 0x0000000100067882 */ /* 0x000fe20000000000 */
[----:B------:R-:W-:Y:S01]  /*0420*/  UMOV UR9, 0x2 ;  /* 0x0000000200097882 */ /* 0x000fe20000000000 */
[----:B------:R-:W-:-:S04]  /*0430*/  UIADD3 UR6, -UR6, 0x100000, URZ ;  /* 0x0010000006067890 */ /* 0x000fc8000fffe13f */
[----:B------:R-:W-:Y:S02]  /*0440*/  USHF.L.U32 UR7, UR6, 0xb, URZ ;  /* 0x0000000b06077899 */ /* 0x000fe4000800063f */
[----:B------:R-:W-:Y:S01]  /*0450*/  USHF.L.U32 UR6, UR6, 0x1, URZ ;  /* 0x0000000106067899 */ /* 0x000fe2000800063f */
[----:B------:R-:W-:Y:S01]  /*0460*/  ELECT P0, URZ, PT ;  /* 0x00000000003f782f */ /* 0x000fe20003800000 */
[----:B0-----:R-:W-:Y:S02]  /*0470*/  ULEA UR8, UR5, UR4, 0x18 ;  /* 0x0000000405087291 */ /* 0x001fe4000f8ec03f */
[----:B------:R-:W-:-:S04]  /*0480*/  UIADD3 UR4, -UR9, 0x100000, URZ ;  /* 0x0010000009047890 */ /* 0x000fc8000fffe13f */
[----:B------:R-:W-:Y:S02]  /*0490*/  USHF.L.U32 UR5, UR4, 0xb, URZ ;  /* 0x0000000b04057899 */ /* 0x000fe4000800063f */
[----:B------:R-:W-:Y:S01]  /*04a0*/  USHF.L.U32 UR4, UR4, 0x1, URZ ;  /* 0x0000000104047899 */ /* 0x000fe2000800063f */
[----:B------:R-:W0:Y:S03]  /*04b0*/  FENCE.VIEW.ASYNC.S ;  /* 0x00000000000073c6 */ /* 0x000e260000000000 */
[----:B0-----:R3:W0:Y:S08]  /*04c0*/  SYNCS.EXCH.64 URZ, [UR8+0x28c50], UR6 ;  /* 0x028c5006083f75b2 */ /* 0x0016300008000100 */
[----:B------:R3:W0:Y:S01]  /*04d0*/  SYNCS.EXCH.64 URZ, [UR8+0x28c60], UR4 ;  /* 0x028c6004083f75b2 */ /* 0x0006220008000100 */
[----:B------:R3:W0:Y:S01]  /*04e0*/  SYNCS.EXCH.64 URZ, [UR8+0x28c58], UR6 ;  /* 0x028c5806083f75b2 */ /* 0x0006220008000100 */
[----:B------:R3:W0:Y:S02]  /*04f0*/  SYNCS.EXCH.64 URZ, [UR8+0x28c68], UR4 ;  /* 0x028c6804083f75b2 */ /* 0x0006240008000100 */
[----:B---3--:R-:W-:Y:S01]  /*0500*/  NOP ;  /* 0x0000000000007918 */ /* 0x008fe20000000000 */
.L_x_250:
[----:B------:R-:W3:Y:S01]  /*0510*/  SHFL.IDX PT, R2, R0, RZ, 0x1f ;  /* 0x00001fff00027589 */ /* 0x000ee200000e0000 */
[----:B------:R-:W-:Y:S01]  /*0520*/  NOP ;  /* 0x0000000000007918 */ /* 0x000fe20000000000 */
[----:B---3--:R-:W-:-:S13]  /*0530*/  ISETP.NE.AND P0, PT, R2, RZ, PT ;  /* 0x000000ff0200720c */ /* 0x008fda0003f05270 */
        /* <DEDUP_REMOVED lines=10> */
[----:B0-----:R3:W0:Y:S01]  /*05e0*/  SYNCS.EXCH.64 URZ, [UR6+0x28c70], UR4 ;  /* 0x028c7004063f75b2 */ /* 0x0016220008000100 */
[----:B------:R3:W0:Y:S01]  /*05f0*/  SYNCS.EXCH.64 URZ, [UR6+0x28c80], UR4 ;  /* 0x028c8004063f75b2 */ /* 0x0006220008000100 */
[----:B------:R3:W0:Y:S01]  /*0600*/  SYNCS.EXCH.64 URZ, [UR6+0x28c78], UR4 ;  /* 0x028c7804063f75b2 */ /* 0x0006220008000100 */
[----:B------:R3:W0:Y:S02]  /*0610*/  SYNCS.EXCH.64 URZ, [UR6+0x28c88], UR4 ;  /* 0x028c8804063f75b2 */ /* 0x0006240008000100 */
[----:B---3--:R-:W-:Y:S01]  /*0620*/  NOP ;  /* 0x0000000000007918 */ /* 0x008fe20000000000 */
.L_x_251:
        /* <DEDUP_REMOVED lines=8> */
[----:B------:R-:W-:Y:S01]  /*06b0*/  ELECT P0, URZ, PT ;  /* 0x00000000003f782f */ /* 0x000fe20003800000 */
[----:B0-----:R-:W-:Y:S02]  /*06c0*/  ULEA UR8, UR5, UR4, 0x18 ;  /* 0x0000000405087291 */ /* 0x001fe4000f8ec03f */
[----:B------:R-:W-:-:S04]  /*06d0*/  UIADD3 UR4, -UR6, 0x100000, URZ ;  /* 0x0010000006047890 */ /* 0x000fc8000fffe13f */
[----:B------:R-:W-:Y:S02]  /*06e0*/  USHF.L.U32 UR5, UR4, 0xb, URZ ;  /* 0x0000000b04057899 */ /* 0x000fe4000800063f */
[----:B------:R-:W-:Y:S02]  /*06f0*/  USHF.L.U32 UR4, UR4, 0x1, URZ ;  /* 0x0000000104047899 */ /* 0x000fe4000800063f */
        /* <DEDUP_REMOVED lines=9> */
.L_x_252:
        /* <DEDUP_REMOVED lines=22> */
.L_x_253:
[----:B------:R-:W-:Y:S01]  /*08f0*/  PLOP3.LUT P0, PT, PT, PT, UP0, 0x80, 0x0 ;  /* 0x000000000000781c */ /* 0x000fe20003f0f008 */
[----:B------:R-:W-:Y:S01]  /*0900*/  UMOV UR36, 0x1 ;  /* 0x0000000100247882 */ /* 0x000fe20000000000 */
[----:B------:R-:W-:Y:S01]  /*0910*/  NOP ;  /* 0x0000000000007918 */ /* 0x000fe20000000000 */
[----:B------:R-:W-:Y:S01]  /*0920*/  USEL UR36, UR36, 0x2, !UP0 ;  /* 0x0000000224247887 */ /* 0x000fe2000c000000 */
[----:B------:R-:W-:Y:S01]  /*0930*/  ULDC.64 UR38, c[0x0][0x208] ;  /* 0x0000820000267ab9 */ /* 0x000fe20000000a00 */
[----:B012-4-:R-:W-:Y:S08]  /*0940*/  BAR.SYNC.DEFER_BLOCKING 0x0 ;  /* 0x0000000000007b1d */ /* 0x017ff00000010000 */
[----:B------:R-:W-:Y:S05]  /*0950*/  @!P0 BRA `(.L_x_254) ;  /* 0x00000088004c8947 */ /* 0x000fea0003800000 */
.L_x_255:
[----:B------:R-:W-:-:S08]  /*0960*/  NOP ;  /* 0x0000000000007918 */ /* 0x000fd00000000000 */
[----:B------:R-:W0:Y:S02]  /*0970*/  USETMAXREG.TRY_ALLOC.CTAPOOL UP0, 0xf0 ;  /* 0x000000f0000079c8 */ /* 0x000e240008000600 */
[----:B0-----:R-:W-:-:S13]  /*0980*/  PLOP3.LUT P0, PT, PT, PT, UP0, 0x80, 0x0 ;  /* 0x000000000000781c */ /* 0x001fda0003f0f008 */
[----:B------:R-:W-:Y:S05]  /*0990*/  @!P0 BRA `(.L_x_255) ;  /* 0xfffffffc00f08947 */ /* 0x000fea000383ffff */
[----:B------:R-:W0:Y:S01]  /*09a0*/  S2R R2, SR_TID.X ;  /* 0x0000000000027919 */ /* 0x000e220000002100 */
[----:B------:R-:W1:Y:S01]  /*09b0*/  S2UR UR4, SR_CgaCtaId ;  /* 0x00000000000479c3 */ /* 0x000e620000008800 */
[----:B------:R-:W-:Y:S02]  /*09c0*/  UMOV UR42, 0x400 ;  /* 0x00000400002a7882 */ /* 0x000fe40000000000 */
[----:B-1----:R-:W-:-:S03]  /*09d0*/  ULEA UR42, UR4, UR42, 0x18 ;  /* 0x0000002a042a7291 */ /* 0x002fc6000f8ec03f */
[----:B------:R-:W-:Y:S01]  /*09e0*/  ULDC UR4, c[0x0][0xc14] ;  /* 0x0003050000047ab9 */ /* 0x000fe20000000800 */
[----:B0-----:R-:W-:-:S04]  /*09f0*/  LOP3.LUT R0, R2, 0xffffff80, RZ, 0xc0, !PT ;  /* 0xffffff8002007812 */ /* 0x001fc800078ec0ff */
[----:B------:R-:W-:-:S13]  /*0a00*/  ISETP.NE.AND P0, PT, R0, 0x80, PT ;  /* 0x000000800000780c */ /* 0x000fda0003f05270 */
[----:B------:R-:W-:Y:S06]  /*0a10*/  @!P0 BAR.ARV 0x8, 0xa0 ;  /* 0x0202800000008b1d */ /* 0x000fec0000002000 */
[----:B------:R-:W-:-:S13]  /*0a20*/  ISETP.GE.U32.AND P0, PT, R2, 0x100, PT ;  /* 0x000001000200780c */ /* 0x000fda0003f06070 */
[----:B------:R-:W-:Y:S08]  /*0a30*/  @P0 BAR.ARV 0xf, 0x100 ;  /* 0x03c4000000000b1d */ /* 0x000ff00000002000 */
[----:B------:R-:W-:Y:S06]  /*0a40*/  BAR.SYNC.DEFER_BLOCKING 0x5, 0x120 ;  /* 0x0144800000007b1d */ /* 0x000fec0000010000 */
[----:B------:R-:W0:Y:S02]  /*0a50*/  LDS.128 R20, [UR42+0x28cd0] ;  /* 0x028cd02aff147984 */ /* 0x000e240008000c00 */
[----:B------:R-:W-:Y:S06]  /*0a60*/  BAR.ARV 0x4, 0x120 ;  /* 0x0104800000007b1d */ /* 0x000fec0000002000 */
[----:B0-----:R-:W-:-:S13]  /*0a70*/  ISETP.GE.AND P0, PT, R23, UR4, PT ;  /* 0x0000000417007c0c */ /* 0x001fda000bf06270 */
[----:B------:R-:W-:Y:S05]  /*0a80*/  @P0 EXIT ;  /* 0x000000000000094d */ /* 0x000fea0003800000 */
[----:B------:R-:W-:Y:S01]  /*0a90*/  VIADD R190, R2, 0xffffff80 ;  /* 0xffffff8002be7836 */ /* 0x000fe20000000000 */
[----:B------:R-:W-:Y:S01]  /*0aa0*/  R2UR UR5, R22 ;  /* 0x00000000160572ca */ /* 0x000fe200000e0000 */
[----:B------:R-:W-:Y:S01]  /*0ab0*/  IMAD.MOV.U32 R185, RZ, RZ, 0x40 ;  /* 0x00000040ffb97424 */ /* 0x000fe200078e00ff */
[----:B------:R-:W-:Y:S02]  /*0ac0*/  ULOP3.LUT UR43, UR36, 0x1, URZ, 0xfc, !UPT ;  /* 0x00000001242b7892 */ /* 0x000fe4000f8efc3f */
[----:B------:R-:W-:Y:S01]  /*0ad0*/  SHF.R.S32.HI R3, RZ, 0x1f, R190 ;  /* 0x0000001fff037819 */ /* 0x000fe200000114be */
[----:B------:R-:W-:Y:S01]  /*0ae0*/  UMOV UR37, URZ ;  /* 0x0000003f00257c82 */ /* 0x000fe20008000000 */
[----:B------:R-:W-:Y:S01]  /*0af0*/  UMOV UR40, URZ ;  /* 0x0000003f00287c82 */ /* 0x000fe20008000000 */
[----:B------:R-:W-:Y:S01]  /*0b00*/  UMOV UR41, URZ ;  /* 0x0000003f00297c82 */ /* 0x000fe20008000000 */
[CC--:B------:R-:W-:Y:S02]  /*0b10*/  LEA.HI R0, R3.reuse, R190.reuse, RZ, 0x4 ;  /* 0x000000be03007211 */ /* 0x0c0fe400078f20ff */
[----:B------:R-:W-:-:S02]  /*0b20*/  LEA.HI R4, R3, R190, RZ, 0x5 ;  /* 0x000000be03047211 */ /* 0x000fc400078f28ff */
[----:B------:R-:W-:Y:S02]  /*0b30*/  SHF.R.S32.HI R11, RZ, 0x4, R0 ;  /* 0x00000004ff0b7819 */ /* 0x000fe40000011400 */
[C---:B------:R-:W-:Y:S02]  /*0b40*/  LOP3.LUT R5, R0.reuse, 0xfffffff0, RZ, 0xc0, !PT ;  /* 0xfffffff000057812 */ /* 0x040fe400078ec0ff */
[--C-:B------:R-:W-:Y:S02]  /*0b50*/  SHF.R.S32.HI R13, RZ, 0x5, R4.reuse ;  /* 0x00000005ff0d7819 */ /* 0x100fe40000011404 */
[----:B------:R-:W-:Y:S01]  /*0b60*/  LEA.HI R2, R0, R11, RZ, 0x1 ;  /* 0x0000000b00027211 */ /* 0x000fe200078f08ff */
[----:B------:R-:W-:Y:S01]  /*0b70*/  IMAD.IADD R7, R190, 0x1, -R5 ;  /* 0x00000001be077824 */ /* 0x000fe200078e0a05 */
[----:B------:R-:W-:Y:S02]  /*0b80*/  SHF.R.S32.HI R4, RZ, 0x1f, R4 ;  /* 0x0000001fff047819 */ /* 0x000fe40000011404 */
[----:B------:R-:W-:-:S02]  /*0b90*/  LEA.HI R9, R3, R190, RZ, 0x7 ;  /* 0x000000be03097211 */ /* 0x000fc400078f38ff */
[----:B------:R-:W-:Y:S02]  /*0ba0*/  LOP3.LUT R2, R2, 0x1ffffffe, RZ, 0xc0, !PT ;  /* 0x1ffffffe02027812 */ /* 0x000fe400078ec0ff */
[----:B------:R-:W-:Y:S02]  /*0bb0*/  LEA.HI R4, R4, R13, RZ, 0x2 ;  /* 0x0000000d04047211 */ /* 0x000fe400078f10ff */
[----:B------:R-:W-:Y:S01]  /*0bc0*/  SHF.R.S32.HI R0, RZ, 0x1f, R7 ;  /* 0x0000001fff007819 */ /* 0x000fe20000011407 */
[----:B------:R-:W-:Y:S01]  /*0bd0*/  IMAD.IADD R11, R11, 0x1, -R2 ;  /* 0x000000010b0b7824 */ /* 0x000fe200078e0a02 */
[----:B------:R-:W-:Y:S02]  /*0be0*/  LOP3.LUT R5, R9, 0xffffff80, RZ, 0xc0, !PT ;  /* 0xffffff8009057812 */ /* 0x000fe400078ec0ff */
[----:B------:R-:W-:Y:S01]  /*0bf0*/  LOP3.LUT R4, R4, 0x3ffffc, RZ, 0xc0, !PT ;  /* 0x003ffffc04047812 */ /* 0x000fe200078ec0ff */
[----:B------:R-:W-:Y:S01]  /*0c00*/  IMAD.SHL.U32 R11, R11, 0x8, RZ ;  /* 0x000000080b0b7824 */ /* 0x000fe200078e00ff */
[----:B------:R-:W-:Y:S01]  /*0c10*/  SHF.R.S32.HI R188, RZ, 0x7, R9 ;  /* 0x00000007ffbc7819 */ /* 0x000fe20000011409 */
[----:B------:R-:W-:Y:S01]  /*0c20*/  IMAD.IADD R5, R190, 0x1, -R5 ;  /* 0x00000001be057824 */ /* 0x000fe200078e0a05 */
[-C--:B------:R-:W-:Y:S01]  /*0c30*/  LEA.HI R2, R0, R7.reuse, RZ, 0x3 ;  /* 0x0000000700027211 */ /* 0x080fe200078f18ff */
[----:B------:R-:W-:Y:S01]  /*0c40*/  IMAD.IADD R6, R13, 0x1, -R4 ;  /* 0x000000010d067824 */ /* 0x000fe200078e0a04 */
[----:B------:R-:W-:-:S02]  /*0c50*/  LEA R15, R188, R7, 0x8 ;  /* 0x00000007bc0f7211 */ /* 0x000fc400078e40ff */
[C---:B------:R-:W-:Y:S01]  /*0c60*/  LOP3.LUT R4, R2.reuse, 0xfffffff8, RZ, 0xc0, !PT ;  /* 0xfffffff802047812 */ /* 0x040fe200078ec0ff */
[----:B------:R-:W-:Y:S01]  /*0c70*/  IMAD.SHL.U32 R8, R2, 0x40, RZ ;  /* 0x0000004002087824 */ /* 0x000fe200078e00ff */
[----:B------:R-:W-:Y:S01]  /*0c80*/  SHF.R.S32.HI R0, RZ, 0x1f, R5 ;  /* 0x0000001fff007819 */ /* 0x000fe20000011405 */
[----:B------:R-:W-:Y:S01]  /*0c90*/  IMAD R12, R6, 0x10, R15 ;  /* 0x00000010060c7824 */ /* 0x000fe200078e020f */
[----:B------:R-:W-:Y:S01]  /*0ca0*/  LEA.HI R3, R3, R190, RZ, 0x3 ;  /* 0x000000be03037211 */ /* 0x000fe200078f18ff */
[----:B------:R-:W-:Y:S01]  /*0cb0*/  IMAD.IADD R6, R7, 0x1, -R4 ;  /* 0x0000000107067824 */ /* 0x000fe200078e0a04 */
[----:B------:R-:W-:Y:S01]  /*0cc0*/  LEA.HI R2, R0, R5, RZ, 0x2 ;  /* 0x0000000500027211 */ /* 0x000fe200078f10ff */
[----:B------:R-:W-:Y:S01]  /*0cd0*/  IMAD.U32 R189, R12, 0x40, R11 ;  /* 0x000000400cbd7824 */ /* 0x000fe200078e000b */
[----:B------:R-:W-:Y:S01]  /*0ce0*/  LOP3.LUT R10, R8, 0x7ffffe00, RZ, 0xc0, !PT ;  /* 0x7ffffe00080a7812 */ /* 0x000fe200078ec0ff */
[----:B------:R-:W-:Y:S01]  /*0cf0*/  IMAD.SHL.U32 R8, R6, 0x40, RZ ;  /* 0x0000004006087824 */ /* 0x000fe200078e00ff */
[----:B------:R-:W-:-:S02]  /*0d00*/  SHF.R.S32.HI R4, RZ, 0x2, R2 ;  /* 0x00000002ff047819 */ /* 0x000fc40000011402 */
[----:B------:R-:W-:Y:S02]  /*0d10*/  SHF.R.S32.HI R7, RZ, 0x1f, R2 ;  /* 0x0000001fff077819 */ /* 0x000fe40000011402 */
[----:B------:R-:W-:Y:S02]  /*0d20*/  LOP3.LUT R8, R8, 0x1c0, RZ, 0xc0, !PT ;  /* 0x000001c008087812 */ /* 0x000fe400078ec0ff */
[----:B------:R-:W-:Y:S02]  /*0d30*/  LEA.HI R7, R7, R4, RZ, 0x3 ;  /* 0x0000000407077211 */ /* 0x000fe400078f18ff */
[----:B------:R-:W-:Y:S02]  /*0d40*/  LOP3.LUT R11, R8, 0x8, R11, 0xf8, !PT ;  /* 0x00000008080b7812 */ /* 0x000fe400078ef80b */
[----:B------:R-:W-:Y:S02]  /*0d50*/  SHF.R.U32.HI R8, RZ, 0x3, R8 ;  /* 0x00000003ff087819 */ /* 0x000fe40000011608 */
[----:B------:R-:W-:-:S02]  /*0d60*/  LEA.HI R0, R0, R5, RZ, 0x5 ;  /* 0x0000000500007211 */ /* 0x000fc400078f28ff */
[----:B------:R-:W-:Y:S02]  /*0d70*/  LOP3.LUT R7, R7, 0xfffffff8, RZ, 0xc0, !PT ;  /* 0xfffffff807077812 */ /* 0x000fe400078ec0ff */
[----:B------:R-:W-:Y:S02]  /*0d80*/  LEA R10, R13, R10, 0xa ;  /* 0x0000000a0d0a7211 */ /* 0x000fe400078e50ff */
[----:B------:R-:W-:Y:S01]  /*0d90*/  LOP3.LUT R11, R11, R8, RZ, 0x3c, !PT ;  /* 0x000000080b0b7212 */ /* 0x000fe200078e3cff */
[----:B------:R-:W-:Y:S01]  /*0da0*/  IMAD.IADD R7, R4, 0x1, -R7 ;  /* 0x0000000104077824 */ /* 0x000fe200078e0a07 */
[----:B------:R-:W-:Y:S02]  /*0db0*/  SHF.R.S32.HI R0, RZ, 0x5, R0 ;  /* 0x00000005ff007819 */ /* 0x000fe40000011400 */
[----:B------:R-:W-:Y:S02]  /*0dc0*/  R2P PR, R6, 0x6 ;  /* 0x0000000606007804 */ /* 0x000fe40000000000 */
[----:B------:R-:W-:Y:S01]  /*0dd0*/  IADD3 R10, R10, R11, RZ ;  /* 0x0000000b0a0a7210 */ /* 0x000fe20007ffe0ff */
[----:B------:R-:W-:Y:S01]  /*0de0*/  IMAD R16, R0, 0x10, R7 ;  /* 0x0000001000107824 */ /* 0x000fe200078e0207 */
[----:B------:R-:W-:Y:S01]  /*0df0*/  LEA.HI R9, R9, R188, RZ, 0x1 ;  /* 0x000000bc09097211 */ /* 0x000fe200078f08ff */
[----:B------:R-:W-:Y:S01]  /*0e00*/  IMAD.MOV.U32 R7, RZ, RZ, R23 ;  /* 0x000000ffff077224 */ /* 0x000fe200078e0017 */
[----:B------:R-:W-:-:S02]  /*0e10*/  LEA R23, R10, UR42, 0x1 ;  /* 0x0000002a0a177c11 */ /* 0x000fc4000f8e08ff */
[----:B------:R-:W-:Y:S02]  /*0e20*/  LOP3.LUT R2, R2, 0x7ffffffc, RZ, 0xc0, !PT ;  /* 0x7ffffffc02027812 */ /* 0x000fe400078ec0ff */
[----:B------:R-:W-:Y:S01]  /*0e30*/  LOP3.LUT R11, R3, 0x1ffffff8, RZ, 0xc0, !PT ;  /* 0x1ffffff8030b7812 */ /* 0x000fe200078ec0ff */
[----:B------:R-:W-:Y:S01]  /*0e40*/  VIADD R186, R23, 0x26800 ;  /* 0x0002680017ba7836 */ /* 0x000fe20000000000 */
[----:B------:R-:W-:Y:S01]  /*0e50*/  LOP3.LUT R9, R9, 0xfffffe, RZ, 0xc0, !PT ;  /* 0x00fffffe09097812 */ /* 0x000fe200078ec0ff */
[----:B------:R-:W-:Y:S01]  /*0e60*/  IMAD.IADD R17, R5, 0x1, -R2 ;  /* 0x0000000105117824 */ /* 0x000fe200078e0a02 */
[----:B------:R-:W-:Y:S01]  /*0e70*/  IADD3 R184, R23, 0x26820, RZ ;  /* 0x0002682017b87810 */ /* 0x000fe20007ffe0ff */
[----:B------:R-:W-:Y:S01]  /*0e80*/  IMAD.IADD R2, R190, 0x1, -R11 ;  /* 0x00000001be027824 */ /* 0x000fe200078e0a0b */
[----:B------:R-:W-:Y:S01]  /*0e90*/  SEL R185, R185, 0xffffffc0, !P2 ;  /* 0xffffffc0b9b97807 */ /* 0x000fe20005000000 */
[----:B------:R-:W-:Y:S01]  /*0ea0*/  IMAD.IADD R9, R188, 0x1, -R9 ;  /* 0x00000001bc097824 */ /* 0x000fe200078e0a09 */
[----:B------:R-:W-:Y:S01]  /*0eb0*/  SHF.R.S32.HI R18, RZ, 0x3, R3 ;  /* 0x00000003ff127819 */ /* 0x000fe20000011403 */
[C---:B------:R-:W-:Y:S01]  /*0ec0*/  @P1 VIADD R184, R186.reuse, 0xffffffe0 ;  /* 0xffffffe0bab81836 */ /* 0x040fe20000000000 */
[----:B------:R-:W-:Y:S01]  /*0ed0*/  IADD3 R186, R186, R185, RZ ;  /* 0x000000b9baba7210 */ /* 0x000fe20007ffe0ff */
[----:B------:R-:W-:-:S02]  /*0ee0*/  IMAD.MOV.U32 R5, RZ, RZ, R21 ;  /* 0x000000ffff057224 */ /* 0x000fc400078e0015 */
[----:B------:R-:W-:Y:S02]  /*0ef0*/  IMAD.SHL.U32 R2, R2, 0x8, RZ ;  /* 0x0000000802027824 */ /* 0x000fe400078e00ff */
[----:B------:R-:W-:Y:S02]  /*0f00*/  IMAD.SHL.U32 R22, R9, 0x100, RZ ;  /* 0x0000010009167824 */ /* 0x000fe400078e00ff */
[----:B------:R-:W-:Y:S02]  /*0f10*/  IMAD.SHL.U32 R17, R17, 0x2, RZ ;  /* 0x0000000211117824 */ /* 0x000fe400078e00ff */
[----:B------:R-:W-:-:S07]  /*0f20*/  IMAD.IADD R185, R185, 0x1, R184 ;  /* 0x00000001b9b97824 */ /* 0x000fce00078e02b8 */
.L_x_299:
[----:B0-2---:R-:W0:Y:S01]  /*0f30*/  LDC.64 R8, c[0x0][0xc60] ;  /* 0x00031800ff087b82 */ /* 0x005e220000000a00 */
[----:B------:R-:W-:Y:S01]  /*0f40*/  ULDC.64 UR6, c[0x0][0xa28] ;  /* 0x00028a0000067ab9 */ /* 0x000fe20000000a00 */
[----:B------:R-:W-:Y:S01]  /*0f50*/  ULDC.64 UR8, c[0x0][0xa20] ;  /* 0x0002880000087ab9 */ /* 0x000fe20000000a00 */
[----:B------:R-:W-:Y:S01]  /*0f60*/  IMAD.MOV.U32 R3, RZ, RZ, RZ ;  /* 0x000000ffff037224 */ /* 0x000fe200078e00ff */
[----:B------:R-:W-:Y:S01]  /*0f70*/  ULDC UR4, c[0x0][0x404] ;  /* 0x0001010000047ab9 */ /* 0x000fe20000000800 */
[----:B0-----:R-:W-:-:S06]  /*0f80*/  IMAD.WIDE R6, R7, 0x4, R8 ;  /* 0x0000000407067825 */ /* 0x001fcc00078e0208 */
[----:B------:R-:W2:Y:S01]  /*0f90*/  LDG.E R6, desc[UR38][R6.64] ;  /* 0x0000002606067981 */ /* 0x000ea2000c1e1900 */
[----:B------:R-:W-:-:S04]  /*0fa0*/  UISETP.NE.U32.AND UP0, UPT, UR6, URZ, UPT ;  /* 0x0000003f0600728c */ /* 0x000fc8000bf05070 */
[----:B------:R-:W-:-:S06]  /*0fb0*/  UISETP.NE.AND.EX UP0, UPT, UR7, URZ, UPT, UP0 ;  /* 0x0000003f0700728c */ /* 0x000fcc000bf05300 */
[----:B------:R-:W-:Y:S02]  /*0fc0*/  PLOP3.LUT P0, PT, PT, PT, UP0, 0x80, 0x0 ;  /* 0x000000000000781c */ /* 0x000fe40003f0f008 */
[----:B--2---:R-:W-:-:S13]  /*0fd0*/  R2UR UR44, R6 ;  /* 0x00000000062c72ca */ /* 0x004fda00000e0000 */
[----:B------:R-:W-:Y:S02]  /*0fe0*/  USHF.R.S32.HI UR45, URZ, 0x1f, UR44 ;  /* 0x0000001f3f2d7899 */ /* 0x000fe4000801142c */
[----:B------:R-:W-:-:S04]  /*0ff0*/  @UP0 ULEA UR6, UP1, UR44, UR6, 0x2 ;  /* 0x000000062c060291 */ /* 0x000fc8000f82103f */
[----:B------:R-:W-:Y:S02]  /*1000*/  @UP0 ULEA.HI.X UR7, UR44, UR7, UR45, 0x2, UP1 ;  /* 0x000000072c070291 */ /* 0x000fe400088f142d */
[----:B------:R-:W-:Y:S01]  /*1010*/  UISETP.NE.U32.AND UP0, UPT, UR8, URZ, UPT ;  /* 0x0000003f0800728c */ /* 0x000fe2000bf05070 */
[----:B------:R-:W-:-:S03]  /*1020*/  IMAD.U32 R8, RZ, RZ, UR6 ;  /* 0x00000006ff087e24 */ /* 0x000fc6000f8e00ff */
[----:B------:R-:W-:Y:S01]  /*1030*/  IMAD.U32 R9, RZ, RZ, UR7 ;  /* 0x00000007ff097e24 */ /* 0x000fe2000f8e00ff */
[----:B------:R-:W-:Y:S01]  /*1040*/  ULDC.64 UR6, c[0x0][0x3f8] ;  /* 0x0000fe0000067ab9 */ /* 0x000fe20000000a00 */
[----:B------:R-:W-:Y:S02]  /*1050*/  UISETP.NE.AND.EX UP0, UPT, UR9, URZ, UPT, UP0 ;  /* 0x0000003f0900728c */ /* 0x000fe4000bf05300 */
[----:B------:R-:W-:Y:S01]  /*1060*/  UISETP.NE.U32.AND UP1, UPT, UR6, URZ, UPT ;  /* 0x0000003f0600728c */ /* 0x000fe2000bf25070 */
[----:B------:R0:W5:Y:S03]  /*1070*/  @P0 LDG.E R3, desc[UR38][R8.64] ;  /* 0x0000002608030981 */ /* 0x000166000c1e1900 */
[----:B------:R-:W-:Y:S01]  /*1080*/  UISETP.NE.AND.EX UP1, UPT, UR7, URZ, UPT, UP1 ;  /* 0x0000003f0700728c */ /* 0x000fe2000bf25310 */
[----:B------:R-:W-:Y:S02]  /*1090*/  PLOP3.LUT P0, PT, PT, PT, UP0, 0x80, 0x0 ;  /* 0x000000000000781c */ /* 0x000fe40003f0f008 */
[----:B------:R-:W-:Y:S01]  /*10a0*/  ULDC UR7, c[0x0][0x2e0] ;  /* 0x0000b80000077ab9 */ /* 0x000fe20000000800 */
[----:B------:R-:W-:-:S02]  /*10b0*/  USEL UR4, UR4, 0x1, UP1 ;  /* 0x0000000104047887 */ /* 0x000fc40008800000 */
[----:B------:R-:W-:Y:S02]  /*10c0*/  @UP0 ULEA UR6, UP1, UR44, UR8, 0x2 ;  /* 0x000000082c060291 */ /* 0x000fe4000f82103f */
[----:B------:R-:W-:Y:S02]  /*10d0*/  UIMAD UR4, UR4, UR7, URZ ;  /* 0x00000007040472a4 */ /* 0x000fe4000f8e023f */
[----:B------:R-:W-:Y:S02]  /*10e0*/  @UP0 ULEA.HI.X UR7, UR44, UR9, UR45, 0x2, UP1 ;  /* 0x000000092c070291 */ /* 0x000fe400088f142d */
[----:B------:R-:W-:Y:S02]  /*10f0*/  MOV R6, UR6 ;  /* 0x0000000600067c02 */ /* 0x000fe40008000f00 */
[----:B------:R-:W-:Y:S02]  /*1100*/  IMAD.U32 R152, RZ, RZ, UR4 ;  /* 0x00000004ff987e24 */ /* 0x000fe4000f8e00ff */
[----:B------:R-:W-:-:S05]  /*1110*/  IMAD.U32 R7, RZ, RZ, UR7 ;  /* 0x00000007ff077e24 */ /* 0x000fca000f8e00ff */
[----:B------:R0:W5:Y:S01]  /*1120*/  @P0 LDG.E R152, desc[UR38][R6.64] ;  /* 0x0000002606980981 */ /* 0x000162000c1e1900 */
[----:B------:R-:W-:Y:S01]  /*1130*/  UMOV UR46, UR5 ;  /* 0x00000005002e7c82 */ /* 0x000fe20008000000 */
[----:B-1-3--:R-:W-:Y:S05]  /*1140*/  @P0 BRA `(.L_x_256) ;  /* 0x00000000002c0947 */ /* 0x00afea0003800000 */
[----:B------:R-:W-:Y:S02]  /*1150*/  ULDC.64 UR4, c[0x0][0xa08] ;  /* 0x0002820000047ab9 */ /* 0x000fe40000000a00 */
[----:B------:R-:W-:-:S04]  /*1160*/  ISETP.NE.U32.AND P0, PT, RZ, UR4, PT ;  /* 0x00000004ff007c0c */ /* 0x000fc8000bf05070 */
[----:B------:R-:W-:-:S13]  /*1170*/  ISETP.NE.AND.EX P0, PT, RZ, UR5, PT, P0 ;  /* 0x00000005ff007c0c */ /* 0x000fda000bf05300 */
[----:B------:R-:W-:Y:S05]  /*1180*/  @!P0 BRA `(.L_x_256) ;  /* 0x00000000001c8947 */ /* 0x000fea0003800000 */
[----:B------:R-:W-:Y:S02]  /*1190*/  ULDC.64 UR4, c[0x0][0xa08] ;  /* 0x0002820000047ab9 */ /* 0x000fe40000000a00 */
[----:B------:R-:W-:-:S06]  /*11a0*/  UIMAD.WIDE UR4, UR44, 0x4, UR4 ;  /* 0x000000042c0478a5 */ /* 0x000fcc000f8e0204 */
[----:B0-----:R-:W-:Y:S02]  /*11b0*/  IMAD.U32 R6, RZ, RZ, UR4 ;  /* 0x00000004ff067e24 */ /* 0x001fe4000f8e00ff */
[----:B------:R-:W-:-:S05]  /*11c0*/  IMAD.U32 R7, RZ, RZ, UR5 ;  /* 0x00000005ff077e24 */ /* 0x000fca000f8e00ff */
[----:B-----5:R-:W2:Y:S04]  /*11d0*/  LDG.E R152, desc[UR38][R6.64] ;  /* 0x0000002606987981 */ /* 0x020ea8000c1e1900 */
[----:B------:R-:W2:Y:S02]  /*11e0*/  LDG.E R9, desc[UR38][R6.64+0x4] ;  /* 0x0000042606097981 */ /* 0x000ea4000c1e1900 */
[----:B--2---:R-:W-:-:S07]  /*11f0*/  IMAD.IADD R152, R9, 0x1, -R152 ;  /* 0x0000000109987824 */ /* 0x004fce00078e0a98 */
.L_x_256:
[----:B------:R-:W-:Y:S01]  /*1200*/  UISETP.NE.AND UP0, UPT, UR47, 0x1, UPT ;  /* 0x000000012f00788c */ /* 0x000fe2000bf05270 */
[----:B-----5:R-:W-:Y:S01]  /*1210*/  IMAD.IADD R152, R152, 0x1, -R3 ;  /* 0x0000000198987824 */ /* 0x020fe200078e0a03 */
[----:B------:R-:W-:Y:S01]  /*1220*/  CS2R R32, SRZ ;  /* 0x0000000000207805 */ /* 0x000fe2000001ff00 */
[----:B------:R-:W-:Y:S01]  /*1230*/  IMAD.MOV.U32 R187, RZ, RZ, R5 ;  /* 0x000000ffffbb7224 */ /* 0x000fe200078e0005 */
[----:B------:R-:W-:Y:S02]  /*1240*/  CS2R R36, SRZ ;  /* 0x0000000000247805 */ /* 0x000fe4000001ff00 */
[----:B------:R-:W-:Y:S02]  /*1250*/  CS2R R150, SRZ ;  /* 0x0000000000967805 */ /* 0x000fe4000001ff00 */
[----:B------:R-:W-:Y:S02]  /*1260*/  PLOP3.LUT P0, PT, PT, PT, UP0, 0x80, 0x0 ;  /* 0x000000000000781c */ /* 0x000fe40003f0f008 */
[----:B------:R-:W-:-:S02]  /*1270*/  CS2R R148, SRZ ;  /* 0x0000000000947805 */ /* 0x000fc4000001ff00 */
[----:B------:R-:W-:Y:S02]  /*1280*/  IADD3 R0, R152, 0x3f, RZ ;  /* 0x0000003f98007810 */ /* 0x000fe40007ffe0ff */
[----:B------:R-:W-:Y:S02]  /*1290*/  CS2R R146, SRZ ;  /* 0x0000000000927805 */ /* 0x000fe4000001ff00 */
[----:B------:R-:W-:Y:S02]  /*12a0*/  CS2R R144, SRZ ;  /* 0x0000000000907805 */ /* 0x000fe4000001ff00 */
[----:B------:R-:W-:Y:S02]  /*12b0*/  CS2R R142, SRZ ;  /* 0x00000000008e7805 */ /* 0x000fe4000001ff00 */
[----:B------:R-:W-:Y:S02]  /*12c0*/  SHF.R.S32.HI R3, RZ, 0x1f, R0 ;  /* 0x0000001fff037819 */ /* 0x000fe40000011400 */
[----:B------:R-:W-:-:S02]  /*12d0*/  CS2R R140, SRZ ;  /* 0x00000000008c7805 */ /* 0x000fc4000001ff00 */
[----:B------:R-:W-:Y:S02]  /*12e0*/  CS2R R138, SRZ ;  /* 0x00000000008a7805 */ /* 0x000fe4000001ff00 */
[----:B------:R-:W-:Y:S02]  /*12f0*/  CS2R R136, SRZ ;  /* 0x0000000000887805 */ /* 0x000fe4000001ff00 */
[----:B------:R-:W-:Y:S01]  /*1300*/  LEA.HI R3, R3, R0, RZ, 0x6 ;  /* 0x0000000003037211 */ /* 0x000fe200078f30ff */
[----:B------:R-:W-:Y:S01]  /*1310*/  IMAD.MOV.U32 R178, RZ, RZ, RZ ;  /* 0x000000ffffb27224 */ /* 0x000fe200078e00ff */
[----:B------:R-:W-:Y:S02]  /*1320*/  CS2R R176, SRZ ;  /* 0x0000000000b07805 */ /* 0x000fe4000001ff00 */
[----:B------:R-:W-:Y:S02]  /*1330*/  CS2R R132, SRZ ;  /* 0x0000000000847805 */ /* 0x000fe4000001ff00 */
[----:B------:R-:W-:-:S02]  /*1340*/  CS2R R174, SRZ ;  /* 0x0000000000ae7805 */ /* 0x000fc4000001ff00 */
[----:B------:R-:W-:Y:S02]  /*1350*/  CS2R R128, SRZ ;  /* 0x0000000000807805 */ /* 0x000fe4000001ff00 */
[----:B------:R-:W-:Y:S02]  /*1360*/  CS2R R172, SRZ ;  /* 0x0000000000ac7805 */ /* 0x000fe4000001ff00 */
[----:B------:R-:W-:Y:S02]  /*1370*/  CS2R R124, SRZ ;  /* 0x00000000007c7805 */ /* 0x000fe4000001ff00 */
[----:B------:R-:W-:Y:S02]  /*1380*/  CS2R R170, SRZ ;  /* 0x0000000000aa7805 */ /* 0x000fe4000001ff00 */
[----:B------:R-:W-:Y:S01]  /*1390*/  CS2R R120, SRZ ;  /* 0x0000000000787805 */ /* 0x000fe2000001ff00 */
[----:B------:R-:W-:Y:S01]  /*13a0*/  IMAD.MOV.U32 R168, RZ, RZ, RZ ;  /* 0x000000ffffa87224 */ /* 0x000fe200078e00ff */
[----:B------:R-:W-:-:S02]  /*13b0*/  CS2R R116, SRZ ;  /* 0x0000000000747805 */ /* 0x000fc4000001ff00 */
[----:B------:R-:W-:Y:S02]  /*13c0*/  CS2R R166, SRZ ;  /* 0x0000000000a67805 */ /* 0x000fe4000001ff00 */
[----:B------:R-:W-:Y:S02]  /*13d0*/  CS2R R164, SRZ ;  /* 0x0000000000a47805 */ /* 0x000fe4000001ff00 */
[----:B------:R-:W-:Y:S02]  /*13e0*/  CS2R R112, SRZ ;  /* 0x0000000000707805 */ /* 0x000fe4000001ff00 */
[----:B------:R-:W-:Y:S02]  /*13f0*/  CS2R R162, SRZ ;  /* 0x0000000000a27805 */ /* 0x000fe4000001ff00 */
[----:B------:R-:W-:Y:S02]  /*1400*/  CS2R R108, SRZ ;  /* 0x00000000006c7805 */ /* 0x000fe4000001ff00 */
[----:B------:R-:W-:-:S02]  /*1410*/  CS2R R160, SRZ ;  /* 0x0000000000a07805 */ /* 0x000fc4000001ff00 */
[----:B------:R-:W-:Y:S02]  /*1420*/  CS2R R104, SRZ ;  /* 0x0000000000687805 */ /* 0x000fe4000001ff00 */
        /* <DEDUP_REMOVED lines=38> */
[----:B0-----:R-:W-:-:S02]  /*1690*/  CS2R R8, SRZ ;  /* 0x0000000000087805 */ /* 0x001fc4000001ff00 */
[----:B------:R-:W-:Y:S01]  /*16a0*/  SHF.R.S32.HI R169, RZ, 0x6, R3 ;  /* 0x00000006ffa97819 */ /* 0x000fe20000011403 */
[----:B------:R-:W-:Y:S06]  /*16b0*/  @!P0 BRA `(.L_x_257) ;  /* 0x0000001800508947 */ /* 0x000fec0003800000 */
[----:B------:R-:W-:Y:S02]  /*16c0*/  ISETP.GE.AND P1, PT, R152, 0x1, PT ;  /* 0x000000019800780c */ /* 0x000fe40003f26270 */
[----:B------:R-:W-:-:S11]  /*16d0*/  PLOP3.LUT P0, PT, PT, PT, PT, 0x80, 0x0 ;  /* 0x000000000000781c */ /* 0x000fd60003f0f070 */
[----:B------:R-:W-:Y:S05]  /*16e0*/  @!P1 BRA `(.L_x_258) ;  /* 0x0000005000b89947 */ /* 0x000fea0003800000 */
[----:B------:R-:W0:Y:S01]  /*16f0*/  SHFL.IDX PT, R0, R188, RZ, 0x1f ;  /* 0x00001fffbc007589 */ /* 0x000e2200000e0000 */
[----:B------:R-:W-:-:S06]  /*1700*/  UISETP.NE.AND UP0, UPT, UR43, 0x3, UPT ;  /* 0x000000032b00788c */ /* 0x000fcc000bf05270 */
[----:B------:R-:W-:Y:S02]  /*1710*/  PLOP3.LUT P0, PT, PT, PT, UP0, 0x80, 0x0 ;  /* 0x000000000000781c */ /* 0x000fe40003f0f008 */
[----:B0-----:R-:W-:-:S13]  /*1720*/  R2UR UR4, R0 ;  /* 0x00000000000472ca */ /* 0x001fda00000e0000 */
        /* <DEDUP_REMOVED lines=10> */
.L_x_259:
[----:B------:R-:W-:Y:S01]  /*17d0*/  ULEA UR16, UR41, UR42, 0x3 ;  /* 0x0000002a29107291 */ /* 0x000fe2000f8e183f */
[----:B------:R-:W-:-:S04]  /*17e0*/  MOV R0, UR40 ;  /* 0x0000002800007c02 */ /* 0x000fc80008000f00 */
[----:B------:R-:W-:-:S04]  /*17f0*/  SHF.L.U32 R0, R0, 0x1f, RZ ;  /* 0x0000001f00007819 */ /* 0x000fc800000006ff */
[----:B------:R-:W0:Y:S02]  /*1800*/  SYNCS.PHASECHK.TRANS64.TRYWAIT P0, [UR16+0x28c50], R0 ;  /* 0x028c5000ff0075a7 */ /* 0x000e240008000150 */
[----:B0-----:R-:W-:Y:S05]  /*1810*/  @!P0 BRA `(.L_x_260) ;  /* 0x000000c400908947 */ /* 0x001fea0003800000 */
.L_x_383:
[----:B------:R-:W-:Y:S01]  /*1820*/  BAR.SYNC.DEFER_BLOCKING 0xe, 0x100 ;  /* 0x0384000000007b1d */ /* 0x000fe20000010000 */
[----:B------:R-:W-:Y:S01]  /*1830*/  UIADD3 UR4, UR42, 0x26800, URZ ;  /* 0x000268002a047890 */ /* 0x000fe2000fffe03f */
[----:B0-----:R-:W-:Y:S01]  /*1840*/  IMAD.U32 R0, RZ, RZ, UR16 ;  /* 0x00000010ff007e24 */ /* 0x001fe2000f8e00ff */
[----:B------:R-:W-:Y:S02]  /*1850*/  ULEA UR12, UR41, UR20, 0xc ;  /* 0x00000014290c7291 */ /* 0x000fe4000f8e603f */
[----:B------:R-:W-:Y:S01]  /*1860*/  USHF.R.U32.HI UR4, URZ, 0x4, UR4 ;  /* 0x000000043f047899 */ /* 0x000fe20008011604 */
[----:B------:R-:W-:Y:S01]  /*1870*/  UMOV UR7, 0x40000040 ;  /* 0x4000004000077882 */ /* 0x000fe20000000000 */
[----:B------:R-:W-:Y:S02]  /*1880*/  UMOV UR5, 0x40000040 ;  /* 0x4000004000057882 */ /* 0x000fe40000000000 */
[----:B------:R-:W-:Y:S01]  /*1890*/  ULOP3.LUT UR4, UR4, 0x3fff, URZ, 0xc0, !UPT ;  /* 0x00003fff04047892 */ /* 0x000fe2000f8ec03f */
[----:B------:R-:W0:Y:S01]  /*18a0*/  S2R R3, SR_TID.X ;  /* 0x0000000000037919 */ /* 0x000e220000002100 */
        /* <DEDUP_REMOVED lines=9> */
[----:B------:R-:W-:-:S06]  /*1940*/  WARPGROUP.ARRIVE ;  /* 0x00000000000079c5 */ /* 0x000fcc0000000000 */
[----:B------:R-:W-:Y:S01]  /*1950*/  HGMMA.64x256x16.F32.BF16 R24, gdesc[UR4].tnspB, RZ, !UPT, gsb0 ;  /* 0x43e00000041879f0 */ /* 0x000fe2000c0018ff */
[----:B------:R-:W-:Y:S02]  /*1960*/  UIADD3 UR6, UR12, 0x80, URZ ;  /* 0x000000800c067890 */ /* 0x000fe4000fffe03f */
[----:B------:R-:W-:Y:S01]  /*1970*/  UIADD3 UR4, UR13, 0x2, URZ ;  /* 0x000000020d047890 */ /* 0x000fe2000fffe03f */
[----:B------:R-:W-:Y:S01]  /*1980*/  UMOV UR7, 0x40000040 ;  /* 0x4000004000077882 */ /* 0x000fe20000000000 */
[----:B------:R-:W-:Y:S01]  /*1990*/  UMOV UR5, 0x40000040 ;  /* 0x4000004000057882 */ /* 0x000fe20000000000 */
[----:B------:R-:W-:-:S03]  /*19a0*/  UIADD3 UR12, UR13, 0x6, URZ ;  /* 0x000000060d0c7890 */ /* 0x000fc6000fffe03f */
[----:B------:R-:W-:Y:S01]  /*19b0*/  UMOV UR13, 0x40000040 ;  /* 0x40000040000d7882 */ /* 0x000fe20000000000 */
[----:B0-----:R-:W-:-:S04]  /*19c0*/  LOP3.LUT R3, R3, 0x7f, RZ, 0xc0, !PT ;  /* 0x0000007f03037812 */ /* 0x001fc800078ec0ff */
[----:B------:R-:W-:-:S13]  /*19d0*/  ISETP.NE.AND P0, PT, R3, RZ, PT ;  /* 0x000000ff0300720c */ /* 0x000fda0003f05270 */
        /* <DEDUP_REMOVED lines=16> */
[----:B------:R-:W-:-:S13]  /*1ae0*/  ISETP.GE.AND P0, PT, R152, 0x41, PT ;  /* 0x000000419800780c */ /* 0x000fda0003f06270 */
[----:B0-----:R-:W-:Y:S05]  /*1af0*/  @!P0 BRA `(.L_x_261) ;  /* 0x0000000c00008947 */ /* 0x001fea0003800000 */
[----:B------:R-:W-:-:S07]  /*1b00*/  VIADD R169, R169, 0xfffffffe ;  /* 0xfffffffea9a97836 */ /* 0x000fce0000000000 */
.L_x_266:
[----:B------:R-:W-:Y:S01]  /*1b10*/  BAR.SYNC.DEFER_BLOCKING 0xe, 0x100 ;  /* 0x0384000000007b1d */ /* 0x000fe20000010000 */
[----:B------:R-:W-:Y:S01]  /*1b20*/  IMAD.U32 R3, RZ, RZ, UR41 ;  /* 0x00000029ff037e24 */ /* 0x000fe2000f8e00ff */
[----:B------:R-:W-:Y:S01]  /*1b30*/  UISETP.NE.AND UP1, UPT, UR43, 0x3, UPT ;  /* 0x000000032b00788c */ /* 0x000fe2000bf25270 */
[----:B------:R-:W-:Y:S01]  /*1b40*/  ISETP.GT.AND P1, PT, R169, RZ, PT ;  /* 0x000000ffa900720c */ /* 0x000fe20003f24270 */
[----:B------:R-:W-:Y:S01]  /*1b50*/  UIADD3 UR41, UR41, 0x1, URZ ;  /* 0x0000000129297890 */ /* 0x000fe2000fffe03f */
[----:B0-----:R-:W-:Y:S01]  /*1b60*/  IMAD R0, R3, 0x40, R16 ;  /* 0x0000004003007824 */ /* 0x001fe200078e0210 */
[----:B------:R-:W-:Y:S02]  /*1b70*/  IADD3 R169, R169, -0x1, RZ ;  /* 0xffffffffa9a97810 */ /* 0x000fe40007ffe0ff */
[----:B------:R-:W-:Y:S01]  /*1b80*/  PLOP3.LUT P2, PT, PT, PT, UP1, 0x80, 0x0 ;  /* 0x000000000000781c */ /* 0x000fe20003f4f018 */
[----:B------:R-:W-:Y:S01]  /*1b90*/  UISETP.NE.AND UP0, UPT, UR41, 0x2, UPT ;  /* 0x000000022900788c */ /* 0x000fe2000bf05270 */
[----:B------:R-:W-:-:S03]  /*1ba0*/  LEA R0, R0, UR42, 0x2 ;  /* 0x0000002a00007c11 */ /* 0x000fc6000f8e10ff */
[----:B------:R-:W-:Y:S02]  /*1bb0*/  USEL UR6, URZ, 0x1, UP0 ;  /* 0x000000013f067887 */ /* 0x000fe40008000000 */
[----:B------:R-:W-:Y:S02]  /*1bc0*/  USEL UR41, UR41, URZ, UP0 ;  /* 0x0000003f29297287 */ /* 0x000fe40008000000 */
[----:B------:R-:W-:Y:S01]  /*1bd0*/  ULOP3.LUT UR40, UR40, UR6, URZ, 0x3c, !UPT ;  /* 0x0000000628287292 */ /* 0x000fe2000f8e3c3f */
[----:B------:R-:W0:Y:S04]  /*1be0*/  LDS R3, [R0+0x28800] ;  /* 0x0288000000037984 */ /* 0x000e280000000800 */
[----:B------:R-:W1:Y:S01]  /*1bf0*/  LDS R4, [R0+0x28820] ;  /* 0x0288200000047984 */ /* 0x000e620000000800 */
[-C--:B0-----:R-:W-:Y:S01]  /*1c00*/  FMUL.FTZ R24, R24, R3.reuse ;  /* 0x0000000318187220 */ /* 0x081fe20000410000 */
        /* <DEDUP_REMOVED lines=129> */
.L_x_262:
[----:B------:R-:W-:Y:S01]  /*2420*/  ULEA UR6, UR41, UR42, 0x3 ;  /* 0x0000002a29067291 */ /* 0x000fe2000f8e183f */
[----:B------:R-:W-:-:S05]  /*2430*/  IMAD.U32 R0, RZ, RZ, UR40 ;  /* 0x00000028ff007e24 */ /* 0x000fca000f8e00ff */
[----:B------:R-:W-:-:S04]  /*2440*/  SHF.L.U32 R0, R0, 0x1f, RZ ;  /* 0x0000001f00007819 */ /* 0x000fc800000006ff */
[----:B------:R0:W1:Y:S01]  /*2450*/  SYNCS.PHASECHK.TRANS64.TRYWAIT P0, [UR6+0x28c50], R0 ;  /* 0x028c5000ff0075a7 */ /* 0x0000620008000146 */
[----:B------:R-:W-:Y:S05]  /*2460*/  @!P2 BRA `(.L_x_263) ;  /* 0x000000000004a947 */ /* 0x000fea0003800000 */
[----:B------:R-:W-:Y:S01]  /*2470*/  BPT.TRAP 0x1 ;  /* 0x000000040000795c */ /* 0x000fe20000300000 */
.L_x_263:
[----:B-1----:R-:W-:Y:S05]  /*2480*/  @P0 BRA `(.L_x_264) ;  /* 0x0000000000080947 */ /* 0x002fea0003800000 */
[----:B------:R-:W1:Y:S02]  /*2490*/  SYNCS.PHASECHK.TRANS64.TRYWAIT P0, [UR6+0x28c50], R0 ;  /* 0x028c5000ff0075a7 */ /* 0x000e640008000146 */
[----:B-1----:R-:W-:Y:S05]  /*24a0*/  @!P0 BRA `(.L_x_265) ;  /* 0x000000b800848947 */ /* 0x002fea0003800000 */
.L_x_264:
[----:B------:R-:W-:Y:S01]  /*24b0*/  UIADD3 UR6, UR42, 0x26800, URZ ;  /* 0x000268002a067890 */ /* 0x000fe2000fffe03f */
[----:B------:R-:W-:Y:S01]  /*24c0*/  WARPGROUP.ARRIVE ;  /* 0x00000000000079c5 */ /* 0x000fe20000000000 */
[----:B------:R-:W-:-:S05]  /*24d0*/  ULEA UR18, UR41, UR20, 0xc ;  /* 0x0000001429127291 */ /* 0x000fca000f8e603f */
[----:B-1----:R-:W1:Y:S01]  /*24e0*/  S2R R3, SR_TID.X ;  /* 0x0000000000037919 */ /* 0x002e620000002100 */
[----:B------:R-:W-:Y:S01]  /*24f0*/  USHF.R.U32.HI UR6, URZ, 0x4, UR6 ;  /* 0x000000043f067899 */ /* 0x000fe20008011606 */
[----:B0-----:R-:W-:Y:S01]  /*2500*/  IMAD.U32 R0, RZ, RZ, UR41 ;  /* 0x00000029ff007e24 */ /* 0x001fe2000f8e00ff */
        /* <DEDUP_REMOVED lines=11> */
[----:B-1----:R-:W-:-:S04]  /*25c0*/  LOP3.LUT R3, R3, 0x7f, RZ, 0xc0, !PT ;  /* 0x0000007f03037812 */ /* 0x002fc800078ec0ff */
        /* <DEDUP_REMOVED lines=19> */
.L_x_261:
[----:B------:R-:W-:Y:S01]  /*2700*/  BAR.SYNC.DEFER_BLOCKING 0xe, 0x100 ;  /* 0x0384000000007b1d */ /* 0x000fe20000010000 */
[----:B------:R-:W-:Y:S01]  /*2710*/  IMAD.U32 R3, RZ, RZ, UR41 ;  /* 0x00000029ff037e24 */ /* 0x000fe2000f8e00ff */
[----:B------:R-:W-:Y:S01]  /*2720*/  UIADD3 UR41, UR41, 0x1, URZ ;  /* 0x0000000129297890 */ /* 0x000fe2000fffe03f */
[----:B------:R-:W-:Y:S02]  /*2730*/  PLOP3.LUT P0, PT, PT, PT, PT, 0x8, 0x0 ;  /* 0x000000000000781c */ /* 0x000fe40003f0e170 */
[----:B0-----:R-:W-:Y:S01]  /*2740*/  IMAD R0, R3, 0x40, R16 ;  /* 0x0000004003007824 */ /* 0x001fe200078e0210 */
[----:B------:R-:W-:-:S04]  /*2750*/  UISETP.NE.AND UP0, UPT, UR41, 0x2, UPT ;  /* 0x000000022900788c */ /* 0x000fc8000bf05270 */
[----:B------:R-:W-:Y:S01]  /*2760*/  LEA R3, R0, UR42, 0x2 ;  /* 0x0000002a00037c11 */ /* 0x000fe2000f8e10ff */
        /* <DEDUP_REMOVED lines=8> */
[----:B------:R-:W-:Y:S01]  /*27f0*/  FMUL.FTZ R8, R25, R4 ;  /* 0x0000000419087220 */ /* 0x000fe20000410000 */
[-C--:B-1----:R-:W-:Y:S01]  /*2800*/  FMUL.FTZ R9, R26, R0.reuse ;  /* 0x000000001a097220 */ /* 0x082fe20000410000 */
        /* <DEDUP_REMOVED lines=123> */
[----:B------:R-:W-:Y:S01]  /*2fc0*/  MOV R36, RZ ;  /* 0x000000ff00247202 */ /* 0x000fe20000000f00 */
[----:B------:R-:W-:Y:S01]  /*2fd0*/  IMAD.MOV.U32 R32, RZ, RZ, RZ ;  /* 0x000000ffff207224 */ /* 0x000fe200078e00ff */
[----:B------:R-:W-:Y:S06]  /*2fe0*/  BAR.ARV 0xf, 0x100 ;  /* 0x03c4000000007b1d */ /* 0x000fec0000002000 */
[----:B------:R-:W-:Y:S05]  /*2ff0*/  BRA `(.L_x_258) ;  /* 0x0000003800747947 */ /* 0x000fea0003800000 */
.L_x_257:
[----:B------:R-:W-:Y:S02]  /*3000*/  ISETP.GE.AND P1, PT, R152, 0x1, PT ;  /* 0x000000019800780c */ /* 0x000fe40003f26270 */
[----:B------:R-:W-:-:S11]  /*3010*/  PLOP3.LUT P0, PT, PT, PT, PT, 0x80, 0x0 ;  /* 0x000000000000781c */ /* 0x000fd60003f0f070 */
[----:B------:R-:W-:Y:S05]  /*3020*/  @!P1 BRA `(.L_x_258) ;  /* 0x0000003800689947 */ /* 0x000fea0003800000 */
[----:B------:R-:W0:Y:S02]  /*3030*/  SHFL.IDX PT, R0, R188, RZ, 0x1f ;  /* 0x00001fffbc007589 */ /* 0x000e2400000e0000 */
[----:B0-----:R-:W-:-:S13]  /*3040*/  R2UR UR4, R0 ;  /* 0x00000000000472ca */ /* 0x001fda00000e0000 */
        /* <DEDUP_REMOVED lines=15> */
[----:B------:R0:W1:Y:S01]  /*3140*/  LDC.64 R14, c[0x4][R0] ;  /* 0x01000000000e7b82 */ /* 0x0000620000000a00 */
[----:B------:R-:W-:Y:S01]  /*3150*/  IMAD.U32 R5, RZ, RZ, UR5 ;  /* 0x00000005ff057e24 */ /* 0x000fe2000f8e00ff */
[----:B------:R-:W-:Y:S01]  /*3160*/  ULDC.64 UR4, c[0x4][0x90] ;  /* 0x0100240000047ab9 */ /* 0x000fe20000000a00 */
[----:B------:R-:W-:Y:S01]  /*3170*/  MOV R10, UR6 ;  /* 0x00000006000a7c02 */ /* 0x000fe20008000f00 */
[----:B------:R-:W-:Y:S02]  /*3180*/  IMAD.U32 R6, RZ, RZ, UR4 ;  /* 0x00000004ff067e24 */ /* 0x000fe4000f8e00ff */
[----:B------:R-:W-:-:S02]  /*3190*/  IMAD.U32 R7, RZ, RZ, UR5 ;  /* 0x00000005ff077e24 */ /* 0x000fc4000f8e00ff */
[----:B------:R-:W-:Y:S02]  /*31a0*/  IMAD.U32 R11, RZ, RZ, UR7 ;  /* 0x00000007ff0b7e24 */ /* 0x000fe4000f8e00ff */
[----:B------:R-:W-:Y:S02]  /*31b0*/  IMAD.MOV.U32 R8, RZ, RZ, 0x70 ;  /* 0x00000070ff087424 */ /* 0x000fe400078e00ff */
[----:B------:R-:W-:Y:S02]  /*31c0*/  IMAD.MOV.U32 R12, RZ, RZ, 0x1 ;  /* 0x00000001ff0c7424 */ /* 0x000fe400078e00ff */
[----:B0-----:R-:W-:-:S07]  /*31d0*/  IMAD.MOV.U32 R13, RZ, RZ, RZ ;  /* 0x000000ffff0d7224 */ /* 0x001fce00078e00ff */
[----:B------:R-:W-:-:S07]  /*31e0*/  LEPC R20, `(.L_x_267) ;  /* 0x000000001014794e */ /* 0x000fce0000000000 */
[----:B-1----:R-:W-:Y:S05]  /*31f0*/  CALL.ABS.NOINC R14 ;  /* 0x000000000e007343 */ /* 0x002fea0003c00000 */
.L_x_267:
[----:B------:R-:W-:Y:S01]  /*3200*/  ULEA.HI UR4, UR37, UR37, URZ, 0x1 ;  /* 0x0000002525047291 */ /* 0x000fe2000f8f083f */
[----:B------:R-:W-:-:S03]  /*3210*/  MOV R3, UR43 ;  /* 0x0000002b00037c02 */ /* 0x000fc60008000f00 */
[----:B------:R-:W-:Y:S01]  /*3220*/  ULOP3.LUT UR4, UR4, 0xfffffffe, URZ, 0xc0, !UPT ;  /* 0xfffffffe04047892 */ /* 0x000fe2000f8ec03f */
[----:B------:R-:W-:-:S03]  /*3230*/  ISETP.NE.AND P0, PT, R3, 0x3, PT ;  /* 0x000000030300780c */ /* 0x000fc60003f05270 */
[----:B------:R-:W-:-:S06]  /*3240*/  UIADD3 UR4, UR37, -UR4, URZ ;  /* 0x8000000425047290 */ /* 0x000fcc000fffe03f */
[----:B------:R-:W-:-:S05]  /*3250*/  IMAD.U32 R0, RZ, RZ, UR4 ;  /* 0x00000004ff007e24 */ /* 0x000fca000f8e00ff */
[----:B------:R-:W-:-:S04]  /*3260*/  SHF.L.U32 R0, R0, 0x1f, RZ ;  /* 0x0000001f00007819 */ /* 0x000fc800000006ff */
[----:B------:R-:W0:Y:S02]  /*3270*/  SYNCS.PHASECHK.TRANS64.TRYWAIT P1, [UR42+0x28c00], R0 ;  /* 0x028c0000ff0075a7 */ /* 0x000e24000802016a */
[----:B0-----:R-:W-:Y:S05]  /*3280*/  @!P1 BRA `(.L_x_268) ;  /* 0x000000ac00249947 */ /* 0x001fea0003800000 */
.L_x_384:
[----:B------:R-:W-:Y:S05]  /*3290*/  @!P0 BRA `(.L_x_269) ;  /* 0x0000000000048947 */ /* 0x000fea0003800000 */
[----:B------:R-:W-:Y:S01]  /*32a0*/  BPT.TRAP 0x1 ;  /* 0x000000040000795c */ /* 0x000fe20000300000 */
.L_x_269:
[----:B------:R-:W-:Y:S02]  /*32b0*/  IMAD.U32 R7, RZ, RZ, UR41 ;  /* 0x00000029ff077e24 */ /* 0x000fe4000f8e00ff */
[----:B------:R-:W-:-:S03]  /*32c0*/  IMAD.U32 R8, RZ, RZ, UR40 ;  /* 0x00000028ff087e24 */ /* 0x000fc6000f8e00ff */
[----:B------:R-:W-:Y:S02]  /*32d0*/  LEA R7, R7, UR42, 0x3 ;  /* 0x0000002a07077c11 */ /* 0x000fe4000f8e18ff */
[----:B------:R-:W-:-:S04]  /*32e0*/  SHF.L.U32 R8, R8, 0x1f, RZ ;  /* 0x0000001f08087819 */ /* 0x000fc800000006ff */
[----:B------:R1:W2:Y:S01]  /*32f0*/  SYNCS.PHASECHK.TRANS64.TRYWAIT P1, [R7+URZ+0x28c30], R8 ;  /* 0x028c3008070075a7 */ /* 0x0002a2000802017f */
[----:B------:R-:W-:Y:S05]  /*3300*/  @!P0 BRA `(.L_x_270) ;  /* 0x0000000000048947 */ /* 0x000fea0003800000 */
[----:B------:R-:W-:Y:S01]  /*3310*/  BPT.TRAP 0x1 ;  /* 0x000000040000795c */ /* 0x000fe20000300000 */
.L_x_270:
[----:B--2---:R-:W-:Y:S05]  /*3320*/  @P1 BRA `(.L_x_271) ;  /* 0x0000000000081947 */ /* 0x004fea0003800000 */
[----:B------:R-:W2:Y:S02]  /*3330*/  SYNCS.PHASECHK.TRANS64.TRYWAIT P1, [R7+URZ+0x28c30], R8 ;  /* 0x028c3008070075a7 */ /* 0x000ea4000802017f */
[----:B--2---:R-:W-:Y:S05]  /*3340*/  @!P1 BRA `(.L_x_272) ;  /* 0x000000ac000c9947 */ /* 0x004fea0003800000 */
.L_x_271:
[----:B0-----:R-:W0:Y:S01]  /*3350*/  S2R R0, SR_TID.X ;  /* 0x0000000000007919 */ /* 0x001e220000002100 */
[----:B------:R-:W-:-:S04]  /*3360*/  UIADD3 UR4, UR42, 0x22400, URZ ;  /* 0x000224002a047890 */ /* 0x000fc8000fffe03f */
[----:B------:R-:W-:-:S04]  /*3370*/  USHF.R.U32.HI UR4, URZ, 0x4, UR4 ;  /* 0x000000043f047899 */ /* 0x000fc80008011604 */
[----:B------:R-:W-:-:S06]  /*3380*/  ULOP3.LUT UR4, UR4, 0x3fff, URZ, 0xc0, !UPT ;  /* 0x00003fff04047892 */ /* 0x000fcc000f8ec03f */
[----:B------:R-:W-:Y:S01]  /*3390*/  IMAD.U32 R4, RZ, RZ, UR4 ;  /* 0x00000004ff047e24 */ /* 0x000fe2000f8e00ff */
[----:B------:R-:W-:Y:S05]  /*33a0*/  WARPSYNC.ALL ;  /* 0x0000000000007948 */ /* 0x000fea0003800000 */
[----:B------:R-:W-:Y:S02]  /*33b0*/  LOP3.LUT R4, R4, 0x10000, RZ, 0xfc, !PT ;  /* 0x0001000004047812 */ /* 0x000fe400078efcff */
[----:B0-----:R-:W-:-:S04]  /*33c0*/  LOP3.LUT R0, R0, 0x7f, RZ, 0xc0, !PT ;  /* 0x0000007f00007812 */ /* 0x001fc800078ec0ff */
[----:B------:R-:W-:Y:S02]  /*33d0*/  ISETP.NE.AND P1, PT, R0, RZ, PT ;  /* 0x000000ff0000720c */ /* 0x000fe40003f25270 */
[----:B------:R-:W-:Y:S01]  /*33e0*/  R2UR UR12, R4 ;  /* 0x00000000040c72ca */ /* 0x000fe200000e0000 */
[----:B------:R-:W-:Y:S01]  /*33f0*/  UIADD3 UR4, UR42, 0x20400, URZ ;  /* 0x000204002a047890 */ /* 0x000fe2000fffe03f */
[----:B------:R-:W-:Y:S01]  /*3400*/  WARPGROUP.ARRIVE ;  /* 0x00000000000079c5 */ /* 0x000fe20000000000 */
[----:B------:R-:W-:Y:S01]  /*3410*/  UMOV UR7, 0x40000040 ;  /* 0x4000004000077882 */ /* 0x000fe20000000000 */
[----:B------:R-:W-:Y:S01]  /*3420*/  UMOV UR5, 0x40000040 ;  /* 0x4000004000057882 */ /* 0x000fe20000000000 */
[----:B------:R-:W-:Y:S01]  /*3430*/  USHF.R.U32.HI UR4, URZ, 0x4, UR4 ;  /* 0x000000043f047899 */ /* 0x000fe20008011604 */
[----:B------:R-:W-:Y:S01]  /*3440*/  IMAD R0, R169, -0x40, R152 ;  /* 0xffffffc0a9007824 */ /* 0x000fe200078e0298 */
[----:B------:R-:W-:Y:S01]  /*3450*/  UMOV UR11, 0x40000040 ;  /* 0x40000040000b7882 */ /* 0x000fe20000000000 */
[----:B------:R-:W-:Y:S01]  /*3460*/  UMOV UR9, 0x40000040 ;  /* 0x4000004000097882 */ /* 0x000fe20000000000 */
[----:B------:R-:W-:Y:S01]  /*3470*/  ULOP3.LUT UR4, UR4, 0x3fff, URZ, 0xc0, !UPT ;  /* 0x00003fff04047892 */ /* 0x000fe2000f8ec03f */
[----:B------:R-:W-:Y:S01]  /*3480*/  UMOV UR15, 0x40000040 ;  /* 0x40000040000f7882 */ /* 0x000fe20000000000 */
[----:B------:R-:W-:-:S02]  /*3490*/  IADD3 R0, -R17, 0x40, R0 ;  /* 0x0000004011007810 */ /* 0x000fc40007ffe100 */
[----:B------:R-:W-:Y:S02]  /*34a0*/  ULEA UR12, UR41, UR12, 0x9 ;  /* 0x0000000c290c7291 */ /* 0x000fe4000f8e483f */
[----:B------:R-:W-:Y:S01]  /*34b0*/  ULOP3.LUT UR13, UR4, 0x10000, URZ, 0xfc, !UPT ;  /* 0x00010000040d7892 */ /* 0x000fe2000f8efc3f */
[C---:B------:R-:W-:Y:S01]  /*34c0*/  ISETP.GT.AND P6, PT, R0.reuse, RZ, PT ;  /* 0x000000ff0000720c */ /* 0x040fe20003fc4270 */
[----:B------:R-:W-:Y:S01]  /*34d0*/  UIADD3 UR10, UR12, 0x4, URZ ;  /* 0x000000040c0a7890 */ /* 0x000fe2000fffe03f */
[C---:B------:R-:W-:Y:S01]  /*34e0*/  ISETP.GT.AND P2, PT, R0.reuse, 0x1, PT ;  /* 0x000000010000780c */ /* 0x040fe20003f44270 */
[----:B------:R-:W-:Y:S01]  /*34f0*/  UIADD3 UR8, UR13, 0x4, URZ ;  /* 0x000000040d087890 */ /* 0x000fe2000fffe03f */
[C---:B------:R-:W-:Y:S01]  /*3500*/  ISETP.GT.AND P3, PT, R0.reuse, 0x8, PT ;  /* 0x000000080000780c */ /* 0x040fe20003f64270 */
[----:B------:R-:W-:Y:S01]  /*3510*/  UMOV UR6, UR12 ;  /* 0x0000000c00067c82 */ /* 0x000fe20008000000 */
[----:B------:R-:W-:Y:S01]  /*3520*/  UMOV UR4, UR13 ;  /* 0x0000000d00047c82 */ /* 0x000fe20008000000 */
[----:B------:R-:W-:Y:S01]  /*3530*/  UIADD3 UR14, UR12, 0x6, URZ ;  /* 0x000000060c0e7890 */ /* 0x000fe2000fffe03f */
[----:B------:R-:W-:Y:S01]  /*3540*/  HGMMA.64x64x16.F32.BF16 R24, gdesc[UR4], RZ, !UPT, gsb0 ;  /* 0x00e00000041879f0 */ /* 0x000fe2000c0018ff */
[----:B------:R-:W-:Y:S01]  /*3550*/  UIADD3 UR6, UR12, 0x2, URZ ;  /* 0x000000020c067890 */ /* 0x000fe2000fffe03f */
[C---:B------:R-:W-:Y:S01]  /*3560*/  ISETP.GT.AND P4, PT, R0.reuse, 0x9, PT ;  /* 0x000000090000780c */ /* 0x040fe20003f84270 */
[----:B------:R-:W-:Y:S01]  /*3570*/  UIADD3 UR4, UR13, 0x2, URZ ;  /* 0x000000020d047890 */ /* 0x000fe2000fffe03f */
[----:B------:R-:W-:Y:S01]  /*3580*/  ISETP.GT.AND P5, PT, R0, 0x10, PT ;  /* 0x000000100000780c */ /* 0x000fe20003fa4270 */
[----:B------:R-:W-:Y:S01]  /*3590*/  UMOV UR7, 0x40000040 ;  /* 0x4000004000077882 */ /* 0x000fe20000000000 */
[----:B------:R-:W-:Y:S01]  /*35a0*/  UMOV UR5, 0x40000040 ;  /* 0x4000004000057882 */ /* 0x000fe20000000000 */
[----:B------:R-:W-:Y:S01]  /*35b0*/  UIADD3 UR12, UR13, 0x6, URZ ;  /* 0x000000060d0c7890 */ /* 0x000fe2000fffe03f */
[----:B------:R-:W-:-:S02]  /*35c0*/  ULDC UR20, c[0x0][0x988] ;  /* 0x0002620000147ab9 */ /* 0x000fc40000000800 */
        /* <DEDUP_REMOVED lines=67> */
[----:B------:R-:W0:Y:S01]  /*3a00*/  SHFL.BFLY PT, R0, R5, 0x2, 0x1f ;  /* 0x0c401f0005007f89 */ /* 0x000e2200000e0000 */
[----:B------:R-:W-:Y:S02]  /*3a10*/  FSEL R51, R51, -INF , P4 ;  /* 0xff80000033337808 */ /* 0x000fe40002000000 */
[----:B------:R-:W-:-:S02]  /*3a20*/  FSEL R54, R54, -INF , P5 ;  /* 0xff80000036367808 */ /* 0x000fc40002800000 */
[----:B------:R-:W-:Y:S02]  /*3a30*/  FSEL R55, R55, -INF , P6 ;  /* 0xff80000037377808 */ /* 0x000fe40003000000 */
[----:B0-----:R-:W-:Y:S02]  /*3a40*/  FMNMX.FTZ R9, R5, R0, !PT ;  /* 0x0000000005097209 */ /* 0x001fe40007810000 */
[----:B------:R-:W-:-:S03]  /*3a50*/  FMNMX.FTZ R0, R30, R3, !PT ;  /* 0x000000031e007209 */ /* 0x000fc60007810000 */
[----:B------:R-:W0:Y:S01]  /*3a60*/  SHFL.BFLY PT, R10, R9, 0x1, 0x1f ;  /* 0x0c201f00090a7f89 */ /* 0x000e2200000e0000 */
[----:B------:R-:W-:-:S04]  /*3a70*/  FMNMX.FTZ R3, R31, R0, !PT ;  /* 0x000000001f037209 */ /* 0x000fc80007810000 */
[----:B------:R-:W-:-:S04]  /*3a80*/  FMNMX.FTZ R0, R34, R3, !PT ;  /* 0x0000000322007209 */ /* 0x000fc80007810000 */
[----:B------:R-:W-:-:S04]  /*3a90*/  FMNMX.FTZ R3, R35, R0, !PT ;  /* 0x0000000023037209 */ /* 0x000fc80007810000 */
[----:B------:R-:W-:-:S04]  /*3aa0*/  FMNMX.FTZ R6, R38, R3, !PT ;  /* 0x0000000326067209 */ /* 0x000fc80007810000 */
[----:B------:R-:W-:-:S04]  /*3ab0*/  FMNMX.FTZ R3, R39, R6, !PT ;  /* 0x0000000627037209 */ /* 0x000fc80007810000 */
[----:B------:R-:W-:Y:S02]  /*3ac0*/  FMNMX.FTZ R6, R42, R3, !PT ;  /* 0x000000032a067209 */ /* 0x000fe40007810000 */
[----:B0-----:R-:W-:Y:S02]  /*3ad0*/  FMNMX.FTZ R0, R9, R10, !PT ;  /* 0x0000000a09007209 */ /* 0x001fe40007810000 */
        /* <DEDUP_REMOVED lines=21> */
[----:B------:R-:W0:Y:S01]  /*3c30*/  SHFL.BFLY PT, R3, R6, 0x2, 0x1f ;  /* 0x0c401f0006037f89 */ /* 0x000e2200000e0000 */
[----:B------:R-:W3:Y:S01]  /*3c40*/  MUFU.EX2 R25, R25 ;  /* 0x0000001900197308 */ /* 0x000ee20000000800 */
[--C-:B------:R-:W-:Y:S01]  /*3c50*/  FFMA.FTZ R44, R44, UR20, -R9.reuse ;  /* 0x000000142c2c7c23 */ /* 0x100fe20008010809 */
[--C-:B------:R-:W-:Y:S01]  /*3c60*/  FFMA.FTZ R45, R45, UR20, -R9.reuse ;  /* 0x000000142d2d7c23 */ /* 0x100fe20008010809 */
[--C-:B------:R-:W-:Y:S01]  /*3c70*/  FFMA.FTZ R48, R48, UR20, -R9.reuse ;  /* 0x0000001430307c23 */ /* 0x100fe20008010809 */
[--C-:B------:R-:W-:Y:S01]  /*3c80*/  FFMA.FTZ R49, R49, UR20, -R9.reuse ;  /* 0x0000001431317c23 */ /* 0x100fe20008010809 */
[--C-:B------:R-:W-:Y:S01]  /*3c90*/  FFMA.FTZ R52, R52, UR20, -R9.reuse ;  /* 0x0000001434347c23 */ /* 0x100fe20008010809 */
[----:B------:R-:W-:-:S02]  /*3ca0*/  FFMA.FTZ R9, R53, UR20, -R9 ;  /* 0x0000001435097c23 */ /* 0x000fc40008010809 */
[----:B------:R-:W-:Y:S08]  /*3cb0*/  MUFU.EX2 R28, R28 ;  /* 0x0000001c001c7308 */ /* 0x000ff00000000800 */
[----:B------:R-:W4:Y:S01]  /*3cc0*/  MUFU.EX2 R29, R29 ;  /* 0x0000001d001d7308 */ /* 0x000f220000000800 */
[----:B---3--:R-:W-:Y:S02]  /*3cd0*/  F2FP.BF16.F32.PACK_AB R156, R25, R24 ;  /* 0x00000018199c723e */ /* 0x008fe400000010ff */
[----:B0-----:R-:W-:-:S05]  /*3ce0*/  FMNMX.FTZ R5, R6, R3, !PT ;  /* 0x0000000306057209 */ /* 0x001fca0007810000 */
[----:B------:R-:W-:Y:S01]  /*3cf0*/  MUFU.EX2 R32, R32 ;  /* 0x0000002000207308 */ /* 0x000fe20000000800 */
[----:B------:R-:W0:Y:S07]  /*3d00*/  SHFL.BFLY PT, R6, R5, 0x1, 0x1f ;  /* 0x0c201f0005067f89 */ /* 0x000e2e00000e0000 */
[----:B------:R-:W3:Y:S01]  /*3d10*/  MUFU.EX2 R33, R33 ;  /* 0x0000002100217308 */ /* 0x000ee20000000800 */
[----:B----4-:R-:W-:-:S07]  /*3d20*/  F2FP.BF16.F32.PACK_AB R158, R29, R28 ;  /* 0x0000001c1d9e723e */ /* 0x010fce00000010ff */
[----:B------:R-:W-:Y:S08]  /*3d30*/  MUFU.EX2 R36, R36 ;  /* 0x0000002400247308 */ /* 0x000ff00000000800 */
[----:B------:R-:W4:Y:S01]  /*3d40*/  MUFU.EX2 R37, R37 ;  /* 0x0000002500257308 */ /* 0x000f220000000800 */
[----:B---3--:R-:W-:Y:S02]  /*3d50*/  F2FP.BF16.F32.PACK_AB R160, R33, R32 ;  /* 0x0000002021a0723e */ /* 0x008fe400000010ff */
[----:B0-----:R-:W-:-:S04]  /*3d60*/  FMNMX.FTZ R3, R5, R6, !PT ;  /* 0x0000000605037209 */ /* 0x001fc80007810000 */
[C---:B------:R-:W-:Y:S01]  /*3d70*/  FSETP.NEU.FTZ.AND P2, PT, R3.reuse, -INF , PT ;  /* 0xff8000000300780b */ /* 0x040fe20003f5d000 */
[----:B------:R-:W-:Y:S01]  /*3d80*/  FMUL.FTZ R5, R3, UR20 ;  /* 0x0000001403057c20 */ /* 0x000fe20008410000 */
[----:B------:R-:W-:Y:S04]  /*3d90*/  MUFU.EX2 R40, R40 ;  /* 0x0000002800287308 */ /* 0x000fe80000000800 */
[----:B------:R-:W-:Y:S01]  /*3da0*/  FSEL R6, R5, RZ, P2 ;  /* 0x000000ff05067208 */ /* 0x000fe20001000000 */
[----:B------:R-:W-:Y:S01]  /*3db0*/  FADD.FTZ R5, R24, R25 ;  /* 0x0000001918057221 */ /* 0x000fe20000010000 */
[----:B----4-:R-:W-:Y:S02]  /*3dc0*/  F2FP.BF16.F32.PACK_AB R162, R37, R36 ;  /* 0x0000002425a2723e */ /* 0x010fe400000010ff */
[----:B------:R-:W0:Y:S01]  /*3dd0*/  MUFU.EX2 R41, R41 ;  /* 0x0000002900297308 */ /* 0x000e220000000800 */
        /* <DEDUP_REMOVED lines=15> */
[----:B------:R-:W3:Y:S01]  /*3ed0*/  MUFU.EX2 R27, R27 ;  /* 0x0000001b001b7308 */ /* 0x000ee20000000800 */
[----:B------:R-:W-:Y:S01]  /*3ee0*/  FADD.FTZ R12, R32, R13 ;  /* 0x0000000d200c7221 */ /* 0x000fe20000010000 */
[--C-:B------:R-:W-:Y:S01]  /*3ef0*/  FFMA.FTZ R46, R46, UR20, -R6.reuse ;  /* 0x000000142e2e7c23 */ /* 0x100fe20008010806 */
[----:B------:R4:W-:Y:S01]  /*3f00*/  @!P1 SYNCS.ARRIVE.TRANS64.RED.A1T0 RZ, [R5+URZ], RZ ;  /* 0x000000ff05ff99a7 */ /* 0x0009e2000810043f */
[--C-:B------:R-:W-:Y:S01]  /*3f10*/  FFMA.FTZ R47, R47, UR20, -R6.reuse ;  /* 0x000000142f2f7c23 */ /* 0x100fe20008010806 */
[--C-:B------:R-:W-:Y:S01]  /*3f20*/  FFMA.FTZ R50, R50, UR20, -R6.reuse ;  /* 0x0000001432327c23 */ /* 0x100fe20008010806 */
[--C-:B------:R-:W-:Y:S01]  /*3f30*/  FFMA.FTZ R51, R51, UR20, -R6.reuse ;  /* 0x0000001433337c23 */ /* 0x100fe20008010806 */
[--C-:B------:R-:W-:Y:S01]  /*3f40*/  FFMA.FTZ R54, R54, UR20, -R6.reuse ;  /* 0x0000001436367c23 */ /* 0x100fe20008010806 */
[----:B------:R-:W5:Y:S01]  /*3f50*/  MUFU.EX2 R30, R30 ;  /* 0x0000001e001e7308 */ /* 0x000f620000000800 */
[----:B------:R-:W-:Y:S01]  /*3f60*/  FFMA.FTZ R6, R55, UR20, -R6 ;  /* 0x0000001437067c23 */ /* 0x000fe20008010806 */
[----:B0-----:R-:W-:-:S06]  /*3f70*/  F2FP.BF16.F32.PACK_AB R164, R41, R40 ;  /* 0x0000002829a4723e */ /* 0x001fcc00000010ff */
[----:B------:R-:W4:Y:S01]  /*3f80*/  MUFU.EX2 R31, R31 ;  /* 0x0000001f001f7308 */ /* 0x000f220000000800 */
[----:B---3--:R-:W-:Y:S01]  /*3f90*/  FADD.FTZ R11, R26, R27 ;  /* 0x0000001b1a0b7221 */ /* 0x008fe20000010000 */
[----:B------:R-:W-:-:S06]  /*3fa0*/  F2FP.BF16.F32.PACK_AB R157, R27, R26 ;  /* 0x0000001a1b9d723e */ /* 0x000fcc00000010ff */
[----:B------:R-:W0:Y:S01]  /*3fb0*/  MUFU.EX2 R34, R34 ;  /* 0x0000002200227308 */ /* 0x000e220000000800 */
[----:B-----5:R-:W-:Y:S01]  /*3fc0*/  FADD.FTZ R10, R30, R11 ;  /* 0x0000000b1e0a7221 */ /* 0x020fe20000010000 */
[----:B------:R-:W-:-:S04]  /*3fd0*/  FADD.FTZ R11, R33, R12 ;  /* 0x0000000c210b7221 */ /* 0x000fc80000010000 */
[----:B------:R-:W-:Y:S02]  /*3fe0*/  FADD.FTZ R12, R36, R11 ;  /* 0x0000000b240c7221 */ /* 0x000fe40000010000 */
[----:B------:R-:W3:Y:S01]  /*3ff0*/  MUFU.EX2 R35, R35 ;  /* 0x0000002300237308 */ /* 0x000ee20000000800 */
[----:B----4-:R-:W-:Y:S01]  /*4000*/  FADD.FTZ R5, R31, R10 ;  /* 0x0000000a1f057221 */ /* 0x010fe20000010000 */
[----:B------:R-:W-:Y:S01]  /*4010*/  FADD.FTZ R11, R37, R12 ;  /* 0x0000000c250b7221 */ /* 0x000fe20000010000 */
[----:B------:R-:W-:Y:S01]  /*4020*/  F2FP.BF16.F32.PACK_AB R159, R31, R30 ;  /* 0x0000001e1f9f723e */ /* 0x000fe200000010ff */
[----:B------:R-:W-:Y:S02]  /*4030*/  BAR.SYNC.DEFER_BLOCKING 0xf, 0x100 ;  /* 0x03c4000000007b1d */ /* 0x000fe40000010000 */
[----:B------:R-:W-:Y:S01]  /*4040*/  FADD.FTZ R12, R40, R11 ;  /* 0x0000000b280c7221 */ /* 0x000fe20000010000 */
[----:B0-----:R-:W-:-:S03]  /*4050*/  FADD.FTZ R10, R34, R5 ;  /* 0x00000005220a7221 */ /* 0x001fc60000010000 */
[----:B------:R-:W0:Y:S01]  /*4060*/  MUFU.EX2 R38, R38 ;  /* 0x0000002600267308 */ /* 0x000e220000000800 */
[----:B------:R-:W-:Y:S01]  /*4070*/  FADD.FTZ R13, R41, R12 ;  /* 0x0000000c290d7221 */ /* 0x000fe20000010000 */
[----:B---3--:R-:W-:-:S06]  /*4080*/  FADD.FTZ R5, R35, R10 ;  /* 0x0000000a23057221 */ /* 0x008fcc0000010000 */
[----:B------:R-:W3:Y:S01]  /*4090*/  MUFU.EX2 R39, R39 ;  /* 0x0000002700277308 */ /* 0x000ee20000000800 */
[----:B------:R-:W-:-:S07]  /*40a0*/  F2FP.BF16.F32.PACK_AB R161, R35, R34 ;  /* 0x0000002223a1723e */ /* 0x000fce00000010ff */
[----:B------:R-:W4:Y:S01]  /*40b0*/  MUFU.EX2 R42, R42 ;  /* 0x0000002a002a7308 */ /* 0x000f220000000800 */
[----:B0-----:R-:W-:Y:S01]  /*40c0*/  FADD.FTZ R10, R38, R5 ;  /* 0x00000005260a7221 */ /* 0x001fe20000010000 */
[----:B------:R0:W-:Y:S06]  /*40d0*/  STSM.16.M88.4 [R23+0x26800], R156 ;  /* 0x0268009c17007844 */ /* 0x0001ec0000000200 */
[----:B------:R-:W5:Y:S01]  /*40e0*/  MUFU.EX2 R43, R43 ;  /* 0x0000002b002b7308 */ /* 0x000f620000000800 */
[C---:B---3--:R-:W-:Y:S01]  /*40f0*/  FADD.FTZ R5, R39.reuse, R10 ;  /* 0x0000000a27057221 */ /* 0x048fe20000010000 */
[----:B------:R-:W-:-:S05]  /*4100*/  F2FP.BF16.F32.PACK_AB R163, R39, R38 ;  /* 0x0000002627a3723e */ /* 0x000fca00000010ff */
[----:B------:R0:W-:Y:S01]  /*4110*/  STSM.16.M88.4 [R184], R160 ;  /* 0x000000a0b8007844 */ /* 0x0001e20000000200 */
[----:B------:R-:W-:Y:S01]  /*4120*/  MUFU.EX2 R44, R44 ;  /* 0x0000002c002c7308 */ /* 0x000fe20000000800 */
[----:B----4-:R-:W-:-:S07]  /*4130*/  FADD.FTZ R10, R42, R5 ;  /* 0x000000052a0a7221 */ /* 0x010fce0000010000 */
[----:B------:R-:W3:Y:S01]  /*4140*/  MUFU.EX2 R46, R46 ;  /* 0x0000002e002e7308 */ /* 0x000ee20000000800 */
[C---:B-----5:R-:W-:Y:S01]  /*4150*/  FADD.FTZ R5, R43.reuse, R10 ;  /* 0x0000000a2b057221 */ /* 0x060fe20000010000 */
[----:B------:R-:W-:-:S06]  /*4160*/  F2FP.BF16.F32.PACK_AB R165, R43, R42 ;  /* 0x0000002a2ba5723e */ /* 0x000fcc00000010ff */
[----:B------:R-:W4:Y:S08]  /*4170*/  MUFU.EX2 R45, R45 ;  /* 0x0000002d002d7308 */ /* 0x000f300000000800 */
[----:B------:R-:W5:Y:S01]  /*4180*/  MUFU.EX2 R47, R47 ;  /* 0x0000002f002f7308 */ /* 0x000f620000000800 */
[----:B---3--:R-:W-:-:S07]  /*4190*/  FADD.FTZ R10, R46, R5 ;  /* 0x000000052e0a7221 */ /* 0x008fce0000010000 */
[----:B------:R-:W-:Y:S01]  /*41a0*/  MUFU.EX2 R48, R48 ;  /* 0x0000003000307308 */ /* 0x000fe20000000800 */
[----:B----4-:R-:W-:-:S07]  /*41b0*/  F2FP.BF16.F32.PACK_AB R166, R45, R44 ;  /* 0x0000002c2da6723e */ /* 0x010fce00000010ff */
[----:B------:R-:W3:Y:S01]  /*41c0*/  MUFU.EX2 R49, R49 ;  /* 0x0000003100317308 */ /* 0x000ee20000000800 */
[C---:B-----5:R-:W-:Y:S01]  /*41d0*/  F2FP.BF16.F32.PACK_AB R167, R47.reuse, R46 ;  /* 0x0000002e2fa7723e */ /* 0x060fe200000010ff */
[----:B------:R-:W-:-:S04]  /*41e0*/  FADD.FTZ R47, R47, R10 ;  /* 0x0000000a2f2f7221 */ /* 0x000fc80000010000 */
[----:B------:R0:W-:Y:S02]  /*41f0*/  STSM.16.M88.4 [R186], R164 ;  /* 0x000000a4ba007844 */ /* 0x0001e40000000200 */
[----:B------:R-:W-:Y:S08]  /*4200*/  MUFU.EX2 R50, R50 ;  /* 0x0000003200327308 */ /* 0x000ff00000000800 */
[----:B------:R-:W4:Y:S01]  /*4210*/  MUFU.EX2 R51, R51 ;  /* 0x0000003300337308 */ /* 0x000f220000000800 */
[----:B---3--:R-:W-:-:S07]  /*4220*/  F2FP.BF16.F32.PACK_AB R172, R49, R48 ;  /* 0x0000003031ac723e */ /* 0x008fce00000010ff */
[----:B------:R-:W-:Y:S08]  /*4230*/  MUFU.EX2 R52, R52 ;  /* 0x0000003400347308 */ /* 0x000ff00000000800 */
[----:B------:R-:W3:Y:S01]  /*4240*/  MUFU.EX2 R9, R9 ;  /* 0x0000000900097308 */ /* 0x000ee20000000800 */
[----:B----4-:R-:W-:Y:S01]  /*4250*/  F2FP.BF16.F32.PACK_AB R173, R51, R50 ;  /* 0x0000003233ad723e */ /* 0x010fe200000010ff */
[----:B------:R-:W-:-:S04]  /*4260*/  FADD.FTZ R50, R50, R47 ;  /* 0x0000002f32327221 */ /* 0x000fc80000010000 */
[----:B------:R-:W-:Y:S02]  /*4270*/  FADD.FTZ R51, R51, R50 ;  /* 0x0000003233337221 */ /* 0x000fe40000010000 */
[----:B------:R-:W4:Y:S08]  /*4280*/  MUFU.EX2 R54, R54 ;  /* 0x0000003600367308 */ /* 0x000f300000000800 */
[----:B------:R5:W1:Y:S01]  /*4290*/  MUFU.EX2 R11, R6 ;  /* 0x00000006000b7308 */ /* 0x000a620000000800 */
[----:B---3--:R-:W-:Y:S01]  /*42a0*/  F2FP.BF16.F32.PACK_AB R174, R9, R52 ;  /* 0x0000003409ae723e */ /* 0x008fe200000010ff */
[----:B-----5:R-:W-:-:S04]  /*42b0*/  FADD.FTZ R6, R44, R13 ;  /* 0x0000000d2c067221 */ /* 0x020fc80000010000 */
[----:B------:R-:W-:Y:S01]  /*42c0*/  FADD.FTZ R45, R45, R6 ;  /* 0x000000062d2d7221 */ /* 0x000fe20000010000 */
[----:B----4-:R-:W-:-:S03]  /*42d0*/  FADD.FTZ R6, R54, R51 ;  /* 0x0000003336067221 */ /* 0x010fc60000010000 */
[----:B------:R-:W-:Y:S01]  /*42e0*/  FADD.FTZ R48, R48, R45 ;  /* 0x0000002d30307221 */ /* 0x000fe20000010000 */
[C---:B-1----:R-:W-:Y:S01]  /*42f0*/  F2FP.BF16.F32.PACK_AB R175, R11.reuse, R54 ;  /* 0x000000360baf723e */ /* 0x042fe200000010ff */
[----:B------:R-:W-:Y:S02]  /*4300*/  FADD.FTZ R6, R11, R6 ;  /* 0x000000060b067221 */ /* 0x000fe40000010000 */
[----:B------:R-:W-:Y:S02]  /*4310*/  FADD.FTZ R49, R49, R48 ;  /* 0x0000003031317221 */ /* 0x000fe40000010000 */
[----:B------:R0:W-:Y:S02]  /*4320*/  STSM.16.M88.4 [R185], R172 ;  /* 0x000000acb9007844 */ /* 0x0001e40000000200 */
[----:B------:R-:W-:-:S04]  /*4330*/  FADD.FTZ R52, R52, R49 ;  /* 0x0000003134347221 */ /* 0x000fc80000010000 */
[----:B------:R-:W-:Y:S01]  /*4340*/  FADD.FTZ R5, R9, R52 ;  /* 0x0000003409057221 */ /* 0x000fe20000010000 */
[----:B------:R-:W-:Y:S06]  /*4350*/  @!P0 BRA `(.L_x_273) ;  /* 0x0000000000048947 */ /* 0x000fec0003800000 */
[----:B------:R-:W-:Y:S01]  /*4360*/  BPT.TRAP 0x1 ;  /* 0x000000040000795c */ /* 0x000fe20000300000 */
.L_x_273:
[----:B------:R1:W3:Y:S01]  /*4370*/  SYNCS.PHASECHK.TRANS64.TRYWAIT P2, [R7+URZ+0x28c50], R8 ;  /* 0x028c5008070075a7 */ /* 0x0002e2000804017f */
[----:B------:R-:W-:Y:S05]  /*4380*/  @!P0 BRA `(.L_x_274) ;  /* 0x0000000000048947 */ /* 0x000fea0003800000 */
[----:B------:R-:W-:Y:S01]  /*4390*/  BPT.TRAP 0x1 ;  /* 0x000000040000795c */ /* 0x000fe20000300000 */
.L_x_274:
[----:B------:R-:W-:Y:S01]  /*43a0*/  ULOP3.LUT UR48, UR48, 0x2000000, URZ, 0xfc, !UPT ;  /* 0x0200000030307892 */ /* 0x000fe2000f8efc3f */
[----:B---3--:R-:W-:Y:S11]  /*43b0*/  @P2 BRA `(.L_x_275) ;  /* 0x0000000000082947 */ /* 0x008ff60003800000 */
[----:B------:R-:W3:Y:S02]  /*43c0*/  SYNCS.PHASECHK.TRANS64.TRYWAIT P2, [R7+URZ+0x28c50], R8 ;  /* 0x028c5008070075a7 */ /* 0x000ee4000804017f */
[----:B---3--:R-:W-:Y:S05]  /*43d0*/  @!P2 BRA `(.L_x_276) ;  /* 0x0000009800fca947 */ /* 0x008fea0003800000 */
.L_x_275:
[----:B------:R-:W-:Y:S01]  /*43e0*/  ULEA UR6, UR41, UR48, 0xc ;  /* 0x0000003029067291 */ /* 0x000fe2000f8e603f */
[----:B------:R-:W-:Y:S01]  /*43f0*/  WARPGROUP.ARRIVE ;  /* 0x00000000000079c5 */ /* 0x000fe20000000000 */
[----:B------:R-:W-:Y:S01]  /*4400*/  UMOV UR7, 0x40000040 ;  /* 0x4000004000077882 */ /* 0x000fe20000000000 */
[----:B------:R-:W-:Y:S01]  /*4410*/  UMOV UR11, 0x40000040 ;  /* 0x40000040000b7882 */ /* 0x000fe20000000000 */
[----:B------:R-:W-:Y:S01]  /*4420*/  UIADD3 UR10, UR6, 0x80, URZ ;  /* 0x00000080060a7890 */ /* 0x000fe2000fffe03f */
[----:B------:R-:W-:Y:S01]  /*4430*/  ISETP.GE.AND P2, PT, R152, 0x41, PT ;  /* 0x000000419800780c */ /* 0x000fe20003f46270 */
[----:B-123--:R-:W-:-:S03]  /*4440*/  @!P1 VIADD R7, R7, 0x28c60 ;  /* 0x00028c6007079836 */ /* 0x00efc60000000000 */
[----:B------:R-:W-:Y:S01]  /*4450*/  HGMMA.64x256x16.F32.BF16 R24, R156, gdesc[UR4].tnspB, RZ, !UPT, gsb0 ;  /* 0x43e000049c187df0 */ /* 0x000fe2000c0018ff */
[----:B------:R-:W-:Y:S01]  /*4460*/  UMOV UR7, 0x40000040 ;  /* 0x4000004000077882 */ /* 0x000fe20000000000 */
[----:B------:R-:W-:Y:S01]  /*4470*/  @!P1 PRMT R7, RZ, 0x654, R7 ;  /* 0x00000654ff079816 */ /* 0x000fe20000000007 */
[----:B------:R-:W-:Y:S02]  /*4480*/  WARPGROUP.DEPBAR.LE gsb0, 0x0 ;  /* 0x00008000000079c5 */ /* 0x000fe40000010000 */
[----:B------:R-:W-:-:S15]  /*4490*/  WARPGROUP.ARRIVE ;  /* 0x00000000000079c5 */ /* 0x000fde0000000000 */
[----:B------:R-:W-:-:S08]  /*44a0*/  NOP ;  /* 0x0000000000007918 */ /* 0x000fd00000000000 */
[----:B------:R-:W-:Y:S01]  /*44b0*/  HGMMA.64x256x16.F32.BF16 R24, R160, gdesc[UR8].tnspB, R24, gsb0 ;  /* 0x43e00008a0187df0 */ /* 0x000fe20008001818 */
[----:B------:R-:W-:Y:S01]  /*44c0*/  UIADD3 UR10, UR6, 0x100, URZ ;  /* 0x00000100060a7890 */ /* 0x000fe2000fffe03f */
[----:B------:R-:W-:Y:S01]  /*44d0*/  UMOV UR11, 0x40000040 ;  /* 0x40000040000b7882 */ /* 0x000fe20000000000 */
[----:B------:R-:W-:Y:S01]  /*44e0*/  UIADD3 UR6, UR6, 0x180, URZ ;  /* 0x0000018006067890 */ /* 0x000fe2000fffe03f */
[----:B------:R-:W-:Y:S02]  /*44f0*/  WARPGROUP.DEPBAR.LE gsb0, 0x0 ;  /* 0x00008000000079c5 */ /* 0x000fe40000010000 */
[----:B------:R-:W-:-:S15]  /*4500*/  WARPGROUP.ARRIVE ;  /* 0x00000000000079c5 */ /* 0x000fde0000000000 */
[----:B------:R-:W-:-:S07]  /*4510*/  NOP ;  /* 0x0000000000007918 */ /* 0x000fce0000000000 */
[----:B------:R-:W-:Y:S03]  /*4520*/  HGMMA.64x256x16.F32.BF16 R24, R164, gdesc[UR8].tnspB, R24, gsb0 ;  /* 0x43e00008a4187df0 */ /* 0x000fe60008001818 */
        /* <DEDUP_REMOVED lines=14> */
[----:B------:R-:W-:Y:S05]  /*4610*/  @!P2 BRA `(.L_x_277) ;  /* 0x000000180040a947 */ /* 0x000fea0003800000 */
[----:B-1----:R-:W-:Y:S01]  /*4620*/  IADD3 R7, R169, -0x2, RZ ;  /* 0xfffffffea9077810 */ /* 0x002fe20007ffe0ff */
[----:B------:R-:W-:Y:S01]  /*4630*/  IMAD.MOV.U32 R9, RZ, RZ, R3 ;  /* 0x000000ffff097224 */ /* 0x000fe200078e0003 */
[----:B------:R-:W-:Y:S01]  /*4640*/  UMOV UR21, UR41 ;  /* 0x0000002900157c82 */ /* 0x000fe20008000000 */
[----:B------:R-:W-:Y:S01]  /*4650*/  IMAD.MOV.U32 R11, RZ, RZ, R0 ;  /* 0x000000ffff0b7224 */ /* 0x000fe200078e0000 */
[----:B------:R-:W-:-:S06]  /*4660*/  ULDC UR20, c[0x0][0x988] ;  /* 0x0002620000147ab9 */ /* 0x000fcc0000000800 */
.L_x_286:
[----:B------:R-:W-:Y:S01]  /*4670*/  UIADD3 UR41, UR21, 0x1, URZ ;  /* 0x0000000115297890 */ /* 0x000fe2000fffe03f */
[C---:B------:R-:W-:Y:S01]  /*4680*/  ISETP.GT.AND P2, PT, R7.reuse, RZ, PT ;  /* 0x000000ff0700720c */ /* 0x040fe20003f44270 */
[----:B------:R-:W-:Y:S02]  /*4690*/  VIADD R7, R7, 0xffffffff ;  /* 0xffffffff07077836 */ /* 0x000fe40000000000 */
[----:B------:R-:W-:-:S04]  /*46a0*/  UISETP.NE.AND UP0, UPT, UR41, 0x2, UPT ;  /* 0x000000022900788c */ /* 0x000fc8000bf05270 */
[----:B------:R-:W-:Y:S02]  /*46b0*/  USEL UR6, URZ, 0x1, UP0 ;  /* 0x000000013f067887 */ /* 0x000fe40008000000 */
[----:B------:R-:W-:Y:S02]  /*46c0*/  USEL UR41, UR41, URZ, UP0 ;  /* 0x0000003f29297287 */ /* 0x000fe40008000000 */
[----:B------:R-:W-:Y:S01]  /*46d0*/  ULOP3.LUT UR40, UR40, UR6, URZ, 0x3c, !UPT ;  /* 0x0000000628287292 */ /* 0x000fe2000f8e3c3f */
[----:B0123--:R-:W-:Y:S11]  /*46e0*/  @!P0 BRA `(.L_x_278) ;  /* 0x0000000000048947 */ /* 0x00fff60003800000 */
[----:B------:R-:W-:Y:S01]  /*46f0*/  BPT.TRAP 0x1 ;  /* 0x000000040000795c */ /* 0x000fe20000300000 */
.L_x_278:
[----:B------:R-:W-:Y:S01]  /*4700*/  ULEA UR22, UR41, UR42, 0x3 ;  /* 0x0000002a29167291 */ /* 0x000fe2000f8e183f */
[----:B------:R-:W-:-:S05]  /*4710*/  IMAD.U32 R8, RZ, RZ, UR40 ;  /* 0x00000028ff087e24 */ /* 0x000fca000f8e00ff */
[----:B------:R-:W-:-:S04]  /*4720*/  SHF.L.U32 R8, R8, 0x1f, RZ ;  /* 0x0000001f08087819 */ /* 0x000fc800000006ff */
[----:B------:R1:W2:Y:S01]  /*4730*/  SYNCS.PHASECHK.TRANS64.TRYWAIT P3, [UR22+0x28c30], R8 ;  /* 0x028c3008ff0075a7 */ /* 0x0002a20008060156 */
[----:B------:R-:W-:Y:S05]  /*4740*/  @!P0 BRA `(.L_x_279) ;  /* 0x0000000000048947 */ /* 0x000fea0003800000 */
[----:B------:R-:W-:Y:S01]  /*4750*/  BPT.TRAP 0x1 ;  /* 0x000000040000795c */ /* 0x000fe20000300000 */
.L_x_279:
[----:B--2---:R-:W-:Y:S05]  /*4760*/  @P3 BRA `(.L_x_280) ;  /* 0x0000000000083947 */ /* 0x004fea0003800000 */
[----:B------:R-:W2:Y:S02]  /*4770*/  SYNCS.PHASECHK.TRANS64.TRYWAIT P3, [UR22+0x28c30], R8 ;  /* 0x028c3008ff0075a7 */ /* 0x000ea40008060156 */
[----:B--2---:R-:W-:Y:S05]  /*4780*/  @!P3 BRA `(.L_x_281) ;  /* 0x000000980024b947 */ /* 0x004fea0003800000 */
.L_x_280:
[----:B------:R-:W-:Y:S01]  /*4790*/  R2UR UR18, R4 ;  /* 0x00000000041272ca */ /* 0x000fe200000e0000 */
[----:B------:R-:W-:Y:S01]  /*47a0*/  UIADD3 UR6, UR42, 0x20400, URZ ;  /* 0x000204002a067890 */ /* 0x000fe2000fffe03f */
[----:B0-----:R-:W-:Y:S01]  /*47b0*/  WARPGROUP.ARRIVE ;  /* 0x00000000000079c5 */ /* 0x001fe20000000000 */
        /* <DEDUP_REMOVED lines=23> */
[----:B------:R-:W-:-:S04]  /*4930*/  FMNMX.FTZ R0, R152, R11, !PT ;  /* 0x0000000b98007209 */ /* 0x000fc80007810000 */
[----:B--2---:R-:W-:-:S04]  /*4940*/  FMNMX.FTZ R3, R153, R0, !PT ;  /* 0x0000000099037209 */ /* 0x004fc80007810000 */
        /* <DEDUP_REMOVED lines=15> */
[----:B------:R-:W0:Y:S02]  /*4a40*/  SHFL.BFLY PT, R3, R12, 0x2, 0x1f ;  /* 0x0c401f000c037f89 */ /* 0x000e2400000e0000 */
        /* <DEDUP_REMOVED lines=10> */
[----:B------:R-:W-:-:S03]  /*4af0*/  FMNMX.FTZ R12, R170, R3, !PT ;  /* 0x00000003aa0c7209 */ /* 0x000fc60007810000 */
[C---:B------:R-:W-:Y:S01]  /*4b00*/  FMUL.FTZ R191, R0.reuse, UR20 ;  /* 0x0000001400bf7c20 */ /* 0x040fe20008410000 */
[----:B------:R-:W-:Y:S01]  /*4b10*/  FMNMX.FTZ R3, R171, R12, !PT ;  /* 0x0000000cab037209 */ /* 0x000fe20007810000 */
[----:B------:R-:W-:Y:S02]  /*4b20*/  FADD.FTZ R11, -R0, R11 ;  /* 0x0000000b000b7221 */ /* 0x000fe40000010100 */
[--C-:B------:R-:W-:Y:S01]  /*4b30*/  FFMA.FTZ R21, R156, UR20, -R191.reuse ;  /* 0x000000149c157c23 */ /* 0x100fe200080108bf */
[----:B------:R-:W-:Y:S01]  /*4b40*/  FMNMX.FTZ R12, R174, R3, !PT ;  /* 0x00000003ae0c7209 */ /* 0x000fe20007810000 */
[--C-:B------:R-:W-:Y:S01]  /*4b50*/  FFMA.FTZ R156, R160, UR20, -R191.reuse ;  /* 0x00000014a09c7c23 */ /* 0x100fe200080108bf */
[--C-:B------:R-:W-:Y:S01]  /*4b60*/  FFMA.FTZ R160, R168, UR20, -R191.reuse ;  /* 0x00000014a8a07c23 */ /* 0x100fe200080108bf */
[----:B------:R-:W-:Y:S01]  /*4b70*/  FMUL.FTZ R13, R11, UR20 ;  /* 0x000000140b0d7c20 */ /* 0x000fe20008410000 */
[----:B------:R-:W-:Y:S01]  /*4b80*/  FMNMX.FTZ R3, R175, R12, !PT ;  /* 0x0000000caf037209 */ /* 0x000fe20007810000 */
[--C-:B------:R-:W-:Y:S01]  /*4b90*/  FFMA.FTZ R11, R152, UR20, -R191.reuse ;  /* 0x00000014980b7c23 */ /* 0x100fe200080108bf */
[--C-:B------:R-:W-:Y:S01]  /*4ba0*/  FFMA.FTZ R15, R161, UR20, -R191.reuse ;  /* 0x00000014a10f7c23 */ /* 0x100fe200080108bf */
[--C-:B------:R-:W-:Y:S01]  /*4bb0*/  FFMA.FTZ R152, R153, UR20, -R191.reuse ;  /* 0x0000001499987c23 */ /* 0x100fe200080108bf */
[----:B------:R-:W-:Y:S01]  /*4bc0*/  FMNMX.FTZ R12, R178, R3, !PT ;  /* 0x00000003b20c7209 */ /* 0x000fe20007810000 */
[--C-:B------:R-:W-:Y:S01]  /*4bd0*/  FFMA.FTZ R161, R177, UR20, -R191.reuse ;  /* 0x00000014b1a17c23 */ /* 0x100fe200080108bf */
[----:B------:R0:W2:Y:S01]  /*4be0*/  MUFU.EX2 R10, R13 ;  /* 0x0000000d000a7308 */ /* 0x0000a20000000800 */
[--C-:B------:R-:W-:Y:S01]  /*4bf0*/  FFMA.FTZ R153, R169, UR20, -R191.reuse ;  /* 0x00000014a9997c23 */ /* 0x100fe200080108bf */
[----:B------:R-:W-:Y:S01]  /*4c00*/  FMNMX.FTZ R3, R179, R12, !PT ;  /* 0x0000000cb3037209 */ /* 0x000fe20007810000 */
[----:B------:R-:W-:-:S03]  /*4c10*/  FFMA.FTZ R180, R180, UR20, -R191 ;  /* 0x00000014b4b47c23 */ /* 0x000fc600080108bf */
[----:B------:R-:W-:Y:S02]  /*4c20*/  FMNMX.FTZ R14, R182, R3, !PT ;  /* 0x00000003b60e7209 */ /* 0x000fe40007810000 */
[----:B------:R3:W-:Y:S01]  /*4c30*/  MUFU.EX2 R12, R21 ;  /* 0x00000015000c7308 */ /* 0x0007e20000000800 */
[--C-:B0-----:R-:W-:Y:S01]  /*4c40*/  FFMA.FTZ R13, R157, UR20, -R191.reuse ;  /* 0x000000149d0d7c23 */ /* 0x101fe200080108bf */
[----:B------:R-:W-:Y:S01]  /*4c50*/  FMNMX.FTZ R3, R183, R14, !PT ;  /* 0x0000000eb7037209 */ /* 0x000fe20007810000 */
[--C-:B------:R-:W-:Y:S01]  /*4c60*/  FFMA.FTZ R14, R164, UR20, -R191.reuse ;  /* 0x00000014a40e7c23 */ /* 0x100fe200080108bf */
[--C-:B------:R-:W-:Y:S01]  /*4c70*/  FFMA.FTZ R164, R176, UR20, -R191.reuse ;  /* 0x00000014b0a47c23 */ /* 0x100fe200080108bf */
[--C-:B------:R-:W-:Y:S02]  /*4c80*/  FFMA.FTZ R157, R173, UR20, -R191.reuse ;  /* 0x00000014ad9d7c23 */ /* 0x100fe400080108bf */
[----:B------:R-:W0:Y:S01]  /*4c90*/  SHFL.BFLY PT, R20, R3, 0x2, 0x1f ;  /* 0x0c401f0003147f89 */ /* 0x000e2200000e0000 */
[----:B------:R-:W4:Y:S01]  /*4ca0*/  MUFU.EX2 R11, R11 ;  /* 0x0000000b000b7308 */ /* 0x000f220000000800 */
[----:B---3--:R-:W-:Y:S01]  /*4cb0*/  FFMA.FTZ R21, R165, UR20, -R191 ;  /* 0x00000014a5157c23 */ /* 0x008fe200080108bf */
[-C--:B--2---:R-:W-:Y:S01]  /*4cc0*/  FMUL.FTZ R24, R24, R10.reuse ;  /* 0x0000000a18187220 */ /* 0x084fe20000410000 */
[-C--:B------:R-:W-:Y:S01]  /*4cd0*/  FMUL.FTZ R25, R25, R10.reuse ;  /* 0x0000000a19197220 */ /* 0x080fe20000410000 */
[-C--:B------:R-:W-:Y:S01]  /*4ce0*/  FMUL.FTZ R28, R28, R10.reuse ;  /* 0x0000000a1c1c7220 */ /* 0x080fe20000410000 */
[-C--:B------:R-:W-:Y:S01]  /*4cf0*/  FMUL.FTZ R29, R29, R10.reuse ;  /* 0x0000000a1d1d7220 */ /* 0x080fe20000410000 */
[-C--:B------:R-:W-:Y:S01]  /*4d00*/  FMUL.FTZ R32, R32, R10.reuse ;  /* 0x0000000a20207220 */ /* 0x080fe20000410000 */
[-C--:B------:R-:W-:Y:S01]  /*4d10*/  FMUL.FTZ R33, R33, R10.reuse ;  /* 0x0000000a21217220 */ /* 0x080fe20000410000 */
[----:B------:R-:W2:Y:S01]  /*4d20*/  MUFU.EX2 R152, R152 ;  /* 0x0000009800987308 */ /* 0x000ea20000000800 */
        /* <DEDUP_REMOVED lines=8> */
[----:B----4-:R-:W-:Y:S01]  /*4db0*/  FFMA.FTZ R5, R10, R5, R11 ;  /* 0x000000050a057223 */ /* 0x010fe2000001000b */
[-C--:B------:R-:W-:Y:S01]  /*4dc0*/  FMUL.FTZ R49, R49, R10.reuse ;  /* 0x0000000a31317220 */ /* 0x080fe20000410000 */
[-C--:B------:R-:W-:Y:S01]  /*4dd0*/  FMUL.FTZ R52, R52, R10.reuse ;  /* 0x0000000a34347220 */ /* 0x080fe20000410000 */
[-C--:B------:R-:W-:Y:S01]  /*4de0*/  FMUL.FTZ R53, R53, R10.reuse ;  /* 0x0000000a35357220 */ /* 0x080fe20000410000 */
[-C--:B------:R-:W-:Y:S01]  /*4df0*/  FMUL.FTZ R56, R56, R10.reuse ;  /* 0x0000000a38387220 */ /* 0x080fe20000410000 */
[----:B------:R-:W-:Y:S01]  /*4e00*/  FMUL.FTZ R57, R57, R10 ;  /* 0x0000000a39397220 */ /* 0x000fe20000410000 */
[----:B0-----:R-:W-:Y:S01]  /*4e10*/  FMNMX.FTZ R165, R3, R20, !PT ;  /* 0x0000001403a57209 */ /* 0x001fe20007810000 */
[----:B------:R-:W-:Y:S01]  /*4e20*/  FFMA.FTZ R20, R172, UR20, -R191 ;  /* 0x00000014ac147c23 */ /* 0x000fe200080108bf */
[----:B------:R-:W-:Y:S01]  /*4e30*/  MUFU.EX2 R156, R156 ;  /* 0x0000009c009c7308 */ /* 0x000fe20000000800 */
[C---:B--2---:R-:W-:Y:S01]  /*4e40*/  FADD.FTZ R5, R152.reuse, R5 ;  /* 0x0000000598057221 */ /* 0x044fe20000010000 */
[----:B------:R-:W-:Y:S01]  /*4e50*/  F2FP.BF16.F32.PACK_AB R152, R152, R11 ;  /* 0x0000000b9898723e */ /* 0x000fe200000010ff */
[----:B------:R-:W0:Y:S01]  /*4e60*/  SHFL.BFLY PT, R168, R165, 0x1, 0x1f ;  /* 0x0c201f00a5a87f89 */ /* 0x000e2200000e0000 */
        /* <DEDUP_REMOVED lines=22> */
[----:B------:R-:W-:Y:S01]  /*4fd0*/  FMUL.FTZ R97, R97, R10 ;  /* 0x0000000a61617220 */ /* 0x000fe20000410000 */
[----:B0-----:R-:W-:Y:S01]  /*4fe0*/  FMNMX.FTZ R3, R165, R168, !PT ;  /* 0x000000a8a5037209 */ /* 0x001fe20007810000 */
[----:B------:R-:W-:Y:S01]  /*4ff0*/  FFMA.FTZ R168, R181, UR20, -R191 ;  /* 0x00000014b5a87c23 */ /* 0x000fe200080108bf */
[----:B------:R-:W-:-:S02]  /*5000*/  IMAD.U32 R181, RZ, RZ, UR21 ;  /* 0x00000015ffb57e24 */ /* 0x000fc4000f8e00ff */
        /* <DEDUP_REMOVED lines=13> */
[----:B------:R-:W-:Y:S01]  /*50e0*/  IMAD.MOV R154, RZ, RZ, -R22 ;  /* 0x000000ffff9a7224 */ /* 0x000fe200078e0a16 */
[----:B------:R-:W-:Y:S01]  /*50f0*/  MOV R171, UR22 ;  /* 0x0000001600ab7c02 */ /* 0x000fe20008000f00 */
[--C-:B------:R-:W-:Y:S01]  /*5100*/  FFMA.FTZ R169, R158, UR20, -R177.reuse ;  /* 0x000000149ea97c23 */ /* 0x100fe200080108b1 */
[--C-:B------:R-:W-:Y:S01]  /*5110*/  FFMA.FTZ R176, R159, UR20, -R177.reuse ;  /* 0x000000149fb07c23 */ /* 0x100fe200080108b1 */
[--C-:B------:R-:W-:Y:S01]  /*5120*/  FFMA.FTZ R159, R162, UR20, -R177.reuse ;  /* 0x00000014a29f7c23 */ /* 0x100fe200080108b1 */
[----:B------:R-:W-:Y:S01]  /*5130*/  ISETP.NE.AND P3, PT, R17, R154, PT ;  /* 0x0000009a1100720c */ /* 0x000fe20003f65270 */
[----:B------:R-:W-:Y:S01]  /*5140*/  @!P1 VIADD R154, R171, 0x28c40 ;  /* 0x00028c40ab9a9836 */ /* 0x000fe20000000000 */
[----:B------:R-:W2:Y:S01]  /*5150*/  MUFU.EX2 R172, R172 ;  /* 0x000000ac00ac7308 */ /* 0x000ea20000000800 */
[--C-:B0-----:R-:W-:Y:S01]  /*5160*/  FFMA.FTZ R180, R163, UR20, -R177.reuse ;  /* 0x00000014a3b47c23 */ /* 0x101fe200080108b1 */
[--C-:B------:R-:W-:Y:S01]  /*5170*/  FFMA.FTZ R163, R166, UR20, -R177.reuse ;  /* 0x00000014a6a37c23 */ /* 0x100fe200080108b1 */
[--C-:B------:R-:W-:Y:S01]  /*5180*/  FFMA.FTZ R179, R179, UR20, -R177.reuse ;  /* 0x00000014b3b37c23 */ /* 0x100fe200080108b1 */
[----:B------:R-:W-:Y:S01]  /*5190*/  @!P1 PRMT R154, RZ, 0x654, R154 ;  /* 0x00000654ff9a9816 */ /* 0x000fe2000000009a */
[--C-:B------:R-:W-:Y:S01]  /*51a0*/  FFMA.FTZ R173, R174, UR20, -R177.reuse ;  /* 0x00000014aead7c23 */ /* 0x100fe200080108b1 */
[--C-:B------:R-:W-:Y:S01]  /*51b0*/  FFMA.FTZ R174, R175, UR20, -R177.reuse ;  /* 0x00000014afae7c23 */ /* 0x100fe200080108b1 */
[--C-:B------:R-:W-:Y:S01]  /*51c0*/  FFMA.FTZ R175, R178, UR20, -R177.reuse ;  /* 0x00000014b2af7c23 */ /* 0x100fe200080108b1 */
[----:B------:R-:W0:Y:S01]  /*51d0*/  MUFU.EX2 R155, R155 ;  /* 0x0000009b009b7308 */ /* 0x000e220000000800 */
[----:B------:R3:W-:Y:S01]  /*51e0*/  @!P1 SYNCS.ARRIVE.TRANS64.RED.A1T0 RZ, [R154+URZ], RZ ;  /* 0x000000ff9aff99a7 */ /* 0x0007e2000810043f */
[----:B------:R-:W-:Y:S01]  /*51f0*/  FFMA.FTZ R182, R182, UR20, -R177 ;  /* 0x00000014b6b67c23 */ /* 0x000fe200080108b1 */
[----:B------:R-:W-:-:S02]  /*5200*/  @!P3 IMAD R158, R181, 0x40, R16 ;  /* 0x00000040b59eb824 */ /* 0x000fc400078e0210 */
[----:B------:R-:W-:Y:S01]  /*5210*/  FFMA.FTZ R177, R183, UR20, -R177 ;  /* 0x00000014b7b17c23 */ /* 0x000fe200080108b1 */
[-C--:B------:R-:W-:Y:S01]  /*5220*/  FMUL.FTZ R105, R105, R10.reuse ;  /* 0x0000000a69697220 */ /* 0x080fe20000410000 */
[-C--:B------:R-:W-:Y:S01]  /*5230*/  FMUL.FTZ R108, R108, R10.reuse ;  /* 0x0000000a6c6c7220 */ /* 0x080fe20000410000 */
[----:B------:R-:W-:Y:S01]  /*5240*/  FMUL.FTZ R109, R109, R10 ;  /* 0x0000000a6d6d7220 */ /* 0x000fe20000410000 */
[----:B------:R-:W4:Y:S01]  /*5250*/  MUFU.EX2 R169, R169 ;  /* 0x000000a900a97308 */ /* 0x000f220000000800 */
[----:B---3--:R-:W-:Y:S01]  /*5260*/  FADD.FTZ R154, R12, R5 ;  /* 0x000000050c9a7221 */ /* 0x008fe20000010000 */
[----:B--2---:R-:W-:Y:S01]  /*5270*/  FFMA.FTZ R6, R9, R6, R172 ;  /* 0x0000000609067223 */ /* 0x004fe200000100ac */
[----:B------:R-:W-:Y:S01]  /*5280*/  @!P3 LEA R158, R158, UR42, 0x2 ;  /* 0x0000002a9e9ebc11 */ /* 0x000fe2000f8e10ff */
[-C--:B------:R-:W-:Y:S01]  /*5290*/  FMUL.FTZ R112, R112, R10.reuse ;  /* 0x0000000a70707220 */ /* 0x080fe20000410000 */
[----:B------:R-:W-:Y:S01]  /*52a0*/  FADD.FTZ R5, R13, R154 ;  /* 0x0000009a0d057221 */ /* 0x000fe20000010000 */
[-C--:B------:R-:W-:Y:S01]  /*52b0*/  FMUL.FTZ R113, R113, R10.reuse ;  /* 0x0000000a71717220 */ /* 0x080fe20000410000 */
[-C--:B------:R-:W-:Y:S01]  /*52c0*/  FMUL.FTZ R116, R116, R10.reuse ;  /* 0x0000000a74747220 */ /* 0x080fe20000410000 */
[----:B------:R-:W2:Y:S01]  /*52d0*/  MUFU.EX2 R176, R176 ;  /* 0x000000b000b07308 */ /* 0x000ea20000000800 */
[----:B0-----:R-:W-:Y:S01]  /*52e0*/  FADD.FTZ R6, R155, R6 ;  /* 0x000000069b067221 */ /* 0x001fe20000010000 */
[----:B------:R-:W-:Y:S01]  /*52f0*/  FADD.FTZ R154, R156, R5 ;  /* 0x000000059c9a7221 */ /* 0x000fe20000010000 */
[----:B------:R-:W-:Y:S01]  /*5300*/  @!P3 STS [R158+0x28800], R10 ;  /* 0x0288000a9e00b388 */ /* 0x000fe20000000800 */
[-C--:B------:R-:W-:Y:S01]  /*5310*/  FMUL.FTZ R117, R117, R10.reuse ;  /* 0x0000000a75757220 */ /* 0x080fe20000410000 */
[-C--:B------:R-:W-:Y:S01]  /*5320*/  FMUL.FTZ R120, R120, R10.reuse ;  /* 0x0000000a78787220 */ /* 0x080fe20000410000 */
[-C--:B------:R-:W-:Y:S01]  /*5330*/  FMUL.FTZ R121, R121, R10.reuse ;  /* 0x0000000a79797220 */ /* 0x080fe20000410000 */
[----:B------:R0:W-:Y:S01]  /*5340*/  @!P3 STS [R158+0x28820], R9 ;  /* 0x028820099e00b388 */ /* 0x0001e20000000800 */
[----:B------:R-:W3:Y:S01]  /*5350*/  MUFU.EX2 R159, R159 ;  /* 0x0000009f009f7308 */ /* 0x000ee20000000800 */
        /* <DEDUP_REMOVED lines=8> */
[----:B--2---:R-:W-:Y:S01]  /*53e0*/  FADD.FTZ R6, R176, R5 ;  /* 0x00000005b0067221 */ /* 0x004fe20000010000 */
[-C--:B------:R-:W-:Y:S01]  /*53f0*/  FMUL.FTZ R136, R136, R10.reuse ;  /* 0x0000000a88887220 */ /* 0x080fe20000410000 */
[-C--:B------:R-:W-:Y:S01]  /*5400*/  FMUL.FTZ R137, R137, R10.reuse ;  /* 0x0000000a89897220 */ /* 0x080fe20000410000 */
[-C--:B------:R-:W-:Y:S01]  /*5410*/  FMUL.FTZ R140, R140, R10.reuse ;  /* 0x0000000a8c8c7220 */ /* 0x080fe20000410000 */
[-C--:B------:R-:W-:Y:S01]  /*5420*/  FMUL.FTZ R141, R141, R10.reuse ;  /* 0x0000000a8d8d7220 */ /* 0x080fe20000410000 */
[-C--:B------:R-:W-:Y:S01]  /*5430*/  FMUL.FTZ R144, R144, R10.reuse ;  /* 0x0000000a90907220 */ /* 0x080fe20000410000 */
[-C--:B------:R-:W-:Y:S01]  /*5440*/  FMUL.FTZ R145, R145, R10.reuse ;  /* 0x0000000a91917220 */ /* 0x080fe20000410000 */
[----:B------:R-:W2:Y:S01]  /*5450*/  MUFU.EX2 R163, R163 ;  /* 0x000000a300a37308 */ /* 0x000ea20000000800 */
[----:B---3--:R-:W-:Y:S01]  /*5460*/  FADD.FTZ R5, R159, R6 ;  /* 0x000000069f057221 */ /* 0x008fe20000010000 */
[-C--:B------:R-:W-:Y:S01]  /*5470*/  FMUL.FTZ R148, R148, R10.reuse ;  /* 0x0000000a94947220 */ /* 0x080fe20000410000 */
[----:B------:R-:W-:Y:S01]  /*5480*/  FMUL.FTZ R149, R149, R10 ;  /* 0x0000000a95957220 */ /* 0x000fe20000410000 */
[----:B------:R-:W-:Y:S01]  /*5490*/  F2FP.BF16.F32.PACK_AB R156, R15, R156 ;  /* 0x0000009c0f9c723e */ /* 0x000fe200000010ff */
[-C--:B------:R-:W-:Y:S01]  /*54a0*/  FMUL.FTZ R26, R26, R9.reuse ;  /* 0x000000091a1a7220 */ /* 0x080fe20000410000 */
[----:B0-----:R-:W-:Y:S01]  /*54b0*/  F2FP.BF16.F32.PACK_AB R158, R21, R14 ;  /* 0x0000000e159e723e */ /* 0x001fe200000010ff */
[-C--:B------:R-:W-:Y:S01]  /*54c0*/  FMUL.FTZ R27, R27, R9.reuse ;  /* 0x000000091b1b7220 */ /* 0x080fe20000410000 */
[----:B------:R-:W-:Y:S01]  /*54d0*/  MUFU.EX2 R160, R160 ;  /* 0x000000a000a07308 */ /* 0x000fe20000000800 */
[----:B----4-:R-:W-:Y:S01]  /*54e0*/  FADD.FTZ R6, R180, R5 ;  /* 0x00000005b4067221 */ /* 0x010fe20000010000 */
[-C--:B------:R-:W-:Y:S01]  /*54f0*/  FMUL.FTZ R30, R30, R9.reuse ;  /* 0x000000091e1e7220 */ /* 0x080fe20000410000 */
[-C--:B------:R-:W-:Y:S01]  /*5500*/  FMUL.FTZ R31, R31, R9.reuse ;  /* 0x000000091f1f7220 */ /* 0x080fe20000410000 */
[-C--:B------:R-:W-:Y:S01]  /*5510*/  FMUL.FTZ R34, R34, R9.reuse ;  /* 0x0000000922227220 */ /* 0x080fe20000410000 */
[-C--:B------:R-:W-:Y:S01]  /*5520*/  FMUL.FTZ R35, R35, R9.reuse ;  /* 0x0000000923237220 */ /* 0x080fe20000410000 */
[-C--:B------:R-:W-:Y:S01]  /*5530*/  FMUL.FTZ R38, R38, R9.reuse ;  /* 0x0000000926267220 */ /* 0x080fe20000410000 */
[-C--:B------:R-:W-:Y:S01]  /*5540*/  FMUL.FTZ R39, R39, R9.reuse ;  /* 0x0000000927277220 */ /* 0x080fe20000410000 */
[----:B------:R-:W0:Y:S01]  /*5550*/  MUFU.EX2 R192, R192 ;  /* 0x000000c000c07308 */ /* 0x000e220000000800 */
        /* <DEDUP_REMOVED lines=16> */
[----:B0-----:R-:W-:Y:S01]  /*5660*/  FADD.FTZ R6, R192, R5 ;  /* 0x00000005c0067221 */ /* 0x001fe20000010000 */
[-C--:B------:R-:W-:Y:S01]  /*5670*/  FMUL.FTZ R67, R67, R9.reuse ;  /* 0x0000000943437220 */ /* 0x080fe20000410000 */
[-C--:B------:R-:W-:Y:S01]  /*5680*/  FMUL.FTZ R70, R70, R9.reuse ;  /* 0x0000000946467220 */ /* 0x080fe20000410000 */
[-C--:B------:R-:W-:Y:S01]  /*5690*/  FMUL.FTZ R71, R71, R9.reuse ;  /* 0x0000000947477220 */ /* 0x080fe20000410000 */
[-C--:B------:R-:W-:Y:S01]  /*56a0*/  FMUL.FTZ R74, R74, R9.reuse ;  /* 0x000000094a4a7220 */ /* 0x080fe20000410000 */
[-C--:B------:R-:W-:Y:S01]  /*56b0*/  FMUL.FTZ R75, R75, R9.reuse ;  /* 0x000000094b4b7220 */ /* 0x080fe20000410000 */
[-C--:B------:R-:W-:Y:S01]  /*56c0*/  FMUL.FTZ R78, R78, R9.reuse ;  /* 0x000000094e4e7220 */ /* 0x080fe20000410000 */
[----:B------:R-:W0:Y:S01]  /*56d0*/  MUFU.EX2 R167, R167 ;  /* 0x000000a700a77308 */ /* 0x000e220000000800 */
[----:B---3--:R-:W-:Y:S01]  /*56e0*/  FADD.FTZ R179, R15, R154 ;  /* 0x0000009a0fb37221 */ /* 0x008fe20000010000 */
[-C--:B------:R-:W-:Y:S01]  /*56f0*/  FMUL.FTZ R79, R79, R9.reuse ;  /* 0x000000094f4f7220 */ /* 0x080fe20000410000 */
[-C--:B------:R-:W-:Y:S01]  /*5700*/  FMUL.FTZ R82, R82, R9.reuse ;  /* 0x0000000952527220 */ /* 0x080fe20000410000 */
[-C--:B------:R-:W-:Y:S01]  /*5710*/  FMUL.FTZ R83, R83, R9.reuse ;  /* 0x0000000953537220 */ /* 0x080fe20000410000 */
[----:B------:R-:W-:Y:S01]  /*5720*/  FADD.FTZ R154, R14, R179 ;  /* 0x000000b30e9a7221 */ /* 0x000fe20000010000 */
[-C--:B------:R-:W-:Y:S01]  /*5730*/  FMUL.FTZ R86, R86, R9.reuse ;  /* 0x0000000956567220 */ /* 0x080fe20000410000 */
[-C--:B------:R-:W-:Y:S01]  /*5740*/  FMUL.FTZ R87, R87, R9.reuse ;  /* 0x0000000957577220 */ /* 0x080fe20000410000 */
[----:B------:R-:W3:Y:S01]  /*5750*/  MUFU.EX2 R20, R20 ;  /* 0x0000001400147308 */ /* 0x000ee20000000800 */
[----:B------:R-:W-:Y:S01]  /*5760*/  FADD.FTZ R179, R21, R154 ;  /* 0x0000009a15b37221 */ /* 0x000fe20000010000 */
[-C--:B------:R-:W-:Y:S01]  /*5770*/  FMUL.FTZ R90, R90, R9.reuse ;  /* 0x000000095a5a7220 */ /* 0x080fe20000410000 */
[-C--:B------:R-:W-:Y:S01]  /*5780*/  FMUL.FTZ R91, R91, R9.reuse ;  /* 0x000000095b5b7220 */ /* 0x080fe20000410000 */
[-C--:B------:R-:W-:Y:S01]  /*5790*/  FMUL.FTZ R94, R94, R9.reuse ;  /* 0x000000095e5e7220 */ /* 0x080fe20000410000 */
[----:B------:R-:W-:Y:S01]  /*57a0*/  FADD.FTZ R154, R160, R179 ;  /* 0x000000b3a09a7221 */ /* 0x000fe20000010000 */
[----:B--2---:R-:W-:Y:S01]  /*57b0*/  F2FP.BF16.F32.PACK_AB R160, R153, R160 ;  /* 0x000000a099a0723e */ /* 0x004fe200000010ff */
[-C--:B------:R-:W-:Y:S01]  /*57c0*/  FMUL.FTZ R95, R95, R9.reuse ;  /* 0x000000095f5f7220 */ /* 0x080fe20000410000 */
[----:B------:R-:W2:Y:S01]  /*57d0*/  MUFU.EX2 R170, R170 ;  /* 0x000000aa00aa7308 */ /* 0x000ea20000000800 */
[----:B------:R-:W-:Y:S01]  /*57e0*/  FADD.FTZ R179, R153, R154 ;  /* 0x0000009a99b37221 */ /* 0x000fe20000010000 */
[----:B0-----:R-:W-:Y:S01]  /*57f0*/  FADD.FTZ R5, R167, R6 ;  /* 0x00000006a7057221 */ /* 0x001fe20000010000 */
[----:B------:R-:W-:Y:S01]  /*5800*/  F2FP.BF16.F32.PACK_AB R153, R155, R172 ;  /* 0x000000ac9b99723e */ /* 0x000fe200000010ff */
[----:B------:R-:W-:Y:S01]  /*5810*/  FMUL.FTZ R98, R98, R9 ;  /* 0x0000000962627220 */ /* 0x000fe20000410000 */
[----:B------:R-:W-:Y:S01]  /*5820*/  F2FP.BF16.F32.PACK_AB R155, R176, R169 ;  /* 0x000000a9b09b723e */ /* 0x000fe200000010ff */
[-C--:B------:R-:W-:Y:S01]  /*5830*/  FMUL.FTZ R99, R99, R9.reuse ;  /* 0x0000000963637220 */ /* 0x080fe20000410000 */
[-C--:B------:R-:W-:Y:S01]  /*5840*/  FMUL.FTZ R102, R102, R9.reuse ;  /* 0x0000000966667220 */ /* 0x080fe20000410000 */
[----:B------:R-:W0:Y:S01]  /*5850*/  MUFU.EX2 R157, R157 ;  /* 0x0000009d009d7308 */ /* 0x000e220000000800 */
        /* <DEDUP_REMOVED lines=16> */
[C---:B0-----:R-:W-:Y:S01]  /*5960*/  FADD.FTZ R11, R157.reuse, R154 ;  /* 0x0000009a9d0b7221 */ /* 0x041fe20000010000 */
[----:B------:R-:W-:Y:S01]  /*5970*/  F2FP.BF16.F32.PACK_AB R162, R157, R20 ;  /* 0x000000149da2723e */ /* 0x000fe200000010ff */
[----:B------:R-:W-:Y:S01]  /*5980*/  FMUL.FTZ R127, R127, R9 ;  /* 0x000000097f7f7220 */ /* 0x000fe20000410000 */
[----:B------:R-:W-:Y:S01]  /*5990*/  F2FP.BF16.F32.PACK_AB R154, R13, R12 ;  /* 0x0000000c0d9a723e */ /* 0x000fe200000010ff */
[----:B------:R-:W-:Y:S01]  /*59a0*/  BAR.SYNC.DEFER_BLOCKING 0xf, 0x100 ;  /* 0x03c4000000007b1d */ /* 0x000fe20000010000 */
[----:B------:R-:W-:Y:S01]  /*59b0*/  F2FP.BF16.F32.PACK_AB R157, R180, R159 ;  /* 0x0000009fb49d723e */ /* 0x000fe200000010ff */
[----:B------:R-:W-:Y:S01]  /*59c0*/  FMUL.FTZ R130, R130, R9 ;  /* 0x0000000982827220 */ /* 0x000fe20000410000 */
[----:B------:R-:W-:Y:S01]  /*59d0*/  F2FP.BF16.F32.PACK_AB R159, R192, R163 ;  /* 0x000000a3c09f723e */ /* 0x000fe200000010ff */
[----:B---3--:R-:W-:Y:S01]  /*59e0*/  FADD.FTZ R5, R173, R6 ;  /* 0x00000006ad057221 */ /* 0x008fe20000010000 */
[-C--:B------:R-:W-:Y:S01]  /*59f0*/  FMUL.FTZ R131, R131, R9.reuse ;  /* 0x0000000983837220 */ /* 0x080fe20000410000 */
[----:B------:R-:W0:Y:S01]  /*5a00*/  MUFU.EX2 R174, R174 ;  /* 0x000000ae00ae7308 */ /* 0x000e220000000800 */
[-C--:B------:R-:W-:Y:S01]  /*5a10*/  FMUL.FTZ R134, R134, R9.reuse ;  /* 0x0000000986867220 */ /* 0x080fe20000410000 */
[-C--:B------:R-:W-:Y:S01]  /*5a20*/  FMUL.FTZ R135, R135, R9.reuse ;  /* 0x0000000987877220 */ /* 0x080fe20000410000 */
[-C--:B------:R-:W-:Y:S01]  /*5a30*/  FMUL.FTZ R138, R138, R9.reuse ;  /* 0x000000098a8a7220 */ /* 0x080fe20000410000 */
[-C--:B------:R-:W-:Y:S01]  /*5a40*/  FMUL.FTZ R139, R139, R9.reuse ;  /* 0x000000098b8b7220 */ /* 0x080fe20000410000 */
[-C--:B------:R-:W-:Y:S01]  /*5a50*/  FMUL.FTZ R142, R142, R9.reuse ;  /* 0x000000098e8e7220 */ /* 0x080fe20000410000 */
[----:B--2---:R-:W-:Y:S01]  /*5a60*/  FADD.FTZ R10, R164, R11 ;  /* 0x0000000ba40a7221 */ /* 0x004fe20000010000 */
[-C--:B------:R-:W-:Y:S01]  /*5a70*/  FMUL.FTZ R143, R143, R9.reuse ;  /* 0x000000098f8f7220 */ /* 0x080fe20000410000 */
[----:B------:R-:W2:Y:S01]  /*5a80*/  MUFU.EX2 R161, R161 ;  /* 0x000000a100a17308 */ /* 0x000ea20000000800 */
[-C--:B------:R-:W-:Y:S01]  /*5a90*/  FMUL.FTZ R146, R146, R9.reuse ;  /* 0x0000000992927220 */ /* 0x080fe20000410000 */
[-C--:B------:R-:W-:Y:S01]  /*5aa0*/  FMUL.FTZ R147, R147, R9.reuse ;  /* 0x0000000993937220 */ /* 0x080fe20000410000 */
[-C--:B------:R-:W-:Y:S01]  /*5ab0*/  FMUL.FTZ R150, R150, R9.reuse ;  /* 0x0000000996967220 */ /* 0x080fe20000410000 */
[----:B------:R-:W-:-:S04]  /*5ac0*/  FMUL.FTZ R151, R151, R9 ;  /* 0x0000000997977220 */ /* 0x000fc80000410000 */
[----:B------:R-:W3:Y:S01]  /*5ad0*/  MUFU.EX2 R175, R175 ;  /* 0x000000af00af7308 */ /* 0x000ee20000000800 */
[C---:B0-----:R-:W-:Y:S01]  /*5ae0*/  FADD.FTZ R6, R174.reuse, R5 ;  /* 0x00000005ae067221 */ /* 0x041fe20000010000 */
[----:B------:R-:W-:Y:S01]  /*5af0*/  F2FP.BF16.F32.PACK_AB R163, R174, R173 ;  /* 0x000000adaea3723e */ /* 0x000fe200000010ff */
[----:B------:R0:W-:Y:S04]  /*5b00*/  STSM.16.M88.4 [R23+0x26800], R152 ;  /* 0x0268009817007844 */ /* 0x0001e80000000200 */
[----:B------:R0:W-:Y:S01]  /*5b10*/  STSM.16.M88.4 [R184], R156 ;  /* 0x0000009cb8007844 */ /* 0x0001e20000000200 */
[----:B------:R-:W4:Y:S01]  /*5b20*/  MUFU.EX2 R168, R168 ;  /* 0x000000a800a87308 */ /* 0x000f220000000800 */
[C---:B--2---:R-:W-:Y:S01]  /*5b30*/  FADD.FTZ R10, R161.reuse, R10 ;  /* 0x0000000aa10a7221 */ /* 0x044fe20000010000 */
[----:B------:R-:W-:-:S02]  /*5b40*/  F2FP.BF16.F32.PACK_AB R164, R161, R164 ;  /* 0x000000a4a1a4723e */ /* 0x000fc400000010ff */
[----:B------:R-:W-:Y:S01]  /*5b50*/  F2FP.BF16.F32.PACK_AB R161, R170, R167 ;  /* 0x000000a7aaa1723e */ /* 0x000fe200000010ff */
[----:B------:R-:W-:-:S03]  /*5b60*/  FADD.FTZ R5, R165, R10 ;  /* 0x0000000aa5057221 */ /* 0x000fc60000010000 */
[----:B------:R-:W2:Y:S01]  /*5b70*/  MUFU.EX2 R182, R182 ;  /* 0x000000b600b67308 */ /* 0x000ea20000000800 */
[----:B---3--:R-:W-:Y:S01]  /*5b80*/  FADD.FTZ R11, R175, R6 ;  /* 0x00000006af0b7221 */ /* 0x008fe20000010000 */
[----:B------:R0:W-:Y:S03]  /*5b90*/  STSM.16.M88.4 [R186], R160 ;  /* 0x000000a0ba007844 */ /* 0x0001e60000000200 */
[----:B------:R-:W-:-:S03]  /*5ba0*/  FADD.FTZ R11, R178, R11 ;  /* 0x0000000bb20b7221 */ /* 0x000fc60000010000 */
[----:B------:R-:W3:Y:S01]  /*5bb0*/  MUFU.EX2 R177, R177 ;  /* 0x000000b100b17308 */ /* 0x000ee20000000800 */
[C---:B----4-:R-:W-:Y:S01]  /*5bc0*/  F2FP.BF16.F32.PACK_AB R166, R168.reuse, R165 ;  /* 0x000000a5a8a6723e */ /* 0x050fe200000010ff */
[----:B------:R-:W-:Y:S01]  /*5bd0*/  FADD.FTZ R5, R168, R5 ;  /* 0x00000005a8057221 */ /* 0x000fe20000010000 */
[----:B------:R-:W-:Y:S01]  /*5be0*/  F2FP.BF16.F32.PACK_AB R165, R178, R175 ;  /* 0x000000afb2a5723e */ /* 0x000fe200000010ff */
[----:B--2---:R-:W-:Y:S01]  /*5bf0*/  FADD.FTZ R6, R182, R11 ;  /* 0x0000000bb6067221 */ /* 0x004fe20000010000 */
[----:B---3--:R-:W-:-:S03]  /*5c00*/  F2FP.BF16.F32.PACK_AB R167, R177, R182 ;  /* 0x000000b6b1a7723e */ /* 0x008fc600000010ff */
[----:B------:R-:W-:Y:S02]  /*5c10*/  FADD.FTZ R6, R177, R6 ;  /* 0x00000006b1067221 */ /* 0x000fe40000010000 */
[----:B------:R0:W-:Y:S01]  /*5c20*/  STSM.16.M88.4 [R185], R164 ;  /* 0x000000a4b9007844 */ /* 0x0001e20000000200 */
[----:B------:R-:W-:Y:S05]  /*5c30*/  @!P0 BRA `(.L_x_282) ;  /* 0x0000000000048947 */ /* 0x000fea0003800000 */
[----:B------:R-:W-:Y:S01]  /*5c40*/  BPT.TRAP 0x1 ;  /* 0x000000040000795c */ /* 0x000fe20000300000 */
.L_x_282:
[----:B------:R2:W3:Y:S01]  /*5c50*/  SYNCS.PHASECHK.TRANS64.TRYWAIT P3, [UR22+0x28c50], R8 ;  /* 0x028c5008ff0075a7 */ /* 0x0004e20008060156 */
[----:B------:R-:W-:Y:S05]  /*5c60*/  @!P0 BRA `(.L_x_283) ;  /* 0x0000000000048947 */ /* 0x000fea0003800000 */
[----:B------:R-:W-:Y:S01]  /*5c70*/  BPT.TRAP 0x1 ;  /* 0x000000040000795c */ /* 0x000fe20000300000 */
.L_x_283:
[----:B---3--:R-:W-:Y:S05]  /*5c80*/  @P3 BRA `(.L_x_284) ;  /* 0x0000000000083947 */ /* 0x008fea0003800000 */
[----:B------:R-:W3:Y:S02]  /*5c90*/  SYNCS.PHASECHK.TRANS64.TRYWAIT P3, [UR22+0x28c50], R8 ;  /* 0x028c5008ff0075a7 */ /* 0x000ee40008060156 */
[----:B---3--:R-:W-:Y:S05]  /*5ca0*/  @!P3 BRA `(.L_x_285) ;  /* 0x0000008000f4b947 */ /* 0x008fea0003800000 */
.L_x_284:
[----:B------:R-:W-:Y:S01]  /*5cb0*/  ULEA UR10, UR41, UR48, 0xc ;  /* 0x00000030290a7291 */ /* 0x000fe2000f8e603f */
[----:B------:R-:W-:Y:S01]  /*5cc0*/  WARPGROUP.ARRIVE ;  /* 0x00000000000079c5 */ /* 0x000fe20000000000 */
[----:B------:R-:W-:Y:S01]  /*5cd0*/  UMOV UR7, 0x40000040 ;  /* 0x4000004000077882 */ /* 0x000fe20000000000 */
[----:B---3--:R-:W-:Y:S01]  /*5ce0*/  @!P1 VIADD R171, R171, 0x28c60 ;  /* 0x00028c60abab9836 */ /* 0x008fe20000000000 */
        /* <DEDUP_REMOVED lines=35> */
.L_x_277:
[----:B------:R-:W4:Y:S01]  /*5f20*/  SHFL.BFLY PT, R4, R5, 0x2, 0x1f ;  /* 0x0c401f0005047f89 */ /* 0x000f2200000e0000 */
[----:B------:R-:W-:Y:S01]  /*5f30*/  IMAD.MOV R10, RZ, RZ, -R22 ;  /* 0x000000ffff0a7224 */ /* 0x000fe200078e0a16 */
[----:B------:R-:W-:Y:S01]  /*5f40*/  UIADD3 UR37, UR37, 0x1, URZ ;  /* 0x0000000125257890 */ /* 0x000fe2000fffe03f */
[----:B------:R-:W-:Y:S01]  /*5f50*/  IMAD.U32 R15, RZ, RZ, UR20 ;  /* 0x00000014ff0f7e24 */ /* 0x000fe2000f8e00ff */
[----:B------:R-:W5:Y:S01]  /*5f60*/  SHFL.BFLY PT, R9, R6, 0x2, 0x1f ;  /* 0x0c401f0006097f89 */ /* 0x000f6200000e0000 */
[----:B------:R-:W-:Y:S08]  /*5f70*/  BAR.ARV 0x8, 0xa0 ;  /* 0x0202800000007b1d */ /* 0x000ff00000002000 */
[----:B------:R-:W-:Y:S01]  /*5f80*/  BAR.SYNC.DEFER_BLOCKING 0xf, 0x100 ;  /* 0x03c4000000007b1d */ /* 0x000fe20000010000 */
[----:B------:R-:W-:Y:S01]  /*5f90*/  ISETP.NE.AND P0, PT, R17, R10, PT ;  /* 0x0000000a1100720c */ /* 0x000fe20003f05270 */
[----:B----4-:R-:W-:Y:S01]  /*5fa0*/  FADD.FTZ R4, R4, R5 ;  /* 0x0000000504047221 */ /* 0x010fe20000010000 */
[----:B------:R-:W-:Y:S01]  /*5fb0*/  IMAD.U32 R5, RZ, RZ, UR41 ;  /* 0x00000029ff057e24 */ /* 0x000fe2000f8e00ff */
[----:B------:R-:W-:Y:S01]  /*5fc0*/  UIADD3 UR41, UR41, 0x1, URZ ;  /* 0x0000000129297890 */ /* 0x000fe2000fffe03f */
[----:B-----5:R-:W-:-:S02]  /*5fd0*/  FADD.FTZ R9, R9, R6 ;  /* 0x0000000609097221 */ /* 0x020fc40000010000 */
[----:B-1----:R-:W1:Y:S07]  /*5fe0*/  SHFL.BFLY PT, R7, R4, 0x1, 0x1f ;  /* 0x0c201f0004077f89 */ /* 0x002e6e00000e0000 */
[----:B------:R-:W-:Y:S01]  /*5ff0*/  @!P0 IMAD R5, R5, 0x40, R16 ;  /* 0x0000004005058824 */ /* 0x000fe200078e0210 */
[----:B------:R-:W-:Y:S01]  /*6000*/  UISETP.NE.AND UP0, UPT, UR41, 0x2, UPT ;  /* 0x000000022900788c */ /* 0x000fe2000bf05270 */
[----:B--2---:R-:W2:Y:S03]  /*6010*/  SHFL.BFLY PT, R8, R9, 0x1, 0x1f ;  /* 0x0c201f0009087f89 */ /* 0x004ea600000e0000 */
[----:B------:R-:W-:Y:S01]  /*6020*/  @!P0 LEA R5, R5, UR42, 0x2 ;  /* 0x0000002a05058c11 */ /* 0x000fe2000f8e10ff */
[----:B------:R-:W-:-:S02]  /*6030*/  USEL UR4, URZ, 0x1, UP0 ;  /* 0x000000013f047887 */ /* 0x000fc40008000000 */
[----:B------:R-:W-:Y:S02]  /*6040*/  USEL UR41, UR41, URZ, UP0 ;  /* 0x0000003f29297287 */ /* 0x000fe40008000000 */
[----:B------:R-:W-:Y:S01]  /*6050*/  ULOP3.LUT UR40, UR40, UR4, URZ, 0x3c, !UPT ;  /* 0x0000000428287292 */ /* 0x000fe2000f8e3c3f */
[----:B-1----:R-:W-:Y:S01]  /*6060*/  FADD.FTZ R11, R4, R7 ;  /* 0x00000007040b7221 */ /* 0x002fe20000010000 */
[----:B------:R-:W-:Y:S02]  /*6070*/  IMAD.MOV.U32 R7, RZ, RZ, RZ ;  /* 0x000000ffff077224 */ /* 0x000fe400078e00ff */
[----:B------:R-:W-:Y:S02]  /*6080*/  IMAD.MOV.U32 R4, RZ, RZ, RZ ;  /* 0x000000ffff047224 */ /* 0x000fe400078e00ff */
[----:B--2---:R-:W-:Y:S01]  /*6090*/  FADD.FTZ R13, R9, R8 ;  /* 0x00000008090d7221 */ /* 0x004fe20000010000 */
[----:B------:R-:W-:Y:S02]  /*60a0*/  FSETP.NE.FTZ.AND P1, PT, R11, RZ, PT ;  /* 0x000000ff0b00720b */ /* 0x000fe40003f35000 */
[----:B------:R-:W-:-:S02]  /*60b0*/  MOV R9, UR20 ;  /* 0x0000001400097c02 */ /* 0x000fc40008000f00 */
[----:B------:R-:W-:-:S09]  /*60c0*/  FSETP.NE.FTZ.AND P2, PT, R13, RZ, PT ;  /* 0x000000ff0d00720b */ /* 0x000fd20003f55000 */
[----:B------:R-:W0:Y:S04]  /*60d0*/  @P1 MUFU.RCP R7, R11 ;  /* 0x0000000b00071308 */ /* 0x000e280000001000 */
[----:B------:R-:W-:-:S04]  /*60e0*/  @P2 FMUL.FTZ R15, R15, 0.69314718246459960938 ;  /* 0x3f3172180f0f2820 */ /* 0x000fc80000410000 */
[----:B------:R-:W-:Y:S08]  /*60f0*/  @P2 MUFU.RCP R4, R13 ;  /* 0x0000000d00042308 */ /* 0x000ff00000001000 */
[----:B------:R-:W1:Y:S01]  /*6100*/  @P1 MUFU.LG2 R6, R11 ;  /* 0x0000000b00061308 */ /* 0x000e620000000c00 */
        /* <DEDUP_REMOVED lines=65> */
[----:B-1----:R-:W-:Y:S01]  /*6520*/  @P1 FMUL.FTZ R6, R6, 0.69314718246459960938 ;  /* 0x3f31721806061820 */ /* 0x002fe20000410000 */
[----:B------:R-:W-:-:S02]  /*6530*/  IMAD.MOV.U32 R36, RZ, RZ, -0x800000 ;  /* 0xff800000ff247424 */ /* 0x000fc400078e00ff */
[-C--:B------:R-:W-:Y:S01]  /*6540*/  FMUL.FTZ R11, R30, R4.reuse ;  /* 0x000000041e0b7220 */ /* 0x080fe20000410000 */
[----:B------:R1:W-:Y:S01]  /*6550*/  @!P0 STS [R5+0x28820], R4 ;  /* 0x0288200405008388 */ /* 0x0003e20000000800 */
[----:B------:R-:W-:Y:S01]  /*6560*/  IMAD.MOV.U32 R32, RZ, RZ, -0x800000 ;  /* 0xff800000ff207424 */ /* 0x000fe200078e00ff */
[----:B------:R-:W-:Y:S01]  /*6570*/  PLOP3.LUT P0, PT, PT, PT, PT, 0x8, 0x0 ;  /* 0x000000000000781c */ /* 0x000fe20003f0e170 */
[-C--:B------:R-:W-:Y:S01]  /*6580*/  FMUL.FTZ R27, R27, R4.reuse ;  /* 0x000000041b1b7220 */ /* 0x080fe20000410000 */
[-C--:B------:R-:W-:Y:S01]  /*6590*/  FMUL.FTZ R31, R31, R4.reuse ;  /* 0x000000041f1f7220 */ /* 0x080fe20000410000 */
[-C--:B------:R-:W-:Y:S01]  /*65a0*/  FMUL.FTZ R34, R34, R4.reuse ;  /* 0x0000000422227220 */ /* 0x080fe20000410000 */
[----:B0-----:R-:W0:Y:S01]  /*65b0*/  @P2 MUFU.LG2 R7, R13 ;  /* 0x0000000d00072308 */ /* 0x001e220000000c00 */
[-C--:B------:R-:W-:Y:S01]  /*65c0*/  FMUL.FTZ R35, R35, R4.reuse ;  /* 0x0000000423237220 */ /* 0x080fe20000410000 */
[-C--:B------:R-:W-:Y:S01]  /*65d0*/  FMUL.FTZ R38, R38, R4.reuse ;  /* 0x0000000426267220 */ /* 0x080fe20000410000 */
[-C--:B------:R-:W-:Y:S01]  /*65e0*/  FMUL.FTZ R39, R39, R4.reuse ;  /* 0x0000000427277220 */ /* 0x080fe20000410000 */
[----:B-1----:R-:W-:Y:S01]  /*65f0*/  @P1 FMUL.FTZ R5, R9, 0.69314718246459960938 ;  /* 0x3f31721809051820 */ /* 0x002fe20000410000 */
        /* <DEDUP_REMOVED lines=12> */
[----:B0-----:R-:W-:Y:S01]  /*66c0*/  @P2 FMUL.FTZ R14, R7, 0.69314718246459960938 ;  /* 0x3f317218070e2820 */ /* 0x001fe20000410000 */
        /* <DEDUP_REMOVED lines=48> */
.L_x_258:
[----:B------:R-:W0:Y:S08]  /*69d0*/  S2UR UR4, SR_CgaCtaId ;  /* 0x00000000000479c3 */ /* 0x000e300000008800 */
[----:B------:R-:W-:Y:S06]  /*69e0*/  BAR.SYNC.DEFER_BLOCKING 0x5, 0x120 ;  /* 0x0144800000007b1d */ /* 0x000fec0000010000 */
[----:B------:R-:W-:Y:S01]  /*69f0*/  UMOV UR42, 0x400 ;  /* 0x00000400002a7882 */ /* 0x000fe20000000000 */
[----:B------:R-:W-:Y:S01]  /*6a00*/  BSSY B0, `(.L_x_287) ;  /* 0x0000284000007945 */ /* 0x000fe20003800000 */
[----:B0-----:R-:W-:-:S09]  /*6a10*/  ULEA UR42, UR4, UR42, 0x18 ;  /* 0x0000002a042a7291 */ /* 0x001fd2000f8ec03f */
[----:B------:R-:W0:Y:S02]  /*6a20*/  LDS.128 R4, [UR42+0x28cd0] ;  /* 0x028cd02aff047984 */ /* 0x000e240008000c00 */
[----:B0-----:R-:W-:Y:S01]  /*6a30*/  R2UR UR5, R6 ;  /* 0x00000000060572ca */ /* 0x001fe200000e0000 */
[----:B------:R-:W-:Y:S06]  /*6a40*/  BAR.ARV 0x4, 0x120 ;  /* 0x0104800000007b1d */ /* 0x000fec0000002000 */
[----:B------:R-:W-:Y:S08]  /*6a50*/  @P0 BRA `(.L_x_288) ;  /* 0x0000001c00440947 */ /* 0x000ff00003800000 */
[----:B------:R-:W0:Y:S08]  /*6a60*/  S2UR UR4, SR_SWINHI ;  /* 0x00000000000479c3 */ /* 0x000e300000002f00 */
[----:B------:R-:W-:Y:S01]  /*6a70*/  BAR.SYNC.DEFER_BLOCKING 0x1, 0x100 ;  /* 0x0044000000007b1d */ /* 0x000fe20000010000 */
[----:B------:R-:W-:Y:S01]  /*6a80*/  F2FP.BF16.F32.PACK_AB R8, R8, R167 ;  /* 0x000000a70808723e */ /* 0x000fe200000010ff */
[----:B------:R-:W-:Y:S01]  /*6a90*/  USHF.L.U32 UR8, UR44, 0x2, URZ ;  /* 0x000000022c087899 */ /* 0x000fe2000800063f */
[----:B------:R-:W-:Y:S01]  /*6aa0*/  F2FP.BF16.F32.PACK_AB R9, R27, R9 ;  /* 0x000000091b09723e */ /* 0x000fe200000010ff */
[----:B------:R-:W-:Y:S01]  /*6ab0*/  USHF.L.U64.HI UR9, UR44, 0x2, UR45 ;  /* 0x000000022c097899 */ /* 0x000fe2000801022d */
[----:B------:R-:W-:-:S02]  /*6ac0*/  F2FP.BF16.F32.PACK_AB R10, R10, R12 ;  /* 0x0000000c0a0a723e */ /* 0x000fc400000010ff */
[----:B------:R-:W-:Y:S02]  /*6ad0*/  F2FP.BF16.F32.PACK_AB R11, R31, R11 ;  /* 0x0000000b1f0b723e */ /* 0x000fe400000010ff */
[----:B------:R-:W-:Y:S02]  /*6ae0*/  F2FP.BF16.F32.PACK_AB R40, R41, R40 ;  /* 0x000000282928723e */ /* 0x000fe400000010ff */
[----:B------:R-:W-:Y:S02]  /*6af0*/  F2FP.BF16.F32.PACK_AB R41, R43, R42 ;  /* 0x0000002a2b29723e */ /* 0x000fe400000010ff */
[----:B------:R-:W-:Y:S02]  /*6b00*/  F2FP.BF16.F32.PACK_AB R48, R49, R48 ;  /* 0x000000303130723e */ /* 0x000fe400000010ff */
[----:B------:R-:W-:Y:S02]  /*6b10*/  F2FP.BF16.F32.PACK_AB R42, R45, R44 ;  /* 0x0000002c2d2a723e */ /* 0x000fe400000010ff */
[----:B------:R-:W-:-:S02]  /*6b20*/  F2FP.BF16.F32.PACK_AB R43, R47, R46 ;  /* 0x0000002e2f2b723e */ /* 0x000fc400000010ff */
[----:B------:R-:W-:Y:S02]  /*6b30*/  F2FP.BF16.F32.PACK_AB R49, R51, R50 ;  /* 0x000000323331723e */ /* 0x000fe400000010ff */
[----:B------:R-:W-:Y:S01]  /*6b40*/  F2FP.BF16.F32.PACK_AB R56, R57, R56 ;  /* 0x000000383938723e */ /* 0x000fe200000010ff */
[----:B------:R-:W-:Y:S01]  /*6b50*/  UMOV UR6, UR42 ;  /* 0x0000002a00067c82 */ /* 0x000fe20008000000 */
[----:B0-----:R-:W-:Y:S01]  /*6b60*/  UMOV UR7, UR4 ;  /* 0x0000000400077c82 */ /* 0x001fe20008000000 */
[----:B------:R-:W-:Y:S01]  /*6b70*/  F2FP.BF16.F32.PACK_AB R50, R53, R52 ;  /* 0x000000343532723e */ /* 0x000fe200000010ff */
[----:B------:R-:W-:Y:S01]  /*6b80*/  IMAD.U32 R134, RZ, RZ, UR6 ;  /* 0x00000006ff867e24 */ /* 0x000fe2000f8e00ff */
[----:B------:R-:W-:Y:S01]  /*6b90*/  F2FP.BF16.F32.PACK_AB R51, R55, R54 ;  /* 0x000000363733723e */ /* 0x000fe200000010ff */
[----:B------:R-:W-:Y:S01]  /*6ba0*/  IMAD.U32 R135, RZ, RZ, UR7 ;  /* 0x00000007ff877e24 */ /* 0x000fe2000f8e00ff */
[----:B------:R-:W-:Y:S01]  /*6bb0*/  F2FP.BF16.F32.PACK_AB R57, R59, R58 ;  /* 0x0000003a3b39723e */ /* 0x000fe200000010ff */
[----:B------:R-:W-:Y:S01]  /*6bc0*/  ULDC.64 UR6, c[0x0][0xbd8] ;  /* 0x0002f60000067ab9 */ /* 0x000fe20000000a00 */
[----:B------:R-:W-:Y:S01]  /*6bd0*/  F2FP.BF16.F32.PACK_AB R64, R65, R64 ;  /* 0x000000404140723e */ /* 0x000fe200000010ff */
[----:B------:R-:W-:Y:S01]  /*6be0*/  IMAD.WIDE R130, R189, 0x2, R134 ;  /* 0x00000002bd827825 */ /* 0x000fe200078e0286 */
[----:B------:R-:W-:Y:S01]  /*6bf0*/  F2FP.BF16.F32.PACK_AB R58, R61, R60 ;  /* 0x0000003c3d3a723e */ /* 0x000fe200000010ff */
[----:B------:R-:W-:Y:S01]  /*6c00*/  UIADD3 UR4, UP1, UR8, UR6, URZ ;  /* 0x0000000608047290 */ /* 0x000fe2000ff3e03f */
[----:B------:R-:W-:Y:S01]  /*6c10*/  F2FP.BF16.F32.PACK_AB R59, R63, R62 ;  /* 0x0000003e3f3b723e */ /* 0x000fe200000010ff */
[----:B------:R-:W-:Y:S01]  /*6c20*/  UISETP.NE.U32.AND UP0, UPT, UR6, URZ, UPT ;  /* 0x0000003f0600728c */ /* 0x000fe2000bf05070 */
[C---:B------:R-:W-:Y:S01]  /*6c30*/  IADD3 R169, P1, R130.reuse, 0x20, RZ ;  /* 0x0000002082a97810 */ /* 0x040fe20007f3e0ff */
[----:B------:R-:W-:Y:S01]  /*6c40*/  UIADD3.X UR6, UR9, UR7, URZ, UP1, !UPT ;  /* 0x0000000709067290 */ /* 0x000fe20008ffe43f */
[----:B------:R-:W-:Y:S01]  /*6c50*/  LOP3.LUT R3, R130, 0x380, RZ, 0xc0, !PT ;  /* 0x0000038082037812 */ /* 0x000fe200078ec0ff */
[----:B------:R-:W-:Y:S01]  /*6c60*/  UISETP.NE.AND.EX UP0, UPT, UR7, URZ, UPT, UP0 ;  /* 0x0000003f0700728c */ /* 0x000fe2000bf05300 */
[----:B------:R-:W-:-:S02]  /*6c70*/  IADD3.X R15, RZ, R131, RZ, P1, !PT ;  /* 0x00000083ff0f7210 */ /* 0x000fc40000ffe4ff */
[C---:B------:R-:W-:Y:S02]  /*6c80*/  IADD3 R4, P0, R130.reuse, 0x40, RZ ;  /* 0x0000004082047810 */ /* 0x040fe40007f1e0ff */
[C---:B------:R-:W-:Y:S02]  /*6c90*/  IADD3 R179, P4, R130.reuse, 0x60, RZ ;  /* 0x0000006082b37810 */ /* 0x040fe40007f9e0ff */
[C---:B------:R-:W-:Y:S01]  /*6ca0*/  IADD3 R181, P3, R130.reuse, 0x2000, RZ ;  /* 0x0000200082b57810 */ /* 0x040fe20007f7e0ff */
[--C-:B------:R-:W-:Y:S01]  /*6cb0*/  IMAD.X R21, RZ, RZ, R131.reuse, P0 ;  /* 0x000000ffff157224 */ /* 0x100fe200000e0683 */
[C---:B------:R-:W-:Y:S01]  /*6cc0*/  IADD3 R183, P6, R130.reuse, 0x2020, RZ ;  /* 0x0000202082b77810 */ /* 0x040fe20007fde0ff */
[--C-:B------:R-:W-:Y:S01]  /*6cd0*/  IMAD.X R25, RZ, RZ, R131.reuse, P4 ;  /* 0x000000ffff197224 */ /* 0x100fe200020e0683 */
[C---:B------:R-:W-:Y:S01]  /*6ce0*/  IADD3 R94, P5, R130.reuse, 0x2040, RZ ;  /* 0x00002040825e7810 */ /* 0x040fe20007fbe0ff */
[--C-:B------:R-:W-:Y:S01]  /*6cf0*/  IMAD.X R29, RZ, RZ, R131.reuse, P3 ;  /* 0x000000ffff1d7224 */ /* 0x100fe200018e0683 */
[C---:B------:R-:W-:Y:S01]  /*6d00*/  IADD3 R193, P1, R130.reuse, 0x4000, RZ ;  /* 0x0000400082c17810 */ /* 0x040fe20007f3e0ff */
[--C-:B------:R-:W-:Y:S01]  /*6d10*/  IMAD.X R91, RZ, RZ, R131.reuse, P6 ;  /* 0x000000ffff5b7224 */ /* 0x100fe200030e0683 */
[----:B------:R-:W-:Y:S01]  /*6d20*/  IADD3 R191, P2, R130, 0x2060, RZ ;  /* 0x0000206082bf7810 */ /* 0x000fe20007f5e0ff */
[--C-:B------:R-:W-:Y:S01]  /*6d30*/  IMAD.X R95, RZ, RZ, R131.reuse, P5 ;  /* 0x000000ffff5f7224 */ /* 0x100fe200028e0683 */
[----:B------:R-:W-:Y:S01]  /*6d40*/  SHF.R.U64 R3, R3, 0x3, RZ ;  /* 0x0000000303037819 */ /* 0x000fe200000012ff */
[----:B------:R-:W-:Y:S01]  /*6d50*/  IMAD.X R103, RZ, RZ, R131, P1 ;  /* 0x000000ffff677224 */ /* 0x000fe200008e0683 */
        /* <DEDUP_REMOVED lines=10> */
[----:B------:R-:W-:Y:S01]  /*6e00*/  IMAD.X R119, RZ, RZ, R131, P6 ;  /* 0x000000ffff777224 */ /* 0x000fe200030e0683 */
[----:B------:R-:W-:-:S02]  /*6e10*/  IADD3 R203, P1, R130, 0x6060, RZ ;  /* 0x0000606082cb7810 */ /* 0x000fc40007f3e0ff */
[----:B------:R-:W-:Y:S01]  /*6e20*/  LOP3.LUT R130, R3, R130, RZ, 0x3c, !PT ;  /* 0x0000008203827212 */ /* 0x000fe200078e3cff */
[--C-:B------:R-:W-:Y:S01]  /*6e30*/  IMAD.X R127, RZ, RZ, R131.reuse, P2 ;  /* 0x000000ffff7f7224 */ /* 0x100fe200010e0683 */
[----:B------:R-:W-:Y:S01]  /*6e40*/  LOP3.LUT R0, R169, 0x380, RZ, 0xc0, !PT ;  /* 0x00000380a9007812 */ /* 0x000fe200078ec0ff */
[----:B------:R-:W-:Y:S01]  /*6e50*/  IMAD.X R13, RZ, RZ, R131, P1 ;  /* 0x000000ffff0d7224 */ /* 0x000fe200008e0683 */
[----:B------:R-:W-:Y:S02]  /*6e60*/  LOP3.LUT R3, R4, 0x380, RZ, 0xc0, !PT ;  /* 0x0000038004037812 */ /* 0x000fe400078ec0ff */
[----:B------:R-:W-:Y:S02]  /*6e70*/  SHF.R.U64 R0, R0, 0x3, RZ ;  /* 0x0000000300007819 */ /* 0x000fe400000012ff */
[----:B------:R-:W-:Y:S02]  /*6e80*/  SHF.R.U64 R3, R3, 0x3, RZ ;  /* 0x0000000303037819 */ /* 0x000fe400000012ff */
[----:B------:R-:W-:-:S02]  /*6e90*/  LOP3.LUT R6, R179, 0x380, RZ, 0xc0, !PT ;  /* 0x00000380b3067812 */ /* 0x000fc400078ec0ff */
[----:B------:R-:W-:Y:S02]  /*6ea0*/  LOP3.LUT R14, R0, R169, RZ, 0x3c, !PT ;  /* 0x000000a9000e7212 */ /* 0x000fe400078e3cff */
[----:B------:R-:W-:Y:S02]  /*6eb0*/  LOP3.LUT R20, R3, R4, RZ, 0x3c, !PT ;  /* 0x0000000403147212 */ /* 0x000fe400078e3cff */
[----:B------:R-:W-:Y:S02]  /*6ec0*/  LOP3.LUT R0, R183, 0x380, RZ, 0xc0, !PT ;  /* 0x00000380b7007812 */ /* 0x000fe400078ec0ff */
[----:B------:R-:W-:Y:S02]  /*6ed0*/  LOP3.LUT R4, R191, 0x380, RZ, 0xc0, !PT ;  /* 0x00000380bf047812 */ /* 0x000fe400078ec0ff */
[----:B------:R-:W-:Y:S02]  /*6ee0*/  LOP3.LUT R3, R94, 0x380, RZ, 0xc0, !PT ;  /* 0x000003805e037812 */ /* 0x000fe400078ec0ff */
[----:B------:R-:W-:-:S02]  /*6ef0*/  SHF.R.U64 R6, R6, 0x3, RZ ;  /* 0x0000000306067819 */ /* 0x000fc400000012ff */
[----:B------:R-:W-:Y:S02]  /*6f00*/  SHF.R.U64 R0, R0, 0x3, RZ ;  /* 0x0000000300007819 */ /* 0x000fe400000012ff */
[----:B------:R-:W-:Y:S02]  /*6f10*/  SHF.R.U64 R4, R4, 0x3, RZ ;  /* 0x0000000304047819 */ /* 0x000fe400000012ff */
[----:B------:R-:W-:Y:S02]  /*6f20*/  SHF.R.U64 R3, R3, 0x3, RZ ;  /* 0x0000000303037819 */ /* 0x000fe400000012ff */
[----:B------:R-:W-:Y:S02]  /*6f30*/  LOP3.LUT R24, R6, R179, RZ, 0x3c, !PT ;  /* 0x000000b306187212 */ /* 0x000fe400078e3cff */
[----:B------:R-:W-:Y:S02]  /*6f40*/  LOP3.LUT R6, R193, 0x380, RZ, 0xc0, !PT ;  /* 0x00000380c1067812 */ /* 0x000fe400078ec0ff */
[----:B------:R-:W-:-:S02]  /*6f50*/  LOP3.LUT R90, R0, R183, RZ, 0x3c, !PT ;  /* 0x000000b7005a7212 */ /* 0x000fc400078e3cff */
[----:B------:R-:W-:Y:S02]  /*6f60*/  LOP3.LUT R98, R4, R191, RZ, 0x3c, !PT ;  /* 0x000000bf04627212 */ /* 0x000fe400078e3cff */
[----:B------:R-:W-:Y:S02]  /*6f70*/  LOP3.LUT R0, R195, 0x380, RZ, 0xc0, !PT ;  /* 0x00000380c3007812 */ /* 0x000fe400078ec0ff */
[----:B------:R-:W-:Y:S02]  /*6f80*/  LOP3.LUT R94, R3, R94, RZ, 0x3c, !PT ;  /* 0x0000005e035e7212 */ /* 0x000fe400078e3cff */
[----:B------:R-:W-:Y:S02]  /*6f90*/  LOP3.LUT R4, R197, 0x380, RZ, 0xc0, !PT ;  /* 0x00000380c5047812 */ /* 0x000fe400078ec0ff */
[----:B------:R-:W-:Y:S02]  /*6fa0*/  LOP3.LUT R28, R181, 0x380, RZ, 0xc0, !PT ;  /* 0x00000380b51c7812 */ /* 0x000fe400078ec0ff */
[----:B------:R-:W-:-:S02]  /*6fb0*/  LOP3.LUT R3, R110, 0x380, RZ, 0xc0, !PT ;  /* 0x000003806e037812 */ /* 0x000fc400078ec0ff */
[----:B------:R-:W-:Y:S02]  /*6fc0*/  SHF.R.U64 R6, R6, 0x3, RZ ;  /* 0x0000000306067819 */ /* 0x000fe400000012ff */
[----:B------:R-:W-:Y:S02]  /*6fd0*/  SHF.R.U64 R0, R0, 0x3, RZ ;  /* 0x0000000300007819 */ /* 0x000fe400000012ff */
[----:B------:R-:W-:Y:S02]  /*6fe0*/  SHF.R.U64 R4, R4, 0x3, RZ ;  /* 0x0000000304047819 */ /* 0x000fe400000012ff */
[----:B------:R-:W-:Y:S02]  /*6ff0*/  MOV R130, R130 ;  /* 0x0000008200827202 */ /* 0x000fe40000000f00 */
[----:B------:R-:W-:Y:S02]  /*7000*/  SHF.R.U64 R28, R28, 0x3, RZ ;  /* 0x000000031c1c7819 */ /* 0x000fe400000012ff */
[----:B------:R-:W-:Y:S01]  /*7010*/  SHF.R.U64 R3, R3, 0x3, RZ ;  /* 0x0000000303037819 */ /* 0x000fe200000012ff */
[----:B------:R0:W-:Y:S01]  /*7020*/  STSM.16.M88.4 [R130], R8 ;  /* 0x0000000882007844 */ /* 0x0001e20000000200 */
[----:B------:R-:W-:-:S02]  /*7030*/  LOP3.LUT R102, R6, R193, RZ, 0x3c, !PT ;  /* 0x000000c106667212 */ /* 0x000fc400078e3cff */
[----:B------:R-:W-:Y:S02]  /*7040*/  LOP3.LUT R6, R199, 0x380, RZ, 0xc0, !PT ;  /* 0x00000380c7067812 */ /* 0x000fe400078ec0ff */
[----:B------:R-:W-:Y:S02]  /*7050*/  LOP3.LUT R106, R0, R195, RZ, 0x3c, !PT ;  /* 0x000000c3006a7212 */ /* 0x000fe400078e3cff */
[----:B------:R-:W-:Y:S02]  /*7060*/  LOP3.LUT R114, R4, R197, RZ, 0x3c, !PT ;  /* 0x000000c504727212 */ /* 0x000fe400078e3cff */
[----:B------:R-:W-:Y:S02]  /*7070*/  LOP3.LUT R0, R201, 0x380, RZ, 0xc0, !PT ;  /* 0x00000380c9007812 */ /* 0x000fe400078ec0ff */
[----:B------:R-:W-:Y:S02]  /*7080*/  LOP3.LUT R28, R28, R181, RZ, 0x3c, !PT ;  /* 0x000000b51c1c7212 */ /* 0x000fe400078e3cff */
[----:B------:R-:W-:-:S02]  /*7090*/  LOP3.LUT R110, R3, R110, RZ, 0x3c, !PT ;  /* 0x0000006e036e7212 */ /* 0x000fc400078e3cff */
[----:B------:R-:W-:Y:S02]  /*70a0*/  LOP3.LUT R4, R203, 0x380, RZ, 0xc0, !PT ;  /* 0x00000380cb047812 */ /* 0x000fe400078ec0ff */
[----:B------:R-:W-:Y:S02]  /*70b0*/  LOP3.LUT R3, R126, 0x380, RZ, 0xc0, !PT ;  /* 0x000003807e037812 */ /* 0x000fe400078ec0ff */
[----:B------:R-:W-:Y:S02]  /*70c0*/  MOV R15, R14 ;  /* 0x0000000e000f7202 */ /* 0x000fe40000000f00 */
[----:B0-----:R-:W-:Y:S02]  /*70d0*/  F2FP.BF16.F32.PACK_AB R8, R33, R163 ;  /* 0x000000a32108723e */ /* 0x001fe400000010ff */
[----:B------:R-:W-:Y:S02]  /*70e0*/  F2FP.BF16.F32.PACK_AB R9, R35, R34 ;  /* 0x000000222309723e */ /* 0x000fe400000010ff */
[----:B------:R-:W-:-:S02]  /*70f0*/  F2FP.BF16.F32.PACK_AB R10, R37, R155 ;  /* 0x0000009b250a723e */ /* 0x000fc400000010ff */
[----:B------:R-:W-:Y:S02]  /*7100*/  F2FP.BF16.F32.PACK_AB R11, R39, R38 ;  /* 0x00000026270b723e */ /* 0x000fe400000010ff */
[----:B------:R-:W-:Y:S02]  /*7110*/  SHF.R.U64 R6, R6, 0x3, RZ ;  /* 0x0000000306067819 */ /* 0x000fe400000012ff */
[----:B------:R-:W-:Y:S01]  /*7120*/  MOV R20, R20 ;  /* 0x0000001400147202 */ /* 0x000fe20000000f00 */
[----:B------:R0:W-:Y:S01]  /*7130*/  STSM.16.M88.4 [R15], R8 ;  /* 0x000000080f007844 */ /* 0x0001e20000000200 */
[----:B------:R-:W-:Y:S02]  /*7140*/  SHF.R.U64 R0, R0, 0x3, RZ ;  /* 0x0000000300007819 */ /* 0x000fe400000012ff */
[----:B------:R-:W-:Y:S01]  /*7150*/  MOV R24, R24 ;  /* 0x0000001800187202 */ /* 0x000fe20000000f00 */
[----:B------:R-:W-:Y:S01]  /*7160*/  STSM.16.M88.4 [R20], R40 ;  /* 0x0000002814007844 */ /* 0x000fe20000000200 */
[----:B------:R-:W-:-:S02]  /*7170*/  SHF.R.U64 R4, R4, 0x3, RZ ;  /* 0x0000000304047819 */ /* 0x000fc400000012ff */
[----:B------:R-:W-:Y:S01]  /*7180*/  MOV R28, R28 ;  /* 0x0000001c001c7202 */ /* 0x000fe20000000f00 */
[----:B------:R-:W-:Y:S01]  /*7190*/  STSM.16.M88.4 [R24], R48 ;  /* 0x0000003018007844 */ /* 0x000fe20000000200 */
[----:B------:R-:W-:Y:S02]  /*71a0*/  F2FP.BF16.F32.PACK_AB R65, R67, R66 ;  /* 0x000000424341723e */ /* 0x000fe400000010ff */
[----:B------:R-:W-:Y:S01]  /*71b0*/  F2FP.BF16.F32.PACK_AB R72, R73, R72 ;  /* 0x000000484948723e */ /* 0x000fe200000010ff */
[----:B------:R-:W-:Y:S01]  /*71c0*/  STSM.16.M88.4 [R28], R56 ;  /* 0x000000381c007844 */ /* 0x000fe20000000200 */
[----:B------:R-:W-:Y:S02]  /*71d0*/  SHF.R.U64 R3, R3, 0x3, RZ ;  /* 0x0000000303037819 */ /* 0x000fe400000012ff */
[----:B------:R-:W-:Y:S01]  /*71e0*/  MOV R14, R90 ;  /* 0x0000005a000e7202 */ /* 0x000fe20000000f00 */
[----:B0-----:R-:W-:Y:S01]  /*71f0*/  IMAD.U32 R11, RZ, RZ, UR6 ;  /* 0x00000006ff0b7e24 */ /* 0x001fe2000f8e00ff */
[----:B------:R-:W-:Y:S01]  /*7200*/  F2FP.BF16.F32.PACK_AB R66, R69, R68 ;  /* 0x000000444542723e */ /* 0x000fe200000010ff */
[----:B------:R-:W-:Y:S01]  /*7210*/  ULDC.64 UR6, c[0x0][0xbe0] ;  /* 0x0002f80000067ab9 */ /* 0x000fe20000000a00 */
[----:B------:R-:W-:Y:S01]  /*7220*/  F2FP.BF16.F32.PACK_AB R67, R71, R70 ;  /* 0x000000464743723e */ /* 0x000fe200000010ff */
[----:B------:R-:W-:Y:S01]  /*7230*/  IMAD.U32 R10, RZ, RZ, UR4 ;  /* 0x00000004ff0a7e24 */ /* 0x000fe2000f8e00ff */
[----:B------:R-:W-:-:S02]  /*7240*/  F2FP.BF16.F32.PACK_AB R73, R75, R74 ;  /* 0x0000004a4b49723e */ /* 0x000fc400000010ff */
[----:B------:R-:W-:Y:S01]  /*7250*/  F2FP.BF16.F32.PACK_AB R80, R81, R80 ;  /* 0x000000505150723e */ /* 0x000fe200000010ff */
[----:B------:R-:W-:Y:S01]  /*7260*/  STSM.16.M88.4 [R14], R64 ;  /* 0x000000400e007844 */ /* 0x000fe20000000200 */
[----:B------:R-:W-:Y:S02]  /*7270*/  LOP3.LUT R118, R6, R199, RZ, 0x3c, !PT ;  /* 0x000000c706767212 */ /* 0x000fe400078e3cff */
[----:B------:R-:W-:Y:S02]  /*7280*/  MOV R94, R94 ;  /* 0x0000005e005e7202 */ /* 0x000fe40000000f00 */
[----:B------:R-:W-:Y:S02]  /*7290*/  F2FP.BF16.F32.PACK_AB R74, R77, R76 ;  /* 0x0000004c4d4a723e */ /* 0x000fe400000010ff */
[----:B------:R-:W-:Y:S02]  /*72a0*/  F2FP.BF16.F32.PACK_AB R75, R79, R78 ;  /* 0x0000004e4f4b723e */ /* 0x000fe400000010ff */
[----:B------:R-:W-:-:S02]  /*72b0*/  F2FP.BF16.F32.PACK_AB R81, R83, R82 ;  /* 0x000000525351723e */ /* 0x000fc400000010ff */
[----:B------:R-:W-:Y:S01]  /*72c0*/  IADD3.X R123, RZ, R131, RZ, P5, !PT ;  /* 0x00000083ff7b7210 */ /* 0x000fe20002ffe4ff */
[----:B------:R-:W-:Y:S01]  /*72d0*/  STSM.16.M88.4 [R94], R72 ;  /* 0x000000485e007844 */ /* 0x000fe20000000200 */
[----:B------:R-:W-:Y:S02]  /*72e0*/  LOP3.LUT R122, R0, R201, RZ, 0x3c, !PT ;  /* 0x000000c9007a7212 */ /* 0x000fe400078e3cff */
[----:B------:R-:W-:Y:S02]  /*72f0*/  MOV R6, R98 ;  /* 0x0000006200067202 */ /* 0x000fe40000000f00 */
[----:B------:R-:W-:Y:S02]  /*7300*/  F2FP.BF16.F32.PACK_AB R82, R85, R84 ;  /* 0x000000545552723e */ /* 0x000fe400000010ff */
[----:B------:R-:W-:Y:S02]  /*7310*/  F2FP.BF16.F32.PACK_AB R83, R87, R86 ;  /* 0x000000565753723e */ /* 0x000fe400000010ff */
[----:B------:R-:W-:-:S02]  /*7320*/  F2FP.BF16.F32.PACK_AB R88, R89, R88 ;  /* 0x000000585958723e */ /* 0x000fc400000010ff */
[----:B------:R-:W-:Y:S01]  /*7330*/  LOP3.LUT R12, R4, R203, RZ, 0x3c, !PT ;  /* 0x000000cb040c7212 */ /* 0x000fe200078e3cff */
[----:B------:R-:W-:Y:S01]  /*7340*/  STSM.16.M88.4 [R6], R80 ;  /* 0x0000005006007844 */ /* 0x000fe20000000200 */
[----:B------:R-:W-:Y:S02]  /*7350*/  MOV R102, R102 ;  /* 0x0000006600667202 */ /* 0x000fe40000000f00 */
[----:B------:R-:W-:Y:S02]  /*7360*/  F2FP.BF16.F32.PACK_AB R89, R30, R26 ;  /* 0x0000001a1e59723e */ /* 0x000fe400000010ff */
        /* <DEDUP_REMOVED lines=10> */
[----:B------:R-:W-:Y:S01]  /*7410*/  MOV R110, R110 ;  /* 0x0000006e006e7202 */ /* 0x000fe20000000f00 */
        /* <DEDUP_REMOVED lines=8> */
[----:B------:R-:W-:Y:S02]  /*74a0*/  F2FP.BF16.F32.PACK_AB R113, R166, R165 ;  /* 0x000000a5a671723e */ /* 0x000fe400000010ff */
[----:B------:R-:W-:Y:S02]  /*74b0*/  F2FP.BF16.F32.PACK_AB R114, R117, R116 ;  /* 0x000000747572723e */ /* 0x000fe400000010ff */
[----:B------:R-:W-:Y:S02]  /*74c0*/  F2FP.BF16.F32.PACK_AB R115, R170, R168 ;  /* 0x000000a8aa73723e */ /* 0x000fe400000010ff */
[----:B------:R-:W-:Y:S02]  /*74d0*/  F2FP.BF16.F32.PACK_AB R120, R121, R120 ;  /* 0x000000787978723e */ /* 0x000fe400000010ff */
[----:B------:R-:W-:Y:S01]  /*74e0*/  MOV R118, R118 ;  /* 0x0000007600767202 */ /* 0x000fe20000000f00 */
[----:B------:R-:W-:Y:S01]  /*74f0*/  STSM.16.M88.4 [R3], R112 ;  /* 0x0000007003007844 */ /* 0x000fe20000000200 */
[----:B------:R-:W-:-:S02]  /*7500*/  F2FP.BF16.F32.PACK_AB R121, R172, R171 ;  /* 0x000000abac79723e */ /* 0x000fc400000010ff */
[----:B------:R-:W-:Y:S02]  /*7510*/  F2FP.BF16.F32.PACK_AB R122, R125, R124 ;  /* 0x0000007c7d7a723e */ /* 0x000fe400000010ff */
[----:B------:R-:W-:Y:S02]  /*7520*/  F2FP.BF16.F32.PACK_AB R123, R174, R173 ;  /* 0x000000adae7b723e */ /* 0x000fe400000010ff */
[----:B------:R-:W-:Y:S02]  /*7530*/  F2FP.BF16.F32.PACK_AB R128, R129, R128 ;  /* 0x000000808180723e */ /* 0x000fe400000010ff */
[----:B------:R-:W-:Y:S01]  /*7540*/  F2FP.BF16.F32.PACK_AB R136, R137, R136 ;  /* 0x000000888988723e */ /* 0x000fe200000010ff */
[----:B------:R-:W-:Y:S01]  /*7550*/  STSM.16.M88.4 [R118], R120 ;  /* 0x0000007876007844 */ /* 0x000fe20000000200 */
        /* <DEDUP_REMOVED lines=8> */
[----:B------:R-:W-:-:S02]  /*75e0*/  F2FP.BF16.F32.PACK_AB R139, R143, R142 ;  /* 0x0000008e8f8b723e */ /* 0x000fc400000010ff */
[----:B------:R-:W-:Y:S02]  /*75f0*/  F2FP.BF16.F32.PACK_AB R145, R147, R146 ;  /* 0x000000929391723e */ /* 0x000fe400000010ff */
[----:B------:R-:W-:Y:S01]  /*7600*/  MOV R12, R12 ;  /* 0x0000000c000c7202 */ /* 0x000fe20000000f00 */
[----:B------:R-:W-:Y:S01]  /*7610*/  STSM.16.M88.4 [R126], R136 ;  /* 0x000000887e007844 */ /* 0x000fe20000000200 */
[----:B------:R-:W-:Y:S02]  /*7620*/  F2FP.BF16.F32.PACK_AB R146, R149, R148 ;  /* 0x000000949592723e */ /* 0x000fe400000010ff */
[----:B------:R-:W-:Y:S01]  /*7630*/  F2FP.BF16.F32.PACK_AB R147, R151, R150 ;  /* 0x000000969793723e */ /* 0x000fe200000010ff */
[----:B------:R-:W-:Y:S01]  /*7640*/  UISETP.NE.U32.AND UP1, UPT, UR6, URZ, UPT ;  /* 0x0000003f0600728c */ /* 0x000fe2000bf25070 */
[----:B------:R-:W-:-:S03]  /*7650*/  PLOP3.LUT P0, PT, PT, PT, UP0, 0x80, 0x0 ;  /* 0x000000000000781c */ /* 0x000fc60003f0f008 */
[----:B------:R1:W-:Y:S01]  /*7660*/  STSM.16.M88.4 [R12], R144 ;  /* 0x000000900c007844 */ /* 0x0003e20000000200 */
[----:B------:R-:W-:Y:S01]  /*7670*/  BAR.SYNC.DEFER_BLOCKING 0x1, 0x100 ;  /* 0x0044000000007b1d */ /* 0x000fe20000010000 */
[----:B------:R-:W-:-:S07]  /*7680*/  UISETP.NE.AND.EX UP1, UPT, UR7, URZ, UPT, UP1 ;  /* 0x0000003f0700728c */ /* 0x000fce000bf25310 */
[----:B0-----:R-:W0:Y:S01]  /*7690*/  LDC R0, c[0x0][0xa88] ;  /* 0x0002a200ff007b82 */ /* 0x001e220000000800 */
[----:B------:R-:W-:-:S03]  /*76a0*/  PLOP3.LUT P6, PT, PT, PT, UP1, 0x80, 0x0 ;  /* 0x000000000000781c */ /* 0x000fc60003fcf018 */
[----:B------:R-:W-:-:S04]  /*76b0*/  @UP1 UIADD3 UR6, UP2, UR8, UR6, URZ ;  /* 0x0000000608061290 */ /* 0x000fc8000ff5e03f */
[----:B------:R-:W-:Y:S02]  /*76c0*/  @UP1 UIADD3.X UR7, UR9, UR7, URZ, UP2, !UPT ;  /* 0x0000000709071290 */ /* 0x000fe400097fe43f */
[----:B-1----:R-:W-:-:S04]  /*76d0*/  MOV R12, UR6 ;  /* 0x00000006000c7c02 */ /* 0x002fc80008000f00 */
[----:B------:R-:W-:Y:S01]  /*76e0*/  IMAD.U32 R13, RZ, RZ, UR7 ;  /* 0x00000007ff0d7e24 */ /* 0x000fe2000f8e00ff */
[----:B------:R-:W2:Y:S01]  /*76f0*/  @P0 LDG.E R3, desc[UR38][R10.64] ;  /* 0x000000260a030981 */ /* 0x000ea2000c1e1900 */
[----:B------:R-:W-:-:S04]  /*7700*/  IMAD R9, R18, 0x40, R2 ;  /* 0x0000004012097824 */ /* 0x000fc800078e0202 */
[----:B------:R-:W-:Y:S01]  /*7710*/  IMAD.WIDE R134, R9, 0x2, R134 ;  /* 0x0000000209867825 */ /* 0x000fe200078e0286 */
[----:B0-----:R0:W5:Y:S02]  /*7720*/  @P6 LDG.E R0, desc[UR38][R12.64] ;  /* 0x000000260c006981 */ /* 0x001164000c1e1900 */
[C---:B------:R-:W-:Y:S02]  /*7730*/  IADD3 R9, P2, R134.reuse, 0x1000, RZ ;  /* 0x0000100086097810 */ /* 0x040fe40007f5e0ff */
[C---:B------:R-:W-:Y:S02]  /*7740*/  IADD3 R29, P1, R134.reuse, 0x2000, RZ ;  /* 0x00002000861d7810 */ /* 0x040fe40007f3e0ff */
[----:B------:R-:W-:Y:S02]  /*7750*/  P2R R4, PR, RZ, 0x4 ;  /* 0x00000004ff047803 */ /* 0x000fe40000000000 */
[C---:B------:R-:W-:Y:S02]  /*7760*/  IADD3 R25, P2, R134.reuse, 0x3000, RZ ;  /* 0x0000300086197810 */ /* 0x040fe40007f5e0ff */
[----:B------:R-:W-:-:S02]  /*7770*/  IADD3 R41, P3, R134, 0x4000, RZ ;  /* 0x0000400086297810 */ /* 0x000fc40007f7e0ff */
[C---:B------:R-:W-:Y:S02]  /*7780*/  IADD3 R35, P4, R134.reuse, 0x5000, RZ ;  /* 0x0000500086237810 */ /* 0x040fe40007f9e0ff */
[----:B------:R-:W-:Y:S02]  /*7790*/  IADD3 R49, P5, R134, 0x6000, RZ ;  /* 0x0000600086317810 */ /* 0x000fe40007fbe0ff */
[----:B------:R-:W-:Y:S02]  /*77a0*/  LOP3.LUT R8, R9, 0x380, RZ, 0xc0, !PT ;  /* 0x0000038009087812 */ /* 0x000fe400078ec0ff */
[----:B------:R-:W-:Y:S02]  /*77b0*/  LOP3.LUT R28, R29, 0x380, RZ, 0xc0, !PT ;  /* 0x000003801d1c7812 */ /* 0x000fe400078ec0ff */
[----:B------:R-:W-:Y:S02]  /*77c0*/  LOP3.LUT R24, R25, 0x380, RZ, 0xc0, !PT ;  /* 0x0000038019187812 */ /* 0x000fe400078ec0ff */
[----:B------:R-:W-:-:S02]  /*77d0*/  LOP3.LUT R40, R41, 0x380, RZ, 0xc0, !PT ;  /* 0x0000038029287812 */ /* 0x000fc400078ec0ff */
[----:B------:R-:W-:Y:S02]  /*77e0*/  LOP3.LUT R34, R35, 0x380, RZ, 0xc0, !PT ;  /* 0x0000038023227812 */ /* 0x000fe400078ec0ff */
[----:B------:R-:W-:Y:S01]  /*77f0*/  LOP3.LUT R48, R49, 0x380, RZ, 0xc0, !PT ;  /* 0x0000038031307812 */ /* 0x000fe200078ec0ff */
[----:B------:R-:W-:Y:S01]  /*7800*/  UMOV UR4, URZ ;  /* 0x0000003f00047c82 */ /* 0x000fe20008000000 */
[----:B------:R-:W-:Y:S02]  /*7810*/  SHF.R.U64 R8, R8, 0x3, RZ ;  /* 0x0000000308087819 */ /* 0x000fe400000012ff */
[----:B------:R-:W-:Y:S02]  /*7820*/  SHF.R.U64 R28, R28, 0x3, RZ ;  /* 0x000000031c1c7819 */ /* 0x000fe400000012ff */
[----:B------:R-:W-:Y:S02]  /*7830*/  SHF.R.U64 R24, R24, 0x3, RZ ;  /* 0x0000000318187819 */ /* 0x000fe400000012ff */
[----:B------:R-:W-:-:S02]  /*7840*/  SHF.R.U64 R40, R40, 0x3, RZ ;  /* 0x0000000328287819 */ /* 0x000fc400000012ff */
[----:B------:R-:W-:Y:S02]  /*7850*/  SHF.R.U64 R34, R34, 0x3, RZ ;  /* 0x0000000322227819 */ /* 0x000fe400000012ff */
[----:B------:R-:W-:Y:S02]  /*7860*/  SHF.R.U64 R48, R48, 0x3, RZ ;  /* 0x0000000330307819 */ /* 0x000fe400000012ff */
[----:B------:R-:W-:Y:S02]  /*7870*/  LOP3.LUT R8, R8, R9, RZ, 0x3c, !PT ;  /* 0x0000000908087212 */ /* 0x000fe400078e3cff */
[----:B------:R-:W-:Y:S02]  /*7880*/  LOP3.LUT R28, R28, R29, RZ, 0x3c, !PT ;  /* 0x0000001d1c1c7212 */ /* 0x000fe400078e3cff */
[----:B------:R-:W-:Y:S02]  /*7890*/  LOP3.LUT R24, R24, R25, RZ, 0x3c, !PT ;  /* 0x0000001918187212 */ /* 0x000fe400078e3cff */
[----:B------:R-:W-:-:S02]  /*78a0*/  LOP3.LUT R40, R40, R41, RZ, 0x3c, !PT ;  /* 0x0000002928287212 */ /* 0x000fc400078e3cff */
[----:B------:R-:W-:Y:S02]  /*78b0*/  LOP3.LUT R34, R34, R35, RZ, 0x3c, !PT ;  /* 0x0000002322227212 */ /* 0x000fe400078e3cff */
[----:B------:R-:W-:Y:S02]  /*78c0*/  LOP3.LUT R48, R48, R49, RZ, 0x3c, !PT ;  /* 0x0000003130307212 */ /* 0x000fe400078e3cff */
[----:B--2---:R-:W-:Y:S01]  /*78d0*/  @P0 R2UR UR4, R3 ;  /* 0x00000000030402ca */ /* 0x004fe200000e0000 */
[----:B0-----:R-:W-:-:S14]  /*78e0*/  @P6 BRA `(.L_x_289) ;  /* 0x0000000000106947 */ /* 0x001fdc0003800000 */
[----:B------:R-:W-:Y:S05]  /*78f0*/  @!P0 BRA `(.L_x_289) ;  /* 0x00000000000c8947 */ /* 0x000fea0003800000 */
[----:B------:R-:W2:Y:S04]  /*7900*/  LDG.E R3, desc[UR38][R10.64] ;  /* 0x000000260a037981 */ /* 0x000ea8000c1e1900 */
[----:B-----5:R-:W2:Y:S02]  /*7910*/  LDG.E R0, desc[UR38][R10.64+0x4] ;  /* 0x000004260a007981 */ /* 0x020ea4000c1e1900 */
[----:B--2---:R-:W-:-:S07]  /*7920*/  IMAD.IADD R0, R0, 0x1, -R3 ;  /* 0x0000000100007824 */ /* 0x004fce00078e0a03 */
.L_x_289:
[----:B------:R-:W0:Y:S01]  /*7930*/  SHFL.IDX PT, R3, R188, RZ, 0x1f ;  /* 0x00001fffbc037589 */ /* 0x000e2200000e0000 */
[----:B------:R-:W-:Y:S01]  /*7940*/  ISETP.NE.AND P6, PT, R4, RZ, PT ;  /* 0x000000ff0400720c */ /* 0x000fe20003fc5270 */
[--C-:B------:R-:W-:Y:S01]  /*7950*/  IMAD.X R29, RZ, RZ, R135.reuse, P1 ;  /* 0x000000ffff1d7224 */ /* 0x100fe200008e0687 */
[C---:B------:R-:W-:Y:S01]  /*7960*/  IADD3 R39, P0, R134.reuse, 0x7000, RZ ;  /* 0x0000700086277810 */ /* 0x040fe20007f1e0ff */
[--C-:B------:R-:W-:Y:S01]  /*7970*/  IMAD.X R25, RZ, RZ, R135.reuse, P2 ;  /* 0x000000ffff197224 */ /* 0x100fe200010e0687 */
[C---:B------:R-:W-:Y:S01]  /*7980*/  IADD3 R45, P1, R134.reuse, 0x9000, RZ ;  /* 0x00009000862d7810 */ /* 0x040fe20007f3e0ff */
[--C-:B------:R-:W-:Y:S01]  /*7990*/  IMAD.X R9, RZ, RZ, R135.reuse, P6 ;  /* 0x000000ffff097224 */ /* 0x100fe200030e0687 */
[----:B------:R-:W-:Y:S01]  /*79a0*/  IADD3 R53, P6, R134, 0x8000, RZ ;  /* 0x0000800086357810 */ /* 0x000fe20007fde0ff */
[--C-:B------:R-:W-:Y:S01]  /*79b0*/  IMAD.X R35, RZ, RZ, R135.reuse, P4 ;  /* 0x000000ffff237224 */ /* 0x100fe200020e0687 */
[----:B------:R-:W-:Y:S01]  /*79c0*/  LOP3.LUT R38, R39, 0x380, RZ, 0xc0, !PT ;  /* 0x0000038027267812 */ /* 0x000fe200078ec0ff */
[----:B------:R-:W-:Y:S01]  /*79d0*/  IMAD.X R49, RZ, RZ, R135, P5 ;  /* 0x000000ffff317224 */ /* 0x000fe200028e0687 */
[----:B------:R-:W-:Y:S01]  /*79e0*/  LOP3.LUT R52, R53, 0x380, RZ, 0xc0, !PT ;  /* 0x0000038035347812 */ /* 0x000fe200078ec0ff */
[----:B------:R-:W-:Y:S01]  /*79f0*/  USHF.R.S32.HI UR9, URZ, 0x1f, UR4 ;  /* 0x0000001f3f097899 */ /* 0x000fe20008011404 */
[----:B------:R-:W-:Y:S01]  /*7a00*/  LOP3.LUT R44, R45, 0x380, RZ, 0xc0, !PT ;  /* 0x000003802d2c7812 */ /* 0x000fe200078ec0ff */
[----:B------:R-:W-:Y:S01]  /*7a10*/  USHF.R.S32.HI UR12, URZ, 0x1f, UR46 ;  /* 0x0000001f3f0c7899 */ /* 0x000fe2000801142e */
[----:B------:R-:W-:Y:S01]  /*7a20*/  SHF.R.U64 R52, R52, 0x3, RZ ;  /* 0x0000000334347819 */ /* 0x000fe200000012ff */
[----:B------:R-:W-:Y:S01]  /*7a30*/  USEL UR44, UR44, URZ, !UP0 ;  /* 0x0000003f2c2c7287 */ /* 0x000fe2000c000000 */
[----:B------:R-:W-:Y:S01]  /*7a40*/  SHF.R.U64 R38, R38, 0x3, RZ ;  /* 0x0000000326267819 */ /* 0x000fe200000012ff */
[----:B------:R-:W-:Y:S01]  /*7a50*/  USEL UR45, UR45, URZ, !UP0 ;  /* 0x0000003f2d2d7287 */ /* 0x000fe2000c000000 */
[----:B------:R-:W-:-:S02]  /*7a60*/  SHF.R.U64 R44, R44, 0x3, RZ ;  /* 0x000000032c2c7819 */ /* 0x000fc400000012ff */
[----:B------:R-:W-:Y:S01]  /*7a70*/  LOP3.LUT R52, R52, R53, RZ, 0x3c, !PT ;  /* 0x0000003534347212 */ /* 0x000fe200078e3cff */
[--C-:B------:R-:W-:Y:S01]  /*7a80*/  IMAD.X R53, RZ, RZ, R135.reuse, P6 ;  /* 0x000000ffff357224 */ /* 0x100fe200030e0687 */
[----:B------:R-:W-:Y:S01]  /*7a90*/  LOP3.LUT R38, R38, R39, RZ, 0x3c, !PT ;  /* 0x0000002726267212 */ /* 0x000fe200078e3cff */
[--C-:B------:R-:W-:Y:S01]  /*7aa0*/  IMAD.X R39, RZ, RZ, R135.reuse, P0 ;  /* 0x000000ffff277224 */ /* 0x100fe200000e0687 */
[----:B0-----:R-:W-:Y:S02]  /*7ab0*/  ISETP.NE.AND P6, PT, R3, RZ, PT ;  /* 0x000000ff0300720c */ /* 0x001fe40003fc5270 */
[----:B------:R-:W-:Y:S01]  /*7ac0*/  LOP3.LUT R44, R44, R45, RZ, 0x3c, !PT ;  /* 0x0000002d2c2c7212 */ /* 0x000fe200078e3cff */
[----:B------:R-:W-:Y:S01]  /*7ad0*/  IMAD.X R45, RZ, RZ, R135, P1 ;  /* 0x000000ffff2d7224 */ /* 0x000fe200008e0687 */
[----:B------:R-:W-:Y:S02]  /*7ae0*/  IADD3.X R41, RZ, R135, RZ, P3, !PT ;  /* 0x00000087ff297210 */ /* 0x000fe40001ffe4ff */
[----:B------:R-:W-:-:S02]  /*7af0*/  IADD3 R61, P2, R134, 0xa000, RZ ;  /* 0x0000a000863d7810 */ /* 0x000fc40007f5e0ff */
[C---:B------:R-:W-:Y:S02]  /*7b00*/  IADD3 R57, P3, R134.reuse, 0xb000, RZ ;  /* 0x0000b00086397810 */ /* 0x040fe40007f7e0ff */
[C---:B------:R-:W-:Y:S02]  /*7b10*/  IADD3 R69, P4, R134.reuse, 0xc000, RZ ;  /* 0x0000c00086457810 */ /* 0x040fe40007f9e0ff */
[C---:B------:R-:W-:Y:S02]  /*7b20*/  IADD3 R65, P5, R134.reuse, 0xd000, RZ ;  /* 0x0000d00086417810 */ /* 0x040fe40007fbe0ff */
[C---:B------:R-:W-:Y:S02]  /*7b30*/  IADD3 R77, P0, R134.reuse, 0xe000, RZ ;  /* 0x0000e000864d7810 */ /* 0x040fe40007f1e0ff */
[----:B------:R-:W-:Y:S02]  /*7b40*/  IADD3 R4, P1, R134, 0xf000, RZ ;  /* 0x0000f00086047810 */ /* 0x000fe40007f3e0ff */
[----:B------:R-:W-:-:S02]  /*7b50*/  LOP3.LUT R60, R61, 0x380, RZ, 0xc0, !PT ;  /* 0x000003803d3c7812 */ /* 0x000fc400078ec0ff */
[----:B------:R-:W-:Y:S01]  /*7b60*/  LOP3.LUT R56, R57, 0x380, RZ, 0xc0, !PT ;  /* 0x0000038039387812 */ /* 0x000fe200078ec0ff */
[----:B------:R-:W-:Y:S01]  /*7b70*/  IMAD.X R73, RZ, RZ, R135, P1 ;  /* 0x000000ffff497224 */ /* 0x000fe200008e0687 */
[----:B------:R-:W-:Y:S02]  /*7b80*/  LOP3.LUT R68, R69, 0x380, RZ, 0xc0, !PT ;  /* 0x0000038045447812 */ /* 0x000fe400078ec0ff */
[----:B------:R-:W-:Y:S02]  /*7b90*/  LOP3.LUT R64, R65, 0x380, RZ, 0xc0, !PT ;  /* 0x0000038041407812 */ /* 0x000fe400078ec0ff */
[----:B------:R-:W-:Y:S02]  /*7ba0*/  LOP3.LUT R76, R77, 0x380, RZ, 0xc0, !PT ;  /* 0x000003804d4c7812 */ /* 0x000fe400078ec0ff */
[----:B------:R-:W-:Y:S02]  /*7bb0*/  LOP3.LUT R11, R134, 0x380, RZ, 0xc0, !PT ;  /* 0x00000380860b7812 */ /* 0x000fe400078ec0ff */
[----:B------:R-:W-:-:S02]  /*7bc0*/  LOP3.LUT R3, R4, 0x380, RZ, 0xc0, !PT ;  /* 0x0000038004037812 */ /* 0x000fc400078ec0ff */
[----:B------:R-:W-:Y:S02]  /*7bd0*/  SHF.R.U64 R60, R60, 0x3, RZ ;  /* 0x000000033c3c7819 */ /* 0x000fe400000012ff */
[----:B------:R-:W-:Y:S02]  /*7be0*/  SHF.R.U64 R56, R56, 0x3, RZ ;  /* 0x0000000338387819 */ /* 0x000fe400000012ff */
[----:B------:R-:W-:Y:S02]  /*7bf0*/  SHF.R.U64 R68, R68, 0x3, RZ ;  /* 0x0000000344447819 */ /* 0x000fe400000012ff */
[----:B------:R-:W-:Y:S02]  /*7c00*/  SHF.R.U64 R64, R64, 0x3, RZ ;  /* 0x0000000340407819 */ /* 0x000fe400000012ff */
[----:B------:R-:W-:Y:S02]  /*7c10*/  SHF.R.U64 R76, R76, 0x3, RZ ;  /* 0x000000034c4c7819 */ /* 0x000fe400000012ff */
[----:B------:R-:W-:-:S02]  /*7c20*/  SHF.R.U64 R11, R11, 0x3, RZ ;  /* 0x000000030b0b7819 */ /* 0x000fc400000012ff */
[----:B------:R-:W-:Y:S02]  /*7c30*/  SHF.R.U64 R3, R3, 0x3, RZ ;  /* 0x0000000303037819 */ /* 0x000fe400000012ff */
[----:B------:R-:W-:Y:S02]  /*7c40*/  LOP3.LUT R60, R60, R61, RZ, 0x3c, !PT ;  /* 0x0000003d3c3c7212 */ /* 0x000fe400078e3cff */
[----:B------:R-:W-:Y:S01]  /*7c50*/  LOP3.LUT R56, R56, R57, RZ, 0x3c, !PT ;  /* 0x0000003938387212 */ /* 0x000fe200078e3cff */
[--C-:B------:R-:W-:Y:S01]  /*7c60*/  IMAD.X R57, RZ, RZ, R135.reuse, P3 ;  /* 0x000000ffff397224 */ /* 0x100fe200018e0687 */
[----:B------:R-:W-:Y:S01]  /*7c70*/  LOP3.LUT R68, R68, R69, RZ, 0x3c, !PT ;  /* 0x0000004544447212 */ /* 0x000fe200078e3cff */
[--C-:B------:R-:W-:Y:S01]  /*7c80*/  IMAD.X R69, RZ, RZ, R135.reuse, P4 ;  /* 0x000000ffff457224 */ /* 0x100fe200020e0687 */
[----:B------:R-:W-:Y:S01]  /*7c90*/  LOP3.LUT R64, R64, R65, RZ, 0x3c, !PT ;  /* 0x0000004140407212 */ /* 0x000fe200078e3cff */
[--C-:B------:R-:W-:Y:S01]  /*7ca0*/  IMAD.X R65, RZ, RZ, R135.reuse, P5 ;  /* 0x000000ffff417224 */ /* 0x100fe200028e0687 */
[----:B------:R-:W-:Y:S01]  /*7cb0*/  LOP3.LUT R76, R76, R77, RZ, 0x3c, !PT ;  /* 0x0000004d4c4c7212 */ /* 0x000fe200078e3cff */
[----:B------:R-:W-:Y:S01]  /*7cc0*/  IMAD.X R77, RZ, RZ, R135, P0 ;  /* 0x000000ffff4d7224 */ /* 0x000fe200000e0687 */
[----:B------:R-:W-:-:S02]  /*7cd0*/  IADD3.X R61, RZ, R135, RZ, P2, !PT ;  /* 0x00000087ff3d7210 */ /* 0x000fc400017fe4ff */
[----:B------:R-:W-:Y:S02]  /*7ce0*/  LOP3.LUT R134, R11, R134, RZ, 0x3c, !PT ;  /* 0x000000860b867212 */ /* 0x000fe400078e3cff */
[----:B------:R-:W-:Y:S01]  /*7cf0*/  LOP3.LUT R72, R3, R4, RZ, 0x3c, !PT ;  /* 0x0000000403487212 */ /* 0x000fe200078e3cff */
[----:B------:R-:W-:Y:S06]  /*7d00*/  @P6 BRA `(.L_x_290) ;  /* 0x0000000000686947 */ /* 0x000fec0003800000 */
[----:B------:R-:W-:Y:S01]  /*7d10*/  ULDC.64 UR10, c[0x0][0xb70] ;  /* 0x0002dc00000a7ab9 */ /* 0x000fe20000000a00 */
[----:B------:R-:W-:Y:S01]  /*7d20*/  UMOV UR6, UR4 ;  /* 0x0000000400067c82 */ /* 0x000fe20008000000 */
[----:B------:R-:W-:Y:S01]  /*7d30*/  UIMAD UR8, UR12, UR10, URZ ;  /* 0x0000000a0c0872a4 */ /* 0x000fe2000f8e023f */
[----:B------:R-:W-:Y:S01]  /*7d40*/  IADD3 R4, -R22, RZ, RZ ;  /* 0x000000ff16047210 */ /* 0x000fe20007ffe1ff */
[----:B------:R-:W-:Y:S01]  /*7d50*/  UMOV UR7, UR9 ;  /* 0x0000000900077c82 */ /* 0x000fe20008000000 */
[----:B------:R-:W-:Y:S01]  /*7d60*/  IMAD R11, R187, 0x40, R16 ;  /* 0x00000040bb0b7824 */ /* 0x000fe200078e0210 */
[----:B------:R-:W-:Y:S01]  /*7d70*/  UIMAD.WIDE.U32 UR6, UR46, UR10, UR6 ;  /* 0x0000000a2e0672a5 */ /* 0x000fe2000f8e0006 */
[----:B------:R-:W-:Y:S01]  /*7d80*/  ISETP.NE.AND P0, PT, R17, R4, PT ;  /* 0x000000041100720c */ /* 0x000fe20003f05270 */
[----:B------:R-:W-:Y:S01]  /*7d90*/  UIMAD UR8, UR46, UR11, UR8 ;  /* 0x0000000b2e0872a4 */ /* 0x000fe2000f8e0208 */
[C---:B------:R-:W-:Y:S01]  /*7da0*/  VIADD R3, R11.reuse, 0x8 ;  /* 0x000000080b037836 */ /* 0x040fe20000000000 */
[----:B------:R-:W-:Y:S01]  /*7db0*/  SHF.R.S32.HI R4, RZ, 0x1f, R11 ;  /* 0x0000001fff047819 */ /* 0x000fe2000001140b */
[----:B------:R-:W-:Y:S01]  /*7dc0*/  ULDC.64 UR10, c[0x0][0xb78] ;  /* 0x0002de00000a7ab9 */ /* 0x000fe20000000a00 */
[----:B------:R-:W-:Y:S01]  /*7dd0*/  UIADD3 UR7, UR7, UR8, URZ ;  /* 0x0000000807077290 */ /* 0x000fe2000fffe03f */
[-C--:B-----5:R-:W-:Y:S01]  /*7de0*/  ISETP.GE.OR P1, PT, R11, R0.reuse, P0 ;  /* 0x000000000b00720c */ /* 0x0a0fe20000726670 */
[----:B------:R-:W-:Y:S01]  /*7df0*/  UIMAD UR8, UR45, UR10, URZ ;  /* 0x0000000a2d0872a4 */ /* 0x000fe2000f8e023f */
[----:B------:R-:W-:Y:S01]  /*7e00*/  ISETP.GE.OR P0, PT, R3, R0, P0 ;  /* 0x000000000300720c */ /* 0x000fe20000706670 */
[----:B------:R-:W-:-:S02]  /*7e10*/  UIMAD.WIDE.U32 UR6, UR44, UR10, UR6 ;  /* 0x0000000a2c0672a5 */ /* 0x000fc4000f8e0006 */
[----:B------:R-:W-:-:S03]  /*7e20*/  UIMAD UR8, UR44, UR11, UR8 ;  /* 0x0000000b2c0872a4 */ /* 0x000fc6000f8e0208 */
[----:B------:R-:W-:Y:S01]  /*7e30*/  ULDC.64 UR10, c[0x0][0xb40] ;  /* 0x0002d000000a7ab9 */ /* 0x000fe20000000a00 */
[----:B------:R-:W-:Y:S02]  /*7e40*/  IADD3 R6, P2, R11, UR6, RZ ;  /* 0x000000060b067c10 */ /* 0x000fe4000ff5e0ff */
[----:B------:R-:W-:-:S05]  /*7e50*/  IMAD.U32 R13, RZ, RZ, UR8 ;  /* 0x00000008ff0d7e24 */ /* 0x000fca000f8e00ff */
[----:B------:R-:W-:Y:S02]  /*7e60*/  IADD3.X R3, R4, UR7, R13, P2, !PT ;  /* 0x0000000704037c10 */ /* 0x000fe400097fe40d */
[----:B------:R-:W-:-:S04]  /*7e70*/  LEA R10, P2, R6, UR10, 0x2 ;  /* 0x0000000a060a7c11 */ /* 0x000fc8000f8410ff */
[----:B------:R-:W-:-:S05]  /*7e80*/  LEA.HI.X R11, R6, UR11, R3, 0x2, P2 ;  /* 0x0000000b060b7c11 */ /* 0x000fca00090f1403 */
[----:B------:R0:W-:Y:S04]  /*7e90*/  @!P1 STG.E desc[UR38][R10.64], R36 ;  /* 0x000000240a009986 */ /* 0x0001e8000c101926 */
[----:B------:R0:W-:Y:S02]  /*7ea0*/  @!P0 STG.E desc[UR38][R10.64+0x20], R32 ;  /* 0x000020200a008986 */ /* 0x0001e4000c101926 */
.L_x_290:
[C---:B------:R-:W-:Y:S01]  /*7eb0*/  VIADD R4, R2.reuse, 0x40 ;  /* 0x0000004002047836 */ /* 0x040fe20000000000 */
[----:B------:R-:W-:Y:S01]  /*7ec0*/  ULDC UR8, c[0x0][0xa8c] ;  /* 0x0002a30000087ab9 */ /* 0x000fe20000000800 */
[C---:B------:R-:W-:Y:S01]  /*7ed0*/  VIADD R86, R2.reuse, 0x80 ;  /* 0x0000008002567836 */ /* 0x040fe20000000000 */
[----:B------:R-:W-:Y:S01]  /*7ee0*/  IADD3 R87, R2, 0xc0, RZ ;  /* 0x000000c002577810 */ /* 0x000fe20007ffe0ff */
[----:B------:R-:W-:Y:S01]  /*7ef0*/  ULDC.64 UR10, c[0x0][0xaa0] ;  /* 0x0002a800000a7ab9 */ /* 0x000fe20000000a00 */
[----:B------:R-:W-:Y:S01]  /*7f00*/  ISETP.GE.AND P1, PT, R4, UR8, PT ;  /* 0x0000000804007c0c */ /* 0x000fe2000bf26270 */
[----:B------:R1:W5:Y:S01]  /*7f10*/  LD.E.128 R12, desc[UR38][R134.64] ;  /* 0x00000026860c7980 */ /* 0x000362000c101d00 */
[----:B------:R-:W-:Y:S02]  /*7f20*/  ISETP.GE.AND P0, PT, R2, UR8, PT ;  /* 0x0000000802007c0c */ /* 0x000fe4000bf06270 */
[----:B------:R-:W-:Y:S01]  /*7f30*/  SEL R6, RZ, 0xffffffff, P1 ;  /* 0xffffffffff067807 */ /* 0x000fe20000800000 */
[----:B0-----:R-:W5:Y:S01]  /*7f40*/  LD.E.128 R8, desc[UR38][R8.64] ;  /* 0x0000002608087980 */ /* 0x001f62000c101d00 */
[----:B------:R-:W-:-:S03]  /*7f50*/  SEL R3, RZ, 0x1, P0 ;  /* 0x00000001ff037807 */ /* 0x000fc60000000000 */
[----:B------:R-:W-:Y:S01]  /*7f60*/  IMAD.SHL.U32 R6, R6, 0x2, RZ ;  /* 0x0000000206067824 */ /* 0x000fe200078e00ff */
[----:B------:R-:W-:Y:S01]  /*7f70*/  ISETP.GE.AND P0, PT, R86, UR8, PT ;  /* 0x0000000856007c0c */ /* 0x000fe2000bf06270 */
[----:B------:R-:W5:Y:S01]  /*7f80*/  LD.E.128 R28, desc[UR38][R28.64] ;  /* 0x000000261c1c7980 */ /* 0x000f62000c101d00 */
[----:B------:R-:W-:Y:S02]  /*7f90*/  ISETP.GE.AND P1, PT, R87, UR8, PT ;  /* 0x0000000857007c0c */ /* 0x000fe4000bf26270 */
[----:B------:R-:W-:Y:S01]  /*7fa0*/  LOP3.LUT R3, R6, 0x2, R3, 0xe2, !PT ;  /* 0x0000000206037812 */ /* 0x000fe200078ee203 */
[----:B------:R-:W5:Y:S01]  /*7fb0*/  LD.E.128 R24, desc[UR38][R24.64] ;  /* 0x0000002618187980 */ /* 0x000f62000c101d00 */
[----:B------:R-:W-:Y:S02]  /*7fc0*/  SEL R6, RZ, 0x4, P0 ;  /* 0x00000004ff067807 */ /* 0x000fe40000000000 */
[----:B------:R-:W-:Y:S01]  /*7fd0*/  SEL R19, RZ, 0x8, P1 ;  /* 0x00000008ff137807 */ /* 0x000fe20000800000 */
[C---:B------:R-:W-:Y:S01]  /*7fe0*/  VIADD R20, R2.reuse, 0x180 ;  /* 0x0000018002147836 */ /* 0x040fe20000000000 */
[----:B------:R-:W-:Y:S01]  /*7ff0*/  UIMAD UR6, UR9, UR10, URZ ;  /* 0x0000000a090672a4 */ /* 0x000fe2000f8e023f */
[C---:B------:R-:W-:Y:S01]  /*8000*/  VIADD R88, R2.reuse, 0x100 ;  /* 0x0000010002587836 */ /* 0x040fe20000000000 */
[----:B------:R-:W-:Y:S01]  /*8010*/  LOP3.LUT R6, R19, R3, R6, 0xfe, !PT ;  /* 0x0000000313067212 */ /* 0x000fe200078efe06 */
[----:B------:R-:W-:Y:S01]  /*8020*/  VIADD R90, R2, 0x140 ;  /* 0x00000140025a7836 */ /* 0x000fe20000000000 */
[--C-:B------:R-:W-:Y:S01]  /*8030*/  SHF.R.S32.HI R3, RZ, 0x1f, R2.reuse ;  /* 0x0000001fff037819 */ /* 0x100fe20000011402 */
[----:B------:R-:W-:Y:S01]  /*8040*/  IMAD.U32 R21, RZ, RZ, UR10 ;  /* 0x0000000aff157e24 */ /* 0x000fe2000f8e00ff */
[----:B------:R-:W-:Y:S01]  /*8050*/  UIMAD UR6, UR4, UR11, UR6 ;  /* 0x0000000b040672a4 */ /* 0x000fe2000f8e0206 */
[----:B------:R-:W-:Y:S01]  /*8060*/  ISETP.GE.AND P2, PT, R20, UR8, PT ;  /* 0x0000000814007c0c */ /* 0x000fe2000bf46270 */
[----:B------:R-:W5:Y:S01]  /*8070*/  LD.E.128 R40, desc[UR38][R40.64] ;  /* 0x0000002628287980 */ /* 0x000f62000c101d00 */
[----:B------:R-:W-:Y:S01]  /*8080*/  ISETP.GE.AND P0, PT, R88, UR8, PT ;  /* 0x0000000858007c0c */ /* 0x000fe2000bf06270 */
[----:B------:R-:W-:Y:S01]  /*8090*/  IMAD.WIDE.U32 R20, R21, UR4, R2 ;  /* 0x0000000415147c25 */ /* 0x000fe2000f8e0002 */
[----:B------:R-:W-:Y:S01]  /*80a0*/  ISETP.GE.AND P1, PT, R90, UR8, PT ;  /* 0x000000085a007c0c */ /* 0x000fe2000bf26270 */
[----:B------:R-:W-:Y:S01]  /*80b0*/  ULDC.64 UR10, c[0x0][0xae0] ;  /* 0x0002b800000a7ab9 */ /* 0x000fe20000000a00 */
[----:B------:R-:W5:Y:S01]  /*80c0*/  LD.E.128 R32, desc[UR38][R34.64] ;  /* 0x0000002622207980 */ /* 0x000f62000c101d00 */
[----:B------:R-:W-:-:S03]  /*80d0*/  UIMAD UR4, UR12, UR10, URZ ;  /* 0x0000000a0c0472a4 */ /* 0x000fc6000f8e023f */
[----:B------:R-:W5:Y:S01]  /*80e0*/  LD.E.128 R48, desc[UR38][R48.64] ;  /* 0x0000002630307980 */ /* 0x000f62000c101d00 */
[----:B------:R-:W-:-:S03]  /*80f0*/  SEL R3, RZ, 0x10, P0 ;  /* 0x00000010ff037807 */ /* 0x000fc60000000000 */
[----:B------:R-:W5:Y:S01]  /*8100*/  LD.E.128 R36, desc[UR38][R38.64] ;  /* 0x0000002626247980 */ /* 0x000f62000c101d00 */
[----:B------:R-:W-:-:S03]  /*8110*/  SEL R19, RZ, 0x20, P1 ;  /* 0x00000020ff137807 */ /* 0x000fc60000800000 */
[----:B------:R-:W5:Y:S01]  /*8120*/  LD.E.128 R52, desc[UR38][R52.64] ;  /* 0x0000002634347980 */ /* 0x000f62000c101d00 */
[----:B------:R-:W-:-:S03]  /*8130*/  VIADD R21, R21, UR6 ;  /* 0x0000000615157c36 */ /* 0x000fc60008000000 */
[----:B------:R-:W5:Y:S01]  /*8140*/  LD.E.128 R44, desc[UR38][R44.64] ;  /* 0x000000262c2c7980 */ /* 0x000f62000c101d00 */
[----:B------:R-:W-:-:S03]  /*8150*/  IMAD.U32 R81, RZ, RZ, UR10 ;  /* 0x0000000aff517e24 */ /* 0x000fc6000f8e00ff */
[----:B------:R-:W5:Y:S04]  /*8160*/  LD.E.128 R60, desc[UR38][R60.64] ;  /* 0x000000263c3c7980 */ /* 0x000f68000c101d00 */
[----:B------:R-:W5:Y:S04]  /*8170*/  LD.E.128 R56, desc[UR38][R56.64] ;  /* 0x0000002638387980 */ /* 0x000f68000c101d00 */
[----:B------:R-:W5:Y:S04]  /*8180*/  LD.E.128 R68, desc[UR38][R68.64] ;  /* 0x0000002644447980 */ /* 0x000f68000c101d00 */
[----:B------:R-:W5:Y:S04]  /*8190*/  LD.E.128 R64, desc[UR38][R64.64] ;  /* 0x0000002640407980 */ /* 0x000f68000c101d00 */
[----:B------:R-:W5:Y:S04]  /*81a0*/  LD.E.128 R76, desc[UR38][R76.64] ;  /* 0x000000264c4c7980 */ /* 0x000f68000c101d00 */
[----:B------:R-:W5:Y:S01]  /*81b0*/  LD.E.128 R72, desc[UR38][R72.64] ;  /* 0x0000002648487980 */ /* 0x000f62000c101d00 */
[----:B------:R-:W-:Y:S01]  /*81c0*/  UIMAD UR6, UR46, UR11, UR4 ;  /* 0x0000000b2e0672a4 */ /* 0x000fe2000f8e0204 */
[----:B------:R-:W-:Y:S01]  /*81d0*/  LOP3.LUT R6, R19, R6, R3, 0xfe, !PT ;  /* 0x0000000613067212 */ /* 0x000fe200078efe03 */
[----:B------:R-:W-:Y:S01]  /*81e0*/  IMAD.WIDE.U32 R20, R81, UR46, R20 ;  /* 0x0000002e51147c25 */ /* 0x000fe2000f8e0014 */
[----:B------:R-:W-:Y:S01]  /*81f0*/  @!PT LDS RZ, [RZ] ;  /* 0x00000000fffff984 */ /* 0x000fe20000000800 */
[----:B------:R-:W-:Y:S01]  /*8200*/  @!PT LDS RZ, [RZ] ;  /* 0x00000000fffff984 */ /* 0x000fe20000000800 */
[----:B------:R-:W-:Y:S01]  /*8210*/  @!PT LDS RZ, [RZ] ;  /* 0x00000000fffff984 */ /* 0x000fe20000000800 */
[----:B------:R-:W-:Y:S01]  /*8220*/  @!PT LDS RZ, [RZ] ;  /* 0x00000000fffff984 */ /* 0x000fe20000000800 */
[----:B------:R0:W-:Y:S06]  /*8230*/  MEMBAR.ALL.CTA ;  /* 0x0000000000007992 */ /* 0x0001ec0000008000 */
[----:B0-----:R-:W0:Y:S01]  /*8240*/  FENCE.VIEW.ASYNC.S ;  /* 0x00000000000073c6 */ /* 0x001e220000000000 */
[----:B------:R-:W-:Y:S01]  /*8250*/  UIADD3 UR4, UR42, 0x28c20, URZ ;  /* 0x00028c202a047890 */ /* 0x000fe2000fffe03f */
[----:B------:R-:W-:Y:S01]  /*8260*/  SEL R3, RZ, 0x40, P2 ;  /* 0x00000040ff037807 */ /* 0x000fe20001000000 */
[----:B-----5:R-:W-:Y:S01]  /*8270*/  IMAD R19, R187, -0x40, R0 ;  /* 0xffffffc0bb137824 */ /* 0x020fe200078e0200 */
[----:B------:R-:W-:Y:S01]  /*8280*/  IADD3 R80, R2, 0x1c0, RZ ;  /* 0x000001c002507810 */ /* 0x000fe20007ffe0ff */
[----:B------:R-:W-:Y:S01]  /*8290*/  VIADD R21, R21, UR6 ;  /* 0x0000000615157c36 */ /* 0x000fe20008000000 */
[----:B------:R-:W-:Y:S01]  /*82a0*/  ULDC.64 UR6, c[0x0][0xae8] ;  /* 0x0002ba0000067ab9 */ /* 0x000fe20000000a00 */
[----:B------:R-:W-:Y:S01]  /*82b0*/  UPRMT UR4, URZ, 0x654, UR4 ;  /* 0x000006543f047896 */ /* 0x000fe20008000004 */
[C---:B------:R-:W-:Y:S01]  /*82c0*/  ISETP.GE.AND P2, PT, R18.reuse, R19, PT ;  /* 0x000000131200720c */ /* 0x040fe20003f46270 */
[----:B------:R-:W-:Y:S01]  /*82d0*/  IMAD.U32 R83, RZ, RZ, UR6 ;  /* 0x00000006ff537e24 */ /* 0x000fe2000f8e00ff */
[----:B------:R-:W-:Y:S01]  /*82e0*/  UIMAD UR6, UR45, UR6, URZ ;  /* 0x000000062d0672a4 */ /* 0x000fe2000f8e023f */
[----:B------:R-:W-:Y:S01]  /*82f0*/  VIADD R0, R18, 0x20 ;  /* 0x0000002012007836 */ /* 0x000fe20000000000 */
[----:B------:R-:W-:Y:S01]  /*8300*/  ISETP.GE.AND P1, PT, R80, UR8, PT ;  /* 0x0000000850007c0c */ /* 0x000fe2000bf26270 */
[----:B------:R-:W-:Y:S01]  /*8310*/  IMAD.WIDE.U32 R82, R83, UR44, R20 ;  /* 0x0000002c53527c25 */ /* 0x000fe2000f8e0014 */
[----:B------:R-:W-:Y:S01]  /*8320*/  UIMAD UR6, UR44, UR7, UR6 ;  /* 0x000000072c0672a4 */ /* 0x000fe2000f8e0206 */
[----:B------:R-:W-:Y:S01]  /*8330*/  LOP3.LUT R3, R6, R3, RZ, 0xfc, !PT ;  /* 0x0000000306037212 */ /* 0x000fe200078efcff */
[----:B------:R-:W-:Y:S01]  /*8340*/  BSSY B1, `(.L_x_291) ;  /* 0x0000023000017945 */ /* 0x000fe20003800000 */
[----:B------:R-:W-:-:S02]  /*8350*/  ISETP.GE.AND P0, PT, R0, R19, PT ;  /* 0x000000130000720c */ /* 0x000fc40003f06270 */
[--C-:B------:R-:W-:Y:S02]  /*8360*/  SHF.R.S32.HI R19, RZ, 0x1f, R18.reuse ;  /* 0x0000001fff137819 */ /* 0x100fe40000011412 */
[----:B------:R-:W-:Y:S02]  /*8370*/  SEL R0, RZ, 0x80, P1 ;  /* 0x00000080ff007807 */ /* 0x000fe40000800000 */
[----:B------:R-:W-:Y:S01]  /*8380*/  IADD3 R89, R83, UR6, RZ ;  /* 0x0000000653597c10 */ /* 0x000fe2000fffe0ff */
[----:B0-----:R-:W-:Y:S01]  /*8390*/  SYNCS.ARRIVE.TRANS64.RED.A1T0 RZ, [UR4], RZ ;  /* 0x000000ffffff79a7 */ /* 0x001fe20008100404 */
[----:B------:R-:W-:Y:S01]  /*83a0*/  IMAD.WIDE R80, R187, 0x40, R18 ;  /* 0x00000040bb507825 */ /* 0x000fe200078e0212 */
[----:B------:R-:W-:Y:S01]  /*83b0*/  LOP3.LUT R0, R3, R0, RZ, 0xfc, !PT ;  /* 0x0000000003007212 */ /* 0x000fe200078efcff */
[----:B-1----:R-:W-:Y:S06]  /*83c0*/  @P2 BRA `(.L_x_292) ;  /* 0x0000000000682947 */ /* 0x002fec0003800000 */
[----:B------:R-:W-:Y:S01]  /*83d0*/  ULDC.64 UR6, c[0x0][0xad8] ;  /* 0x0002b60000067ab9 */ /* 0x000fe20000000a00 */
[----:B------:R-:W-:Y:S01]  /*83e0*/  IMAD.MOV.U32 R20, RZ, RZ, R82 ;  /* 0x000000ffff147224 */ /* 0x000fe200078e0052 */
[----:B------:R-:W-:Y:S01]  /*83f0*/  ISETP.GE.AND P2, PT, R2, UR8, PT ;  /* 0x0000000802007c0c */ /* 0x000fe2000bf46270 */
[----:B------:R-:W-:Y:S01]  /*8400*/  IMAD R85, R81, UR6, RZ ;  /* 0x0000000651557c24 */ /* 0x000fe2000f8e02ff */
[----:B------:R-:W-:Y:S01]  /*8410*/  ISETP.GE.AND P3, PT, R4, UR8, PT ;  /* 0x0000000804007c0c */ /* 0x000fe2000bf66270 */
[----:B------:R-:W-:Y:S01]  /*8420*/  IMAD.MOV.U32 R21, RZ, RZ, R89 ;  /* 0x000000ffff157224 */ /* 0x000fe200078e0059 */
[----:B------:R-:W-:Y:S01]  /*8430*/  ISETP.GE.AND P4, PT, R90, UR8, PT ;  /* 0x000000085a007c0c */ /* 0x000fe2000bf86270 */
[C---:B------:R-:W-:Y:S01]  /*8440*/  IMAD R85, R80.reuse, UR7, R85 ;  /* 0x0000000750557c24 */ /* 0x040fe2000f8e0255 */
[----:B------:R-:W-:Y:S01]  /*8450*/  LOP3.LUT P5, RZ, R3, 0x40, RZ, 0xc0, !PT ;  /* 0x0000004003ff7812 */ /* 0x000fe200078ac0ff */
[----:B------:R-:W-:Y:S01]  /*8460*/  IMAD.WIDE.U32 R20, R80, UR6, R20 ;  /* 0x0000000650147c25 */ /* 0x000fe2000f8e0014 */
[----:B------:R-:W-:Y:S01]  /*8470*/  ULDC.64 UR6, c[0x0][0xa80] ;  /* 0x0002a00000067ab9 */ /* 0x000fe20000000a00 */
[----:B------:R-:W-:-:S02]  /*8480*/  LOP3.LUT P6, RZ, R0, 0x80, RZ, 0xc0, !PT ;  /* 0x0000008000ff7812 */ /* 0x000fc400078cc0ff */
[----:B------:R-:W-:Y:S01]  /*8490*/  IMAD.IADD R21, R21, 0x1, R85 ;  /* 0x0000000115157824 */ /* 0x000fe200078e0255 */
[----:B------:R-:W-:-:S04]  /*84a0*/  LEA R84, P1, R20, UR6, 0x1 ;  /* 0x0000000614547c11 */ /* 0x000fc8000f8208ff */
[----:B------:R-:W-:Y:S02]  /*84b0*/  LEA.HI.X R85, R20, UR7, R21, 0x1, P1 ;  /* 0x0000000714557c11 */ /* 0x000fe400088f0c15 */
[----:B------:R-:W-:-:S03]  /*84c0*/  ISETP.GE.AND P1, PT, R86, UR8, PT ;  /* 0x0000000856007c0c */ /* 0x000fc6000bf26270 */
[----:B------:R0:W-:Y:S01]  /*84d0*/  @!P2 STG.E.128 desc[UR38][R84.64], R12 ;  /* 0x0000000c5400a986 */ /* 0x0001e2000c101d26 */
[----:B------:R-:W-:-:S03]  /*84e0*/  ISETP.GE.AND P2, PT, R87, UR8, PT ;  /* 0x0000000857007c0c */ /* 0x000fc6000bf46270 */
[----:B------:R0:W-:Y:S01]  /*84f0*/  @!P3 STG.E.128 desc[UR38][R84.64+0x80], R28 ;  /* 0x0000801c5400b986 */ /* 0x0001e2000c101d26 */
[----:B------:R-:W-:-:S03]  /*8500*/  ISETP.GE.AND P3, PT, R88, UR8, PT ;  /* 0x0000000858007c0c */ /* 0x000fc6000bf66270 */
[----:B------:R0:W-:Y:S04]  /*8510*/  @!P4 STG.E.128 desc[UR38][R84.64+0x280], R60 ;  /* 0x0002803c5400c986 */ /* 0x0001e8000c101d26 */
[----:B------:R0:W-:Y:S04]  /*8520*/  @!P1 STG.E.128 desc[UR38][R84.64+0x100], R40 ;  /* 0x0001002854009986 */ /* 0x0001e8000c101d26 */
[----:B------:R0:W-:Y:S04]  /*8530*/  @!P2 STG.E.128 desc[UR38][R84.64+0x180], R48 ;  /* 0x000180305400a986 */ /* 0x0001e8000c101d26 */
[----:B------:R0:W-:Y:S04]  /*8540*/  @!P3 STG.E.128 desc[UR38][R84.64+0x200], R52 ;  /* 0x000200345400b986 */ /* 0x0001e8000c101d26 */
[----:B------:R0:W-:Y:S04]  /*8550*/  @P5 STG.E.128 desc[UR38][R84.64+0x300], R68 ;  /* 0x0003004454005986 */ /* 0x0001e8000c101d26 */
[----:B------:R0:W-:Y:S02]  /*8560*/  @P6 STG.E.128 desc[UR38][R84.64+0x380], R76 ;  /* 0x0003804c54006986 */ /* 0x0001e4000c101d26 */
.L_x_292:
[----:B------:R-:W-:Y:S05]  /*8570*/  BSYNC B1 ;  /* 0x0000000000017941 */ /* 0x000fea0003800000 */
.L_x_291:
[----:B------:R-:W-:Y:S05]  /*8580*/  @P0 BRA `(.L_x_293) ;  /* 0x0000000c002c0947 */ /* 0x000fea0003800000 */
[----:B0-----:R-:W-:Y:S01]  /*8590*/  IADD3 R15, P0, R80, 0x20, RZ ;  /* 0x00000020500f7810 */ /* 0x001fe20007f1e0ff */
[----:B------:R-:W-:Y:S01]  /*85a0*/  ULDC.64 UR6, c[0x0][0xad8] ;  /* 0x0002b60000067ab9 */ /* 0x000fe20000000a00 */
[----:B------:R-:W-:Y:S01]  /*85b0*/  MOV R13, R89 ;  /* 0x00000059000d7202 */ /* 0x000fe20000000f00 */
[----:B------:R-:W-:Y:S01]  /*85c0*/  IMAD.MOV.U32 R12, RZ, RZ, R82 ;  /* 0x000000ffff0c7224 */ /* 0x000fe200078e0052 */
[----:B------:R-:W-:Y:S01]  /*85d0*/  ISETP.GE.AND P4, PT, R4, UR8, PT ;  /* 0x0000000804007c0c */ /* 0x000fe2000bf86270 */
[----:B------:R-:W-:Y:S01]  /*85e0*/  IMAD.X R80, RZ, RZ, R81, P0 ;  /* 0x000000ffff507224 */ /* 0x000fe200000e0651 */
[----:B------:R-:W-:Y:S01]  /*85f0*/  ISETP.GE.AND P3, PT, R86, UR8, PT ;  /* 0x0000000856007c0c */ /* 0x000fe2000bf66270 */
[----:B------:R-:W-:Y:S01]  /*8600*/  IMAD.WIDE.U32 R12, R15, UR6, R12 ;  /* 0x000000060f0c7c25 */ /* 0x000fe2000f8e000c */
[----:B------:R-:W-:Y:S02]  /*8610*/  ISETP.GE.AND P5, PT, R2, UR8, PT ;  /* 0x0000000802007c0c */ /* 0x000fe4000bfa6270 */
[----:B------:R-:W-:Y:S01]  /*8620*/  ISETP.GE.AND P2, PT, R87, UR8, PT ;  /* 0x0000000857007c0c */ /* 0x000fe2000bf46270 */
[----:B------:R-:W-:Y:S01]  /*8630*/  IMAD R80, R80, UR6, RZ ;  /* 0x0000000650507c24 */ /* 0x000fe2000f8e02ff */
[----:B------:R-:W-:-:S02]  /*8640*/  ISETP.GE.AND P1, PT, R88, UR8, PT ;  /* 0x0000000858007c0c */ /* 0x000fc4000bf26270 */
[----:B------:R-:W-:Y:S01]  /*8650*/  ISETP.GE.AND P0, PT, R90, UR8, PT ;  /* 0x000000085a007c0c */ /* 0x000fe2000bf06270 */
[----:B------:R-:W-:Y:S01]  /*8660*/  IMAD R15, R15, UR7, R80 ;  /* 0x000000070f0f7c24 */ /* 0x000fe2000f8e0250 */
[----:B------:R-:W-:Y:S02]  /*8670*/  ULDC.64 UR6, c[0x0][0xa80] ;  /* 0x0002a00000067ab9 */ /* 0x000fe40000000a00 */
[----:B------:R-:W-:Y:S01]  /*8680*/  LEA R14, P6, R12, UR6, 0x1 ;  /* 0x000000060c0e7c11 */ /* 0x000fe2000f8c08ff */
[----:B------:R-:W-:-:S05]  /*8690*/  IMAD.IADD R13, R13, 0x1, R15 ;  /* 0x000000010d0d7824 */ /* 0x000fca00078e020f */
[----:B------:R-:W-:Y:S02]  /*86a0*/  LEA.HI.X R15, R12, UR7, R13, 0x1, P6 ;  /* 0x000000070c0f7c11 */ /* 0x000fe4000b0f0c0d */
[----:B------:R-:W-:-:S03]  /*86b0*/  LOP3.LUT P6, RZ, R3, 0x40, RZ, 0xc0, !PT ;  /* 0x0000004003ff7812 */ /* 0x000fc600078cc0ff */
[----:B------:R2:W-:Y:S04]  /*86c0*/  @!P5 STG.E.128 desc[UR38][R14.64], R8 ;  /* 0x000000080e00d986 */ /* 0x0005e8000c101d26 */
[----:B------:R2:W-:Y:S04]  /*86d0*/  @!P4 STG.E.128 desc[UR38][R14.64+0x80], R24 ;  /* 0x000080180e00c986 */ /* 0x0005e8000c101d26 */
[----:B------:R2:W-:Y:S04]  /*86e0*/  @!P3 STG.E.128 desc[UR38][R14.64+0x100], R32 ;  /* 0x000100200e00b986 */ /* 0x0005e8000c101d26 */
[----:B------:R2:W-:Y:S04]  /*86f0*/  @!P2 STG.E.128 desc[UR38][R14.64+0x180], R36 ;  /* 0x000180240e00a986 */ /* 0x0005e8000c101d26 */
[----:B------:R2:W-:Y:S04]  /*8700*/  @!P1 STG.E.128 desc[UR38][R14.64+0x200], R44 ;  /* 0x0002002c0e009986 */ /* 0x0005e8000c101d26 */
[----:B------:R2:W-:Y:S04]  /*8710*/  @P6 STG.E.128 desc[UR38][R14.64+0x300], R64 ;  /* 0x000300400e006986 */ /* 0x0005e8000c101d26 */
[----:B------:R2:W-:Y:S01]  /*8720*/  @!P0 STG.E.128 desc[UR38][R14.64+0x280], R56 ;  /* 0x000280380e008986 */ /* 0x0005e2000c101d26 */
[----:B------:R-:W-:-:S13]  /*8730*/  LOP3.LUT P0, RZ, R0, 0x80, RZ, 0xc0, !PT ;  /* 0x0000008000ff7812 */ /* 0x000fda000780c0ff */
[----:B------:R-:W-:Y:S05]  /*8740*/  @!P0 BRA `(.L_x_293) ;  /* 0x0000000800bc8947 */ /* 0x000fea0003800000 */
[----:B------:R3:W-:Y:S01]  /*8750*/  STG.E.128 desc[UR38][R14.64+0x380], R72 ;  /* 0x000380480e007986 */ /* 0x0007e2000c101d26 */
[----:B------:R-:W-:Y:S05]  /*8760*/  BRA `(.L_x_293) ;  /* 0x0000000800b47947 */ /* 0x000fea0003800000 */
.L_x_288:
[----:B------:R-:W-:Y:S01]  /*8770*/  ULDC.64 UR6, c[0x0][0xbd8] ;  /* 0x0002f60000067ab9 */ /* 0x000fe20000000a00 */
[----:B------:R-:W-:Y:S01]  /*8780*/  USHF.L.U32 UR8, UR44, 0x2, URZ ;  /* 0x000000022c087899 */ /* 0x000fe2000800063f */
[----:B------:R-:W-:Y:S01]  /*8790*/  IMAD.MOV.U32 R13, RZ, RZ, RZ ;  /* 0x000000ffff0d7224 */ /* 0x000fe200078e00ff */
[----:B------:R-:W-:Y:S02]  /*87a0*/  UISETP.NE.U32.AND UP0, UPT, UR6, URZ, UPT ;  /* 0x0000003f0600728c */ /* 0x000fe4000bf05070 */
[----:B------:R-:W-:Y:S02]  /*87b0*/  USHF.L.U64.HI UR9, UR44, 0x2, UR45 ;  /* 0x000000022c097899 */ /* 0x000fe4000801022d */
[----:B------:R-:W-:Y:S02]  /*87c0*/  UISETP.NE.AND.EX UP0, UPT, UR7, URZ, UPT, UP0 ;  /* 0x0000003f0700728c */ /* 0x000fe4000bf05300 */
[----:B------:R-:W-:Y:S01]  /*87d0*/  UIADD3 UR4, UP1, UR8, UR6, URZ ;  /* 0x0000000608047290 */ /* 0x000fe2000ff3e03f */
[----:B------:R-:W0:Y:S01]  /*87e0*/  LDC R0, c[0x0][0xa88] ;  /* 0x0002a200ff007b82 */ /* 0x000e220000000800 */
[----:B------:R-:W-:Y:S01]  /*87f0*/  VIADD R6, R2, 0x40 ;  /* 0x0000004002067836 */ /* 0x000fe20000000000 */
[----:B------:R-:W-:Y:S01]  /*8800*/  ULDC UR10, c[0x0][0xa8c] ;  /* 0x0002a300000a7ab9 */ /* 0x000fe20000000800 */
[----:B------:R-:W-:Y:S01]  /*8810*/  PLOP3.LUT P1, PT, PT, PT, UP0, 0x80, 0x0 ;  /* 0x000000000000781c */ /* 0x000fe20003f2f008 */
[----:B------:R-:W-:Y:S01]  /*8820*/  UIADD3.X UR6, UR9, UR7, URZ, UP1, !UPT ;  /* 0x0000000709067290 */ /* 0x000fe20008ffe43f */
[----:B------:R-:W-:-:S05]  /*8830*/  IMAD.U32 R8, RZ, RZ, UR4 ;  /* 0x00000004ff087e24 */ /* 0x000fca000f8e00ff */
[----:B------:R-:W-:Y:S01]  /*8840*/  IMAD.U32 R9, RZ, RZ, UR6 ;  /* 0x00000006ff097e24 */ /* 0x000fe2000f8e00ff */
[----:B------:R-:W-:-:S05]  /*8850*/  ULDC.64 UR6, c[0x0][0xbe0] ;  /* 0x0002f80000067ab9 */ /* 0x000fca0000000a00 */
[----:B------:R-:W5:Y:S01]  /*8860*/  @P1 LDG.E R13, desc[UR38][R8.64] ;  /* 0x00000026080d1981 */ /* 0x000f62000c1e1900 */
[----:B------:R-:W-:-:S04]  /*8870*/  UISETP.NE.U32.AND UP1, UPT, UR6, URZ, UPT ;  /* 0x0000003f0600728c */ /* 0x000fc8000bf25070 */
[----:B------:R-:W-:Y:S01]  /*8880*/  UISETP.NE.AND.EX UP1, UPT, UR7, URZ, UPT, UP1 ;  /* 0x0000003f0700728c */ /* 0x000fe2000bf25310 */
[----:B------:R-:W-:-:S05]  /*8890*/  ISETP.GE.AND P3, PT, R6, UR10, PT ;  /* 0x0000000a06007c0c */ /* 0x000fca000bf66270 */
[----:B------:R-:W-:-:S05]  /*88a0*/  PLOP3.LUT P2, PT, PT, PT, UP1, 0x80, 0x0 ;  /* 0x000000000000781c */ /* 0x000fca0003f4f018 */
[----:B------:R-:W-:Y:S01]  /*88b0*/  @UP1 UIADD3 UR6, UP2, UR8, UR6, URZ ;  /* 0x0000000608061290 */ /* 0x000fe2000ff5e03f */
[----:B------:R-:W-:-:S03]  /*88c0*/  SEL R4, RZ, 0xffffffff, P3 ;  /* 0xffffffffff047807 */ /* 0x000fc60001800000 */
[----:B------:R-:W-:Y:S01]  /*88d0*/  @UP1 UIADD3.X UR7, UR9, UR7, URZ, UP2, !UPT ;  /* 0x0000000709071290 */ /* 0x000fe200097fe43f */
[C---:B------:R-:W-:Y:S01]  /*88e0*/  VIADD R14, R2.reuse, 0x80 ;  /* 0x00000080020e7836 */ /* 0x040fe20000000000 */
[C---:B------:R-:W-:Y:S01]  /*88f0*/  ISETP.GE.AND P0, PT, R2.reuse, UR10, PT ;  /* 0x0000000a02007c0c */ /* 0x040fe2000bf06270 */
[----:B------:R-:W-:Y:S02]  /*8900*/  VIADD R20, R2, 0xc0 ;  /* 0x000000c002147836 */ /* 0x000fe40000000000 */
[----:B------:R-:W-:Y:S01]  /*8910*/  IMAD.U32 R10, RZ, RZ, UR6 ;  /* 0x00000006ff0a7e24 */ /* 0x000fe2000f8e00ff */
[----:B------:R-:W-:Y:S01]  /*8920*/  MOV R11, UR7 ;  /* 0x00000007000b7c02 */ /* 0x000fe20008000f00 */
[----:B------:R-:W-:Y:S01]  /*8930*/  IMAD.SHL.U32 R4, R4, 0x2, RZ ;  /* 0x0000000204047824 */ /* 0x000fe200078e00ff */
[----:B------:R-:W-:Y:S02]  /*8940*/  SEL R3, RZ, 0x1, P0 ;  /* 0x00000001ff037807 */ /* 0x000fe40000000000 */
[----:B------:R-:W-:Y:S01]  /*8950*/  ISETP.GE.AND P4, PT, R14, UR10, PT ;  /* 0x0000000a0e007c0c */ /* 0x000fe2000bf86270 */
[----:B------:R-:W-:Y:S01]  /*8960*/  VIADD R12, R2, 0x180 ;  /* 0x00000180020c7836 */ /* 0x000fe20000000000 */
[----:B------:R-:W-:Y:S01]  /*8970*/  ISETP.GE.AND P5, PT, R20, UR10, PT ;  /* 0x0000000a14007c0c */ /* 0x000fe2000bfa6270 */
[----:B0-----:R0:W5:Y:S01]  /*8980*/  @P2 LDG.E R0, desc[UR38][R10.64] ;  /* 0x000000260a002981 */ /* 0x001162000c1e1900 */
[----:B------:R-:W-:-:S02]  /*8990*/  LOP3.LUT R3, R4, 0x2, R3, 0xe2, !PT ;  /* 0x0000000204037812 */ /* 0x000fc400078ee203 */
[----:B------:R-:W-:Y:S02]  /*89a0*/  SEL R4, RZ, 0x4, P4 ;  /* 0x00000004ff047807 */ /* 0x000fe40002000000 */
[----:B------:R-:W-:Y:S02]  /*89b0*/  ISETP.GE.AND P0, PT, R12, UR10, PT ;  /* 0x0000000a0c007c0c */ /* 0x000fe4000bf06270 */
[----:B------:R-:W-:Y:S02]  /*89c0*/  ISETP.GE.AND P3, PT, R190, 0x40, PT ;  /* 0x00000040be00780c */ /* 0x000fe40003f66270 */
[----:B0-----:R-:W-:-:S04]  /*89d0*/  SEL R10, RZ, 0x8, P5 ;  /* 0x00000008ff0a7807 */ /* 0x001fc80002800000 */
[----:B------:R-:W-:Y:S01]  /*89e0*/  LOP3.LUT R12, R10, R3, R4, 0xfe, !PT ;  /* 0x000000030a0c7212 */ /* 0x000fe200078efe04 */
[----:B------:R-:W-:Y:S06]  /*89f0*/  @P2 BRA `(.L_x_294) ;  /* 0x0000000000102947 */ /* 0x000fec0003800000 */
[----:B------:R-:W-:Y:S05]  /*8a00*/  @!P1 BRA `(.L_x_294) ;  /* 0x00000000000c9947 */ /* 0x000fea0003800000 */
[----:B------:R-:W2:Y:S04]  /*8a10*/  LDG.E R3, desc[UR38][R8.64] ;  /* 0x0000002608037981 */ /* 0x000ea8000c1e1900 */
[----:B-----5:R-:W2:Y:S02]  /*8a20*/  LDG.E R0, desc[UR38][R8.64+0x4] ;  /* 0x0000042608007981 */ /* 0x020ea4000c1e1900 */
[----:B--2---:R-:W-:-:S07]  /*8a30*/  IADD3 R0, -R3, R0, RZ ;  /* 0x0000000003007210 */ /* 0x004fce0007ffe1ff */
.L_x_294:
[----:B------:R-:W-:Y:S01]  /*8a40*/  USHF.R.S32.HI UR7, URZ, 0x1f, UR46 ;  /* 0x0000001f3f077899 */ /* 0x000fe2000801142e */
[----:B------:R-:W-:Y:S01]  /*8a50*/  BSSY B1, `(.L_x_295) ;  /* 0x0000020000017945 */ /* 0x000fe20003800000 */
[----:B------:R-:W-:Y:S01]  /*8a60*/  USEL UR44, UR44, URZ, !UP0 ;  /* 0x0000003f2c2c7287 */ /* 0x000fe2000c000000 */
[C---:B------:R-:W-:Y:S01]  /*8a70*/  VIADD R26, R2.reuse, 0x100 ;  /* 0x00000100021a7836 */ /* 0x040fe20000000000 */
[----:B------:R-:W-:Y:S01]  /*8a80*/  USEL UR45, UR45, URZ, !UP0 ;  /* 0x0000003f2d2d7287 */ /* 0x000fe2000c000000 */
[----:B------:R-:W-:Y:S01]  /*8a90*/  VIADD R27, R2, 0x140 ;  /* 0x00000140021b7836 */ /* 0x000fe20000000000 */
[----:B------:R-:W-:Y:S02]  /*8aa0*/  SHF.R.S32.HI R15, RZ, 0x1f, R2 ;  /* 0x0000001fff0f7819 */ /* 0x000fe40000011402 */
[----:B-----5:R-:W-:Y:S01]  /*8ab0*/  SHF.R.S32.HI R4, RZ, 0x1f, R13 ;  /* 0x0000001fff047819 */ /* 0x020fe2000001140d */
[----:B------:R-:W-:Y:S07]  /*8ac0*/  @P3 BRA `(.L_x_296) ;  /* 0x0000000000603947 */ /* 0x000fee0003800000 */
[----:B------:R-:W0:Y:S02]  /*8ad0*/  S2R R3, SR_TID.X ;  /* 0x0000000000037919 */ /* 0x000e240000002100 */
[----:B0-----:R-:W-:-:S04]  /*8ae0*/  IMAD R3, R187, 0x40, R3 ;  /* 0x00000040bb037824 */ /* 0x001fc800078e0203 */
[----:B------:R-:W-:-:S05]  /*8af0*/  VIADD R3, R3, 0xffffff80 ;  /* 0xffffff8003037836 */ /* 0x000fca0000000000 */
[----:B------:R-:W-:-:S13]  /*8b00*/  ISETP.GE.AND P1, PT, R3, R0, PT ;  /* 0x000000000300720c */ /* 0x000fda0003f26270 */
[----:B------:R-:W-:Y:S05]  /*8b10*/  @P1 BRA `(.L_x_296) ;  /* 0x00000000004c1947 */ /* 0x000fea0003800000 */
[C---:B------:R-:W-:Y:S01]  /*8b20*/  IADD3 R8, P1, R3.reuse, R13, RZ ;  /* 0x0000000d03087210 */ /* 0x040fe20007f3e0ff */
[----:B------:R-:W-:Y:S02]  /*8b30*/  ULDC.64 UR8, c[0x0][0xb70] ;  /* 0x0002dc0000087ab9 */ /* 0x000fe40000000a00 */
[----:B------:R-:W-:Y:S01]  /*8b40*/  UIMAD UR4, UR7, UR8, URZ ;  /* 0x00000008070472a4 */ /* 0x000fe2000f8e023f */
[----:B------:R-:W-:Y:S01]  /*8b50*/  LEA.HI.X.SX32 R9, R3, R4, 0x1, P1 ;  /* 0x0000000403097211 */ /* 0x000fe200008f0eff */
[----:B------:R-:W-:Y:S02]  /*8b60*/  IMAD.U32 R3, RZ, RZ, UR8 ;  /* 0x00000008ff037e24 */ /* 0x000fe4000f8e00ff */
[----:B------:R-:W-:Y:S02]  /*8b70*/  UIMAD UR4, UR46, UR9, UR4 ;  /* 0x000000092e0472a4 */ /* 0x000fe4000f8e0204 */
[----:B------:R-:W-:Y:S01]  /*8b80*/  IMAD.WIDE.U32 R8, R3, UR46, R8 ;  /* 0x0000002e03087c25 */ /* 0x000fe2000f8e0008 */
[----:B------:R-:W-:-:S02]  /*8b90*/  ULDC.64 UR8, c[0x0][0xb78] ;  /* 0x0002de0000087ab9 */ /* 0x000fc40000000a00 */
[----:B------:R-:W-:Y:S02]  /*8ba0*/  UIMAD UR6, UR45, UR8, URZ ;  /* 0x000000082d0672a4 */ /* 0x000fe4000f8e023f */
[----:B------:R-:W-:Y:S01]  /*8bb0*/  IMAD.U32 R3, RZ, RZ, UR8 ;  /* 0x00000008ff037e24 */ /* 0x000fe2000f8e00ff */
[----:B------:R-:W-:Y:S01]  /*8bc0*/  IADD3 R9, R9, UR4, RZ ;  /* 0x0000000409097c10 */ /* 0x000fe2000fffe0ff */
[----:B------:R-:W-:Y:S02]  /*8bd0*/  UIMAD UR6, UR44, UR9, UR6 ;  /* 0x000000092c0672a4 */ /* 0x000fe4000f8e0206 */
[----:B------:R-:W-:Y:S01]  /*8be0*/  IMAD.WIDE.U32 R8, R3, UR44, R8 ;  /* 0x0000002c03087c25 */ /* 0x000fe2000f8e0008 */
[----:B------:R-:W-:-:S03]  /*8bf0*/  ULDC.64 UR8, c[0x0][0xb40] ;  /* 0x0002d00000087ab9 */ /* 0x000fc60000000a00 */
[----:B------:R-:W-:Y:S01]  /*8c00*/  VIADD R3, R9, UR6 ;  /* 0x0000000609037c36 */ /* 0x000fe20008000000 */
[----:B------:R-:W-:-:S04]  /*8c10*/  LEA R10, P1, R8, UR8, 0x2 ;  /* 0x00000008080a7c11 */ /* 0x000fc8000f8210ff */
[----:B------:R-:W-:Y:S01]  /*8c20*/  LEA.HI.X R11, R8, UR9, R3, 0x2, P1 ;  /* 0x00000009080b7c11 */ /* 0x000fe200088f1403 */
[----:B------:R-:W-:-:S05]  /*8c30*/  IMAD.MOV.U32 R3, RZ, RZ, -0x800000 ;  /* 0xff800000ff037424 */ /* 0x000fca00078e00ff */
[----:B------:R0:W-:Y:S03]  /*8c40*/  STG.E desc[UR38][R10.64], R3 ;  /* 0x000000030a007986 */ /* 0x0001e6000c101926 */
.L_x_296:
[----:B------:R-:W-:Y:S05]  /*8c50*/  BSYNC B1 ;  /* 0x0000000000017941 */ /* 0x000fea0003800000 */
.L_x_295:
[----:B------:R-:W-:Y:S01]  /*8c60*/  ULDC.64 UR8, c[0x0][0xaa0] ;  /* 0x0002a80000087ab9 */ /* 0x000fe20000000a00 */
[----:B0-----:R-:W-:Y:S01]  /*8c70*/  IMAD.MOV.U32 R3, RZ, RZ, R15 ;  /* 0x000000ffff037224 */ /* 0x001fe200078e000f */
[----:B------:R-:W-:Y:S01]  /*8c80*/  ISETP.GE.AND P1, PT, R26, UR10, PT ;  /* 0x0000000a1a007c0c */ /* 0x000fe2000bf26270 */
[----:B------:R-:W-:Y:S01]  /*8c90*/  IMAD R4, R4, UR8, RZ ;  /* 0x0000000804047c24 */ /* 0x000fe2000f8e02ff */
[----:B------:R-:W-:Y:S01]  /*8ca0*/  ISETP.GE.AND P2, PT, R27, UR10, PT ;  /* 0x0000000a1b007c0c */ /* 0x000fe2000bf46270 */
[C---:B------:R-:W-:Y:S01]  /*8cb0*/  IMAD.WIDE.U32 R8, R13.reuse, UR8, R2 ;  /* 0x000000080d087c25 */ /* 0x040fe2000f8e0002 */
[----:B------:R-:W-:Y:S01]  /*8cc0*/  SEL R3, RZ, 0x10, P1 ;  /* 0x00000010ff037807 */ /* 0x000fe20000800000 */
[----:B------:R-:W-:Y:S02]  /*8cd0*/  BSSY B1, `(.L_x_297) ;  /* 0x0000039000017945 */ /* 0x000fe40003800000 */
[----:B------:R-:W-:Y:S01]  /*8ce0*/  IMAD R13, R13, UR9, R4 ;  /* 0x000000090d0d7c24 */ /* 0x000fe2000f8e0204 */
[----:B------:R-:W-:Y:S01]  /*8cf0*/  ULDC.64 UR8, c[0x0][0xae0] ;  /* 0x0002b80000087ab9 */ /* 0x000fe20000000a00 */
[----:B------:R-:W-:Y:S01]  /*8d00*/  SEL R4, RZ, 0x20, P2 ;  /* 0x00000020ff047807 */ /* 0x000fe20001000000 */
[----:B------:R-:W-:Y:S01]  /*8d10*/  UIMAD UR4, UR7, UR8, URZ ;  /* 0x00000008070472a4 */ /* 0x000fe2000f8e023f */
[----:B------:R-:W-:Y:S01]  /*8d20*/  VIADD R10, R2, 0x1c0 ;  /* 0x000001c0020a7836 */ /* 0x000fe20000000000 */
[----:B------:R-:W-:Y:S01]  /*8d30*/  IADD3 R9, R9, R13, RZ ;  /* 0x0000000d09097210 */ /* 0x000fe20007ffe0ff */
[----:B------:R-:W-:Y:S01]  /*8d40*/  IMAD.U32 R13, RZ, RZ, UR8 ;  /* 0x00000008ff0d7e24 */ /* 0x000fe2000f8e00ff */
[----:B------:R-:W-:Y:S01]  /*8d50*/  LOP3.LUT R11, R4, R12, R3, 0xfe, !PT ;  /* 0x0000000c040b7212 */ /* 0x000fe200078efe03 */
[----:B------:R-:W-:Y:S01]  /*8d60*/  UIMAD UR4, UR46, UR9, UR4 ;  /* 0x000000092e0472a4 */ /* 0x000fe2000f8e0204 */
[----:B------:R-:W-:Y:S01]  /*8d70*/  IMAD R3, R187, -0x40, R0 ;  /* 0xffffffc0bb037824 */ /* 0x000fe200078e0200 */
[----:B------:R-:W-:Y:S01]  /*8d80*/  SEL R4, RZ, 0x40, P0 ;  /* 0x00000040ff047807 */ /* 0x000fe20000000000 */
[----:B------:R-:W-:Y:S01]  /*8d90*/  IMAD.WIDE.U32 R8, R13, UR46, R8 ;  /* 0x0000002e0d087c25 */ /* 0x000fe2000f8e0008 */
[----:B------:R-:W-:Y:S01]  /*8da0*/  ULDC.64 UR6, c[0x0][0xae8] ;  /* 0x0002ba0000067ab9 */ /* 0x000fe20000000a00 */
[----:B------:R-:W-:-:S02]  /*8db0*/  ISETP.GE.AND P2, PT, R10, UR10, PT ;  /* 0x0000000a0a007c0c */ /* 0x000fc4000bf46270 */
[C---:B------:R-:W-:Y:S01]  /*8dc0*/  ISETP.GE.AND P1, PT, R18.reuse, R3, PT ;  /* 0x000000031200720c */ /* 0x040fe20003f26270 */
[----:B------:R-:W-:Y:S01]  /*8dd0*/  VIADD R9, R9, UR4 ;  /* 0x0000000409097c36 */ /* 0x000fe20008000000 */
[----:B------:R-:W-:Y:S01]  /*8de0*/  LOP3.LUT R21, R11, R4, RZ, 0xfc, !PT ;  /* 0x000000040b157212 */ /* 0x000fe200078efcff */
[----:B------:R-:W-:Y:S02]  /*8df0*/  UIMAD UR4, UR45, UR6, URZ ;  /* 0x000000062d0472a4 */ /* 0x000fe4000f8e023f */
[----:B------:R-:W-:Y:S01]  /*8e00*/  IMAD.U32 R11, RZ, RZ, UR6 ;  /* 0x00000006ff0b7e24 */ /* 0x000fe2000f8e00ff */
[----:B------:R-:W-:Y:S01]  /*8e10*/  SHF.R.S32.HI R13, RZ, 0x1f, R18 ;  /* 0x0000001fff0d7819 */ /* 0x000fe20000011412 */
[----:B------:R-:W-:Y:S01]  /*8e20*/  VIADD R0, R18, 0x20 ;  /* 0x0000002012007836 */ /* 0x000fe20000000000 */
[----:B------:R-:W-:Y:S02]  /*8e30*/  UIMAD UR4, UR44, UR7, UR4 ;  /* 0x000000072c0472a4 */ /* 0x000fe4000f8e0204 */
[----:B------:R-:W-:-:S02]  /*8e40*/  IMAD.WIDE.U32 R10, R11, UR44, R8 ;  /* 0x0000002c0b0a7c25 */ /* 0x000fc4000f8e0008 */
[----:B------:R-:W-:Y:S02]  /*8e50*/  ISETP.GE.AND P0, PT, R0, R3, PT ;  /* 0x000000030000720c */ /* 0x000fe40003f06270 */
[----:B------:R-:W-:Y:S01]  /*8e60*/  IMAD.MOV.U32 R12, RZ, RZ, R18 ;  /* 0x000000ffff0c7224 */ /* 0x000fe200078e0012 */
[----:B------:R-:W-:Y:S02]  /*8e70*/  SEL R0, RZ, 0x80, P2 ;  /* 0x00000080ff007807 */ /* 0x000fe40001000000 */
[----:B------:R-:W-:Y:S01]  /*8e80*/  IADD3 R15, R11, UR4, RZ ;  /* 0x000000040b0f7c10 */ /* 0x000fe2000fffe0ff */
[----:B------:R-:W-:Y:S01]  /*8e90*/  IMAD.WIDE R12, R187, 0x40, R12 ;  /* 0x00000040bb0c7825 */ /* 0x000fe200078e020c */
[----:B------:R-:W-:Y:S01]  /*8ea0*/  LOP3.LUT R0, R21, R0, RZ, 0xfc, !PT ;  /* 0x0000000015007212 */ /* 0x000fe200078efcff */
[----:B------:R-:W-:Y:S06]  /*8eb0*/  @P1 BRA `(.L_x_298) ;  /* 0x0000000000681947 */ /* 0x000fec0003800000 */
[----:B------:R-:W-:Y:S01]  /*8ec0*/  ULDC.64 UR6, c[0x0][0xad8] ;  /* 0x0002b60000067ab9 */ /* 0x000fe20000000a00 */
[----:B------:R-:W-:Y:S01]  /*8ed0*/  IMAD.MOV.U32 R8, RZ, RZ, R10 ;  /* 0x000000ffff087224 */ /* 0x000fe200078e000a */
[----:B------:R-:W-:Y:S01]  /*8ee0*/  ISETP.GE.AND P6, PT, R2, UR10, PT ;  /* 0x0000000a02007c0c */ /* 0x000fe2000bfc6270 */
[----:B------:R-:W-:Y:S01]  /*8ef0*/  IMAD R3, R13, UR6, RZ ;  /* 0x000000060d037c24 */ /* 0x000fe2000f8e02ff */
[----:B------:R-:W-:Y:S01]  /*8f00*/  ISETP.GE.AND P5, PT, R6, UR10, PT ;  /* 0x0000000a06007c0c */ /* 0x000fe2000bfa6270 */
[----:B------:R-:W-:Y:S01]  /*8f10*/  IMAD.MOV.U32 R9, RZ, RZ, R15 ;  /* 0x000000ffff097224 */ /* 0x000fe200078e000f */
[----:B------:R-:W-:Y:S01]  /*8f20*/  ISETP.GE.AND P4, PT, R20, UR10, PT ;  /* 0x0000000a14007c0c */ /* 0x000fe2000bf86270 */
[----:B------:R-:W-:Y:S01]  /*8f30*/  IMAD R3, R12, UR7, R3 ;  /* 0x000000070c037c24 */ /* 0x000fe2000f8e0203 */
[----:B------:R-:W-:Y:S01]  /*8f40*/  ISETP.GE.AND P3, PT, R26, UR10, PT ;  /* 0x0000000a1a007c0c */ /* 0x000fe2000bf66270 */
[----:B------:R-:W-:Y:S01]  /*8f50*/  IMAD.WIDE.U32 R8, R12, UR6, R8 ;  /* 0x000000060c087c25 */ /* 0x000fe2000f8e0008 */
[----:B------:R-:W-:Y:S01]  /*8f60*/  ULDC.64 UR6, c[0x0][0xa80] ;  /* 0x0002a00000067ab9 */ /* 0x000fe20000000a00 */
[----:B------:R-:W-:-:S02]  /*8f70*/  ISETP.GE.AND P2, PT, R27, UR10, PT ;  /* 0x0000000a1b007c0c */ /* 0x000fc4000bf46270 */
[----:B------:R-:W-:Y:S01]  /*8f80*/  IMAD.IADD R3, R9, 0x1, R3 ;  /* 0x0000000109037824 */ /* 0x000fe200078e0203 */
[----:B------:R-:W-:-:S04]  /*8f90*/  LEA R24, P1, R8, UR6, 0x1 ;  /* 0x0000000608187c11 */ /* 0x000fc8000f8208ff */
[----:B------:R-:W-:Y:S02]  /*8fa0*/  LEA.HI.X R25, R8, UR7, R3, 0x1, P1 ;  /* 0x0000000708197c11 */ /* 0x000fe400088f0c03 */
[----:B------:R-:W-:-:S03]  /*8fb0*/  ISETP.GE.AND P1, PT, R14, UR10, PT ;  /* 0x0000000a0e007c0c */ /* 0x000fc6000bf26270 */
[----:B------:R0:W-:Y:S01]  /*8fc0*/  @!P6 STG.E.128 desc[UR38][R24.64], RZ ;  /* 0x000000ff1800e986 */ /* 0x0001e2000c101d26 */
[----:B------:R-:W-:-:S03]  /*8fd0*/  LOP3.LUT P6, RZ, R21, 0x40, RZ, 0xc0, !PT ;  /* 0x0000004015ff7812 */ /* 0x000fc600078cc0ff */
[----:B------:R0:W-:Y:S01]  /*8fe0*/  @!P5 STG.E.128 desc[UR38][R24.64+0x80], RZ ;  /* 0x000080ff1800d986 */ /* 0x0001e2000c101d26 */
[----:B------:R-:W-:-:S03]  /*8ff0*/  LOP3.LUT P5, RZ, R0, 0x80, RZ, 0xc0, !PT ;  /* 0x0000008000ff7812 */ /* 0x000fc600078ac0ff */
[----:B------:R0:W-:Y:S04]  /*9000*/  @!P4 STG.E.128 desc[UR38][R24.64+0x180], RZ ;  /* 0x000180ff1800c986 */ /* 0x0001e8000c101d26 */
[----:B------:R0:W-:Y:S04]  /*9010*/  @!P1 STG.E.128 desc[UR38][R24.64+0x100], RZ ;  /* 0x000100ff18009986 */ /* 0x0001e8000c101d26 */
[----:B------:R0:W-:Y:S04]  /*9020*/  @!P3 STG.E.128 desc[UR38][R24.64+0x200], RZ ;  /* 0x000200ff1800b986 */ /* 0x0001e8000c101d26 */
[----:B------:R0:W-:Y:S04]  /*9030*/  @!P2 STG.E.128 desc[UR38][R24.64+0x280], RZ ;  /* 0x000280ff1800a986 */ /* 0x0001e8000c101d26 */
[----:B------:R0:W-:Y:S04]  /*9040*/  @P6 STG.E.128 desc[UR38][R24.64+0x300], RZ ;  /* 0x000300ff18006986 */ /* 0x0001e8000c101d26 */
[----:B------:R0:W-:Y:S02]  /*9050*/  @P5 STG.E.128 desc[UR38][R24.64+0x380], RZ ;  /* 0x000380ff18005986 */ /* 0x0001e4000c101d26 */
.L_x_298:
[----:B------:R-:W-:Y:S05]  /*9060*/  BSYNC B1 ;  /* 0x0000000000017941 */ /* 0x000fea0003800000 */
.L_x_297:
[----:B------:R-:W-:Y:S05]  /*9070*/  @P0 BRA `(.L_x_293) ;  /* 0x0000000000700947 */ /* 0x000fea0003800000 */
[----:B------:R-:W-:Y:S01]  /*9080*/  IADD3 R3, P0, R12, 0x20, RZ ;  /* 0x000000200c037810 */ /* 0x000fe20007f1e0ff */
        /* <DEDUP_REMOVED lines=11> */
[----:B------:R-:W-:Y:S01]  /*9140*/  LOP3.LUT P4, RZ, R21, 0x40, RZ, 0xc0, !PT ;  /* 0x0000004015ff7812 */ /* 0x000fe2000788c0ff */
[----:B------:R-:W-:Y:S01]  /*9150*/  IMAD R3, R3, UR7, R12 ;  /* 0x0000000703037c24 */ /* 0x000fe2000f8e020c */
[----:B------:R-:W-:Y:S02]  /*9160*/  ULDC.64 UR6, c[0x0][0xa80] ;  /* 0x0002a00000067ab9 */ /* 0x000fe40000000a00 */
[----:B------:R-:W-:Y:S01]  /*9170*/  LEA R10, P3, R8, UR6, 0x1 ;  /* 0x00000006080a7c11 */ /* 0x000fe2000f8608ff */
[----:B------:R-:W-:-:S05]  /*9180*/  IMAD.IADD R3, R9, 0x1, R3 ;  /* 0x0000000109037824 */ /* 0x000fca00078e0203 */
[----:B------:R-:W-:Y:S02]  /*9190*/  LEA.HI.X R11, R8, UR7, R3, 0x1, P3 ;  /* 0x00000007080b7c11 */ /* 0x000fe400098f0c03 */
[----:B------:R-:W-:-:S03]  /*91a0*/  ISETP.GE.AND P3, PT, R2, UR10, PT ;  /* 0x0000000a02007c0c */ /* 0x000fc6000bf66270 */
[----:B------:R1:W-:Y:S01]  /*91b0*/  @!P0 STG.E.128 desc[UR38][R10.64+0x80], RZ ;  /* 0x000080ff0a008986 */ /* 0x0003e2000c101d26 */
[----:B------:R-:W-:-:S03]  /*91c0*/  LOP3.LUT P0, RZ, R0, 0x80, RZ, 0xc0, !PT ;  /* 0x0000008000ff7812 */ /* 0x000fc6000780c0ff */
[----:B------:R1:W-:Y:S04]  /*91d0*/  @!P1 STG.E.128 desc[UR38][R10.64+0x100], RZ ;  /* 0x000100ff0a009986 */ /* 0x0003e8000c101d26 */
[----:B------:R1:W-:Y:S04]  /*91e0*/  @!P2 STG.E.128 desc[UR38][R10.64+0x180], RZ ;  /* 0x000180ff0a00a986 */ /* 0x0003e8000c101d26 */
[----:B------:R1:W-:Y:S04]  /*91f0*/  @!P6 STG.E.128 desc[UR38][R10.64+0x200], RZ ;  /* 0x000200ff0a00e986 */ /* 0x0003e8000c101d26 */
[----:B------:R1:W-:Y:S04]  /*9200*/  @!P5 STG.E.128 desc[UR38][R10.64+0x280], RZ ;  /* 0x000280ff0a00d986 */ /* 0x0003e8000c101d26 */
[----:B------:R1:W-:Y:S04]  /*9210*/  @P4 STG.E.128 desc[UR38][R10.64+0x300], RZ ;  /* 0x000300ff0a004986 */ /* 0x0003e8000c101d26 */
[----:B------:R1:W-:Y:S04]  /*9220*/  @!P3 STG.E.128 desc[UR38][R10.64], RZ ;  /* 0x000000ff0a00b986 */ /* 0x0003e8000c101d26 */
[----:B------:R1:W-:Y:S02]  /*9230*/  @P0 STG.E.128 desc[UR38][R10.64+0x380], RZ ;  /* 0x000380ff0a000986 */ /* 0x0003e4000c101d26 */
.L_x_293:
[----:B------:R-:W-:Y:S05]  /*9240*/  BSYNC B0 ;  /* 0x0000000000007941 */ /* 0x000fea0003800000 */
.L_x_287:
[----:B------:R-:W-:Y:S02]  /*9250*/  ULDC UR4, c[0x0][0xc14] ;  /* 0x0003050000047ab9 */ /* 0x000fe40000000800 */
[----:B------:R-:W-:-:S13]  /*9260*/  ISETP.GE.AND P0, PT, R7, UR4, PT ;  /* 0x0000000407007c0c */ /* 0x000fda000bf06270 */
[----:B------:R-:W-:Y:S05]  /*9270*/  @!P0 BRA `(.L_x_299) ;  /* 0xffffff7c002c8947 */ /* 0x000fea000383ffff */
[----:B------:R-:W-:Y:S05]  /*9280*/  EXIT ;  /* 0x000000000000794d */ /* 0x000fea0003800000 */
.L_x_254:
[----:B------:R-:W-:-:S08]  /*9290*/  NOP ;  /* 0x0000000000007918 */ /* 0x000fd00000000000 */
[----:B------:R-:W0:-:S00]  /*92a0*/  USETMAXREG.DEALLOC.CTAPOOL 0x18 ;  /* 0x00000018000079c8 */ /* 0x000e0000080e0500 */
[----:B0-----:R-:W-:-:S06]  /*92b0*/  LOP3.LUT R0, R0, 0x3, RZ, 0xc0, !PT ;  /* 0x0000000300007812 */ /* 0x001fcc00078ec0ff */
[----:B------:R-:W0:Y:S02]  /*92c0*/  SHFL.IDX PT, R0, R0, RZ, 0x1f ;  /* 0x00001fff00007589 */ /* 0x000e2400000e0000 */
[----:B0-----:R-:W-:-:S13]  /*92d0*/  ISETP.NE.AND P0, PT, R0, RZ, PT ;  /* 0x000000ff0000720c */ /* 0x001fda0003f05270 */
[----:B------:R-:W-:Y:S05]  /*92e0*/  @P0 EXIT ;  /* 0x000000000000094d */ /* 0x000fea0003800000 */
[----:B------:R-:W0:Y:S01]  /*92f0*/  S2R R2, SR_TID.X ;  /* 0x0000000000027919 */ /* 0x000e220000002100 */
[----:B------:R-:W-:Y:S01]  /*9300*/  LOP3.LUT R4, R4, 0xffffffdf, RZ, 0xc0, !PT ;  /* 0xffffffdf04047812 */ /* 0x000fe200078ec0ff */
[----:B------:R-:W-:Y:S01]  /*9310*/  ULDC UR5, c[0x0][0xc14] ;  /* 0x0003050000057ab9 */ /* 0x000fe20000000800 */
[----:B------:R-:W-:Y:S01]  /*9320*/  IMAD.MOV.U32 R0, RZ, RZ, RZ ;  /* 0x000000ffff007224 */ /* 0x000fe200078e00ff */
[----:B------:R-:W1:Y:S01]  /*9330*/  S2UR UR6, SR_CTAID.X ;  /* 0x00000000000679c3 */ /* 0x000e620000002500 */
[----:B------:R-:W-:Y:S01]  /*9340*/  ULDC UR4, c[0x0][0xc10] ;  /* 0x0003040000047ab9 */ /* 0x000fe20000000800 */
[----:B0-----:R-:W-:-:S04]  /*9350*/  LOP3.LUT R8, R2, 0x1f, RZ, 0xc0, !PT ;  /* 0x0000001f02087812 */ /* 0x001fc800078ec0ff */
[----:B------:R-:W-:-:S13]  /*9360*/  ISETP.NE.AND P0, PT, R8, 0x1f, PT ;  /* 0x0000001f0800780c */ /* 0x000fda0003f05270 */
[----:B------:R-:W-:Y:S02]  /*9370*/  @P0 LOP3.LUT R4, R4, 0x20, RZ, 0xfc, !PT ;  /* 0x0000002004040812 */ /* 0x000fe400078efcff */
[----:B------:R-:W-:-:S13]  /*9380*/  ISETP.GE.OR P0, PT, R8, UR5, !P0 ;  /* 0x0000000508007c0c */ /* 0x000fda000c706670 */
[----:B------:R-:W0:Y:S02]  /*9390*/  @!P0 LDC.64 R2, c[0x0][0xc58] ;  /* 0x00031600ff028b82 */ /* 0x000e240000000a00 */
[----:B0-----:R-:W-:-:S05]  /*93a0*/  @!P0 IMAD.WIDE.U32 R2, R8, 0x4, R2 ;  /* 0x0000000408028825 */ /* 0x001fca00078e0002 */
[----:B------:R-:W2:Y:S01]  /*93b0*/  @!P0 LDG.E R0, desc[UR38][R2.64] ;  /* 0x0000002602008981 */ /* 0x000ea2000c1e1900 */
[C---:B------:R-:W-:Y:S01]  /*93c0*/  ISETP.NE.AND P1, PT, R8.reuse, RZ, PT ;  /* 0x000000ff0800720c */ /* 0x040fe20003f25270 */
[----:B------:R-:W-:Y:S01]  /*93d0*/  IMAD.MOV.U32 R16, RZ, RZ, RZ ;  /* 0x000000ffff107224 */ /* 0x000fe200078e00ff */
[----:B------:R-:W-:Y:S01]  /*93e0*/  ISETP.GE.U32.AND P0, PT, R8, 0x2, PT ;  /* 0x000000020800780c */ /* 0x000fe20003f06070 */
[----:B------:R-:W-:Y:S01]  /*93f0*/  IMAD.MOV.U32 R19, RZ, RZ, RZ ;  /* 0x000000ffff137224 */ /* 0x000fe200078e00ff */
[----:B------:R-:W-:-:S09]  /*9400*/  LOP3.LUT R4, R4, 0xfffffffe, RZ, 0xc0, !PT ;  /* 0xfffffffe04047812 */ /* 0x000fd200078ec0ff */
[----:B------:R-:W-:-:S04]  /*9410*/  @P1 LOP3.LUT R4, R4, 0x1, RZ, 0xfc, !PT ;  /* 0x0000000104041812 */ /* 0x000fc800078efcff */
[----:B------:R-:W-:-:S04]  /*9420*/  LOP3.LUT R4, R4, 0xffffffef, RZ, 0xc0, !PT ;  /* 0xffffffef04047812 */ /* 0x000fc800078ec0ff */
[----:B------:R-:W-:-:S04]  /*9430*/  @P0 LOP3.LUT R4, R4, 0x10, RZ, 0xfc, !PT ;  /* 0x0000001004040812 */ /* 0x000fc800078efcff */
[----:B------:R-:W-:Y:S01]  /*9440*/  LOP3.LUT R4, R4, 0xfffffff7, RZ, 0xc0, !PT ;  /* 0xfffffff704047812 */ /* 0x000fe200078ec0ff */
[----:B--2---:R-:W0:Y:S02]  /*9450*/  SHFL.UP PT, R5, R0, 0x1, RZ ;  /* 0x0420000000057989 */ /* 0x004e2400000e00ff */
[----:B0-----:R-:W-:-:S05]  /*9460*/  SEL R5, R5, RZ, P1 ;  /* 0x000000ff05057207 */ /* 0x001fca0000800000 */
[----:B------:R-:W-:-:S05]  /*9470*/  IMAD.IADD R5, R0, 0x1, R5 ;  /* 0x0000000100057824 */ /* 0x000fca00078e0205 */
[----:B------:R-:W0:Y:S02]  /*9480*/  SHFL.UP PT, R6, R5, 0x2, RZ ;  /* 0x0440000005067989 */ /* 0x000e2400000e00ff */
[----:B0-----:R-:W-:Y:S02]  /*9490*/  SEL R6, R6, RZ, P0 ;  /* 0x000000ff06067207 */ /* 0x001fe40000000000 */
[----:B------:R-:W-:-:S03]  /*94a0*/  ISETP.GE.U32.AND P0, PT, R8, 0x4, PT ;  /* 0x000000040800780c */ /* 0x000fc60003f06070 */
[----:B------:R-:W-:-:S05]  /*94b0*/  IMAD.IADD R6, R5, 0x1, R6 ;  /* 0x0000000105067824 */ /* 0x000fca00078e0206 */
[----:B------:R-:W0:Y:S05]  /*94c0*/  SHFL.UP PT, R7, R6, 0x4, RZ ;  /* 0x0480000006077989 */ /* 0x000e2a00000e00ff */
[----:B------:R-:W-:-:S04]  /*94d0*/  @P0 LOP3.LUT R4, R4, 0x8, RZ, 0xfc, !PT ;  /* 0x0000000804040812 */ /* 0x000fc800078efcff */
[----:B------:R-:W-:Y:S02]  /*94e0*/  LOP3.LUT R4, R4, 0xfffffffb, RZ, 0xc0, !PT ;  /* 0xfffffffb04047812 */ /* 0x000fe400078ec0ff */
[----:B0-----:R-:W-:Y:S02]  /*94f0*/  SEL R7, R7, RZ, P0 ;  /* 0x000000ff07077207 */ /* 0x001fe40000000000 */
[----:B------:R-:W-:-:S03]  /*9500*/  ISETP.GE.U32.AND P0, PT, R8, 0x8, PT ;  /* 0x000000080800780c */ /* 0x000fc60003f06070 */
[----:B------:R-:W-:-:S05]  /*9510*/  IMAD.IADD R7, R6, 0x1, R7 ;  /* 0x0000000106077824 */ /* 0x000fca00078e0207 */
[----:B------:R-:W0:Y:S05]  /*9520*/  SHFL.UP PT, R2, R7, 0x8, RZ ;  /* 0x0500000007027989 */ /* 0x000e2a00000e00ff */
[----:B------:R-:W-:-:S04]  /*9530*/  @P0 LOP3.LUT R4, R4, 0x4, RZ, 0xfc, !PT ;  /* 0x0000000404040812 */ /* 0x000fc800078efcff */
[----:B------:R-:W-:Y:S02]  /*9540*/  LOP3.LUT R4, R4, 0xfffffffd, RZ, 0xc0, !PT ;  /* 0xfffffffd04047812 */ /* 0x000fe400078ec0ff */
[----:B0-----:R-:W-:Y:S02]  /*9550*/  SEL R2, R2, RZ, P0 ;  /* 0x000000ff02027207 */ /* 0x001fe40000000000 */
[----:B------:R-:W-:Y:S02]  /*9560*/  ISETP.GE.U32.AND P0, PT, R8, 0x10, PT ;  /* 0x000000100800780c */ /* 0x000fe40003f06070 */
[----:B------:R-:W-:-:S05]  /*9570*/  IADD3 R3, R7, R2, RZ ;  /* 0x0000000207037210 */ /* 0x000fca0007ffe0ff */
[----:B------:R-:W0:Y:S06]  /*9580*/  SHFL.UP PT, R2, R3, 0x10, RZ ;  /* 0x0600000003027989 */ /* 0x000e2c00000e00ff */
[----:B------:R-:W-:Y:S02]  /*9590*/  @P0 LOP3.LUT R4, R4, 0x2, RZ, 0xfc, !PT ;  /* 0x0000000204040812 */ /* 0x000fe400078efcff */
[----:B0-----:R-:W-:-:S05]  /*95a0*/  SEL R2, R2, RZ, P0 ;  /* 0x000000ff02027207 */ /* 0x001fca0000000000 */
[----:B------:R-:W-:-:S05]  /*95b0*/  IMAD.IADD R2, R3, 0x1, R2 ;  /* 0x0000000103027824 */ /* 0x000fca00078e0202 */
[----:B------:R-:W0:Y:S02]  /*95c0*/  SHFL.IDX PT, R5, R2, 0x1f, 0x1f ;  /* 0x03e01f0002057f89 */ /* 0x000e2400000e0000 */
[----:B0-----:R-:W-:-:S04]  /*95d0*/  IMAD R5, R5, UR4, RZ ;  /* 0x0000000405057c24 */ /* 0x001fc8000f8e02ff */
[----:B------:R-:W-:Y:S01]  /*95e0*/  IMAD.MOV.U32 R6, RZ, RZ, R5 ;  /* 0x000000ffff067224 */ /* 0x000fe200078e0005 */
[----:B-1----:R-:W-:-:S13]  /*95f0*/  ISETP.GT.AND P0, PT, R5, UR6, PT ;  /* 0x0000000605007c0c */ /* 0x002fda000bf04270 */
[----:B------:R-:W-:Y:S05]  /*9600*/  @P0 BRA `(.L_x_300) ;  /* 0x0000000000c00947 */ /* 0x000fea0003800000 */
[----:B------:R-:W-:Y:S01]  /*9610*/  IMAD.MOV.U32 R5, RZ, RZ, R6 ;  /* 0x000000ffff057224 */ /* 0x000fe200078e0006 */
[----:B------:R-:W-:Y:S01]  /*9620*/  MOV R19, RZ ;  /* 0x000000ff00137202 */ /* 0x000fe20000000f00 */
[----:B------:R-:W-:Y:S01]  /*9630*/  ULDC UR5, c[0x0][0xc14] ;  /* 0x0003050000057ab9 */ /* 0x000fe20000000800 */
[----:B------:R-:W-:Y:S01]  /*9640*/  ULDC UR7, c[0x0][0xc14] ;  /* 0x0003050000077ab9 */ /* 0x000fe20000000800 */
[----:B------:R-:W-:-:S05]  /*9650*/  ULDC UR4, c[0x0][0xc10] ;  /* 0x0003040000047ab9 */ /* 0x000fca0000000800 */
.L_x_304:
[----:B------:R-:W-:Y:S02]  /*9660*/  VIADD R0, R19, 0x1f ;  /* 0x0000001f13007836 */ /* 0x000fe40000000000 */
[----:B------:R-:W-:-:S03]  /*9670*/  IMAD.U32 R19, RZ, RZ, UR7 ;  /* 0x00000007ff137e24 */ /* 0x000fc6000f8e00ff */
[----:B------:R-:W-:-:S13]  /*9680*/  ISETP.GE.AND P0, PT, R0, UR5, PT ;  /* 0x0000000500007c0c */ /* 0x000fda000bf06270 */
[----:B------:R-:W-:Y:S05]  /*9690*/  @P0 BRA `(.L_x_301) ;  /* 0x0000000400400947 */ /* 0x000fea0003800000 */
[----:B------:R-:W0:Y:S01]  /*96a0*/  S2R R2, SR_TID.X ;  /* 0x0000000000027919 */ /* 0x000e220000002100 */
[----:B------:R-:W-:Y:S01]  /*96b0*/  IMAD.MOV.U32 R19, RZ, RZ, R0 ;  /* 0x000000ffff137224 */ /* 0x000fe200078e0000 */
[----:B------:R-:W-:Y:S01]  /*96c0*/  BSSY B0, `(.L_x_302) ;  /* 0x000000a000007945 */ /* 0x000fe20003800000 */
[----:B------:R-:W-:Y:S01]  /*96d0*/  IMAD.MOV.U32 R0, RZ, RZ, RZ ;  /* 0x000000ffff007224 */ /* 0x000fe200078e00ff */
[----:B0-----:R-:W-:-:S04]  /*96e0*/  LOP3.LUT R8, R2, 0x1f, RZ, 0xc0, !PT ;  /* 0x0000001f02087812 */ /* 0x001fc800078ec0ff */
[C---:B------:R-:W-:Y:S01]  /*96f0*/  ISETP.NE.AND P1, PT, R8.reuse, 0x1f, PT ;  /* 0x0000001f0800780c */ /* 0x040fe20003f25270 */
[----:B------:R-:W-:-:S05]  /*9700*/  IMAD.IADD R7, R8, 0x1, R19 ;  /* 0x0000000108077824 */ /* 0x000fca00078e0213 */
[----:B------:R-:W-:-:S13]  /*9710*/  ISETP.GE.OR P0, PT, R7, UR5, !P1 ;  /* 0x0000000507007c0c */ /* 0x000fda000cf06670 */
[----:B------:R-:W-:Y:S05]  /*9720*/  @P0 BRA `(.L_x_303) ;  /* 0x00000000000c0947 */ /* 0x000fea0003800000 */
[----:B------:R-:W0:Y:S02]  /*9730*/  LDC.64 R2, c[0x0][0xc58] ;  /* 0x00031600ff027b82 */ /* 0x000e240000000a00 */
[----:B0-----:R-:W-:-:S05]  /*9740*/  IMAD.WIDE R2, R7, 0x4, R2 ;  /* 0x0000000407027825 */ /* 0x001fca00078e0202 */
[----:B------:R0:W5:Y:S02]  /*9750*/  LDG.E R0, desc[UR38][R2.64] ;  /* 0x0000002602007981 */ /* 0x000164000c1e1900 */
.L_x_303:
[----:B------:R-:W-:Y:S05]  /*9760*/  BSYNC B0 ;  /* 0x0000000000007941 */ /* 0x000fea0003800000 */
.L_x_302:
[----:B0----5:R-:W0:Y:S01]  /*9770*/  SHFL.UP PT, R2, R0, 0x1, RZ ;  /* 0x0420000000027989 */ /* 0x021e2200000e00ff */
[C---:B------:R-:W-:Y:S02]  /*9780*/  ISETP.NE.AND P0, PT, R8.reuse, RZ, PT ;  /* 0x000000ff0800720c */ /* 0x040fe40003f05270 */
[----:B------:R-:W-:Y:S02]  /*9790*/  ISETP.GE.U32.AND P1, PT, R8, 0x2, PT ;  /* 0x000000020800780c */ /* 0x000fe40003f26070 */
[----:B0-----:R-:W-:Y:S02]  /*97a0*/  SEL R3, R2, RZ, P0 ;  /* 0x000000ff02037207 */ /* 0x001fe40000000000 */
[----:B------:R-:W-:Y:S02]  /*97b0*/  ISETP.GE.U32.AND P0, PT, R8, 0x4, PT ;  /* 0x000000040800780c */ /* 0x000fe40003f06070 */
[----:B------:R-:W-:-:S05]  /*97c0*/  IADD3 R3, R0, R3, RZ ;  /* 0x0000000300037210 */ /* 0x000fca0007ffe0ff */
[----:B------:R-:W0:Y:S02]  /*97d0*/  SHFL.UP PT, R2, R3, 0x2, RZ ;  /* 0x0440000003027989 */ /* 0x000e2400000e00ff */
[----:B0-----:R-:W-:Y:S02]  /*97e0*/  SEL R2, R2, RZ, P1 ;  /* 0x000000ff02027207 */ /* 0x001fe40000800000 */
[----:B------:R-:W-:-:S03]  /*97f0*/  ISETP.GE.U32.AND P1, PT, R8, 0x8, PT ;  /* 0x000000080800780c */ /* 0x000fc60003f26070 */
[----:B------:R-:W-:-:S05]  /*9800*/  IMAD.IADD R2, R3, 0x1, R2 ;  /* 0x0000000103027824 */ /* 0x000fca00078e0202 */
[----:B------:R-:W0:Y:S02]  /*9810*/  SHFL.UP PT, R6, R2, 0x4, RZ ;  /* 0x0480000002067989 */ /* 0x000e2400000e00ff */
[----:B0-----:R-:W-:Y:S02]  /*9820*/  SEL R7, R6, RZ, P0 ;  /* 0x000000ff06077207 */ /* 0x001fe40000000000 */
[----:B------:R-:W-:-:S03]  /*9830*/  ISETP.GE.U32.AND P0, PT, R8, 0x10, PT ;  /* 0x000000100800780c */ /* 0x000fc60003f06070 */
[----:B------:R-:W-:-:S05]  /*9840*/  IMAD.IADD R7, R2, 0x1, R7 ;  /* 0x0000000102077824 */ /* 0x000fca00078e0207 */
[----:B------:R-:W0:Y:S02]  /*9850*/  SHFL.UP PT, R6, R7, 0x8, RZ ;  /* 0x0500000007067989 */ /* 0x000e2400000e00ff */
[----:B0-----:R-:W-:-:S05]  /*9860*/  SEL R6, R6, RZ, P1 ;  /* 0x000000ff06067207 */ /* 0x001fca0000800000 */
[----:B------:R-:W-:-:S05]  /*9870*/  IMAD.IADD R6, R7, 0x1, R6 ;  /* 0x0000000107067824 */ /* 0x000fca00078e0206 */
[----:B------:R-:W0:Y:S02]  /*9880*/  SHFL.UP PT, R8, R6, 0x10, RZ ;  /* 0x0600000006087989 */ /* 0x000e2400000e00ff */
[----:B0-----:R-:W-:-:S05]  /*9890*/  SEL R9, R8, RZ, P0 ;  /* 0x000000ff08097207 */ /* 0x001fca0000000000 */
[----:B------:R-:W-:-:S05]  /*98a0*/  IMAD.IADD R9, R6, 0x1, R9 ;  /* 0x0000000106097824 */ /* 0x000fca00078e0209 */
[----:B------:R-:W0:Y:S02]  /*98b0*/  SHFL.IDX PT, R3, R9, 0x1f, 0x1f ;  /* 0x03e01f0009037f89 */ /* 0x000e2400000e0000 */
[----:B0-----:R-:W-:-:S04]  /*98c0*/  IMAD R6, R3, UR4, RZ ;  /* 0x0000000403067c24 */ /* 0x001fc8000f8e02ff */
[----:B------:R-:W-:-:S05]  /*98d0*/  IMAD.IADD R5, R6, 0x1, R5 ;  /* 0x0000000106057824 */ /* 0x000fca00078e0205 */
[----:B------:R-:W-:-:S13]  /*98e0*/  ISETP.GT.AND P0, PT, R5, UR6, PT ;  /* 0x0000000605007c0c */ /* 0x000fda000bf04270 */
[----:B------:R-:W-:Y:S05]  /*98f0*/  @!P0 BRA `(.L_x_304) ;  /* 0xfffffffc00588947 */ /* 0x000fea000383ffff */
[----:B------:R-:W-:-:S07]  /*9900*/  MOV R2, R9 ;  /* 0x0000000900027202 */ /* 0x000fce0000000f00 */
.L_x_300:
[----:B------:R-:W-:-:S04]  /*9910*/  IMAD.IADD R7, R5, 0x1, -R6 ;  /* 0x0000000105077824 */ /* 0x000fc800078e0a06 */
[----:B------:R-:W-:-:S05]  /*9920*/  IMAD R3, R2, UR4, R7 ;  /* 0x0000000402037c24 */ /* 0x000fca000f8e0207 */
[----:B------:R-:W-:-:S13]  /*9930*/  ISETP.GT.AND P0, PT, R3, UR6, PT ;  /* 0x0000000603007c0c */ /* 0x000fda000bf04270 */
[----:B------:R-:W-:-:S04]  /*9940*/  VOTE.ANY R8, PT, !P0 ;  /* 0x0000000000087806 */ /* 0x000fc800040e0100 */
[----:B------:R-:W0:Y:S01]  /*9950*/  POPC R5, R8 ;  /* 0x0000000800057309 */ /* 0x000e220000000000 */
[----:B------:R-:W-:Y:S01]  /*9960*/  ISETP.NE.AND P0, PT, R8, RZ, PT ;  /* 0x000000ff0800720c */ /* 0x000fe20003f05270 */
[----:B0-----:R-:W0:Y:S02]  /*9970*/  SHFL.IDX PT, R0, R0, R5, 0x1f ;  /* 0x00001f0500007589 */ /* 0x001e2400000e0000 */
[----:B0-----:R-:W-:-:S04]  /*9980*/  IABS R6, R0 ;  /* 0x0000000000067213 */ /* 0x001fc80000000000 */
[----:B------:R-:W0:Y:S08]  /*9990*/  I2F.RP R9, R6 ;  /* 0x0000000600097306 */ /* 0x000e300000209400 */
[----:B0-----:R-:W0:Y:S02]  /*99a0*/  MUFU.RCP R9, R9 ;  /* 0x0000000900097308 */ /* 0x001e240000001000 */
[----:B0-----:R-:W-:-:S06]  /*99b0*/  VIADD R3, R9, 0xffffffe ;  /* 0x0ffffffe09037836 */ /* 0x001fcc0000000000 */
[----:B------:R-:W0:Y:S02]  /*99c0*/  F2I.FTZ.U32.TRUNC.NTZ R3, R3 ;  /* 0x0000000300037305 */ /* 0x000e24000021f000 */
[----:B0-----:R-:W-:Y:S01]  /*99d0*/  IMAD.MOV R11, RZ, RZ, -R3 ;  /* 0x000000ffff0b7224 */ /* 0x001fe200078e0a03 */
[----:B------:R-:W-:Y:S06]  /*99e0*/  @!P0 BRA `(.L_x_305) ;  /* 0x0000000000088947 */ /* 0x000fec0003800000 */
[----:B------:R-:W-:-:S05]  /*99f0*/  VIADD R9, R5, 0xffffffff ;  /* 0xffffffff05097836 */ /* 0x000fca0000000000 */
[----:B------:R0:W1:Y:S02]  /*9a00*/  SHFL.IDX PT, R16, R2, R9, 0x1f ;  /* 0x00001f0902107589 */ /* 0x00006400000e0000 */
.L_x_305:
[----:B-1----:R-:W-:Y:S01]  /*9a10*/  IMAD R16, R16, UR4, R7 ;  /* 0x0000000410107c24 */ /* 0x002fe2000f8e0207 */
[----:B------:R-:W-:Y:S01]  /*9a20*/  IADD3 R19, R5, R19, RZ ;  /* 0x0000001305137210 */ /* 0x000fe20007ffe0ff */
[----:B------:R-:W-:Y:S02]  /*9a30*/  IMAD R7, R11, R6, RZ ;  /* 0x000000060b077224 */ /* 0x000fe400078e02ff */
[----:B0-----:R-:W-:Y:S01]  /*9a40*/  IMAD.MOV.U32 R2, RZ, RZ, RZ ;  /* 0x000000ffff027224 */ /* 0x001fe200078e00ff */
[----:B------:R-:W-:-:S03]  /*9a50*/  IADD3 R9, -R16, UR6, RZ ;  /* 0x0000000610097c10 */ /* 0x000fc6000fffe1ff */
[----:B------:R-:W-:Y:S01]  /*9a60*/  IMAD.HI.U32 R2, R3, R7, R2 ;  /* 0x0000000703027227 */ /* 0x000fe200078e0002 */
[----:B------:R-:W-:Y:S02]  /*9a70*/  IABS R7, R0 ;  /* 0x0000000000077213 */ /* 0x000fe40000000000 */
[----:B------:R-:W-:Y:S02]  /*9a80*/  IABS R3, R9 ;  /* 0x0000000900037213 */ /* 0x000fe40000000000 */
[----:B------:R-:W-:-:S03]  /*9a90*/  IADD3 R7, RZ, -R7, RZ ;  /* 0x80000007ff077210 */ /* 0x000fc60007ffe0ff */
[----:B------:R-:W-:-:S04]  /*9aa0*/  IMAD.HI.U32 R2, R2, R3, RZ ;  /* 0x0000000302027227 */ /* 0x000fc800078e00ff */
[----:B------:R-:W-:-:S05]  /*9ab0*/  IMAD R3, R2, R7, R3 ;  /* 0x0000000702037224 */ /* 0x000fca00078e0203 */
[----:B------:R-:W-:-:S13]  /*9ac0*/  ISETP.GT.U32.AND P0, PT, R6, R3, PT ;  /* 0x000000030600720c */ /* 0x000fda0003f04070 */
[----:B------:R-:W-:Y:S02]  /*9ad0*/  @!P0 IMAD.IADD R3, R3, 0x1, -R6 ;  /* 0x0000000103038824 */ /* 0x000fe400078e0a06 */
[----:B------:R-:W-:-:S03]  /*9ae0*/  @!P0 VIADD R2, R2, 0x1 ;  /* 0x0000000102028836 */ /* 0x000fc60000000000 */
[----:B------:R-:W-:Y:S02]  /*9af0*/  ISETP.GE.U32.AND P0, PT, R3, R6, PT ;  /* 0x000000060300720c */ /* 0x000fe40003f06070 */
[----:B------:R-:W-:-:S11]  /*9b00*/  LOP3.LUT R3, R9, R0, RZ, 0x3c, !PT ;  /* 0x0000000009037212 */ /* 0x000fd600078e3cff */
[----:B------:R-:W-:Y:S01]  /*9b10*/  @P0 VIADD R2, R2, 0x1 ;  /* 0x0000000102020836 */ /* 0x000fe20000000000 */
[----:B------:R-:W-:-:S13]  /*9b20*/  ISETP.GE.AND P0, PT, R3, RZ, PT ;  /* 0x000000ff0300720c */ /* 0x000fda0003f06270 */
[----:B------:R-:W-:Y:S01]  /*9b30*/  @!P0 IMAD.MOV R2, RZ, RZ, -R2 ;  /* 0x000000ffff028224 */ /* 0x000fe200078e0a02 */
[----:B------:R-:W-:-:S13]  /*9b40*/  ISETP.NE.AND P0, PT, R0, RZ, PT ;  /* 0x000000ff0000720c */ /* 0x000fda0003f05270 */
[----:B------:R-:W-:-:S05]  /*9b50*/  @!P0 LOP3.LUT R2, RZ, R0, RZ, 0x33, !PT ;  /* 0x00000000ff028212 */ /* 0x000fca00078e33ff */
[--C-:B------:R-:W-:Y:S02]  /*9b60*/  IMAD.MOV R17, RZ, RZ, -R2.reuse ;  /* 0x000000ffff117224 */ /* 0x100fe400078e0a02 */
[----:B------:R-:W-:Y:S02]  /*9b70*/  IMAD.MOV.U32 R18, RZ, RZ, R2 ;  /* 0x000000ffff127224 */ /* 0x000fe400078e0002 */
[----:B------:R-:W-:Y:S01]  /*9b80*/  IMAD R17, R0, R17, R9 ;  /* 0x0000001100117224 */ /* 0x000fe200078e0209 */
[----:B------:R-:W-:Y:S06]  /*9b90*/  BRA `(.L_x_306) ;  /* 0x00000000000c7947 */ /* 0x000fec0003800000 */
.L_x_301:
[----:B------:R-:W-:Y:S02]  /*9ba0*/  IMAD.MOV.U32 R17, RZ, RZ, RZ ;  /* 0x000000ffff117224 */ /* 0x000fe400078e00ff */
[----:B------:R-:W-:Y:S02]  /*9bb0*/  IMAD.U32 R16, RZ, RZ, UR6 ;  /* 0x00000006ff107e24 */ /* 0x000fe4000f8e00ff */
[----:B------:R-:W-:-:S07]  /*9bc0*/  IMAD.MOV.U32 R18, RZ, RZ, RZ ;  /* 0x000000ffff127224 */ /* 0x000fce00078e00ff */
.L_x_306:
[----:B------:R-:W0:Y:S01]  /*9bd0*/  S2R R0, SR_TID.X ;  /* 0x0000000000007919 */ /* 0x000e220000002100 */
[----:B------:R-:W-:Y:S01]  /*9be0*/  STL [R1+0x24], RZ ;  /* 0x000024ff01007387 */ /* 0x000fe20000100800 */
[----:B0-----:R-:W-:-:S04]  /*9bf0*/  LOP3.LUT R0, R0, 0x1f, RZ, 0xc0, !PT ;  /* 0x0000001f00007812 */ /* 0x001fc800078ec0ff */
[----:B------:R-:W-:-:S13]  /*9c00*/  ISETP.NE.AND P0, PT, R0, RZ, PT ;  /* 0x000000ff0000720c */ /* 0x000fda0003f05270 */
[----:B------:R-:W0:Y:S01]  /*9c10*/  @!P0 S2R R3, SR_CgaCtaId ;  /* 0x0000000000038919 */ /* 0x000e220000008800 */
[----:B------:R-:W-:-:S04]  /*9c20*/  @!P0 MOV R0, 0x400 ;  /* 0x0000040000008802 */ /* 0x000fc80000000f00 */
[----:B0-----:R-:W-:-:S05]  /*9c30*/  @!P0 LEA R0, R3, R0, 0x18 ;  /* 0x0000000003008211 */ /* 0x001fca00078ec0ff */
[----:B------:R0:W-:Y:S01]  /*9c40*/  @!P0 STS.128 [R0+0x28cd0], R16 ;  /* 0x028cd01000008388 */ /* 0x0001e20000000c00 */
[----:B------:R-:W-:Y:S06]  /*9c50*/  BAR.ARV 0x5, 0x120 ;  /* 0x0144800000007b1d */ /* 0x000fec0000002000 */
[----:B------:R-:W-:Y:S01]  /*9c60*/  ISETP.GE.AND P0, PT, R19, UR5, PT ;  /* 0x0000000513007c0c */ /* 0x000fe2000bf06270 */
[----:B0-----:R-:W-:-:S05]  /*9c70*/  IMAD.MOV.U32 R0, RZ, RZ, 0x1 ;  /* 0x00000001ff007424 */ /* 0x001fca00078e00ff */
[----:B------:R0:W-:Y:S04]  /*9c80*/  STL [R1+0x4], R0 ;  /* 0x0000040001007387 */ /* 0x0001e80000100800 */
[----:B------:R0:W-:Y:S03]  /*9c90*/  STL [R1], RZ ;  /* 0x000000ff01007387 */ /* 0x0001e60000100800 */
[----:B------:R-:W-:Y:S05]  /*9ca0*/  @P0 BRA `(.L_x_307) ;  /* 0x0000003c00780947 */ /* 0x000fea0003800000 */
[----:B0-----:R-:W-:Y:S01]  /*9cb0*/  MOV R0, 0x1 ;  /* 0x0000000100007802 */ /* 0x001fe20000000f00 */
[----:B------:R0:W-:Y:S01]  /*9cc0*/  STL [R1], RZ ;  /* 0x000000ff01007387 */ /* 0x0001e20000100800 */
[----:B------:R-:W-:Y:S01]  /*9cd0*/  ULDC UR37, c[0x0][0xc] ;  /* 0x0000030000257ab9 */ /* 0x000fe20000000800 */
[----:B------:R-:W-:Y:S02]  /*9ce0*/  ULDC.64 UR40, c[0x0][0x198] ;  /* 0x0000660000287ab9 */ /* 0x000fe40000000a00 */
[----:B------:R0:W-:Y:S04]  /*9cf0*/  STL [R1+0x4], R0 ;  /* 0x0000040001007387 */ /* 0x0001e80000100800 */
[----:B------:R0:W-:Y:S02]  /*9d00*/  STL [R1+0x24], RZ ;  /* 0x000024ff01007387 */ /* 0x0001e40000100800 */
.L_x_370:
[----:B-12---:R-:W1:Y:S02]  /*9d10*/  LDC.64 R2, c[0x0][0xc60] ;  /* 0x00031800ff027b82 */ /* 0x006e640000000a00 */
[----:B-1----:R-:W-:-:S05]  /*9d20*/  IMAD.WIDE R2, R19, 0x4, R2 ;  /* 0x0000000413027825 */ /* 0x002fca00078e0202 */
[----:B------:R-:W2:Y:S01]  /*9d30*/  LDG.E R5, desc[UR38][R2.64] ;  /* 0x0000002602057981 */ /* 0x000ea2000c1e1900 */
[----:B------:R-:W-:Y:S05]  /*9d40*/  YIELD ;  /* 0x0000000000007946 */ /* 0x000fea0003800000 */
[----:B------:R-:W-:Y:S01]  /*9d50*/  ULDC.64 UR4, c[0x0][0xa28] ;  /* 0x00028a0000047ab9 */ /* 0x000fe20000000a00 */
[----:B0-----:R-:W-:Y:S01]  /*9d60*/  IMAD.MOV.U32 R0, RZ, RZ, RZ ;  /* 0x000000ffff007224 */ /* 0x001fe200078e00ff */
[----:B------:R-:W-:-:S04]  /*9d70*/  ISETP.NE.U32.AND P0, PT, RZ, UR4, PT ;  /* 0x00000004ff007c0c */ /* 0x000fc8000bf05070 */
[----:B------:R-:W-:Y:S01]  /*9d80*/  ISETP.NE.AND.EX P0, PT, RZ, UR5, PT, P0 ;  /* 0x00000005ff007c0c */ /* 0x000fe2000bf05300 */
[----:B------:R-:W-:Y:S01]  /*9d90*/  IMAD.MOV.U32 R6, RZ, RZ, RZ ;  /* 0x000000ffff067224 */ /* 0x000fe200078e00ff */
[----:B--2---:R-:W-:Y:S01]  /*9da0*/  SHF.R.S32.HI R4, RZ, 0x1f, R5 ;  /* 0x0000001fff047819 */ /* 0x004fe20000011405 */
[----:B------:R-:W-:-:S10]  /*9db0*/  IMAD.SHL.U32 R7, R5, 0x4, RZ ;  /* 0x0000000405077824 */ /* 0x000fd400078e00ff */
[C---:B------:R-:W-:Y:S01]  /*9dc0*/  @P0 LEA R2, P1, R5.reuse, UR4, 0x2 ;  /* 0x0000000405020c11 */ /* 0x040fe2000f8210ff */
[----:B------:R-:W-:Y:S03]  /*9dd0*/  STL [R1+0x10], R5 ;  /* 0x0000100501007387 */ /* 0x000fe60000100800 */
[----:B------:R-:W-:Y:S01]  /*9de0*/  @P0 LEA.HI.X R3, R5, UR5, R4, 0x2, P1 ;  /* 0x0000000505030c11 */ /* 0x000fe200088f1404 */
[----:B------:R-:W-:-:S04]  /*9df0*/  ULDC.64 UR4, c[0x0][0xa00] ;  /* 0x0002800000047ab9 */ /* 0x000fc80000000a00 */
[----:B------:R0:W5:Y:S01]  /*9e00*/  @P0 LDG.E R0, desc[UR38][R2.64] ;  /* 0x0000002602000981 */ /* 0x000162000c1e1900 */
[----:B------:R-:W-:-:S04]  /*9e10*/  ISETP.NE.U32.AND P0, PT, RZ, UR4, PT ;  /* 0x00000004ff007c0c */ /* 0x000fc8000bf05070 */
[----:B------:R-:W-:-:S13]  /*9e20*/  ISETP.NE.AND.EX P0, PT, RZ, UR5, PT, P0 ;  /* 0x00000005ff007c0c */ /* 0x000fda000bf05300 */
[----:B0-----:R-:W-:-:S04]  /*9e30*/  @P0 LEA R2, P1, R5, UR4, 0x2 ;  /* 0x0000000405020c11 */ /* 0x001fc8000f8210ff */
[----:B------:R-:W-:Y:S01]  /*9e40*/  @P0 LEA.HI.X R3, R5, UR5, R4, 0x2, P1 ;  /* 0x0000000505030c11 */ /* 0x000fe200088f1404 */
[----:B------:R-:W-:-:S04]  /*9e50*/  ULDC.64 UR4, c[0x0][0xa20] ;  /* 0x0002880000047ab9 */ /* 0x000fc80000000a00 */
[----:B------:R-:W2:Y:S01]  /*9e60*/  @P0 LDG.E R6, desc[UR38][R2.64] ;  /* 0x0000002602060981 */ /* 0x000ea2000c1e1900 */
[----:B------:R-:W-:-:S04]  /*9e70*/  ISETP.NE.U32.AND P0, PT, RZ, UR4, PT ;  /* 0x00000004ff007c0c */ /* 0x000fc8000bf05070 */
[----:B------:R-:W-:Y:S01]  /*9e80*/  ISETP.NE.AND.EX P0, PT, RZ, UR5, PT, P0 ;  /* 0x00000005ff007c0c */ /* 0x000fe2000bf05300 */
[----:B--2---:R0:W-:Y:S04]  /*9e90*/  STL [R1+0x2c], R6 ;  /* 0x00002c0601007387 */ /* 0x0041e80000100800 */
[----:B------:R1:W-:Y:S01]  /*9ea0*/  STL [R1+0x18], R7 ;  /* 0x0000180701007387 */ /* 0x0003e20000100800 */
[----:B0-----:R-:W-:-:S07]  /*9eb0*/  SHF.L.U64.HI R6, R5, 0x2, R4 ;  /* 0x0000000205067819 */ /* 0x001fce0000010204 */
[C---:B------:R-:W-:Y:S01]  /*9ec0*/  @P0 IADD3 R4, P1, R7.reuse, UR4, RZ ;  /* 0x0000000407040c10 */ /* 0x040fe2000ff3e0ff */
[----:B------:R0:W-:Y:S03]  /*9ed0*/  STL [R1+0x1c], R6 ;  /* 0x00001c0601007387 */ /* 0x0001e60000100800 */
[----:B------:R-:W-:Y:S01]  /*9ee0*/  @P0 IADD3.X R5, R6, UR5, RZ, P1, !PT ;  /* 0x0000000506050c10 */ /* 0x000fe20008ffe4ff */
[----:B------:R-:W-:Y:S02]  /*9ef0*/  ULDC.64 UR4, c[0x0][0xa08] ;  /* 0x0002820000047ab9 */ /* 0x000fe40000000a00 */
[----:B------:R-:W-:Y:S01]  /*9f00*/  IADD3 R2, P1, R7, UR4, RZ ;  /* 0x0000000407027c10 */ /* 0x000fe2000ff3e0ff */
[----:B-1----:R-:W-:-:S03]  /*9f10*/  IMAD.MOV.U32 R7, RZ, RZ, RZ ;  /* 0x000000ffff077224 */ /* 0x002fc600078e00ff */
[----:B------:R-:W-:Y:S02]  /*9f20*/  IADD3.X R3, R6, UR5, RZ, P1, !PT ;  /* 0x0000000506037c10 */ /* 0x000fe40008ffe4ff */
[----:B------:R-:W-:-:S04]  /*9f30*/  ISETP.NE.U32.AND P1, PT, RZ, UR4, PT ;  /* 0x00000004ff007c0c */ /* 0x000fc8000bf25070 */
[----:B------:R-:W-:Y:S01]  /*9f40*/  ISETP.NE.AND.EX P1, PT, RZ, UR5, PT, P1 ;  /* 0x00000005ff007c0c */ /* 0x000fe2000bf25310 */
[----:B------:R-:W-:Y:S02]  /*9f50*/  ULDC.64 UR4, c[0x0][0x3f8] ;  /* 0x0000fe0000047ab9 */ /* 0x000fe40000000a00 */
[----:B------:R-:W-:-:S03]  /*9f60*/  UISETP.NE.U32.AND UP0, UPT, UR4, URZ, UPT ;  /* 0x0000003f0400728c */ /* 0x000fc6000bf05070 */
[----:B------:R-:W-:Y:S01]  /*9f70*/  ULDC UR4, c[0x0][0x404] ;  /* 0x0001010000047ab9 */ /* 0x000fe20000000800 */
[----:B------:R-:W-:-:S03]  /*9f80*/  UISETP.NE.AND.EX UP0, UPT, UR5, URZ, UPT, UP0 ;  /* 0x0000003f0500728c */ /* 0x000fc6000bf05300 */
[----:B------:R-:W-:Y:S01]  /*9f90*/  ULDC UR5, c[0x0][0x2e0] ;  /* 0x0000b80000057ab9 */ /* 0x000fe20000000800 */
[----:B------:R-:W-:Y:S02]  /*9fa0*/  USEL UR4, UR4, 0x1, UP0 ;  /* 0x0000000104047887 */ /* 0x000fe40008000000 */
[----:B------:R1:W5:Y:S02]  /*9fb0*/  @P1 LDG.E R7, desc[UR38][R2.64] ;  /* 0x0000002602071981 */ /* 0x000364000c1e1900 */
[----:B------:R-:W-:-:S06]  /*9fc0*/  UIMAD UR4, UR4, UR5, URZ ;  /* 0x00000005040472a4 */ /* 0x000fcc000f8e023f */
[----:B0-----:R-:W-:-:S06]  /*9fd0*/  IMAD.U32 R6, RZ, RZ, UR4 ;  /* 0x00000004ff067e24 */ /* 0x001fcc000f8e00ff */
[----:B------:R1:W5:Y:S01]  /*9fe0*/  @P0 LDG.E R6, desc[UR38][R4.64] ;  /* 0x0000002604060981 */ /* 0x000362000c1e1900 */
[----:B------:R-:W-:Y:S05]  /*9ff0*/  @P0 BRA `(.L_x_308) ;  /* 0x0000000000100947 */ /* 0x000fea0003800000 */
[----:B------:R-:W-:Y:S05]  /*a000*/  @!P1 BRA `(.L_x_308) ;  /* 0x00000000000c9947 */ /* 0x000fea0003800000 */
[----:B-1----:R-:W2:Y:S04]  /*a010*/  LDG.E R5, desc[UR38][R2.64] ;  /* 0x0000002602057981 */ /* 0x002ea8000c1e1900 */
[----:B-----5:R-:W2:Y:S02]  /*a020*/  LDG.E R6, desc[UR38][R2.64+0x4] ;  /* 0x0000042602067981 */ /* 0x020ea4000c1e1900 */
[----:B--2---:R-:W-:-:S07]  /*a030*/  IADD3 R6, -R5, R6, RZ ;  /* 0x0000000605067210 */ /* 0x004fce0007ffe1ff */
.L_x_308:
[--C-:B-1---5:R-:W-:Y:S01]  /*a040*/  IMAD.IADD R2, R6, 0x1, -R0.reuse ;  /* 0x0000000106027824 */ /* 0x122fe200078e0a00 */
[----:B------:R-:W-:Y:S01]  /*a050*/  BSSY B6, `(.L_x_309) ;  /* 0x0000306000067945 */ /* 0x000fe20003800000 */
[----:B------:R-:W-:Y:S02]  /*a060*/  IMAD.IADD R3, R7, 0x1, R0 ;  /* 0x0000000107037824 */ /* 0x000fe400078e0200 */
[C---:B------:R-:W-:Y:S01]  /*a070*/  VIADD R0, R2.reuse, 0x3f ;  /* 0x0000003f02007836 */ /* 0x040fe20000000000 */
[----:B------:R-:W-:Y:S01]  /*a080*/  STL [R1+0x20], R2 ;  /* 0x0000200201007387 */ /* 0x000fe20000100800 */
[----:B------:R-:W-:-:S03]  /*a090*/  ISETP.GT.AND P0, PT, R2, RZ, PT ;  /* 0x000000ff0200720c */ /* 0x000fc60003f04270 */
[----:B------:R0:W-:Y:S02]  /*a0a0*/  STL [R1+0x8], R3 ;  /* 0x0000080301007387 */ /* 0x0001e40000100800 */
[----:B0-----:R-:W-:-:S04]  /*a0b0*/  SHF.R.S32.HI R3, RZ, 0x1f, R0 ;  /* 0x0000001fff037819 */ /* 0x001fc80000011400 */
[----:B------:R-:W-:-:S04]  /*a0c0*/  LEA.HI R3, R3, R0, RZ, 0x6 ;  /* 0x0000000003037211 */ /* 0x000fc800078f30ff */
[----:B------:R-:W-:-:S05]  /*a0d0*/  SHF.R.S32.HI R0, RZ, 0x6, R3 ;  /* 0x00000006ff007819 */ /* 0x000fca0000011403 */
[----:B------:R0:W-:Y:S01]  /*a0e0*/  STL [R1+0x14], R0 ;  /* 0x0000140001007387 */ /* 0x0001e20000100800 */
[----:B------:R-:W-:Y:S05]  /*a0f0*/  @P0 BRA `(.L_x_310) ;  /* 0x0000000000440947 */ /* 0x000fea0003800000 */
[----:B------:R-:W1:Y:S02]  /*a100*/  S2R R2, SR_TID.X ;  /* 0x0000000000027919 */ /* 0x000e640000002100 */
[----:B-1----:R-:W-:-:S04]  /*a110*/  LOP3.LUT R2, R2, 0x1f, RZ, 0xc0, !PT ;  /* 0x0000001f02027812 */ /* 0x002fc800078ec0ff */
[----:B------:R-:W-:-:S13]  /*a120*/  ISETP.NE.AND P1, PT, R2, RZ, PT ;  /* 0x000000ff0200720c */ /* 0x000fda0003f25270 */
[----:B------:R-:W-:Y:S05]  /*a130*/  @P1 BRA `(.L_x_311) ;  /* 0x0000002c00dc1947 */ /* 0x000fea0003800000 */
[----:B------:R-:W1:Y:S01]  /*a140*/  S2R R7, SR_LANEID ;  /* 0x0000000000077919 */ /* 0x000e620000000000 */
[----:B------:R-:W-:Y:S01]  /*a150*/  VOTEU.ANY UR4, UPT, PT ;  /* 0x0000000000047886 */ /* 0x000fe200038e0100 */
[----:B------:R-:W2:Y:S01]  /*a160*/  LDC.64 R2, c[0x0][0xc38] ;  /* 0x00030e00ff027b82 */ /* 0x000ea20000000a00 */
[----:B0-----:R-:W1:Y:S08]  /*a170*/  FLO.U32 R0, UR4 ;  /* 0x0000000400007d00 */ /* 0x001e7000080e0000 */
[----:B------:R-:W2:Y:S01]  /*a180*/  POPC R5, UR4 ;  /* 0x0000000400057d09 */ /* 0x000ea20008000000 */
[----:B-1----:R-:W-:-:S13]  /*a190*/  ISETP.EQ.U32.AND P0, PT, R0, R7, PT ;  /* 0x000000070000720c */ /* 0x002fda0003f02070 */
[----:B--2---:R-:W2:Y:S01]  /*a1a0*/  @P0 ATOMG.E.ADD.STRONG.GPU PT, R3, desc[UR38][R2.64], R5 ;  /* 0x00000005020309a8 */ /* 0x004ea200081ee1e6 */
[----:B------:R-:W0:Y:S02]  /*a1b0*/  S2R R4, SR_LTMASK ;  /* 0x0000000000047919 */ /* 0x000e240000003900 */
[----:B0-----:R-:W-:-:S04]  /*a1c0*/  LOP3.LUT R4, R4, UR4, RZ, 0xc0, !PT ;  /* 0x0000000404047c12 */ /* 0x001fc8000f8ec0ff */
[----:B------:R-:W0:Y:S01]  /*a1d0*/  POPC R7, R4 ;  /* 0x0000000400077309 */ /* 0x000e220000000000 */
[----:B--2---:R-:W0:Y:S02]  /*a1e0*/  SHFL.IDX PT, R0, R3, R0, 0x1f ;  /* 0x00001f0003007589 */ /* 0x004e2400000e0000 */
[----:B0-----:R-:W-:Y:S01]  /*a1f0*/  IADD3 R16, R0, UR37, R7 ;  /* 0x0000002500107c10 */ /* 0x001fe2000fffe007 */
[----:B------:R-:W-:Y:S06]  /*a200*/  BRA `(.L_x_311) ;  /* 0x0000002c00a87947 */ /* 0x000fec0003800000 */
.L_x_310:
[----:B------:R-:W1:Y:S01]  /*a210*/  S2R R3, SR_CgaCtaId ;  /* 0x0000000000037919 */ /* 0x000e620000008800 */
[----:B0-----:R-:W-:-:S04]  /*a220*/  MOV R0, 0x400 ;  /* 0x0000040000007802 */ /* 0x001fc80000000f00 */
[----:B-1----:R-:W-:-:S05]  /*a230*/  LEA R2, R3, R0, 0x18 ;  /* 0x0000000003027211 */ /* 0x002fca00078ec0ff */
[----:B------:R0:W-:Y:S01]  /*a240*/  STL [R1+0xc], R2 ;  /* 0x00000c0201007387 */ /* 0x0001e20000100800 */
[----:B------:R-:W-:-:S05]  /*a250*/  VIADD R0, R2, 0x22400 ;  /* 0x0002240002007836 */ /* 0x000fca0000000000 */
[----:B------:R-:W-:-:S13]  /*a260*/  LOP3.LUT P0, RZ, R0, 0x3ff, RZ, 0xc0, !PT ;  /* 0x000003ff00ff7812 */ /* 0x000fda000780c0ff */
[----:B0-----:R-:W-:Y:S05]  /*a270*/  @!P0 BRA `(.L_x_312) ;  /* 0x0000000000408947 */ /* 0x001fea0003800000 */
[----:B------:R-:W-:Y:S01]  /*a280*/  MOV R2, 0x0 ;  /* 0x0000000000027802 */ /* 0x000fe20000000f00 */
[----:B------:R-:W-:Y:S01]  /*a290*/  ULDC.64 UR6, c[0x4][0x88] ;  /* 0x0100220000067ab9 */ /* 0x000fe20000000a00 */
[----:B------:R-:W-:Y:S01]  /*a2a0*/  ULDC.64 UR8, c[0x4][0x90] ;  /* 0x0100240000087ab9 */ /* 0x000fe20000000a00 */
[----:B------:R-:W-:Y:S01]  /*a2b0*/  ULDC.64 UR4, c[0x4][0x8] ;  /* 0x0100020000047ab9 */ /* 0x000fe20000000a00 */
[----:B------:R-:W-:Y:S01]  /*a2c0*/  IMAD.U32 R4, RZ, RZ, UR6 ;  /* 0x00000006ff047e24 */ /* 0x000fe2000f8e00ff */
[----:B------:R-:W-:Y:S01]  /*a2d0*/  MOV R5, UR7 ;  /* 0x0000000700057c02 */ /* 0x000fe20008000f00 */
[----:B------:R-:W0:Y:S01]  /*a2e0*/  LDC.64 R2, c[0x4][R2] ;  /* 0x0100000002027b82 */ /* 0x000e220000000a00 */
[----:B------:R-:W-:Y:S01]  /*a2f0*/  IMAD.U32 R6, RZ, RZ, UR8 ;  /* 0x00000008ff067e24 */ /* 0x000fe2000f8e00ff */
[----:B------:R-:W-:Y:S01]  /*a300*/  MOV R12, 0x1 ;  /* 0x00000001000c7802 */ /* 0x000fe20000000f00 */
[----:B------:R-:W-:Y:S02]  /*a310*/  IMAD.U32 R7, RZ, RZ, UR9 ;  /* 0x00000009ff077e24 */ /* 0x000fe4000f8e00ff */
[----:B------:R-:W-:-:S02]  /*a320*/  IMAD.U32 R10, RZ, RZ, UR4 ;  /* 0x00000004ff0a7e24 */ /* 0x000fc4000f8e00ff */
[----:B------:R-:W-:Y:S02]  /*a330*/  IMAD.U32 R11, RZ, RZ, UR5 ;  /* 0x00000005ff0b7e24 */ /* 0x000fe4000f8e00ff */
[----:B------:R-:W-:Y:S02]  /*a340*/  IMAD.MOV.U32 R8, RZ, RZ, 0x70 ;  /* 0x00000070ff087424 */ /* 0x000fe400078e00ff */
[----:B------:R-:W-:-:S07]  /*a350*/  IMAD.MOV.U32 R13, RZ, RZ, RZ ;  /* 0x000000ffff0d7224 */ /* 0x000fce00078e00ff */
[----:B------:R-:W-:-:S07]  /*a360*/  LEPC R20, `(.L_x_312) ;  /* 0x000000001014794e */ /* 0x000fce0000000000 */
[----:B0-----:R-:W-:Y:S05]  /*a370*/  CALL.ABS.NOINC R2 ;  /* 0x0000000002007343 */ /* 0x001fea0003c00000 */
.L_x_312:
[----:B------:R-:W2:Y:S02]  /*a380*/  LDL R2, [R1+0xc] ;  /* 0x00000c0001027983 */ /* 0x000ea40000100800 */
[----:B--2---:R-:W-:-:S05]  /*a390*/  VIADD R0, R2, 0x400 ;  /* 0x0000040002007836 */ /* 0x004fca0000000000 */
[----:B------:R-:W-:-:S13]  /*a3a0*/  LOP3.LUT P0, RZ, R0, 0x3ff, RZ, 0xc0, !PT ;  /* 0x000003ff00ff7812 */ /* 0x000fda000780c0ff */
[----:B------:R-:W-:Y:S05]  /*a3b0*/  @!P0 BRA `(.L_x_313) ;  /* 0x0000000000808947 */ /* 0x000fea0003800000 */
[----:B------:R-:W-:Y:S01]  /*a3c0*/  MOV R0, 0x0 ;  /* 0x0000000000007802 */ /* 0x000fe20000000f00 */
[----:B------:R-:W-:Y:S01]  /*a3d0*/  ULDC.64 UR6, c[0x4][0x88] ;  /* 0x0100220000067ab9 */ /* 0x000fe20000000a00 */
[----:B------:R-:W-:Y:S01]  /*a3e0*/  ULDC.64 UR8, c[0x4][0x90] ;  /* 0x0100240000087ab9 */ /* 0x000fe20000000a00 */
[----:B------:R-:W-:Y:S01]  /*a3f0*/  ULDC.64 UR4, c[0x4][0x10] ;  /* 0x0100040000047ab9 */ /* 0x000fe20000000a00 */
[----:B------:R0:W1:Y:S01]  /*a400*/  LDC.64 R2, c[0x4][R0] ;  /* 0x0100000000027b82 */ /* 0x0000620000000a00 */
[----:B------:R-:W-:Y:S01]  /*a410*/  IMAD.U32 R4, RZ, RZ, UR6 ;  /* 0x00000006ff047e24 */ /* 0x000fe2000f8e00ff */
[----:B------:R-:W-:Y:S01]  /*a420*/  MOV R7, UR9 ;  /* 0x0000000900077c02 */ /* 0x000fe20008000f00 */
[----:B------:R-:W-:Y:S02]  /*a430*/  IMAD.U32 R5, RZ, RZ, UR7 ;  /* 0x00000007ff057e24 */ /* 0x000fe4000f8e00ff */
        /* <DEDUP_REMOVED lines=8> */
.L_x_314:
[----:B------:R-:W-:Y:S01]  /*a4c0*/  MOV R2, 0x0 ;  /* 0x0000000000027802 */ /* 0x000fe20000000f00 */
[----:B------:R-:W-:Y:S01]  /*a4d0*/  ULDC.64 UR6, c[0x4][0x88] ;  /* 0x0100220000067ab9 */ /* 0x000fe20000000a00 */
[----:B------:R-:W-:Y:S01]  /*a4e0*/  ULDC.64 UR8, c[0x4][0x90] ;  /* 0x0100240000087ab9 */ /* 0x000fe20000000a00 */
[----:B------:R-:W-:Y:S01]  /*a4f0*/  ULDC.64 UR4, c[0x4][0x18] ;  /* 0x0100060000047ab9 */ /* 0x000fe20000000a00 */
[----:B------:R-:W-:Y:S01]  /*a500*/  MOV R4, UR6 ;  /* 0x0000000600047c02 */ /* 0x000fe20008000f00 */
[----:B------:R-:W-:Y:S01]  /*a510*/  IMAD.U32 R5, RZ, RZ, UR7 ;  /* 0x00000007ff057e24 */ /* 0x000fe2000f8e00ff */
        /* <DEDUP_REMOVED lines=10> */
.L_x_313:
[----:B------:R-:W2:Y:S01]  /*a5c0*/  LDL.LU R2, [R1+0x18] ;  /* 0x0000180001027983 */ /* 0x000ea20000300800 */
[----:B------:R-:W-:-:S03]  /*a5d0*/  ULDC.64 UR4, c[0x0][0x9f8] ;  /* 0x00027e0000047ab9 */ /* 0x000fc60000000a00 */
[----:B------:R-:W3:Y:S04]  /*a5e0*/  LDL.LU R0, [R1+0x1c] ;  /* 0x00001c0001007983 */ /* 0x000ee80000300800 */
[----:B------:R-:W4:Y:S04]  /*a5f0*/  LDL.LU R4, [R1+0x2c] ;  /* 0x00002c0001047983 */ /* 0x000f280000300800 */
[----:B------:R-:W4:Y:S01]  /*a600*/  LDL.LU R7, [R1+0x10] ;  /* 0x0000100001077983 */ /* 0x000f220000300800 */
[----:B------:R-:W-:-:S04]  /*a610*/  ISETP.NE.U32.AND P0, PT, RZ, UR4, PT ;  /* 0x00000004ff007c0c */ /* 0x000fc8000bf05070 */
[----:B------:R-:W-:Y:S01]  /*a620*/  ISETP.NE.AND.EX P0, PT, RZ, UR5, PT, P0 ;  /* 0x00000005ff007c0c */ /* 0x000fe2000bf05300 */
[----:B------:R-:W0:Y:S02]  /*a630*/  S2R R8, SR_TID.X ;  /* 0x0000000000087919 */ /* 0x000e240000002100 */
[----:B0-----:R-:W-:-:S04]  /*a640*/  LOP3.LUT R8, R8, 0x1f, RZ, 0xc0, !PT ;  /* 0x0000001f08087812 */ /* 0x001fc800078ec0ff */
[----:B------:R-:W-:-:S13]  /*a650*/  ISETP.NE.AND P6, PT, R8, RZ, PT ;  /* 0x000000ff0800720c */ /* 0x000fda0003fc5270 */
[----:B------:R-:W-:-:S05]  /*a660*/  VOTEU.ALL UP1, P6 ;  /* 0x00000000003f7886 */ /* 0x000fca0003020000 */
[----:B------:R-:W-:-:S04]  /*a670*/  @!UP1 UIADD3 UR8, UP0, UR40, 0x270, URZ ;  /* 0x0000027028089890 */ /* 0x000fc8000ff1e03f */
[----:B------:R-:W-:-:S03]  /*a680*/  @!UP1 UIADD3.X UR9, URZ, UR41, URZ, UP0, !UPT ;  /* 0x000000293f099290 */ /* 0x000fc600087fe43f */
[----:B------:R-:W-:Y:S01]  /*a690*/  VOTEU.ALL UP0, P6 ;  /* 0x00000000003f7886 */ /* 0x000fe20003000000 */
[----:B--2---:R-:W-:-:S04]  /*a6a0*/  @P0 IADD3 R2, P1, R2, UR4, RZ ;  /* 0x0000000402020c10 */ /* 0x004fc8000ff3e0ff */
[----:B---3--:R-:W-:Y:S01]  /*a6b0*/  @P0 IADD3.X R3, R0, UR5, RZ, P1, !PT ;  /* 0x0000000500030c10 */ /* 0x008fe20008ffe4ff */
[----:B------:R-:W-:Y:S01]  /*a6c0*/  ULDC.64 UR4, c[0x0][0xa00] ;  /* 0x0002800000047ab9 */ /* 0x000fe20000000a00 */
[----:B----4-:R-:W-:Y:S02]  /*a6d0*/  IMAD R17, R17, 0x40, R4 ;  /* 0x0000004011117824 */ /* 0x010fe400078e0204 */
[----:B------:R-:W0:Y:S01]  /*a6e0*/  LDC R4, c[0x0][0x428] ;  /* 0x00010a00ff047b82 */ /* 0x000e220000000800 */
[----:B------:R-:W-:-:S06]  /*a6f0*/  IMAD.MOV.U32 R0, RZ, RZ, R7 ;  /* 0x000000ffff007224 */ /* 0x000fcc00078e0007 */
[----:B------:R1:W5:Y:S01]  /*a700*/  @P0 LDG.E R0, desc[UR38][R2.64] ;  /* 0x0000002602000981 */ /* 0x000362000c1e1900 */
[----:B------:R-:W-:Y:S02]  /*a710*/  PLOP3.LUT P1, PT, P6, PT, PT, 0x8, 0x0 ;  /* 0x000000000000781c */ /* 0x000fe4000372e170 */
[----:B0-----:R-:W-:Y:S01]  /*a720*/  ISETP.NE.AND P0, PT, R4, 0x1, PT ;  /* 0x000000010400780c */ /* 0x001fe20003f05270 */
[----:B------:R-:W-:-:S12]  /*a730*/  IMAD.MOV.U32 R4, RZ, RZ, R18 ;  /* 0x000000ffff047224 */ /* 0x000fd800078e0012 */
[----:B------:R-:W0:Y:S08]  /*a740*/  @P0 LDC R5, c[0x0][0x42c] ;  /* 0x00010b00ff050b82 */ /* 0x000e300000000800 */
[----:B------:R-:W2:Y:S01]  /*a750*/  @P0 LDC R6, c[0x0][0x430] ;  /* 0x00010c00ff060b82 */ /* 0x000ea20000000800 */
[----:B0-----:R-:W-:-:S05]  /*a760*/  @P0 IMAD.HI.U32 R5, R18, R5, RZ ;  /* 0x0000000512050227 */ /* 0x001fca00078e00ff */
[----:B--2---:R-:W-:Y:S02]  /*a770*/  @P0 SHF.R.U32.HI R4, RZ, R6, R5 ;  /* 0x00000006ff040219 */ /* 0x004fe40000011605 */
[----:B------:R-:W-:-:S04]  /*a780*/  ISETP.NE.U32.AND P0, PT, RZ, UR4, PT ;  /* 0x00000004ff007c0c */ /* 0x000fc8000bf05070 */
[----:B------:R-:W-:-:S04]  /*a790*/  ISETP.NE.AND.EX P0, PT, RZ, UR5, PT, P0 ;  /* 0x00000005ff007c0c */ /* 0x000fc8000bf05300 */
[----:B-1----:R-:W-:-:S09]  /*a7a0*/  SEL R6, R7, RZ, !P0 ;  /* 0x000000ff07067207 */ /* 0x002fd20004000000 */
.L_x_315:
[----:B------:R-:W-:Y:S02]  /*a7b0*/  PLOP3.LUT P0, PT, P0, P1, PT, 0xa2, 0x0 ;  /* 0x000000000000781c */ /* 0x000fe40000703472 */
[----:B------:R-:W-:Y:S01]  /*a7c0*/  @P1 R2UR P0, UR7, R6 ;  /* 0x00000000060712ca */ /* 0x000fe20000000000 */
[----:B------:R-:W-:-:S07]  /*a7d0*/  UMOV UR4, URZ ;  /* 0x0000003f00047c82 */ /* 0x000fce0008000000 */
[----:B------:R-:W-:Y:S02]  /*a7e0*/  PLOP3.LUT P0, PT, P0, P1, PT, 0xa2, 0x0 ;  /* 0x000000000000781c */ /* 0x000fe40000703472 */
[----:B------:R-:W-:-:S08]  /*a7f0*/  @P1 R2UR.OR P0, UR6, R18 ;  /* 0x00000000120612ca */ /* 0x000fd00000100000 */
[----:B------:R-:W-:Y:S02]  /*a800*/  PLOP3.LUT P0, PT, P0, P1, PT, 0xa2, 0x0 ;  /* 0x000000000000781c */ /* 0x000fe40000703472 */
[----:B------:R-:W-:-:S08]  /*a810*/  @P1 R2UR.OR P0, UR5, R17 ;  /* 0x00000000110512ca */ /* 0x000fd00000100000 */
[----:B------:R-:W-:-:S05]  /*a820*/  @P1 PLOP3.LUT P1, PT, P0, PT, PT, 0x80, 0x0 ;  /* 0x000000000000181c */ /* 0x000fca000072f070 */
[----:B------:R0:W-:Y:S08]  /*a830*/  @!UP0 UTMAPF.L2.4D [UR4], [UR8] ;  /* 0x00000004080085b8 */ /* 0x0001f00008018000 */
[----:B0-----:R-:W-:Y:S05]  /*a840*/  @P1 BRA.U.ANY `(.L_x_315) ;  /* 0xfffffffd00d81947 */ /* 0x001fea000393ffff */
[----:B------:R-:W0:Y:S01]  /*a850*/  LDC.64 R2, c[0x0][0x3f8] ;  /* 0x0000fe00ff027b82 */ /* 0x000e220000000a00 */
[----:B------:R-:W-:Y:S02]  /*a860*/  ULDC.64 UR4, c[0x0][0xa08] ;  /* 0x0002820000047ab9 */ /* 0x000fe40000000a00 */
[----:B0-----:R-:W-:Y:S01]  /*a870*/  LOP3.LUT P0, RZ, R2, UR4, RZ, 0xfc, !PT ;  /* 0x0000000402ff7c12 */ /* 0x001fe2000f80fcff */
[----:B------:R-:W-:-:S03]  /*a880*/  UMOV UR4, 0xffffffff ;  /* 0xffffffff00047882 */ /* 0x000fc60000000000 */
[----:B------:R-:W-:-:S04]  /*a890*/  LOP3.LUT P0, RZ, R3, UR5, RZ, 0xfc, P0 ;  /* 0x0000000503ff7c12 */ /* 0x000fc8000800fcff */
[----:B-----5:R-:W-:Y:S01]  /*a8a0*/  SEL R7, R0, RZ, !P0 ;  /* 0x000000ff00077207 */ /* 0x020fe20004000000 */
[----:B------:R-:W-:Y:S08]  /*a8b0*/  BRA.DIV UR4, `(.L_x_316) ;  /* 0x0000003a04047947 */ /* 0x000ff0000b800000 */
.L_x_387:
[----:B------:R-:W2:Y:S01]  /*a8c0*/  LDL R8, [R1+0x14] ;  /* 0x0000140001087983 */ /* 0x000ea20000100800 */
[----:B------:R-:W-:Y:S01]  /*a8d0*/  UMOV UR4, 0xffffffff ;  /* 0xffffffff00047882 */ /* 0x000fe20000000000 */
[----:B------:R-:W-:Y:S02]  /*a8e0*/  SHF.R.S32.HI R5, RZ, 0x1f, R0 ;  /* 0x0000001fff057819 */ /* 0x000fe40000011400 */
[----:B--2---:R-:W-:Y:S01]  /*a8f0*/  IADD3 R9, R8, -0x1, RZ ;  /* 0xffffffff08097810 */ /* 0x004fe20007ffe0ff */
[----:B------:R-:W-:Y:S06]  /*a900*/  BRA.DIV UR4, `(.L_x_317) ;  /* 0x0000003a04247947 */ /* 0x000fec000b800000 */
[----:B------:R-:W-:-:S13]  /*a910*/  ELECT P6, URZ, PT ;  /* 0x00000000003f782f */ /* 0x000fda00038c0000 */
.L_x_390:
[----:B------:R-:W-:Y:S05]  /*a920*/  @!P6 BRA `(.L_x_318) ;  /* 0x000000040008e947 */ /* 0x000fea0003800000 */
[----:B------:R0:W-:Y:S01]  /*a930*/  STL [R1+0x28], R9 ;  /* 0x0000280901007387 */ /* 0x0001e20000100800 */
[----:B------:R-:W-:-:S04]  /*a940*/  ISETP.NE.U32.AND P0, PT, R2, RZ, PT ;  /* 0x000000ff0200720c */ /* 0x000fc80003f05070 */
[----:B------:R-:W-:-:S13]  /*a950*/  ISETP.NE.AND.EX P0, PT, R3, RZ, PT, P0 ;  /* 0x000000ff0300720c */ /* 0x000fda0003f05300 */
[----:B0-----:R-:W-:Y:S05]  /*a960*/  @!P0 BRA `(.L_x_319) ;  /* 0x00000000004c8947 */ /* 0x001fea0003800000 */
[----:B------:R-:W0:Y:S01]  /*a970*/  LDC R12, c[0x0][0x41c] ;  /* 0x00010700ff0c7b82 */ /* 0x000e220000000800 */
[----:B------:R-:W-:Y:S01]  /*a980*/  IMAD.MOV.U32 R7, RZ, RZ, R9 ;  /* 0x000000ffff077224 */ /* 0x000fe200078e0009 */
[----:B------:R-:W-:Y:S01]  /*a990*/  ULDC.64 UR4, c[0x0][0x408] ;  /* 0x0001020000047ab9 */ /* 0x000fe20000000a00 */
[----:B0-----:R-:W-:-:S13]  /*a9a0*/  ISETP.NE.AND P0, PT, R12, 0x1, PT ;  /* 0x000000010c00780c */ /* 0x001fda0003f05270 */
[----:B------:R-:W0:Y:S02]  /*a9b0*/  @P0 LDC.64 R10, c[0x0][0x420] ;  /* 0x00010800ff0a0b82 */ /* 0x000e240000000a00 */
[----:B0-----:R-:W-:-:S05]  /*a9c0*/  @P0 IMAD.HI.U32 R10, R9, R10, RZ ;  /* 0x0000000a090a0227 */ /* 0x001fca00078e00ff */
[----:B------:R-:W-:-:S05]  /*a9d0*/  @P0 SHF.R.U32.HI R7, RZ, R11, R10 ;  /* 0x0000000bff070219 */ /* 0x000fca000001160a */
[--C-:B------:R-:W-:Y:S02]  /*a9e0*/  IMAD.MOV R8, RZ, RZ, -R7.reuse ;  /* 0x000000ffff087224 */ /* 0x100fe400078e0a07 */
[----:B------:R-:W-:Y:S02]  /*a9f0*/  IMAD.MOV.U32 R10, RZ, RZ, R7 ;  /* 0x000000ffff0a7224 */ /* 0x000fe400078e0007 */
[----:B------:R-:W-:Y:S02]  /*aa00*/  IMAD R11, R12, R8, R9 ;  /* 0x000000080c0b7224 */ /* 0x000fe400078e0209 */
[----:B------:R-:W-:-:S03]  /*aa10*/  IMAD R8, R5, UR4, RZ ;  /* 0x0000000405087c24 */ /* 0x000fc6000f8e02ff */
[----:B------:R0:W-:Y:S01]  /*aa20*/  STL [R1+0x28], R11 ;  /* 0x0000280b01007387 */ /* 0x0001e20000100800 */
[----:B------:R-:W-:Y:S01]  /*aa30*/  IMAD R8, R0, UR5, R8 ;  /* 0x0000000500087c24 */ /* 0x000fe2000f8e0208 */
[----:B0-----:R-:W-:-:S03]  /*aa40*/  SHF.R.S32.HI R11, RZ, 0x1f, R7 ;  /* 0x0000001fff0b7819 */ /* 0x001fc60000011407 */
[----:B------:R-:W-:-:S04]  /*aa50*/  IMAD.WIDE.U32 R10, R0, UR4, R10 ;  /* 0x00000004000a7c25 */ /* 0x000fc8000f8e000a */
[----:B------:R-:W-:Y:S01]  /*aa60*/  IMAD.IADD R7, R11, 0x1, R8 ;  /* 0x000000010b077824 */ /* 0x000fe200078e0208 */
[----:B------:R-:W-:-:S04]  /*aa70*/  LEA R12, P0, R10, R2, 0x2 ;  /* 0x000000020a0c7211 */ /* 0x000fc800078010ff */
[----:B------:R-:W-:-:S05]  /*aa80*/  LEA.HI.X R13, R10, R3, R7, 0x2, P0 ;  /* 0x000000030a0d7211 */ /* 0x000fca00000f1407 */
[----:B------:R0:W5:Y:S04]  /*aa90*/  LDG.E R7, desc[UR38][R12.64] ;  /* 0x000000260c077981 */ /* 0x000168000c1e1900 */
.L_x_319:
[----:B------:R-:W2:Y:S01]  /*aaa0*/  LDL R8, [R1] ;  /* 0x0000000001087983 */ /* 0x000ea20000100800 */
[----:B------:R-:W-:-:S03]  /*aab0*/  MOV R11, 0x400 ;  /* 0x00000400000b7802 */ /* 0x000fc60000000f00 */
[----:B------:R-:W3:Y:S01]  /*aac0*/  LDL R10, [R1+0x4] ;  /* 0x00000400010a7983 */ /* 0x000ee20000100800 */
[----:B0-----:R-:W0:Y:S02]  /*aad0*/  S2R R12, SR_CgaCtaId ;  /* 0x00000000000c7919 */ /* 0x001e240000008800 */
[----:B0-----:R-:W-:-:S05]  /*aae0*/  LEA R11, R12, R11, 0x18 ;  /* 0x0000000b0c0b7211 */ /* 0x001fca00078ec0ff */
[----:B--2---:R-:W-:Y:S01]  /*aaf0*/  IMAD R8, R8, 0x8, R11 ;  /* 0x0000000808087824 */ /* 0x004fe200078e020b */
[----:B---3--:R-:W-:-:S04]  /*ab00*/  SHF.L.U32 R10, R10, 0x1f, RZ ;  /* 0x0000001f0a0a7819 */ /* 0x008fc800000006ff */
[----:B------:R-:W0:Y:S02]  /*ab10*/  SYNCS.PHASECHK.TRANS64.TRYWAIT P0, [R8+URZ+0x28c40], R10 ;  /* 0x028c400a080075a7 */ /* 0x000e24000800017f */
[----:B0-----:R-:W-:Y:S05]  /*ab20*/  @!P0 BRA `(.L_x_320) ;  /* 0x0000003400bc8947 */ /* 0x001fea0003800000 */
.L_x_391:
[----:B------:R-:W1:Y:S02]  /*ab30*/  S2R R11, SR_TID.X ;  /* 0x00000000000b7919 */ /* 0x000e640000002100 */
[----:B-1----:R-:W-:-:S04]  /*ab40*/  LOP3.LUT R11, R11, 0x7f, RZ, 0xc0, !PT ;  /* 0x0000007f0b0b7812 */ /* 0x002fc800078ec0ff */
[----:B------:R-:W-:-:S13]  /*ab50*/  ISETP.NE.AND P0, PT, R11, RZ, PT ;  /* 0x000000ff0b00720c */ /* 0x000fda0003f05270 */
[----:B------:R-:W-:Y:S05]  /*ab60*/  @P0 BRA `(.L_x_321) ;  /* 0x00000000001c0947 */ /* 0x000fea0003800000 */
[----:B------:R-:W1:Y:S01]  /*ab70*/  S2R R11, SR_TID.X ;  /* 0x00000000000b7919 */ /* 0x000e620000002100 */
[----:B0-----:R-:W-:-:S04]  /*ab80*/  MOV R10, 0x2000 ;  /* 0x00002000000a7802 */ /* 0x001fc80000000f00 */
[----:B------:R2:W-:Y:S01]  /*ab90*/  SYNCS.ARRIVE.TRANS64 RZ, [R8+URZ+0x28c30], R10 ;  /* 0x028c300a08ff79a7 */ /* 0x0005e2000800003f */
[----:B-1----:R-:W-:-:S04]  /*aba0*/  LOP3.LUT R11, R11, 0x1f, RZ, 0xc0, !PT ;  /* 0x0000001f0b0b7812 */ /* 0x002fc800078ec0ff */
[----:B------:R-:W-:-:S13]  /*abb0*/  ISETP.NE.AND P1, PT, R11, RZ, PT ;  /* 0x000000ff0b00720c */ /* 0x000fda0003f25270 */
[----:B--2---:R-:W-:Y:S05]  /*abc0*/  @!P1 BRA `(.L_x_321) ;  /* 0x0000000000049947 */ /* 0x004fea0003800000 */
[----:B------:R-:W-:Y:S01]  /*abd0*/  BPT.TRAP 0x1 ;  /* 0x000000040000795c */ /* 0x000fe20000300000 */
.L_x_321:
[----:B------:R-:W2:Y:S04]  /*abe0*/  LDL R11, [R1] ;  /* 0x00000000010b7983 */ /* 0x000ea80000100800 */
[----:B------:R-:W3:Y:S04]  /*abf0*/  LDL R14, [R1+0x28] ;  /* 0x00002800010e7983 */ /* 0x000ee80000100800 */
[----:B0-----:R-:W4:Y:S01]  /*ac00*/  LDL R10, [R1+0x8] ;  /* 0x00000800010a7983 */ /* 0x001f220000100800 */
[----:B------:R-:W0:Y:S01]  /*ac10*/  S2R R13, SR_CgaCtaId ;  /* 0x00000000000d7919 */ /* 0x000e220000008800 */
[----:B------:R-:W-:-:S02]  /*ac20*/  MOV R12, 0x400 ;  /* 0x00000400000c7802 */ /* 0x000fc40000000f00 */
[----:B------:R-:W-:Y:S01]  /*ac30*/  R2UR UR9, R8 ;  /* 0x00000000080972ca */ /* 0x000fe200000e0000 */
[----:B------:R-:W-:Y:S01]  /*ac40*/  UIADD3 UR6, UP0, UR40, 0x370, URZ ;  /* 0x0000037028067890 */ /* 0x000fe2000ff1e03f */
[----:B------:R-:W-:Y:S02]  /*ac50*/  R2UR UR12, R4 ;  /* 0x00000000040c72ca */ /* 0x000fe400000e0000 */
[----:B-----5:R-:W-:Y:S01]  /*ac60*/  R2UR UR13, R7 ;  /* 0x00000000070d72ca */ /* 0x020fe200000e0000 */
[----:B------:R-:W-:Y:S01]  /*ac70*/  UIADD3.X UR7, URZ, UR41, URZ, UP0, !UPT ;  /* 0x000000293f077290 */ /* 0x000fe200087fe43f */
[----:B0-----:R-:W-:-:S07]  /*ac80*/  LEA R12, R13, R12, 0x18 ;  /* 0x0000000c0d0c7211 */ /* 0x001fce00078ec0ff */
[----:B------:R-:W-:Y:S01]  /*ac90*/  UIADD3 UR9, UR9, 0x28c30, URZ ;  /* 0x00028c3009097890 */ /* 0x000fe2000fffe03f */
[----:B------:R-:W-:Y:S01]  /*aca0*/  UMOV UR5, 0x14f00000 ;  /* 0x14f0000000057882 */ /* 0x000fe20000000000 */
[----:B------:R-:W-:Y:S01]  /*acb0*/  UMOV UR10, URZ ;  /* 0x0000003f000a7c82 */ /* 0x000fe20008000000 */
[----:B--2---:R-:W-:Y:S01]  /*acc0*/  IMAD R8, R11, 0x2000, R12 ;  /* 0x000020000b087824 */ /* 0x004fe200078e020c */
[----:B---3--:R-:W-:-:S04]  /*acd0*/  R2UR UR11, R14 ;  /* 0x000000000e0b72ca */ /* 0x008fc800000e0000 */
[----:B------:R-:W-:Y:S02]  /*ace0*/  R2UR UR8, R8 ;  /* 0x00000000080872ca */ /* 0x000fe400000e0000 */
[----:B----4-:R-:W-:-:S11]  /*acf0*/  R2UR UR4, R10 ;  /* 0x000000000a0472ca */ /* 0x010fd600000e0000 */
[----:B------:R-:W-:Y:S02]  /*ad00*/  UIADD3 UR8, UR8, 0x22400, URZ ;  /* 0x0002240008087890 */ /* 0x000fe4000fffe03f */
[----:B------:R-:W-:-:S03]  /*ad10*/  ULEA UR11, UR11, UR4, 0x6 ;  /* 0x000000040b0b7291 */ /* 0x000fc6000f8e303f */
[----:B------:R-:W-:-:S06]  /*ad20*/  UMOV UR4, 0x0 ;  /* 0x0000000000047882 */ /* 0x000fcc0000000000 */
[----:B------:R0:W-:Y:S02]  /*ad30*/  UTMALDG.4D [UR8], [UR6], desc[UR4] ;  /* 0x00000408060075b4 */ /* 0x0001e40008019000 */
[----:B0-----:R-:W-:Y:S01]  /*ad40*/  NOP ;  /* 0x0000000000007918 */ /* 0x001fe20000000000 */
.L_x_318:
[----:B------:R-:W2:Y:S01]  /*ad50*/  LDL.LU R12, [R1+0x24] ;  /* 0x00002400010c7983 */ /* 0x000ea20000300800 */
[----:B------:R-:W-:Y:S01]  /*ad60*/  MOV R10, 0x400 ;  /* 0x00000400000a7802 */ /* 0x000fe20000000f00 */
[----:B------:R-:W-:Y:S05]  /*ad70*/  WARPSYNC.ALL ;  /* 0x0000000000007948 */ /* 0x000fea0003800000 */
[----:B------:R-:W0:Y:S01]  /*ad80*/  S2R R11, SR_CgaCtaId ;  /* 0x00000000000b7919 */ /* 0x000e220000008800 */
[----:B------:R-:W-:-:S13]  /*ad90*/  ELECT P0, URZ, PT ;  /* 0x00000000003f782f */ /* 0x000fda0003800000 */
[----:B------:R-:W-:Y:S01]  /*ada0*/  @P0 R2UR UR13, R6 ;  /* 0x00000000060d02ca */ /* 0x000fe200000e0000 */
[----:B------:R-:W-:Y:S01]  /*adb0*/  UIADD3 UR4, UP0, UR40, 0x270, URZ ;  /* 0x0000027028047890 */ /* 0x000fe2000ff1e03f */
[----:B------:R-:W-:Y:S01]  /*adc0*/  @P0 R2UR UR12, R18 ;  /* 0x00000000120c02ca */ /* 0x000fe200000e0000 */
[----:B------:R-:W-:Y:S01]  /*add0*/  UMOV UR6, 0x0 ;  /* 0x0000000000067882 */ /* 0x000fe20000000000 */
[----:B------:R-:W-:Y:S01]  /*ade0*/  @P0 R2UR UR11, R17 ;  /* 0x00000000110b02ca */ /* 0x000fe200000e0000 */
[----:B------:R-:W-:Y:S01]  /*adf0*/  UIADD3.X UR5, URZ, UR41, URZ, UP0, !UPT ;  /* 0x000000293f057290 */ /* 0x000fe200087fe43f */
[----:B------:R-:W-:Y:S01]  /*ae00*/  BSSY B0, `(.L_x_322) ;  /* 0x0000013000007945 */ /* 0x000fe20003800000 */
[----:B------:R-:W-:Y:S01]  /*ae10*/  UMOV UR7, 0x12f00000 ;  /* 0x12f0000000077882 */ /* 0x000fe20000000000 */
[----:B------:R-:W-:Y:S01]  /*ae20*/  UMOV UR10, URZ ;  /* 0x0000003f000a7c82 */ /* 0x000fe20008000000 */
[----:B------:R-:W-:Y:S01]  /*ae30*/  @P0 IMAD.MOV.U32 R8, RZ, RZ, 0x2000 ;  /* 0x00002000ff080424 */ /* 0x000fe200078e00ff */
[----:B0-----:R-:W-:Y:S01]  /*ae40*/  LEA R10, R11, R10, 0x18 ;  /* 0x0000000a0b0a7211 */ /* 0x001fe200078ec0ff */
[----:B------:R-:W-:Y:S03]  /*ae50*/  BAR.SYNC.DEFER_BLOCKING 0x8, 0xa0 ;  /* 0x0202800000007b1d */ /* 0x000fe60000010000 */
[----:B------:R-:W-:-:S13]  /*ae60*/  R2UR UR9, R10 ;  /* 0x000000000a0972ca */ /* 0x000fda00000e0000 */
[----:B------:R-:W-:Y:S02]  /*ae70*/  UIADD3 UR8, UR9, 0x20400, URZ ;  /* 0x0002040009087890 */ /* 0x000fe4000fffe03f */
[----:B------:R-:W-:Y:S01]  /*ae80*/  UIADD3 UR9, UR9, 0x28c00, URZ ;  /* 0x00028c0009097890 */ /* 0x000fe2000fffe03f */
[----:B------:R0:W-:Y:S08]  /*ae90*/  @P0 SYNCS.ARRIVE.TRANS64 RZ, [R10+URZ+0x28c00], R8 ;  /* 0x028c00080aff09a7 */ /* 0x0001f0000800003f */
[----:B------:R0:W-:Y:S01]  /*aea0*/  UTMALDG.4D [UR8], [UR4], desc[UR6] ;  /* 0x00000608040075b4 */ /* 0x0001e20008019000 */
[----:B--2---:R-:W-:-:S05]  /*aeb0*/  VIADD R12, R12, 0x1 ;  /* 0x000000010c0c7836 */ /* 0x004fca0000000000 */
[----:B------:R-:W-:Y:S01]  /*aec0*/  LEA.HI R6, R12, R12, RZ, 0x1 ;  /* 0x0000000c0c067211 */ /* 0x000fe200078f08ff */
[----:B------:R0:W-:Y:S03]  /*aed0*/  STL [R1+0x24], R12 ;  /* 0x0000240c01007387 */ /* 0x0001e60000100800 */
[----:B------:R-:W-:-:S05]  /*aee0*/  LOP3.LUT R6, R6, 0xfffffffe, RZ, 0xc0, !PT ;  /* 0xfffffffe06067812 */ /* 0x000fca00078ec0ff */
[----:B------:R-:W-:-:S05]  /*aef0*/  IMAD.IADD R6, R12, 0x1, -R6 ;  /* 0x000000010c067824 */ /* 0x000fca00078e0a06 */
[----:B------:R-:W-:-:S04]  /*af00*/  SHF.L.U32 R6, R6, 0x1f, RZ ;  /* 0x0000001f06067819 */ /* 0x000fc800000006ff */
[----:B------:R-:W1:Y:S02]  /*af10*/  SYNCS.PHASECHK.TRANS64.TRYWAIT P0, [R10+URZ+0x28c20], R6 ;  /* 0x028c20060a0075a7 */ /* 0x000e64000800017f */
[----:B01----:R-:W-:Y:S05]  /*af20*/  @!P0 BRA `(.L_x_323) ;  /* 0x0000003000d08947 */ /* 0x003fea0003800000 */
.L_x_392:
[----:B------:R-:W-:Y:S05]  /*af30*/  BSYNC B0 ;  /* 0x0000000000007941 */ /* 0x000fea0003800000 */
.L_x_322:
[----:B------:R-:W-:Y:S04]  /*af40*/  BSSY B0, `(.L_x_324) ;  /* 0x0000050000007945 */ /* 0x000fe80003800000 */
[----:B------:R-:W-:Y:S05]  /*af50*/  @!P6 BRA `(.L_x_325) ;  /* 0x000000040038e947 */ /* 0x000fea0003800000 */
[----:B0-----:R-:W2:Y:S01]  /*af60*/  LDL R8, [R1] ;  /* 0x0000000001087983 */ /* 0x001ea20000100800 */
[----:B------:R-:W-:-:S03]  /*af70*/  MOV R11, 0x400 ;  /* 0x00000400000b7802 */ /* 0x000fc60000000f00 */
[----:B------:R-:W3:Y:S01]  /*af80*/  LDL R10, [R1+0x4] ;  /* 0x00000400010a7983 */ /* 0x000ee20000100800 */
[----:B------:R-:W0:Y:S02]  /*af90*/  S2R R12, SR_CgaCtaId ;  /* 0x00000000000c7919 */ /* 0x000e240000008800 */
[----:B0-----:R-:W-:-:S05]  /*afa0*/  LEA R11, R12, R11, 0x18 ;  /* 0x0000000b0c0b7211 */ /* 0x001fca00078ec0ff */
[----:B--2---:R-:W-:Y:S01]  /*afb0*/  IMAD R8, R8, 0x8, R11 ;  /* 0x0000000808087824 */ /* 0x004fe200078e020b */
[----:B---3--:R-:W-:-:S04]  /*afc0*/  SHF.L.U32 R6, R10, 0x1f, RZ ;  /* 0x0000001f0a067819 */ /* 0x008fc800000006ff */
[----:B------:R-:W0:Y:S02]  /*afd0*/  SYNCS.PHASECHK.TRANS64.TRYWAIT P0, [R8+URZ+0x28c60], R6 ;  /* 0x028c6006080075a7 */ /* 0x000e24000800017f */
[----:B0-----:R-:W-:Y:S05]  /*afe0*/  @!P0 BRA `(.L_x_326) ;  /* 0x0000003000c08947 */ /* 0x001fea0003800000 */
.L_x_393:
        /* <DEDUP_REMOVED lines=11> */
.L_x_327:
[----:B0-----:R-:W2:Y:S04]  /*b0a0*/  LDL R6, [R1] ;  /* 0x0000000001067983 */ /* 0x001ea80000100800 */
[----:B------:R-:W3:Y:S04]  /*b0b0*/  LDL R13, [R1+0x28] ;  /* 0x00002800010d7983 */ /* 0x000ee80000100800 */
[----:B------:R-:W4:Y:S01]  /*b0c0*/  LDL R10, [R1+0x8] ;  /* 0x00000800010a7983 */ /* 0x000f220000100800 */
[----:B------:R-:W0:Y:S01]  /*b0d0*/  S2R R12, SR_CgaCtaId ;  /* 0x00000000000c7919 */ /* 0x000e220000008800 */
[----:B------:R-:W-:-:S02]  /*b0e0*/  MOV R11, 0x400 ;  /* 0x00000400000b7802 */ /* 0x000fc40000000f00 */
[----:B------:R-:W-:Y:S01]  /*b0f0*/  R2UR UR9, R8 ;  /* 0x00000000080972ca */ /* 0x000fe200000e0000 */
[----:B------:R-:W-:Y:S01]  /*b100*/  UIADD3 UR4, UP0, UR40, 0x470, URZ ;  /* 0x0000047028047890 */ /* 0x000fe2000ff1e03f */
[----:B------:R-:W-:Y:S02]  /*b110*/  R2UR UR12, R4 ;  /* 0x00000000040c72ca */ /* 0x000fe400000e0000 */
[----:B------:R-:W-:Y:S02]  /*b120*/  R2UR UR13, R7 ;  /* 0x00000000070d72ca */ /* 0x000fe400000e0000 */
[----:B0-----:R-:W-:-:S07]  /*b130*/  LEA R11, R12, R11, 0x18 ;  /* 0x0000000b0c0b7211 */ /* 0x001fce00078ec0ff */
[----:B------:R-:W-:Y:S01]  /*b140*/  UIADD3 UR9, UR9, 0x28c50, URZ ;  /* 0x00028c5009097890 */ /* 0x000fe2000fffe03f */
[----:B------:R-:W-:Y:S01]  /*b150*/  UMOV UR10, URZ ;  /* 0x0000003f000a7c82 */ /* 0x000fe20008000000 */
[----:B------:R-:W-:Y:S01]  /*b160*/  UMOV UR6, 0x0 ;  /* 0x0000000000067882 */ /* 0x000fe20000000000 */
[----:B------:R-:W-:Y:S01]  /*b170*/  UMOV UR7, 0x14f00000 ;  /* 0x14f0000000077882 */ /* 0x000fe20000000000 */
[----:B------:R-:W-:Y:S01]  /*b180*/  UMOV UR16, 0x40 ;  /* 0x0000004000107882 */ /* 0x000fe20000000000 */
[----:B------:R-:W-:Y:S01]  /*b190*/  UMOV UR18, 0x80 ;  /* 0x0000008000127882 */ /* 0x000fe20000000000 */
[----:B------:R-:W-:Y:S01]  /*b1a0*/  UMOV UR20, 0xc0 ;  /* 0x000000c000147882 */ /* 0x000fe20000000000 */
[----:B------:R-:W-:Y:S01]  /*b1b0*/  UMOV UR21, 0x100 ;  /* 0x0000010000157882 */ /* 0x000fe20000000000 */
[----:B------:R-:W-:Y:S01]  /*b1c0*/  UMOV UR22, 0x140 ;  /* 0x0000014000167882 */ /* 0x000fe20000000000 */
[----:B--2---:R-:W-:Y:S01]  /*b1d0*/  IMAD R6, R6, 0x10000, R11 ;  /* 0x0001000006067824 */ /* 0x004fe200078e020b */
[----:B---3--:R-:W-:-:S04]  /*b1e0*/  R2UR UR11, R13 ;  /* 0x000000000d0b72ca */ /* 0x008fc800000e0000 */
[----:B------:R-:W-:Y:S02]  /*b1f0*/  R2UR UR14, R6 ;  /* 0x00000000060e72ca */ /* 0x000fe400000e0000 */
[----:B----4-:R-:W-:-:S11]  /*b200*/  R2UR UR5, R10 ;  /* 0x000000000a0572ca */ /* 0x010fd600000e0000 */
[----:B------:R-:W-:Y:S02]  /*b210*/  UIADD3 UR8, UR14, 0x400, URZ ;  /* 0x000004000e087890 */ /* 0x000fe4000fffe03f */
[----:B------:R-:W-:Y:S02]  /*b220*/  ULEA UR11, UR11, UR5, 0x6 ;  /* 0x000000050b0b7291 */ /* 0x000fe4000f8e303f */
[----:B------:R-:W-:Y:S02]  /*b230*/  UIADD3.X UR5, URZ, UR41, URZ, UP0, !UPT ;  /* 0x000000293f057290 */ /* 0x000fe400087fe43f */
[----:B------:R-:W-:Y:S02]  /*b240*/  UIADD3 UR15, UR14, 0x2400, URZ ;  /* 0x000024000e0f7890 */ /* 0x000fe4000fffe03f */
[----:B------:R-:W-:Y:S02]  /*b250*/  UIADD3 UR17, UR14, 0x4400, URZ ;  /* 0x000044000e117890 */ /* 0x000fe4000fffe03f */
[----:B------:R-:W-:-:S03]  /*b260*/  UIADD3 UR19, UR14, 0x6400, URZ ;  /* 0x000064000e137890 */ /* 0x000fc6000fffe03f */
[----:B------:R0:W-:Y:S02]  /*b270*/  UTMALDG.4D [UR8], [UR4], desc[UR6] ;  /* 0x00000608040075b4 */ /* 0x0001e40008019000 */
[----:B0-----:R-:W-:Y:S01]  /*b280*/  UMOV UR8, UR15 ;  /* 0x0000000f00087c82 */ /* 0x001fe20008000000 */
[----:B------:R-:W-:Y:S01]  /*b290*/  UMOV UR10, UR16 ;  /* 0x00000010000a7c82 */ /* 0x000fe20008000000 */
[----:B------:R-:W-:Y:S01]  /*b2a0*/  UIADD3 UR15, UR14, 0x8400, URZ ;  /* 0x000084000e0f7890 */ /* 0x000fe2000fffe03f */
[----:B------:R0:W-:Y:S01]  /*b2b0*/  UTMALDG.4D [UR8], [UR4], desc[UR6] ;  /* 0x00000608040075b4 */ /* 0x0001e20008019000 */
[----:B------:R-:W-:Y:S01]  /*b2c0*/  UIADD3 UR16, UR14, 0xa400, URZ ;  /* 0x0000a4000e107890 */ /* 0x000fe2000fffe03f */
[----:B0-----:R-:W-:Y:S01]  /*b2d0*/  UMOV UR8, UR17 ;  /* 0x0000001100087c82 */ /* 0x001fe20008000000 */
[----:B------:R-:W-:Y:S02]  /*b2e0*/  UMOV UR10, UR18 ;  /* 0x00000012000a7c82 */ /* 0x000fe40008000000 */
[----:B------:R0:W-:Y:S01]  /*b2f0*/  UTMALDG.4D [UR8], [UR4], desc[UR6] ;  /* 0x00000608040075b4 */ /* 0x0001e20008019000 */
[----:B------:R-:W-:Y:S01]  /*b300*/  UIADD3 UR17, UR14, 0xc400, URZ ;  /* 0x0000c4000e117890 */ /* 0x000fe2000fffe03f */
[----:B0-----:R-:W-:Y:S01]  /*b310*/  UMOV UR8, UR19 ;  /* 0x0000001300087c82 */ /* 0x001fe20008000000 */
[----:B------:R-:W-:-:S02]  /*b320*/  UMOV UR10, UR20 ;  /* 0x00000014000a7c82 */ /* 0x000fc40008000000 */
[----:B------:R0:W-:Y:S02]  /*b330*/  UTMALDG.4D [UR8], [UR4], desc[UR6] ;  /* 0x00000608040075b4 */ /* 0x0001e40008019000 */
[----:B0-----:R-:W-:Y:S01]  /*b340*/  UMOV UR8, UR15 ;  /* 0x0000000f00087c82 */ /* 0x001fe20008000000 */
[----:B------:R-:W-:Y:S01]  /*b350*/  UMOV UR10, UR21 ;  /* 0x00000015000a7c82 */ /* 0x000fe20008000000 */
[----:B------:R-:W-:Y:S01]  /*b360*/  UIADD3 UR15, UR14, 0xe400, URZ ;  /* 0x0000e4000e0f7890 */ /* 0x000fe2000fffe03f */
[----:B------:R0:W-:Y:S02]  /*b370*/  UTMALDG.4D [UR8], [UR4], desc[UR6] ;  /* 0x00000608040075b4 */ /* 0x0001e40008019000 */
[----:B------:R-:W-:Y:S01]  /*b380*/  UMOV UR14, 0x180 ;  /* 0x00000180000e7882 */ /* 0x000fe20000000000 */
[----:B0-----:R-:W-:Y:S01]  /*b390*/  UMOV UR8, UR16 ;  /* 0x0000001000087c82 */ /* 0x001fe20008000000 */
[----:B------:R-:W-:Y:S02]  /*b3a0*/  UMOV UR10, UR22 ;  /* 0x00000016000a7c82 */ /* 0x000fe40008000000 */
[----:B------:R0:W-:Y:S02]  /*b3b0*/  UTMALDG.4D [UR8], [UR4], desc[UR6] ;  /* 0x00000608040075b4 */ /* 0x0001e40008019000 */
[----:B0-----:R-:W-:Y:S01]  /*b3c0*/  UMOV UR8, UR17 ;  /* 0x0000001100087c82 */ /* 0x001fe20008000000 */
[----:B------:R-:W-:Y:S01]  /*b3d0*/  UMOV UR10, UR14 ;  /* 0x0000000e000a7c82 */ /* 0x000fe20008000000 */
[----:B------:R-:W-:Y:S01]  /*b3e0*/  UMOV UR14, 0x1c0 ;  /* 0x000001c0000e7882 */ /* 0x000fe20000000000 */
[----:B------:R0:W-:Y:S02]  /*b3f0*/  UTMALDG.4D [UR8], [UR4], desc[UR6] ;  /* 0x00000608040075b4 */ /* 0x0001e40008019000 */
[----:B0-----:R-:W-:Y:S01]  /*b400*/  UMOV UR8, UR15 ;  /* 0x0000000f00087c82 */ /* 0x001fe20008000000 */
[----:B------:R-:W-:-:S02]  /*b410*/  UMOV UR10, UR14 ;  /* 0x0000000e000a7c82 */ /* 0x000fc40008000000 */
[----:B------:R1:W-:Y:S02]  /*b420*/  UTMALDG.4D [UR8], [UR4], desc[UR6] ;  /* 0x00000608040075b4 */ /* 0x0003e40008019000 */
[----:B-1----:R-:W-:Y:S01]  /*b430*/  NOP ;  /* 0x0000000000007918 */ /* 0x002fe20000000000 */
.L_x_325:
[----:B------:R-:W-:Y:S05]  /*b440*/  BSYNC B0 ;  /* 0x0000000000007941 */ /* 0x000fea0003800000 */
.L_x_324:
[----:B0-----:R-:W2:Y:S01]  /*b450*/  LDL.LU R6, [R1+0x20] ;  /* 0x0000200001067983 */ /* 0x001ea20000300800 */
[----:B------:R-:W-:Y:S01]  /*b460*/  BSSY B0, `(.L_x_328) ;  /* 0x00001a9000007945 */ /* 0x000fe20003800000 */
[----:B--2---:R-:W-:-:S13]  /*b470*/  ISETP.GE.AND P0, PT, R6, 0x41, PT ;  /* 0x000000410600780c */ /* 0x004fda0003f06270 */
[----:B------:R-:W-:Y:S05]  /*b480*/  @!P0 BRA `(.L_x_329) ;  /* 0x0000001800988947 */ /* 0x000fea0003800000 */
[----:B------:R-:W2:Y:S01]  /*b490*/  LDL R8, [R1+0x14] ;  /* 0x0000140001087983 */ /* 0x000ea20000100800 */
[----:B------:R-:W-:Y:S01]  /*b4a0*/  IMAD.MOV.U32 R6, RZ, RZ, 0x1 ;  /* 0x00000001ff067424 */ /* 0x000fe200078e00ff */
[----:B------:R-:W-:Y:S01]  /*b4b0*/  BSSY B1, `(.L_x_330) ;  /* 0x0000091000017945 */ /* 0x000fe20003800000 */
[----:B--2---:R-:W-:-:S05]  /*b4c0*/  IMAD.MOV R11, RZ, RZ, -R8 ;  /* 0x000000ffff0b7224 */ /* 0x004fca00078e0a08 */
[----:B------:R-:W-:-:S05]  /*b4d0*/  VIADDMNMX R11, R11, R6, 0xffffffff, !PT ;  /* 0xffffffff0b0b7446 */ /* 0x000fca0007800106 */
[C---:B------:R-:W-:Y:S02]  /*b4e0*/  IMAD.IADD R6, R8.reuse, 0x1, R11 ;  /* 0x0000000108067824 */ /* 0x040fe400078e020b */
[----:B------:R-:W-:-:S03]  /*b4f0*/  VIADD R8, R8, 0xfffffffe ;  /* 0xfffffffe08087836 */ /* 0x000fc60000000000 */
[----:B------:R-:W-:-:S04]  /*b500*/  LOP3.LUT R6, R6, 0x1, RZ, 0xc0, !PT ;  /* 0x0000000106067812 */ /* 0x000fc800078ec0ff */
[----:B------:R-:W-:-:S13]  /*b510*/  ISETP.NE.U32.AND P0, PT, R6, 0x1, PT ;  /* 0x000000010600780c */ /* 0x000fda0003f05070 */
[----:B------:R-:W-:Y:S05]  /*b520*/  @P0 BRA `(.L_x_331) ;  /* 0x0000000800240947 */ /* 0x000fea0003800000 */
[----:B------:R-:W2:Y:S04]  /*b530*/  LDL.LU R10, [R1] ;  /* 0x00000000010a7983 */ /* 0x000ea80000300800 */
[----:B------:R-:W3:Y:S01]  /*b540*/  LDL.LU R14, [R1+0x4] ;  /* 0x00000400010e7983 */ /* 0x000ee20000300800 */
[----:B------:R-:W-:Y:S01]  /*b550*/  BSSY B2, `(.L_x_332) ;  /* 0x0000084000027945 */ /* 0x000fe20003800000 */
[----:B--2---:R-:W-:-:S04]  /*b560*/  IADD3 R10, R10, 0x1, RZ ;  /* 0x000000010a0a7810 */ /* 0x004fc80007ffe0ff */
[----:B------:R-:W-:-:S04]  /*b570*/  ISETP.NE.AND P0, PT, R10, 0x2, PT ;  /* 0x000000020a00780c */ /* 0x000fc80003f05270 */
[----:B------:R-:W-:Y:S02]  /*b580*/  SEL R6, RZ, 0x1, P0 ;  /* 0x00000001ff067807 */ /* 0x000fe40000000000 */
[----:B------:R-:W-:Y:S02]  /*b590*/  SEL R15, R10, RZ, P0 ;  /* 0x000000ff0a0f7207 */ /* 0x000fe40000000000 */
[----:B---3--:R-:W-:-:S05]  /*b5a0*/  LOP3.LUT R14, R14, R6, RZ, 0x3c, !PT ;  /* 0x000000060e0e7212 */ /* 0x008fca00078e3cff */
[----:B------:R0:W-:Y:S04]  /*b5b0*/  STL [R1+0x4], R14 ;  /* 0x0000040e01007387 */ /* 0x0001e80000100800 */
[----:B------:R0:W-:Y:S01]  /*b5c0*/  STL [R1], R15 ;  /* 0x0000000f01007387 */ /* 0x0001e20000100800 */
[----:B------:R-:W-:Y:S05]  /*b5d0*/  @!P6 BRA `(.L_x_333) ;  /* 0x0000000400ece947 */ /* 0x000fea0003800000 */
[----:B------:R-:W-:-:S04]  /*b5e0*/  ISETP.NE.U32.AND P0, PT, R2, RZ, PT ;  /* 0x000000ff0200720c */ /* 0x000fc80003f05070 */
[----:B------:R-:W-:-:S13]  /*b5f0*/  ISETP.NE.AND.EX P0, PT, R3, RZ, PT, P0 ;  /* 0x000000ff0300720c */ /* 0x000fda0003f05300 */
[----:B------:R-:W-:Y:S05]  /*b600*/  @!P0 BRA `(.L_x_334) ;  /* 0x0000000000488947 */ /* 0x000fea0003800000 */
[----:B------:R-:W1:Y:S01]  /*b610*/  LDC R13, c[0x0][0x41c] ;  /* 0x00010700ff0d7b82 */ /* 0x000e620000000800 */
[----:B------:R-:W-:Y:S01]  /*b620*/  IMAD.MOV.U32 R10, RZ, RZ, R8 ;  /* 0x000000ffff0a7224 */ /* 0x000fe200078e0008 */
[----:B------:R-:W-:Y:S01]  /*b630*/  ULDC.64 UR4, c[0x0][0x408] ;  /* 0x0001020000047ab9 */ /* 0x000fe20000000a00 */
[----:B-1----:R-:W-:-:S13]  /*b640*/  ISETP.NE.AND P0, PT, R13, 0x1, PT ;  /* 0x000000010d00780c */ /* 0x002fda0003f05270 */
[----:B------:R-:W1:Y:S02]  /*b650*/  @P0 LDC.64 R6, c[0x0][0x420] ;  /* 0x00010800ff060b82 */ /* 0x000e640000000a00 */
[----:B-1----:R-:W-:-:S05]  /*b660*/  @P0 IMAD.HI.U32 R6, R8, R6, RZ ;  /* 0x0000000608060227 */ /* 0x002fca00078e00ff */
[----:B------:R-:W-:Y:S01]  /*b670*/  @P0 SHF.R.U32.HI R10, RZ, R7, R6 ;  /* 0x00000007ff0a0219 */ /* 0x000fe20000011606 */
[----:B------:R-:W-:-:S03]  /*b680*/  IMAD R6, R5, UR4, RZ ;  /* 0x0000000405067c24 */ /* 0x000fc6000f8e02ff */
[----:B------:R-:W-:Y:S01]  /*b690*/  SHF.R.S32.HI R7, RZ, 0x1f, R10 ;  /* 0x0000001fff077819 */ /* 0x000fe2000001140a */
[----:B------:R-:W-:Y:S02]  /*b6a0*/  IMAD R12, R0, UR5, R6 ;  /* 0x00000005000c7c24 */ /* 0x000fe4000f8e0206 */
[----:B------:R-:W-:-:S04]  /*b6b0*/  IMAD.MOV.U32 R6, RZ, RZ, R10 ;  /* 0x000000ffff067224 */ /* 0x000fc800078e000a */
[----:B------:R-:W-:-:S04]  /*b6c0*/  IMAD.WIDE.U32 R6, R0, UR4, R6 ;  /* 0x0000000400067c25 */ /* 0x000fc8000f8e0006 */
[----:B------:R-:W-:Y:S01]  /*b6d0*/  IMAD.IADD R12, R12, 0x1, R7 ;  /* 0x000000010c0c7824 */ /* 0x000fe200078e0207 */
[----:B------:R-:W-:-:S04]  /*b6e0*/  LEA R2, P0, R6, R2, 0x2 ;  /* 0x0000000206027211 */ /* 0x000fc800078010ff */
[----:B------:R-:W-:Y:S01]  /*b6f0*/  LEA.HI.X R3, R6, R3, R12, 0x2, P0 ;  /* 0x0000000306037211 */ /* 0x000fe200000f140c */
[----:B------:R-:W-:-:S04]  /*b700*/  IMAD.MOV R6, RZ, RZ, -R10 ;  /* 0x000000ffff067224 */ /* 0x000fc800078e0a0a */
[----:B------:R1:W5:Y:S01]  /*b710*/  LDG.E R7, desc[UR38][R2.64] ;  /* 0x0000002602077981 */ /* 0x000362000c1e1900 */
[----:B------:R-:W-:-:S07]  /*b720*/  IMAD R8, R13, R6, R8 ;  /* 0x000000060d087224 */ /* 0x000fce00078e0208 */
.L_x_334:
[----:B-1----:R-:W1:Y:S01]  /*b730*/  S2R R3, SR_CgaCtaId ;  /* 0x0000000000037919 */ /* 0x002e620000008800 */
[----:B------:R-:W-:Y:S02]  /*b740*/  MOV R2, 0x400 ;  /* 0x0000040000027802 */ /* 0x000fe40000000f00 */
[----:B------:R-:W-:Y:S02]  /*b750*/  SHF.L.U32 R6, R14, 0x1f, RZ ;  /* 0x0000001f0e067819 */ /* 0x000fe400000006ff */
[----:B-1----:R-:W-:-:S05]  /*b760*/  LEA R2, R3, R2, 0x18 ;  /* 0x0000000203027211 */ /* 0x002fca00078ec0ff */
[----:B------:R-:W-:-:S04]  /*b770*/  IMAD R3, R15, 0x8, R2 ;  /* 0x000000080f037824 */ /* 0x000fc800078e0202 */
[----:B------:R-:W1:Y:S02]  /*b780*/  SYNCS.PHASECHK.TRANS64.TRYWAIT P0, [R3+URZ+0x28c40], R6 ;  /* 0x028c4006030075a7 */ /* 0x000e64000800017f */
[----:B-1----:R-:W-:Y:S05]  /*b790*/  @!P0 BRA `(.L_x_335) ;  /* 0x0000002800e88947 */ /* 0x002fea0003800000 */
.L_x_394:
[----:B------:R-:W2:Y:S02]  /*b7a0*/  S2R R2, SR_TID.X ;  /* 0x0000000000027919 */ /* 0x000ea40000002100 */
[----:B--2---:R-:W-:-:S04]  /*b7b0*/  LOP3.LUT R2, R2, 0x7f, RZ, 0xc0, !PT ;  /* 0x0000007f02027812 */ /* 0x004fc800078ec0ff */
[----:B------:R-:W-:-:S13]  /*b7c0*/  ISETP.NE.AND P1, PT, R2, RZ, PT ;  /* 0x000000ff0200720c */ /* 0x000fda0003f25270 */
[----:B------:R-:W-:Y:S05]  /*b7d0*/  @P1 BRA `(.L_x_336) ;  /* 0x00000000001c1947 */ /* 0x000fea0003800000 */
[----:B------:R-:W2:Y:S02]  /*b7e0*/  S2R R2, SR_TID.X ;  /* 0x0000000000027919 */ /* 0x000ea40000002100 */
[----:B--2---:R-:W-:-:S04]  /*b7f0*/  LOP3.LUT R2, R2, 0x1f, RZ, 0xc0, !PT ;  /* 0x0000001f02027812 */ /* 0x004fc800078ec0ff */
[----:B------:R-:W-:Y:S02]  /*b800*/  ISETP.NE.AND P0, PT, R2, RZ, PT ;  /* 0x000000ff0200720c */ /* 0x000fe40003f05270 */
[----:B------:R-:W-:-:S04]  /*b810*/  MOV R2, 0x2000 ;  /* 0x0000200000027802 */ /* 0x000fc80000000f00 */
[----:B------:R2:W-:Y:S07]  /*b820*/  SYNCS.ARRIVE.TRANS64 RZ, [R3+URZ+0x28c30], R2 ;  /* 0x028c300203ff79a7 */ /* 0x0005ee000800003f */
[----:B------:R-:W-:Y:S05]  /*b830*/  @!P0 BRA `(.L_x_336) ;  /* 0x0000000000048947 */ /* 0x000fea0003800000 */
[----:B------:R-:W-:Y:S01]  /*b840*/  BPT.TRAP 0x1 ;  /* 0x000000040000795c */ /* 0x000fe20000300000 */
.L_x_336:
[----:B--2---:R-:W2:Y:S01]  /*b850*/  LDL R2, [R1] ;  /* 0x0000000001027983 */ /* 0x004ea20000100800 */
[----:B------:R-:W-:-:S03]  /*b860*/  MOV R12, 0x400 ;  /* 0x00000400000c7802 */ /* 0x000fc60000000f00 */
[----:B------:R-:W3:Y:S01]  /*b870*/  LDL R10, [R1+0x8] ;  /* 0x00000800010a7983 */ /* 0x000ee20000100800 */
[----:B------:R-:W4:Y:S01]  /*b880*/  S2R R13, SR_CgaCtaId ;  /* 0x00000000000d7919 */ /* 0x000f220000008800 */
[----:B------:R-:W-:Y:S01]  /*b890*/  R2UR UR9, R3 ;  /* 0x00000000030972ca */ /* 0x000fe200000e0000 */
[----:B------:R-:W-:Y:S01]  /*b8a0*/  UIADD3 UR4, UP0, UR40, 0x370, URZ ;  /* 0x0000037028047890 */ /* 0x000fe2000ff1e03f */
[----:B------:R-:W-:Y:S02]  /*b8b0*/  R2UR UR12, R4 ;  /* 0x00000000040c72ca */ /* 0x000fe400000e0000 */
[----:B-----5:R-:W-:Y:S01]  /*b8c0*/  R2UR UR13, R7 ;  /* 0x00000000070d72ca */ /* 0x020fe200000e0000 */
[----:B------:R-:W-:Y:S01]  /*b8d0*/  UIADD3.X UR5, URZ, UR41, URZ, UP0, !UPT ;  /* 0x000000293f057290 */ /* 0x000fe200087fe43f */
[----:B----4-:R-:W-:-:S07]  /*b8e0*/  LEA R12, R13, R12, 0x18 ;  /* 0x0000000c0d0c7211 */ /* 0x010fce00078ec0ff */
[----:B------:R-:W-:Y:S01]  /*b8f0*/  UIADD3 UR9, UR9, 0x28c30, URZ ;  /* 0x00028c3009097890 */ /* 0x000fe2000fffe03f */
[----:B------:R-:W-:Y:S01]  /*b900*/  UMOV UR6, 0x0 ;  /* 0x0000000000067882 */ /* 0x000fe20000000000 */
[----:B------:R-:W-:Y:S01]  /*b910*/  UMOV UR7, 0x14f00000 ;  /* 0x14f0000000077882 */ /* 0x000fe20000000000 */
[----:B------:R-:W-:Y:S01]  /*b920*/  UMOV UR10, URZ ;  /* 0x0000003f000a7c82 */ /* 0x000fe20008000000 */
[----:B--2---:R-:W-:-:S05]  /*b930*/  IMAD R2, R2, 0x2000, R12 ;  /* 0x0000200002027824 */ /* 0x004fca00078e020c */
[----:B------:R-:W-:Y:S01]  /*b940*/  R2UR UR8, R2 ;  /* 0x00000000020872ca */ /* 0x000fe200000e0000 */
[----:B---3--:R-:W-:-:S05]  /*b950*/  IMAD R8, R8, 0x40, R10 ;  /* 0x0000004008087824 */ /* 0x008fca00078e020a */
[----:B------:R-:W-:-:S07]  /*b960*/  R2UR UR11, R8 ;  /* 0x00000000080b72ca */ /* 0x000fce00000e0000 */
[----:B------:R-:W-:-:S09]  /*b970*/  UIADD3 UR8, UR8, 0x22400, URZ ;  /* 0x0002240008087890 */ /* 0x000fd2000fffe03f */
[----:B------:R2:W-:Y:S01]  /*b980*/  UTMALDG.4D [UR8], [UR4], desc[UR6] ;  /* 0x00000608040075b4 */ /* 0x0005e20008019000 */
[----:B------:R-:W3:Y:S02]  /*b990*/  SYNCS.PHASECHK.TRANS64.TRYWAIT P0, [R3+URZ+0x28c60], R6 ;  /* 0x028c6006030075a7 */ /* 0x000ee4000800017f */
[----:B--23--:R-:W-:Y:S05]  /*b9a0*/  @!P0 BRA `(.L_x_337) ;  /* 0x0000002800788947 */ /* 0x00cfea0003800000 */
.L_x_395:
[----:B------:R-:W-:Y:S05]  /*b9b0*/  @P1 BRA `(.L_x_338) ;  /* 0x00000000001c1947 */ /* 0x000fea0003800000 */
[----:B------:R-:W3:Y:S02]  /*b9c0*/  S2R R2, SR_TID.X ;  /* 0x0000000000027919 */ /* 0x000ee40000002100 */
[----:B---3--:R-:W-:-:S04]  /*b9d0*/  LOP3.LUT R2, R2, 0x1f, RZ, 0xc0, !PT ;  /* 0x0000001f02027812 */ /* 0x008fc800078ec0ff */
[----:B------:R-:W-:Y:S01]  /*b9e0*/  ISETP.NE.AND P0, PT, R2, RZ, PT ;  /* 0x000000ff0200720c */ /* 0x000fe20003f05270 */
[----:B------:R-:W-:-:S04]  /*b9f0*/  IMAD.MOV.U32 R2, RZ, RZ, 0x10000 ;  /* 0x00010000ff027424 */ /* 0x000fc800078e00ff */
[----:B------:R3:W-:Y:S08]  /*ba00*/  SYNCS.ARRIVE.TRANS64 RZ, [R3+URZ+0x28c50], R2 ;  /* 0x028c500203ff79a7 */ /* 0x0007f0000800003f */
[----:B------:R-:W-:Y:S05]  /*ba10*/  @!P0 BRA `(.L_x_338) ;  /* 0x0000000000048947 */ /* 0x000fea0003800000 */
[----:B------:R-:W-:Y:S01]  /*ba20*/  BPT.TRAP 0x1 ;  /* 0x000000040000795c */ /* 0x000fe20000300000 */
.L_x_338:
[----:B---3--:R-:W3:Y:S01]  /*ba30*/  LDL R2, [R1] ;  /* 0x0000000001027983 */ /* 0x008ee20000100800 */
[----:B-12---:R-:W-:Y:S01]  /*ba40*/  MOV R6, 0x400 ;  /* 0x0000040000067802 */ /* 0x006fe20000000f00 */
[----:B------:R-:W1:Y:S01]  /*ba50*/  S2R R10, SR_CgaCtaId ;  /* 0x00000000000a7919 */ /* 0x000e620000008800 */
[----:B------:R-:W-:Y:S01]  /*ba60*/  R2UR UR9, R3 ;  /* 0x00000000030972ca */ /* 0x000fe200000e0000 */
[----:B------:R-:W-:Y:S01]  /*ba70*/  UIADD3 UR4, UP0, UR40, 0x470, URZ ;  /* 0x0000047028047890 */ /* 0x000fe2000ff1e03f */
[----:B------:R-:W-:Y:S02]  /*ba80*/  R2UR UR11, R8 ;  /* 0x00000000080b72ca */ /* 0x000fe400000e0000 */
[----:B------:R-:W-:Y:S02]  /*ba90*/  R2UR UR12, R4 ;  /* 0x00000000040c72ca */ /* 0x000fe400000e0000 */
[----:B------:R-:W-:Y:S01]  /*baa0*/  R2UR UR13, R7 ;  /* 0x00000000070d72ca */ /* 0x000fe200000e0000 */
[----:B------:R-:W-:Y:S01]  /*bab0*/  UIADD3.X UR5, URZ, UR41, URZ, UP0, !UPT ;  /* 0x000000293f057290 */ /* 0x000fe200087fe43f */
[----:B-1----:R-:W-:-:S05]  /*bac0*/  LEA R6, R10, R6, 0x18 ;  /* 0x000000060a067211 */ /* 0x002fca00078ec0ff */
        /* <DEDUP_REMOVED lines=9> */
[----:B---3--:R-:W-:-:S05]  /*bb60*/  IMAD R2, R2, 0x10000, R6 ;  /* 0x0001000002027824 */ /* 0x008fca00078e0206 */
        /* <DEDUP_REMOVED lines=9> */
[----:B------:R1:W-:Y:S01]  /*bc00*/  UTMALDG.4D [UR8], [UR4], desc[UR6] ;  /* 0x00000608040075b4 */ /* 0x0003e20008019000 */
[----:B------:R-:W-:Y:S01]  /*bc10*/  UIADD3 UR16, UR14, 0xa400, URZ ;  /* 0x0000a4000e107890 */ /* 0x000fe2000fffe03f */
[----:B-1----:R-:W-:Y:S01]  /*bc20*/  UMOV UR8, UR17 ;  /* 0x0000001100087c82 */ /* 0x002fe20008000000 */
[----:B------:R-:W-:Y:S02]  /*bc30*/  UMOV UR10, UR18 ;  /* 0x00000012000a7c82 */ /* 0x000fe40008000000 */
[----:B------:R1:W-:Y:S01]  /*bc40*/  UTMALDG.4D [UR8], [UR4], desc[UR6] ;  /* 0x00000608040075b4 */ /* 0x0003e20008019000 */
[----:B------:R-:W-:Y:S01]  /*bc50*/  UIADD3 UR17, UR14, 0xc400, URZ ;  /* 0x0000c4000e117890 */ /* 0x000fe2000fffe03f */
[----:B-1----:R-:W-:Y:S01]  /*bc60*/  UMOV UR8, UR19 ;  /* 0x0000001300087c82 */ /* 0x002fe20008000000 */
[----:B------:R-:W-:-:S02]  /*bc70*/  UMOV UR10, UR20 ;  /* 0x00000014000a7c82 */ /* 0x000fc40008000000 */
[----:B------:R1:W-:Y:S02]  /*bc80*/  UTMALDG.4D [UR8], [UR4], desc[UR6] ;  /* 0x00000608040075b4 */ /* 0x0003e40008019000 */
[----:B-1----:R-:W-:Y:S01]  /*bc90*/  UMOV UR8, UR15 ;  /* 0x0000000f00087c82 */ /* 0x002fe20008000000 */
[----:B------:R-:W-:Y:S01]  /*bca0*/  UMOV UR10, UR21 ;  /* 0x00000015000a7c82 */ /* 0x000fe20008000000 */
[----:B------:R-:W-:Y:S01]  /*bcb0*/  UIADD3 UR15, UR14, 0xe400, URZ ;  /* 0x0000e4000e0f7890 */ /* 0x000fe2000fffe03f */
[----:B------:R1:W-:Y:S02]  /*bcc0*/  UTMALDG.4D [UR8], [UR4], desc[UR6] ;  /* 0x00000608040075b4 */ /* 0x0003e40008019000 */
[----:B------:R-:W-:Y:S01]  /*bcd0*/  UMOV UR14, 0x180 ;  /* 0x00000180000e7882 */ /* 0x000fe20000000000 */
[----:B-1----:R-:W-:Y:S01]  /*bce0*/  UMOV UR8, UR16 ;  /* 0x0000001000087c82 */ /* 0x002fe20008000000 */
[----:B------:R-:W-:Y:S02]  /*bcf0*/  UMOV UR10, UR22 ;  /* 0x00000016000a7c82 */ /* 0x000fe40008000000 */
[----:B------:R1:W-:Y:S02]  /*bd00*/  UTMALDG.4D [UR8], [UR4], desc[UR6] ;  /* 0x00000608040075b4 */ /* 0x0003e40008019000 */
[----:B-1----:R-:W-:Y:S01]  /*bd10*/  UMOV UR8, UR17 ;  /* 0x0000001100087c82 */ /* 0x002fe20008000000 */
[----:B------:R-:W-:Y:S01]  /*bd20*/  UMOV UR10, UR14 ;  /* 0x0000000e000a7c82 */ /* 0x000fe20008000000 */
[----:B------:R-:W-:Y:S01]  /*bd30*/  UMOV UR14, 0x1c0 ;  /* 0x000001c0000e7882 */ /* 0x000fe20000000000 */
[----:B------:R1:W-:Y:S02]  /*bd40*/  UTMALDG.4D [UR8], [UR4], desc[UR6] ;  /* 0x00000608040075b4 */ /* 0x0003e40008019000 */
[----:B-1----:R-:W-:Y:S01]  /*bd50*/  UMOV UR8, UR15 ;  /* 0x0000000f00087c82 */ /* 0x002fe20008000000 */
[----:B------:R-:W-:-:S02]  /*bd60*/  UMOV UR10, UR14 ;  /* 0x0000000e000a7c82 */ /* 0x000fc40008000000 */
[----:B------:R1:W-:Y:S02]  /*bd70*/  UTMALDG.4D [UR8], [UR4], desc[UR6] ;  /* 0x00000608040075b4 */ /* 0x0003e40008019000 */
[----:B-1----:R-:W-:Y:S01]  /*bd80*/  NOP ;  /* 0x0000000000007918 */ /* 0x002fe20000000000 */
.L_x_333:
[----:B------:R-:W-:Y:S05]  /*bd90*/  BSYNC B2 ;  /* 0x0000000000027941 */ /* 0x000fea0003800000 */
.L_x_332:
[----:B------:R-:W2:Y:S02]  /*bda0*/  LDL.LU R2, [R1+0x14] ;  /* 0x0000140001027983 */ /* 0x000ea40000300800 */
[----:B--2---:R-:W-:-:S07]  /*bdb0*/  VIADD R8, R2, 0xfffffffd ;  /* 0xfffffffd02087836 */ /* 0x004fce0000000000 */
.L_x_331:
[----:B------:R-:W-:Y:S05]  /*bdc0*/  BSYNC B1 ;  /* 0x0000000000017941 */ /* 0x000fea0003800000 */
.L_x_330:
[----:B------:R-:W-:-:S04]  /*bdd0*/  IADD3 R2, -R11, RZ, RZ ;  /* 0x000000ff0b027210 */ /* 0x000fc80007ffe1ff */
[----:B------:R-:W-:-:S13]  /*bde0*/  ISETP.NE.AND P0, PT, R9, R2, PT ;  /* 0x000000020900720c */ /* 0x000fda0003f05270 */
[----:B------:R-:W-:Y:S05]  /*bdf0*/  @!P0 BRA `(.L_x_329) ;  /* 0x00000010003c8947 */ /* 0x000fea0003800000 */
.L_x_353:
[----:B------:R-:W2:Y:S04]  /*be00*/  LDL.LU R3, [R1] ;  /* 0x0000000001037983 */ /* 0x000ea80000300800 */
[----:B------:R-:W3:Y:S01]  /*be10*/  LDL.LU R2, [R1+0x4] ;  /* 0x0000040001027983 */ /* 0x000ee20000300800 */
[----:B------:R-:W-:Y:S05]  /*be20*/  YIELD ;  /* 0x0000000000007946 */ /* 0x000fea0003800000 */
[----:B------:R-:W-:Y:S01]  /*be30*/  BSSY B1, `(.L_x_339) ;  /* 0x0000081000017945 */ /* 0x000fe20003800000 */
[----:B--2---:R-:W-:-:S05]  /*be40*/  VIADD R9, R3, 0x1 ;  /* 0x0000000103097836 */ /* 0x004fca0000000000 */
[----:B------:R-:W-:-:S04]  /*be50*/  ISETP.NE.AND P0, PT, R9, 0x2, PT ;  /* 0x000000020900780c */ /* 0x000fc80003f05270 */
[----:B------:R-:W-:Y:S02]  /*be60*/  SEL R10, RZ, 0x1, P0 ;  /* 0x00000001ff0a7807 */ /* 0x000fe40000000000 */
[----:B------:R-:W-:Y:S02]  /*be70*/  SEL R9, R9, RZ, P0 ;  /* 0x000000ff09097207 */ /* 0x000fe40000000000 */
[----:B---3--:R-:W-:Y:S01]  /*be80*/  LOP3.LUT R10, R2, R10, RZ, 0x3c, !PT ;  /* 0x0000000a020a7212 */ /* 0x008fe200078e3cff */
[----:B-1----:R-:W-:Y:S06]  /*be90*/  @!P6 BRA `(.L_x_340) ;  /* 0x0000000400e8e947 */ /* 0x002fec0003800000 */
[----:B------:R-:W-:Y:S01]  /*bea0*/  ULDC.64 UR4, c[0x0][0x3f8] ;  /* 0x0000fe0000047ab9 */ /* 0x000fe20000000a00 */
[----:B------:R-:W-:Y:S01]  /*beb0*/  IMAD.MOV.U32 R11, RZ, RZ, R8 ;  /* 0x000000ffff0b7224 */ /* 0x000fe200078e0008 */
[----:B------:R-:W-:-:S04]  /*bec0*/  ISETP.NE.U32.AND P0, PT, RZ, UR4, PT ;  /* 0x00000004ff007c0c */ /* 0x000fc8000bf05070 */
[----:B------:R-:W-:-:S13]  /*bed0*/  ISETP.NE.AND.EX P0, PT, RZ, UR5, PT, P0 ;  /* 0x00000005ff007c0c */ /* 0x000fda000bf05300 */
[----:B------:R-:W-:Y:S05]  /*bee0*/  @!P0 BRA `(.L_x_341) ;  /* 0x0000000000448947 */ /* 0x000fea0003800000 */
[----:B------:R-:W1:Y:S01]  /*bef0*/  LDC R7, c[0x0][0x41c] ;  /* 0x00010700ff077b82 */ /* 0x000e620000000800 */
[----:B------:R-:W-:Y:S01]  /*bf00*/  ULDC.64 UR6, c[0x0][0x408] ;  /* 0x0001020000067ab9 */ /* 0x000fe20000000a00 */
[----:B-1----:R-:W-:-:S13]  /*bf10*/  ISETP.NE.AND P0, PT, R7, 0x1, PT ;  /* 0x000000010700780c */ /* 0x002fda0003f05270 */
[----:B------:R-:W1:Y:S02]  /*bf20*/  @P0 LDC.64 R2, c[0x0][0x420] ;  /* 0x00010800ff020b82 */ /* 0x000e640000000a00 */
[----:B-1----:R-:W-:-:S04]  /*bf30*/  @P0 IMAD.HI.U32 R6, R8, R2, RZ ;  /* 0x0000000208060227 */ /* 0x002fc800078e00ff */
[----:B------:R-:W-:Y:S01]  /*bf40*/  IMAD.MOV.U32 R2, RZ, RZ, R8 ;  /* 0x000000ffff027224 */ /* 0x000fe200078e0008 */
[----:B------:R-:W-:-:S04]  /*bf50*/  @P0 SHF.R.U32.HI R2, RZ, R3, R6 ;  /* 0x00000003ff020219 */ /* 0x000fc80000011606 */
[--C-:B------:R-:W-:Y:S01]  /*bf60*/  SHF.R.S32.HI R3, RZ, 0x1f, R2.reuse ;  /* 0x0000001fff037819 */ /* 0x100fe20000011402 */
[----:B------:R-:W-:-:S04]  /*bf70*/  IMAD.MOV R11, RZ, RZ, -R2 ;  /* 0x000000ffff0b7224 */ /* 0x000fc800078e0a02 */
[----:B------:R-:W-:Y:S02]  /*bf80*/  IMAD R11, R7, R11, R8 ;  /* 0x0000000b070b7224 */ /* 0x000fe400078e0208 */
[----:B------:R-:W-:Y:S02]  /*bf90*/  IMAD R7, R5, UR6, RZ ;  /* 0x0000000605077c24 */ /* 0x000fe4000f8e02ff */
[----:B------:R-:W-:-:S04]  /*bfa0*/  IMAD.WIDE.U32 R2, R0, UR6, R2 ;  /* 0x0000000600027c25 */ /* 0x000fc8000f8e0002 */
[----:B------:R-:W-:Y:S01]  /*bfb0*/  IMAD R7, R0, UR7, R7 ;  /* 0x0000000700077c24 */ /* 0x000fe2000f8e0207 */
[----:B------:R-:W-:-:S03]  /*bfc0*/  LEA R6, P0, R2, UR4, 0x2 ;  /* 0x0000000402067c11 */ /* 0x000fc6000f8010ff */
[----:B------:R-:W-:-:S05]  /*bfd0*/  IMAD.IADD R7, R7, 0x1, R3 ;  /* 0x0000000107077824 */ /* 0x000fca00078e0203 */
[----:B------:R-:W-:-:S06]  /*bfe0*/  LEA.HI.X R7, R2, UR5, R7, 0x2, P0 ;  /* 0x0000000502077c11 */ /* 0x000fcc00080f1407 */
[----:B------:R1:W5:Y:S02]  /*bff0*/  LDG.E R7, desc[UR38][R6.64] ;  /* 0x0000002606077981 */ /* 0x000364000c1e1900 */
.L_x_341:
[----:B------:R-:W2:Y:S01]  /*c000*/  S2R R3, SR_CgaCtaId ;  /* 0x0000000000037919 */ /* 0x000ea20000008800 */
[----:B------:R-:W-:-:S04]  /*c010*/  MOV R2, 0x400 ;  /* 0x0000040000027802 */ /* 0x000fc80000000f00 */
[----:B--2---:R-:W-:Y:S02]  /*c020*/  LEA R2, R3, R2, 0x18 ;  /* 0x0000000203027211 */ /* 0x004fe400078ec0ff */
[----:B------:R-:W-:Y:S02]  /*c030*/  SHF.L.U32 R3, R10, 0x1f, RZ ;  /* 0x0000001f0a037819 */ /* 0x000fe400000006ff */
[----:B------:R-:W-:-:S04]  /*c040*/  LEA R2, R9, R2, 0x3 ;  /* 0x0000000209027211 */ /* 0x000fc800078e18ff */
[----:B------:R-:W2:Y:S02]  /*c050*/  SYNCS.PHASECHK.TRANS64.TRYWAIT P0, [R2+URZ+0x28c40], R3 ;  /* 0x028c4003020075a7 */ /* 0x000ea4000800017f */
[----:B--2---:R-:W-:Y:S05]  /*c060*/  @!P0 BRA `(.L_x_342) ;  /* 0x0000002000dc8947 */ /* 0x004fea0003800000 */
.L_x_396:
[----:B-1----:R-:W1:Y:S02]  /*c070*/  S2R R6, SR_TID.X ;  /* 0x0000000000067919 */ /* 0x002e640000002100 */
[----:B-1----:R-:W-:-:S04]  /*c080*/  LOP3.LUT R6, R6, 0x7f, RZ, 0xc0, !PT ;  /* 0x0000007f06067812 */ /* 0x002fc800078ec0ff */
[----:B------:R-:W-:-:S13]  /*c090*/  ISETP.NE.AND P0, PT, R6, RZ, PT ;  /* 0x000000ff0600720c */ /* 0x000fda0003f05270 */
[----:B------:R-:W-:Y:S05]  /*c0a0*/  @P0 BRA `(.L_x_343) ;  /* 0x00000000001c0947 */ /* 0x000fea0003800000 */
[----:B------:R-:W1:Y:S01]  /*c0b0*/  S2R R6, SR_TID.X ;  /* 0x0000000000067919 */ /* 0x000e620000002100 */
[----:B------:R-:W-:-:S04]  /*c0c0*/  IMAD.MOV.U32 R13, RZ, RZ, 0x2000 ;  /* 0x00002000ff0d7424 */ /* 0x000fc800078e00ff */
[----:B------:R3:W-:Y:S01]  /*c0d0*/  SYNCS.ARRIVE.TRANS64 RZ, [R2+URZ+0x28c30], R13 ;  /* 0x028c300d02ff79a7 */ /* 0x0007e2000800003f */
[----:B-1----:R-:W-:-:S04]  /*c0e0*/  LOP3.LUT R6, R6, 0x1f, RZ, 0xc0, !PT ;  /* 0x0000001f06067812 */ /* 0x002fc800078ec0ff */
[----:B------:R-:W-:-:S13]  /*c0f0*/  ISETP.NE.AND P1, PT, R6, RZ, PT ;  /* 0x000000ff0600720c */ /* 0x000fda0003f25270 */
[----:B---3--:R-:W-:Y:S05]  /*c100*/  @!P1 BRA `(.L_x_343) ;  /* 0x0000000000049947 */ /* 0x008fea0003800000 */
[----:B------:R-:W-:Y:S01]  /*c110*/  BPT.TRAP 0x1 ;  /* 0x000000040000795c */ /* 0x000fe20000300000 */
.L_x_343:
[----:B------:R-:W3:Y:S01]  /*c120*/  LDL R12, [R1+0x8] ;  /* 0x00000800010c7983 */ /* 0x000ee20000100800 */
[----:B------:R-:W-:Y:S01]  /*c130*/  MOV R6, 0x400 ;  /* 0x0000040000067802 */ /* 0x000fe20000000f00 */
[----:B------:R-:W1:Y:S01]  /*c140*/  S2R R13, SR_CgaCtaId ;  /* 0x00000000000d7919 */ /* 0x000e620000008800 */
[----:B------:R-:W-:Y:S01]  /*c150*/  R2UR UR9, R2 ;  /* 0x00000000020972ca */ /* 0x000fe200000e0000 */
[----:B------:R-:W-:Y:S01]  /*c160*/  UIADD3 UR4, UP0, UR40, 0x370, URZ ;  /* 0x0000037028047890 */ /* 0x000fe2000ff1e03f */
[----:B------:R-:W-:Y:S02]  /*c170*/  R2UR UR12, R4 ;  /* 0x00000000040c72ca */ /* 0x000fe400000e0000 */
[----:B-----5:R-:W-:Y:S01]  /*c180*/  R2UR UR13, R7 ;  /* 0x00000000070d72ca */ /* 0x020fe200000e0000 */
[----:B------:R-:W-:Y:S01]  /*c190*/  UIADD3.X UR5, URZ, UR41, URZ, UP0, !UPT ;  /* 0x000000293f057290 */ /* 0x000fe200087fe43f */
[----:B-1----:R-:W-:-:S05]  /*c1a0*/  LEA R6, R13, R6, 0x18 ;  /* 0x000000060d067211 */ /* 0x002fca00078ec0ff */
[----:B------:R-:W-:-:S05]  /*c1b0*/  IMAD R6, R9, 0x2000, R6 ;  /* 0x0000200009067824 */ /* 0x000fca00078e0206 */
[----:B------:R-:W-:Y:S01]  /*c1c0*/  R2UR UR8, R6 ;  /* 0x00000000060872ca */ /* 0x000fe200000e0000 */
[----:B------:R-:W-:Y:S01]  /*c1d0*/  UIADD3 UR9, UR9, 0x28c30, URZ ;  /* 0x00028c3009097890 */ /* 0x000fe2000fffe03f */
[----:B------:R-:W-:Y:S01]  /*c1e0*/  UMOV UR6, 0x0 ;  /* 0x0000000000067882 */ /* 0x000fe20000000000 */
[----:B------:R-:W-:Y:S01]  /*c1f0*/  UMOV UR7, 0x14f00000 ;  /* 0x14f0000000077882 */ /* 0x000fe20000000000 */
[----:B------:R-:W-:-:S09]  /*c200*/  UMOV UR10, URZ ;  /* 0x0000003f000a7c82 */ /* 0x000fd20008000000 */
[----:B------:R-:W-:Y:S01]  /*c210*/  UIADD3 UR8, UR8, 0x22400, URZ ;  /* 0x0002240008087890 */ /* 0x000fe2000fffe03f */
[----:B---3--:R-:W-:-:S05]  /*c220*/  IMAD R6, R11, 0x40, R12 ;  /* 0x000000400b067824 */ /* 0x008fca00078e020c */
[----:B------:R-:W-:-:S13]  /*c230*/  R2UR UR11, R6 ;  /* 0x00000000060b72ca */ /* 0x000fda00000e0000 */
[----:B------:R1:W-:Y:S01]  /*c240*/  UTMALDG.4D [UR8], [UR4], desc[UR6] ;  /* 0x00000608040075b4 */ /* 0x0003e20008019000 */
[----:B------:R-:W3:Y:S02]  /*c250*/  SYNCS.PHASECHK.TRANS64.TRYWAIT P1, [R2+URZ+0x28c60], R3 ;  /* 0x028c6003020075a7 */ /* 0x000ee4000802017f */
[----:B-1-3--:R-:W-:Y:S05]  /*c260*/  @!P1 BRA `(.L_x_344) ;  /* 0x0000002000709947 */ /* 0x00afea0003800000 */
.L_x_397:
        /* <DEDUP_REMOVED lines=8> */
.L_x_345:
        /* <DEDUP_REMOVED lines=53> */
.L_x_340:
[----:B------:R-:W-:Y:S05]  /*c640*/  BSYNC B1 ;  /* 0x0000000000017941 */ /* 0x000fea0003800000 */
.L_x_339:
[----:B------:R-:W-:Y:S01]  /*c650*/  IADD3 R9, R9, 0x1, RZ ;  /* 0x0000000109097810 */ /* 0x000fe20007ffe0ff */
[----:B------:R-:W-:Y:S03]  /*c660*/  BSSY B1, `(.L_x_346) ;  /* 0x0000084000017945 */ /* 0x000fe60003800000 */
[----:B------:R-:W-:-:S04]  /*c670*/  ISETP.NE.AND P0, PT, R9, 0x2, PT ;  /* 0x000000020900780c */ /* 0x000fc80003f05270 */
[----:B------:R-:W-:Y:S02]  /*c680*/  SEL R3, RZ, 0x1, P0 ;  /* 0x00000001ff037807 */ /* 0x000fe40000000000 */
[----:B------:R-:W-:Y:S02]  /*c690*/  SEL R12, R9, RZ, P0 ;  /* 0x000000ff090c7207 */ /* 0x000fe40000000000 */
[----:B------:R-:W-:-:S05]  /*c6a0*/  LOP3.LUT R11, R10, R3, RZ, 0x3c, !PT ;  /* 0x000000030a0b7212 */ /* 0x000fca00078e3cff */
[----:B------:R1:W-:Y:S04]  /*c6b0*/  STL [R1+0x4], R11 ;  /* 0x0000040b01007387 */ /* 0x0003e80000100800 */
[----:B------:R1:W-:Y:S01]  /*c6c0*/  STL [R1], R12 ;  /* 0x0000000c01007387 */ /* 0x0003e20000100800 */
[----:B------:R-:W-:Y:S05]  /*c6d0*/  @!P6 BRA `(.L_x_347) ;  /* 0x0000000400f0e947 */ /* 0x000fea0003800000 */
[----:B------:R-:W-:Y:S01]  /*c6e0*/  ULDC.64 UR4, c[0x0][0x3f8] ;  /* 0x0000fe0000047ab9 */ /* 0x000fe20000000a00 */
[----:B------:R-:W-:Y:S01]  /*c6f0*/  VIADD R9, R8, 0xffffffff ;  /* 0xffffffff08097836 */ /* 0x000fe20000000000 */
[----:B------:R-:W-:-:S04]  /*c700*/  ISETP.NE.U32.AND P0, PT, RZ, UR4, PT ;  /* 0x00000004ff007c0c */ /* 0x000fc8000bf05070 */
[----:B------:R-:W-:-:S13]  /*c710*/  ISETP.NE.AND.EX P0, PT, RZ, UR5, PT, P0 ;  /* 0x00000005ff007c0c */ /* 0x000fda000bf05300 */
[----:B------:R-:W-:Y:S05]  /*c720*/  @!P0 BRA `(.L_x_348) ;  /* 0x0000000000448947 */ /* 0x000fea0003800000 */
[----:B------:R-:W2:Y:S01]  /*c730*/  LDC R6, c[0x0][0x41c] ;  /* 0x00010700ff067b82 */ /* 0x000ea20000000800 */
[----:B------:R-:W-:Y:S02]  /*c740*/  ULDC.64 UR6, c[0x0][0x408] ;  /* 0x0001020000067ab9 */ /* 0x000fe40000000a00 */
[----:B------:R-:W-:-:S04]  /*c750*/  IMAD R7, R5, UR6, RZ ;  /* 0x0000000605077c24 */ /* 0x000fc8000f8e02ff */
[----:B------:R-:W-:Y:S01]  /*c760*/  IMAD R7, R0, UR7, R7 ;  /* 0x0000000700077c24 */ /* 0x000fe2000f8e0207 */
[----:B--2---:R-:W-:-:S13]  /*c770*/  ISETP.NE.AND P0, PT, R6, 0x1, PT ;  /* 0x000000010600780c */ /* 0x004fda0003f05270 */
[----:B------:R-:W2:Y:S02]  /*c780*/  @P0 LDC.64 R2, c[0x0][0x420] ;  /* 0x00010800ff020b82 */ /* 0x000ea40000000a00 */
[----:B--2---:R-:W-:-:S04]  /*c790*/  @P0 IMAD.HI.U32 R10, R9, R2, RZ ;  /* 0x00000002090a0227 */ /* 0x004fc800078e00ff */
[----:B------:R-:W-:Y:S01]  /*c7a0*/  IMAD.MOV.U32 R2, RZ, RZ, R9 ;  /* 0x000000ffff027224 */ /* 0x000fe200078e0009 */
[----:B------:R-:W-:-:S05]  /*c7b0*/  @P0 SHF.R.U32.HI R2, RZ, R3, R10 ;  /* 0x00000003ff020219 */ /* 0x000fca000001160a */
[----:B------:R-:W-:-:S04]  /*c7c0*/  IMAD.MOV R3, RZ, RZ, -R2 ;  /* 0x000000ffff037224 */ /* 0x000fc800078e0a02 */
[----:B------:R-:W-:Y:S01]  /*c7d0*/  IMAD R9, R6, R3, R9 ;  /* 0x0000000306097224 */ /* 0x000fe200078e0209 */
[----:B------:R-:W-:-:S03]  /*c7e0*/  SHF.R.S32.HI R3, RZ, 0x1f, R2 ;  /* 0x0000001fff037819 */ /* 0x000fc60000011402 */
[----:B------:R-:W-:-:S04]  /*c7f0*/  IMAD.WIDE.U32 R2, R0, UR6, R2 ;  /* 0x0000000600027c25 */ /* 0x000fc8000f8e0002 */
[----:B------:R-:W-:Y:S01]  /*c800*/  IMAD.IADD R7, R7, 0x1, R3 ;  /* 0x0000000107077824 */ /* 0x000fe200078e0203 */
[----:B------:R-:W-:-:S04]  /*c810*/  LEA R6, P0, R2, UR4, 0x2 ;  /* 0x0000000402067c11 */ /* 0x000fc8000f8010ff */
[----:B------:R-:W-:-:S06]  /*c820*/  LEA.HI.X R7, R2, UR5, R7, 0x2, P0 ;  /* 0x0000000502077c11 */ /* 0x000fcc00080f1407 */
[----:B------:R2:W5:Y:S03]  /*c830*/  LDG.E R7, desc[UR38][R6.64] ;  /* 0x0000002606077981 */ /* 0x000566000c1e1900 */
.L_x_348:
[----:B------:R-:W3:Y:S01]  /*c840*/  S2R R3, SR_CgaCtaId ;  /* 0x0000000000037919 */ /* 0x000ee20000008800 */
[----:B------:R-:W-:-:S04]  /*c850*/  MOV R2, 0x400 ;  /* 0x0000040000027802 */ /* 0x000fc80000000f00 */
[----:B---3--:R-:W-:Y:S02]  /*c860*/  LEA R2, R3, R2, 0x18 ;  /* 0x0000000203027211 */ /* 0x008fe400078ec0ff */
[----:B------:R-:W-:-:S03]  /*c870*/  SHF.L.U32 R3, R11, 0x1f, RZ ;  /* 0x0000001f0b037819 */ /* 0x000fc600000006ff */
[----:B------:R-:W-:-:S04]  /*c880*/  IMAD R2, R12, 0x8, R2 ;  /* 0x000000080c027824 */ /* 0x000fc800078e0202 */
[----:B------:R-:W3:Y:S02]  /*c890*/  SYNCS.PHASECHK.TRANS64.TRYWAIT P0, [R2+URZ+0x28c40], R3 ;  /* 0x028c4003020075a7 */ /* 0x000ee4000800017f */
[----:B---3--:R-:W-:Y:S05]  /*c8a0*/  @!P0 BRA `(.L_x_349) ;  /* 0x0000001800f48947 */ /* 0x008fea0003800000 */
.L_x_398:
[----:B--2---:R-:W2:Y:S02]  /*c8b0*/  S2R R6, SR_TID.X ;  /* 0x0000000000067919 */ /* 0x004ea40000002100 */
[----:B--2---:R-:W-:-:S04]  /*c8c0*/  LOP3.LUT R6, R6, 0x7f, RZ, 0xc0, !PT ;  /* 0x0000007f06067812 */ /* 0x004fc800078ec0ff */
[----:B------:R-:W-:-:S13]  /*c8d0*/  ISETP.NE.AND P0, PT, R6, RZ, PT ;  /* 0x000000ff0600720c */ /* 0x000fda0003f05270 */
[----:B------:R-:W-:Y:S05]  /*c8e0*/  @P0 BRA `(.L_x_350) ;  /* 0x00000000001c0947 */ /* 0x000fea0003800000 */
[----:B------:R-:W2:Y:S01]  /*c8f0*/  S2R R6, SR_TID.X ;  /* 0x0000000000067919 */ /* 0x000ea20000002100 */
[----:B-1----:R-:W-:-:S04]  /*c900*/  MOV R11, 0x2000 ;  /* 0x00002000000b7802 */ /* 0x002fc80000000f00 */
[----:B------:R4:W-:Y:S01]  /*c910*/  SYNCS.ARRIVE.TRANS64 RZ, [R2+URZ+0x28c30], R11 ;  /* 0x028c300b02ff79a7 */ /* 0x0009e2000800003f */
[----:B--2---:R-:W-:-:S04]  /*c920*/  LOP3.LUT R6, R6, 0x1f, RZ, 0xc0, !PT ;  /* 0x0000001f06067812 */ /* 0x004fc800078ec0ff */
[----:B------:R-:W-:-:S13]  /*c930*/  ISETP.NE.AND P1, PT, R6, RZ, PT ;  /* 0x000000ff0600720c */ /* 0x000fda0003f25270 */
[----:B----4-:R-:W-:Y:S05]  /*c940*/  @!P1 BRA `(.L_x_350) ;  /* 0x0000000000049947 */ /* 0x010fea0003800000 */
[----:B------:R-:W-:Y:S01]  /*c950*/  BPT.TRAP 0x1 ;  /* 0x000000040000795c */ /* 0x000fe20000300000 */
.L_x_350:
[----:B------:R-:W2:Y:S01]  /*c960*/  LDL R6, [R1] ;  /* 0x0000000001067983 */ /* 0x000ea20000100800 */
[----:B-1----:R-:W-:-:S03]  /*c970*/  MOV R11, 0x400 ;  /* 0x00000400000b7802 */ /* 0x002fc60000000f00 */
[----:B------:R-:W4:Y:S01]  /*c980*/  LDL R10, [R1+0x8] ;  /* 0x00000800010a7983 */ /* 0x000f220000100800 */
[----:B------:R-:W1:Y:S01]  /*c990*/  S2R R12, SR_CgaCtaId ;  /* 0x00000000000c7919 */ /* 0x000e620000008800 */
[----:B------:R-:W-:Y:S01]  /*c9a0*/  R2UR UR9, R2 ;  /* 0x00000000020972ca */ /* 0x000fe200000e0000 */
[----:B------:R-:W-:Y:S01]  /*c9b0*/  UIADD3 UR4, UP0, UR40, 0x370, URZ ;  /* 0x0000037028047890 */ /* 0x000fe2000ff1e03f */
[----:B------:R-:W-:Y:S02]  /*c9c0*/  R2UR UR12, R4 ;  /* 0x00000000040c72ca */ /* 0x000fe400000e0000 */
[----:B-----5:R-:W-:Y:S01]  /*c9d0*/  R2UR UR13, R7 ;  /* 0x00000000070d72ca */ /* 0x020fe200000e0000 */
[----:B------:R-:W-:Y:S01]  /*c9e0*/  UIADD3.X UR5, URZ, UR41, URZ, UP0, !UPT ;  /* 0x000000293f057290 */ /* 0x000fe200087fe43f */
[----:B-1----:R-:W-:-:S07]  /*c9f0*/  LEA R11, R12, R11, 0x18 ;  /* 0x0000000b0c0b7211 */ /* 0x002fce00078ec0ff */
[----:B------:R-:W-:Y:S01]  /*ca00*/  UIADD3 UR9, UR9, 0x28c30, URZ ;  /* 0x00028c3009097890 */ /* 0x000fe2000fffe03f */
[----:B------:R-:W-:Y:S01]  /*ca10*/  UMOV UR6, 0x0 ;  /* 0x0000000000067882 */ /* 0x000fe20000000000 */
[----:B------:R-:W-:Y:S01]  /*ca20*/  UMOV UR7, 0x14f00000 ;  /* 0x14f0000000077882 */ /* 0x000fe20000000000 */
[----:B------:R-:W-:Y:S01]  /*ca30*/  UMOV UR10, URZ ;  /* 0x0000003f000a7c82 */ /* 0x000fe20008000000 */
[----:B--2---:R-:W-:-:S05]  /*ca40*/  IMAD R6, R6, 0x2000, R11 ;  /* 0x0000200006067824 */ /* 0x004fca00078e020b */
[----:B------:R-:W-:Y:S01]  /*ca50*/  R2UR UR8, R6 ;  /* 0x00000000060872ca */ /* 0x000fe200000e0000 */
[----:B----4-:R-:W-:-:S05]  /*ca60*/  IMAD R9, R9, 0x40, R10 ;  /* 0x0000004009097824 */ /* 0x010fca00078e020a */
[----:B------:R-:W-:-:S07]  /*ca70*/  R2UR UR11, R9 ;  /* 0x00000000090b72ca */ /* 0x000fce00000e0000 */
[----:B------:R-:W-:-:S09]  /*ca80*/  UIADD3 UR8, UR8, 0x22400, URZ ;  /* 0x0002240008087890 */ /* 0x000fd2000fffe03f */
[----:B------:R1:W-:Y:S01]  /*ca90*/  UTMALDG.4D [UR8], [UR4], desc[UR6] ;  /* 0x00000608040075b4 */ /* 0x0003e20008019000 */
[----:B------:R-:W2:Y:S02]  /*caa0*/  SYNCS.PHASECHK.TRANS64.TRYWAIT P1, [R2+URZ+0x28c60], R3 ;  /* 0x028c6003020075a7 */ /* 0x000ea4000802017f */
[----:B-12---:R-:W-:Y:S05]  /*cab0*/  @!P1 BRA `(.L_x_351) ;  /* 0x0000001800849947 */ /* 0x006fea0003800000 */
.L_x_399:
[----:B------:R-:W-:Y:S05]  /*cac0*/  @P0 BRA `(.L_x_352) ;  /* 0x00000000001c0947 */ /* 0x000fea0003800000 */
[----:B------:R-:W2:Y:S01]  /*cad0*/  S2R R6, SR_TID.X ;  /* 0x0000000000067919 */ /* 0x000ea20000002100 */
[----:B-1-3--:R-:W-:-:S04]  /*cae0*/  IMAD.MOV.U32 R3, RZ, RZ, 0x10000 ;  /* 0x00010000ff037424 */ /* 0x00afc800078e00ff */
[----:B------:R4:W-:Y:S01]  /*caf0*/  SYNCS.ARRIVE.TRANS64 RZ, [R2+URZ+0x28c50], R3 ;  /* 0x028c500302ff79a7 */ /* 0x0009e2000800003f */
[----:B--2---:R-:W-:-:S04]  /*cb00*/  LOP3.LUT R6, R6, 0x1f, RZ, 0xc0, !PT ;  /* 0x0000001f06067812 */ /* 0x004fc800078ec0ff */
[----:B------:R-:W-:-:S13]  /*cb10*/  ISETP.NE.AND P1, PT, R6, RZ, PT ;  /* 0x000000ff0600720c */ /* 0x000fda0003f25270 */
[----:B----4-:R-:W-:Y:S05]  /*cb20*/  @!P1 BRA `(.L_x_352) ;  /* 0x0000000000049947 */ /* 0x010fea0003800000 */
[----:B------:R-:W-:Y:S01]  /*cb30*/  BPT.TRAP 0x1 ;  /* 0x000000040000795c */ /* 0x000fe20000300000 */
.L_x_352:
[----:B-1-3--:R-:W2:Y:S01]  /*cb40*/  LDL R3, [R1] ;  /* 0x0000000001037983 */ /* 0x00aea20000100800 */
[----:B------:R-:W-:Y:S01]  /*cb50*/  MOV R6, 0x400 ;  /* 0x0000040000067802 */ /* 0x000fe20000000f00 */
        /* <DEDUP_REMOVED lines=17> */
[----:B--2---:R-:W-:-:S05]  /*cc70*/  IMAD R2, R3, 0x10000, R6 ;  /* 0x0001000003027824 */ /* 0x004fca00078e0206 */
        /* <DEDUP_REMOVED lines=33> */
[----:B--2---:R-:W-:Y:S01]  /*ce90*/  NOP ;  /* 0x0000000000007918 */ /* 0x004fe20000000000 */
.L_x_347:
[----:B------:R-:W-:Y:S05]  /*cea0*/  BSYNC B1 ;  /* 0x0000000000017941 */ /* 0x000fea0003800000 */
.L_x_346:
[C---:B------:R-:W-:Y:S01]  /*ceb0*/  ISETP.GT.AND P0, PT, R8.reuse, 0x1, PT ;  /* 0x000000010800780c */ /* 0x040fe20003f04270 */
[----:B------:R-:W-:-:S05]  /*cec0*/  VIADD R2, R8, 0xfffffffe ;  /* 0xfffffffe08027836 */ /* 0x000fca0000000000 */
[----:B------:R-:W-:-:S07]  /*ced0*/  MOV R8, R2 ;  /* 0x0000000200087202 */ /* 0x000fce0000000f00 */
[----:B------:R-:W-:Y:S05]  /*cee0*/  @P0 BRA `(.L_x_353) ;  /* 0xffffffec00c40947 */ /* 0x000fea000383ffff */
.L_x_329:
[----:B------:R-:W-:Y:S05]  /*cef0*/  BSYNC B0 ;  /* 0x0000000000007941 */ /* 0x000fea0003800000 */
.L_x_328:
[----:B------:R-:W2:Y:S01]  /*cf00*/  LDL.LU R3, [R1] ;  /* 0x0000000001037983 */ /* 0x000ea20000300800 */
[----:B------:R-:W-:Y:S01]  /*cf10*/  BSSY B0, `(.L_x_354) ;  /* 0x0000016000007945 */ /* 0x000fe20003800000 */
[----:B------:R-:W3:Y:S02]  /*cf20*/  S2R R2, SR_TID.X ;  /* 0x0000000000027919 */ /* 0x000ee40000002100 */
[----:B---3--:R-:W-:-:S04]  /*cf30*/  LOP3.LUT R2, R2, 0x1f, RZ, 0xc0, !PT ;  /* 0x0000001f02027812 */ /* 0x008fc800078ec0ff */
[----:B------:R-:W-:Y:S01]  /*cf40*/  ISETP.NE.AND P1, PT, R2, RZ, PT ;  /* 0x000000ff0200720c */ /* 0x000fe20003f25270 */
[----:B--2---:R-:W-:-:S05]  /*cf50*/  VIADD R0, R3, 0x1 ;  /* 0x0000000103007836 */ /* 0x004fca0000000000 */
[----:B------:R-:W-:-:S04]  /*cf60*/  ISETP.NE.AND P0, PT, R0, 0x2, PT ;  /* 0x000000020000780c */ /* 0x000fc80003f05270 */
[----:B------:R-:W-:Y:S02]  /*cf70*/  SEL R2, R0, RZ, P0 ;  /* 0x000000ff00027207 */ /* 0x000fe40000000000 */
[----:B------:R-:W-:-:S03]  /*cf80*/  SEL R0, RZ, 0x1, P0 ;  /* 0x00000001ff007807 */ /* 0x000fc60000000000 */
[----:B------:R2:W-:Y:S01]  /*cf90*/  STL [R1], R2 ;  /* 0x0000000201007387 */ /* 0x0005e20000100800 */
[----:B------:R-:W-:Y:S05]  /*cfa0*/  @P1 BRA `(.L_x_355) ;  /* 0x0000000000301947 */ /* 0x000fea0003800000 */
[----:B------:R-:W3:Y:S01]  /*cfb0*/  S2R R7, SR_LANEID ;  /* 0x0000000000077919 */ /* 0x000ee20000000000 */
[----:B------:R-:W-:Y:S01]  /*cfc0*/  VOTEU.ANY UR4, UPT, PT ;  /* 0x0000000000047886 */ /* 0x000fe200038e0100 */
[----:B--2---:R-:W2:Y:S01]  /*cfd0*/  LDC.64 R2, c[0x0][0xc38] ;  /* 0x00030e00ff027b82 */ /* 0x004ea20000000a00 */
[----:B------:R-:W3:Y:S08]  /*cfe0*/  FLO.U32 R4, UR4 ;  /* 0x0000000400047d00 */ /* 0x000ef000080e0000 */
[----:B------:R-:W2:Y:S01]  /*cff0*/  POPC R5, UR4 ;  /* 0x0000000400057d09 */ /* 0x000ea20008000000 */
[----:B---3--:R-:W-:-:S13]  /*d000*/  ISETP.EQ.U32.AND P0, PT, R4, R7, PT ;  /* 0x000000070400720c */ /* 0x008fda0003f02070 */
[----:B--2---:R-:W2:Y:S01]  /*d010*/  @P0 ATOMG.E.ADD.STRONG.GPU PT, R3, desc[UR38][R2.64], R5 ;  /* 0x00000005020309a8 */ /* 0x004ea200081ee1e6 */
[----:B------:R-:W3:Y:S02]  /*d020*/  S2R R6, SR_LTMASK ;  /* 0x0000000000067919 */ /* 0x000ee40000003900 */
[----:B---3--:R-:W-:-:S04]  /*d030*/  LOP3.LUT R6, R6, UR4, RZ, 0xc0, !PT ;  /* 0x0000000406067c12 */ /* 0x008fc8000f8ec0ff */
[----:B------:R-:W3:Y:S01]  /*d040*/  POPC R7, R6 ;  /* 0x0000000600077309 */ /* 0x000ee20000000000 */
[----:B--2---:R-:W3:Y:S02]  /*d050*/  SHFL.IDX PT, R4, R3, R4, 0x1f ;  /* 0x00001f0403047589 */ /* 0x004ee400000e0000 */
[----:B---3--:R-:W-:-:S07]  /*d060*/  IADD3 R16, R4, UR37, R7 ;  /* 0x0000002504107c10 */ /* 0x008fce000fffe007 */
.L_x_355:
[----:B------:R-:W-:Y:S05]  /*d070*/  BSYNC B0 ;  /* 0x0000000000007941 */ /* 0x000fea0003800000 */
.L_x_354:
[----:B--2---:R-:W2:Y:S02]  /*d080*/  LDL.LU R2, [R1+0x4] ;  /* 0x0000040001027983 */ /* 0x004ea40000300800 */
[----:B--2---:R-:W-:-:S05]  /*d090*/  LOP3.LUT R2, R2, R0, RZ, 0x3c, !PT ;  /* 0x0000000002027212 */ /* 0x004fca00078e3cff */
[----:B------:R2:W-:Y:S02]  /*d0a0*/  STL [R1+0x4], R2 ;  /* 0x0000040201007387 */ /* 0x0005e40000100800 */
.L_x_311:
[----:B------:R-:W-:Y:S05]  /*d0b0*/  BSYNC B6 ;  /* 0x0000000000067941 */ /* 0x000fea0003800000 */
.L_x_309:
[----:B------:R-:W-:-:S03]  /*d0c0*/  UMOV UR4, 0xffffffff ;  /* 0xffffffff00047882 */ /* 0x000fc60000000000 */
[----:B------:R-:W-:Y:S05]  /*d0d0*/  BRA.DIV UR4, `(.L_x_356) ;  /* 0x0000001604107947 */ /* 0x000fea000b800000 */
[----:B------:R3:W4:Y:S04]  /*d0e0*/  SHFL.IDX PT, R4, R16, RZ, 0x1f ;  /* 0x00001fff10047589 */ /* 0x00072800000e0000 */
[----:B------:R3:W0:Y:S02]  /*d0f0*/  SHFL.IDX PT, R5, R16, 0x1, 0x1f ;  /* 0x00201f0010057f89 */ /* 0x00062400000e0000 */
.L_x_403:
[----:B0-----:R-:W0:Y:S01]  /*d100*/  S2R R0, SR_TID.X ;  /* 0x0000000000007919 */ /* 0x001e220000002100 */
[----:B------:R-:W-:Y:S01]  /*d110*/  ULDC UR4, c[0x0][0xc14] ;  /* 0x0003050000047ab9 */ /* 0x000fe20000000800 */
[----:B------:R-:W-:Y:S01]  /*d120*/  BSSY B0, `(.L_x_357) ;  /* 0x000000b000007945 */ /* 0x000fe20003800000 */
[----:B------:R-:W-:Y:S01]  /*d130*/  IMAD.MOV.U32 R3, RZ, RZ, RZ ;  /* 0x000000ffff037224 */ /* 0x000fe200078e00ff */
[----:B0-----:R-:W-:Y:S01]  /*d140*/  LOP3.LUT R8, R0, 0x1f, RZ, 0xc0, !PT ;  /* 0x0000001f00087812 */ /* 0x001fe200078ec0ff */
[----:B------:R-:W-:-:S03]  /*d150*/  IMAD.U32 R0, RZ, RZ, UR4 ;  /* 0x00000004ff007e24 */ /* 0x000fc6000f8e00ff */
[C---:B------:R-:W-:Y:S01]  /*d160*/  ISETP.NE.AND P0, PT, R8.reuse, 0x1f, PT ;  /* 0x0000001f0800780c */ /* 0x040fe20003f05270 */
[----:B------:R-:W-:-:S05]  /*d170*/  IMAD.IADD R7, R8, 0x1, R19 ;  /* 0x0000000108077824 */ /* 0x000fca00078e0213 */
[----:B------:R-:W-:-:S13]  /*d180*/  ISETP.GE.OR P0, PT, R7, R0, !P0 ;  /* 0x000000000700720c */ /* 0x000fda0004706670 */
[----:B------:R-:W-:Y:S05]  /*d190*/  @P0 BRA `(.L_x_358) ;  /* 0x00000000000c0947 */ /* 0x000fea0003800000 */
[----:B--2---:R-:W0:Y:S02]  /*d1a0*/  LDC.64 R2, c[0x0][0xc58] ;  /* 0x00031600ff027b82 */ /* 0x004e240000000a00 */
[----:B0-----:R-:W-:-:S06]  /*d1b0*/  IMAD.WIDE R2, R7, 0x4, R2 ;  /* 0x0000000407027825 */ /* 0x001fcc00078e0202 */
[----:B------:R0:W5:Y:S02]  /*d1c0*/  LDG.E R3, desc[UR38][R2.64] ;  /* 0x0000002602037981 */ /* 0x000164000c1e1900 */
.L_x_358:
[----:B------:R-:W-:Y:S05]  /*d1d0*/  BSYNC B0 ;  /* 0x0000000000007941 */ /* 0x000fea0003800000 */
.L_x_357:
[----:B------:R-:W-:-:S03]  /*d1e0*/  UMOV UR4, 0xffffffff ;  /* 0xffffffff00047882 */ /* 0x000fc60000000000 */
[----:B------:R-:W-:Y:S05]  /*d1f0*/  BRA.DIV UR4, `(.L_x_359) ;  /* 0x0000001604147947 */ /* 0x000fea000b800000 */
[----:B-----5:R-:W0:Y:S01]  /*d200*/  SHFL.UP PT, R14, R3, 0x1, RZ ;  /* 0x04200000030e7989 */ /* 0x020e2200000e00ff */
[C---:B------:R-:W-:Y:S02]  /*d210*/  ISETP.NE.AND P0, PT, R8.reuse, RZ, PT ;  /* 0x000000ff0800720c */ /* 0x040fe40003f05270 */
[----:B------:R-:W-:Y:S02]  /*d220*/  ISETP.GE.U32.AND P1, PT, R8, 0x2, PT ;  /* 0x000000020800780c */ /* 0x000fe40003f26070 */
[----:B0-----:R-:W-:Y:S02]  /*d230*/  SEL R14, R14, RZ, P0 ;  /* 0x000000ff0e0e7207 */ /* 0x001fe40000000000 */
[----:B------:R-:W-:-:S03]  /*d240*/  ISETP.GE.U32.AND P0, PT, R8, 0x4, PT ;  /* 0x000000040800780c */ /* 0x000fc60003f06070 */
[----:B------:R-:W-:-:S05]  /*d250*/  IMAD.IADD R13, R3, 0x1, R14 ;  /* 0x00000001030d7824 */ /* 0x000fca00078e020e */
[----:B------:R-:W2:Y:S02]  /*d260*/  SHFL.UP PT, R14, R13, 0x2, RZ ;  /* 0x044000000d0e7989 */ /* 0x000ea400000e00ff */
[----:B--2---:R-:W-:Y:S02]  /*d270*/  SEL R2, R14, RZ, P1 ;  /* 0x000000ff0e027207 */ /* 0x004fe40000800000 */
[----:B------:R-:W-:Y:S02]  /*d280*/  ISETP.GE.U32.AND P1, PT, R8, 0x8, PT ;  /* 0x000000080800780c */ /* 0x000fe40003f26070 */
[----:B------:R-:W-:-:S05]  /*d290*/  IADD3 R2, R13, R2, RZ ;  /* 0x000000020d027210 */ /* 0x000fca0007ffe0ff */
        /* <DEDUP_REMOVED lines=10> */
[----:B------:R0:W2:Y:S02]  /*d340*/  SHFL.IDX PT, R14, R2, 0x1f, 0x1f ;  /* 0x03e01f00020e7f89 */ /* 0x0000a400000e0000 */
.L_x_411:
[----:B------:R-:W-:Y:S02]  /*d350*/  ULDC UR4, c[0x0][0xc10] ;  /* 0x0003040000047ab9 */ /* 0x000fe40000000800 */
[----:B---3--:R-:W-:-:S04]  /*d360*/  IMAD.U32 R16, RZ, RZ, UR4 ;  /* 0x00000004ff107e24 */ /* 0x008fc8000f8e00ff */
[----:B--2---:R-:W-:-:S04]  /*d370*/  IMAD R6, R14, R16, RZ ;  /* 0x000000100e067224 */ /* 0x004fc800078e02ff */
[----:B------:R-:W-:-:S05]  /*d380*/  IMAD.IADD R5, R5, 0x1, R6 ;  /* 0x0000000105057824 */ /* 0x000fca00078e0206 */
[----:B----4-:R-:W-:-:S13]  /*d390*/  ISETP.GT.AND P0, PT, R5, R4, PT ;  /* 0x000000040500720c */ /* 0x010fda0003f04270 */
[----:B------:R-:W-:Y:S05]  /*d3a0*/  @P0 BRA `(.L_x_360) ;  /* 0x0000000000b40947 */ /* 0x000fea0003800000 */
[----:B------:R-:W2:Y:S02]  /*d3b0*/  LDC R0, c[0x0][0xc14] ;  /* 0x00030500ff007b82 */ /* 0x000ea40000000800 */
.L_x_365:
[----:B------:R-:W-:-:S04]  /*d3c0*/  IADD3 R19, R19, 0x1f, RZ ;  /* 0x0000001f13137810 */ /* 0x000fc80007ffe0ff */
[----:B--2---:R-:W-:-:S13]  /*d3d0*/  ISETP.GE.AND P0, PT, R19, R0, PT ;  /* 0x000000001300720c */ /* 0x004fda0003f06270 */
[----:B------:R-:W-:Y:S05]  /*d3e0*/  @P0 BRA `(.L_x_361) ;  /* 0x00000004005c0947 */ /* 0x000fea0003800000 */
[----:B0-----:R-:W0:Y:S01]  /*d3f0*/  S2R R2, SR_TID.X ;  /* 0x0000000000027919 */ /* 0x001e220000002100 */
[----:B------:R-:W-:Y:S01]  /*d400*/  BSSY B0, `(.L_x_362) ;  /* 0x000000a000007945 */ /* 0x000fe20003800000 */
[----:B------:R-:W-:Y:S01]  /*d410*/  IMAD.MOV.U32 R3, RZ, RZ, RZ ;  /* 0x000000ffff037224 */ /* 0x000fe200078e00ff */
[----:B0-----:R-:W-:-:S04]  /*d420*/  LOP3.LUT R8, R2, 0x1f, RZ, 0xc0, !PT ;  /* 0x0000001f02087812 */ /* 0x001fc800078ec0ff */
[C---:B------:R-:W-:Y:S01]  /*d430*/  ISETP.NE.AND P1, PT, R8.reuse, 0x1f, PT ;  /* 0x0000001f0800780c */ /* 0x040fe20003f25270 */
[----:B------:R-:W-:-:S05]  /*d440*/  IMAD.IADD R7, R8, 0x1, R19 ;  /* 0x0000000108077824 */ /* 0x000fca00078e0213 */
[----:B------:R-:W-:-:S13]  /*d450*/  ISETP.GE.OR P0, PT, R7, R0, !P1 ;  /* 0x000000000700720c */ /* 0x000fda0004f06670 */
[----:B------:R-:W-:Y:S05]  /*d460*/  @P0 BRA `(.L_x_363) ;  /* 0x00000000000c0947 */ /* 0x000fea0003800000 */
[----:B------:R-:W0:Y:S02]  /*d470*/  LDC.64 R2, c[0x0][0xc58] ;  /* 0x00031600ff027b82 */ /* 0x000e240000000a00 */
[----:B0-----:R-:W-:-:S06]  /*d480*/  IMAD.WIDE R2, R7, 0x4, R2 ;  /* 0x0000000407027825 */ /* 0x001fcc00078e0202 */
[----:B------:R0:W5:Y:S02]  /*d490*/  LDG.E R3, desc[UR38][R2.64] ;  /* 0x0000002602037981 */ /* 0x000164000c1e1900 */
.L_x_363:
[----:B------:R-:W-:Y:S05]  /*d4a0*/  BSYNC B0 ;  /* 0x0000000000007941 */ /* 0x000fea0003800000 */
.L_x_362:
[----:B------:R-:W-:-:S03]  /*d4b0*/  UMOV UR4, 0xffffffff ;  /* 0xffffffff00047882 */ /* 0x000fc60000000000 */
[----:B------:R-:W-:Y:S05]  /*d4c0*/  BRA.DIV UR4, `(.L_x_364) ;  /* 0x0000001604307947 */ /* 0x000fea000b800000 */
[----:B-----5:R-:W2:Y:S01]  /*d4d0*/  SHFL.UP PT, R14, R3, 0x1, RZ ;  /* 0x04200000030e7989 */ /* 0x020ea200000e00ff */
[C---:B------:R-:W-:Y:S02]  /*d4e0*/  ISETP.NE.AND P0, PT, R8.reuse, RZ, PT ;  /* 0x000000ff0800720c */ /* 0x040fe40003f05270 */
[----:B------:R-:W-:Y:S02]  /*d4f0*/  ISETP.GE.U32.AND P1, PT, R8, 0x2, PT ;  /* 0x000000020800780c */ /* 0x000fe40003f26070 */
[----:B--2---:R-:W-:Y:S02]  /*d500*/  SEL R14, R14, RZ, P0 ;  /* 0x000000ff0e0e7207 */ /* 0x004fe40000000000 */
[----:B------:R-:W-:-:S03]  /*d510*/  ISETP.GE.U32.AND P0, PT, R8, 0x4, PT ;  /* 0x000000040800780c */ /* 0x000fc60003f06070 */
[----:B------:R-:W-:-:S05]  /*d520*/  IMAD.IADD R13, R3, 0x1, R14 ;  /* 0x00000001030d7824 */ /* 0x000fca00078e020e */
        /* <DEDUP_REMOVED lines=9> */
[----:B0-----:R-:W-:-:S04]  /*d5c0*/  SEL R7, R14, RZ, P1 ;  /* 0x000000ff0e077207 */ /* 0x001fc80000800000 */
[----:B------:R-:W-:-:S05]  /*d5d0*/  IADD3 R7, R6, R7, RZ ;  /* 0x0000000706077210 */ /* 0x000fca0007ffe0ff */
[----:B------:R-:W0:Y:S02]  /*d5e0*/  SHFL.UP PT, R14, R7, 0x10, RZ ;  /* 0x06000000070e7989 */ /* 0x000e2400000e00ff */
[----:B0-----:R-:W-:-:S05]  /*d5f0*/  SEL R14, R14, RZ, P0 ;  /* 0x000000ff0e0e7207 */ /* 0x001fca0000000000 */
[----:B------:R-:W-:-:S05]  /*d600*/  IMAD.IADD R2, R7, 0x1, R14 ;  /* 0x0000000107027824 */ /* 0x000fca00078e020e */
[----:B------:R0:W2:Y:S02]  /*d610*/  SHFL.IDX PT, R14, R2, 0x1f, 0x1f ;  /* 0x03e01f00020e7f89 */ /* 0x0000a400000e0000 */
.L_x_419:
[----:B------:R-:W-:Y:S02]  /*d620*/  ULDC UR4, c[0x0][0xc10] ;  /* 0x0003040000047ab9 */ /* 0x000fe40000000800 */
[----:B------:R-:W-:-:S04]  /*d630*/  IMAD.U32 R16, RZ, RZ, UR4 ;  /* 0x00000004ff107e24 */ /* 0x000fc8000f8e00ff */
[----:B--2---:R-:W-:-:S04]  /*d640*/  IMAD R6, R14, R16, RZ ;  /* 0x000000100e067224 */ /* 0x004fc800078e02ff */
[----:B------:R-:W-:-:S05]  /*d650*/  IMAD.IADD R5, R6, 0x1, R5 ;  /* 0x0000000106057824 */ /* 0x000fca00078e0205 */
[----:B------:R-:W-:-:S13]  /*d660*/  ISETP.GT.AND P0, PT, R5, R4, PT ;  /* 0x000000040500720c */ /* 0x000fda0003f04270 */
[----:B------:R-:W-:Y:S05]  /*d670*/  @!P0 BRA `(.L_x_365) ;  /* 0xfffffffc00508947 */ /* 0x000fea000383ffff */
.L_x_360:
[----:B------:R-:W-:Y:S01]  /*d680*/  IMAD.IADD R6, R5, 0x1, -R6 ;  /* 0x0000000105067824 */ /* 0x000fe200078e0a06 */
[----:B------:R-:W-:-:S03]  /*d690*/  UMOV UR4, 0xffffffff ;  /* 0xffffffff00047882 */ /* 0x000fc60000000000 */
[----:B------:R-:W-:-:S05]  /*d6a0*/  IMAD R5, R2, R16, R6 ;  /* 0x0000001002057224 */ /* 0x000fca00078e0206 */
[----:B------:R-:W-:Y:S01]  /*d6b0*/  ISETP.GT.AND P6, PT, R5, R4, PT ;  /* 0x000000040500720c */ /* 0x000fe20003fc4270 */
[----:B------:R-:W-:-:S12]  /*d6c0*/  BRA.DIV UR4, `(.L_x_366) ;  /* 0x0000001604807947 */ /* 0x000fd8000b800000 */
[----:B------:R-:W-:-:S04]  /*d6d0*/  VOTE.ANY R7, PT, !P6 ;  /* 0x0000000000077806 */ /* 0x000fc800070e0100 */
[----:B------:R-:W2:Y:S02]  /*d6e0*/  POPC R5, R7 ;  /* 0x0000000700057309 */ /* 0x000ea40000000000 */
[----:B--2---:R2:W3:Y:S02]  /*d6f0*/  SHFL.IDX PT, R17, R3, R5, 0x1f ;  /* 0x00001f0503117589 */ /* 0x0044e400000e0000 */
.L_x_423:
[----:B------:R-:W-:Y:S02]  /*d700*/  ISETP.NE.AND P0, PT, R7, RZ, PT ;  /* 0x000000ff0700720c */ /* 0x000fe40003f05270 */
[----:B------:R-:W-:-:S11]  /*d710*/  MOV R14, RZ ;  /* 0x000000ff000e7202 */ /* 0x000fd60000000f00 */
[----:B------:R-:W-:Y:S05]  /*d720*/  @!P0 BRA `(.L_x_367) ;  /* 0x0000000000108947 */ /* 0x000fea0003800000 */
[----:B------:R-:W-:Y:S01]  /*d730*/  UMOV UR4, 0xffffffff ;  /* 0xffffffff00047882 */ /* 0x000fe20000000000 */
[----:B-1----:R-:W-:Y:S02]  /*d740*/  VIADD R12, R5, 0xffffffff ;  /* 0xffffffff050c7836 */ /* 0x002fe40000000000 */
[----:B------:R-:W-:Y:S05]  /*d750*/  BRA.DIV UR4, `(.L_x_368) ;  /* 0x0000001604a47947 */ /* 0x000fea000b800000 */
[----:B------:R4:W1:Y:S02]  /*d760*/  SHFL.IDX PT, R14, R2, R12, 0x1f ;  /* 0x00001f0c020e7589 */ /* 0x00086400000e0000 */
.L_x_367:
[----:B---3--:R-:W-:Y:S01]  /*d770*/  IABS R7, R17 ;  /* 0x0000001100077213 */ /* 0x008fe20000000000 */
[----:B-1----:R-:W-:Y:S02]  /*d780*/  IMAD R16, R14, R16, R6 ;  /* 0x000000100e107224 */ /* 0x002fe400078e0206 */
[----:B------:R-:W-:Y:S01]  /*d790*/  IMAD.IADD R19, R5, 0x1, R19 ;  /* 0x0000000105137824 */ /* 0x000fe200078e0213 */
[----:B------:R-:W1:Y:S08]  /*d7a0*/  I2F.RP R8, R7 ;  /* 0x0000000700087306 */ /* 0x000e700000209400 */
[----:B-1----:R-:W2:Y:S02]  /*d7b0*/  MUFU.RCP R8, R8 ;  /* 0x0000000800087308 */ /* 0x002ea40000001000 */
[----:B--2---:R-:W-:-:S06]  /*d7c0*/  VIADD R3, R8, 0xffffffe ;  /* 0x0ffffffe08037836 */ /* 0x004fcc0000000000 */
[----:B------:R-:W0:Y:S02]  /*d7d0*/  F2I.FTZ.U32.TRUNC.NTZ R3, R3 ;  /* 0x0000000300037305 */ /* 0x000e24000021f000 */
[----:B0---4-:R-:W-:-:S04]  /*d7e0*/  IMAD.MOV R2, RZ, RZ, -R3 ;  /* 0x000000ffff027224 */ /* 0x011fc800078e0a03 */
[----:B------:R-:W-:Y:S02]  /*d7f0*/  IMAD R9, R2, R7, RZ ;  /* 0x0000000702097224 */ /* 0x000fe400078e02ff */
[----:B------:R-:W-:-:S04]  /*d800*/  IMAD.MOV.U32 R2, RZ, RZ, RZ ;  /* 0x000000ffff027224 */ /* 0x000fc800078e00ff */
[----:B------:R-:W-:Y:S01]  /*d810*/  IMAD.HI.U32 R6, R3, R9, R2 ;  /* 0x0000000903067227 */ /* 0x000fe200078e0002 */
[----:B------:R-:W-:Y:S02]  /*d820*/  IADD3 R2, R4, -R16, RZ ;  /* 0x8000001004027210 */ /* 0x000fe40007ffe0ff */
[----:B------:R-:W-:Y:S02]  /*d830*/  IABS R4, R17 ;  /* 0x0000001100047213 */ /* 0x000fe40000000000 */
[----:B------:R-:W-:-:S03]  /*d840*/  IABS R3, R2 ;  /* 0x0000000200037213 */ /* 0x000fc60000000000 */
[----:B------:R-:W-:Y:S02]  /*d850*/  IMAD.MOV R4, RZ, RZ, -R4 ;  /* 0x000000ffff047224 */ /* 0x000fe400078e0a04 */
[----:B------:R-:W-:-:S04]  /*d860*/  IMAD.HI.U32 R6, R6, R3, RZ ;  /* 0x0000000306067227 */ /* 0x000fc800078e00ff */
[----:B------:R-:W-:Y:S01]  /*d870*/  IMAD R4, R6, R4, R3 ;  /* 0x0000000406047224 */ /* 0x000fe200078e0203 */
[----:B------:R-:W-:-:S04]  /*d880*/  LOP3.LUT R3, R2, R17, RZ, 0x3c, !PT ;  /* 0x0000001102037212 */ /* 0x000fc800078e3cff */
[----:B------:R-:W-:-:S13]  /*d890*/  ISETP.GT.U32.AND P0, PT, R7, R4, PT ;  /* 0x000000040700720c */ /* 0x000fda0003f04070 */
[----:B------:R-:W-:Y:S02]  /*d8a0*/  @!P0 IMAD.IADD R4, R4, 0x1, -R7 ;  /* 0x0000000104048824 */ /* 0x000fe400078e0a07 */
[----:B------:R-:W-:-:S03]  /*d8b0*/  @!P0 VIADD R6, R6, 0x1 ;  /* 0x0000000106068836 */ /* 0x000fc60000000000 */
[----:B------:R-:W-:-:S13]  /*d8c0*/  ISETP.GE.U32.AND P0, PT, R4, R7, PT ;  /* 0x000000070400720c */ /* 0x000fda0003f06070 */
[----:B------:R-:W-:Y:S01]  /*d8d0*/  @P0 VIADD R6, R6, 0x1 ;  /* 0x0000000106060836 */ /* 0x000fe20000000000 */
[----:B------:R-:W-:-:S13]  /*d8e0*/  ISETP.GE.AND P0, PT, R3, RZ, PT ;  /* 0x000000ff0300720c */ /* 0x000fda0003f06270 */
[----:B------:R-:W-:Y:S02]  /*d8f0*/  @!P0 IADD3 R6, -R6, RZ, RZ ;  /* 0x000000ff06068210 */ /* 0x000fe40007ffe1ff */
[----:B------:R-:W-:-:S13]  /*d900*/  ISETP.NE.AND P0, PT, R17, RZ, PT ;  /* 0x000000ff1100720c */ /* 0x000fda0003f05270 */
[----:B------:R-:W-:-:S05]  /*d910*/  @!P0 LOP3.LUT R6, RZ, R17, RZ, 0x33, !PT ;  /* 0x00000011ff068212 */ /* 0x000fca00078e33ff */
[--C-:B------:R-:W-:Y:S02]  /*d920*/  IMAD.MOV R3, RZ, RZ, -R6.reuse ;  /* 0x000000ffff037224 */ /* 0x100fe400078e0a06 */
[----:B------:R-:W-:Y:S02]  /*d930*/  IMAD.MOV.U32 R18, RZ, RZ, R6 ;  /* 0x000000ffff127224 */ /* 0x000fe400078e0006 */
[----:B------:R-:W-:Y:S01]  /*d940*/  IMAD R17, R17, R3, R2 ;  /* 0x0000000311117224 */ /* 0x000fe200078e0202 */
[----:B------:R-:W-:Y:S06]  /*d950*/  BRA `(.L_x_369) ;  /* 0x00000000001c7947 */ /* 0x000fec0003800000 */
.L_x_361:
[----:B------:R-:W-:Y:S01]  /*d960*/  UMOV UR4, URZ ;  /* 0x0000003f00047c82 */ /* 0x000fe20008000000 */
[----:B------:R-:W-:Y:S01]  /*d970*/  UMOV UR5, URZ ;  /* 0x0000003f00057c82 */ /* 0x000fe20008000000 */
[----:B------:R-:W-:Y:S01]  /*d980*/  ULDC UR6, c[0x0][0xc14] ;  /* 0x0003050000067ab9 */ /* 0x000fe20000000800 */
[----:B------:R-:W-:Y:S01]  /*d990*/  IMAD.MOV.U32 R16, RZ, RZ, R4 ;  /* 0x000000ffff107224 */ /* 0x000fe200078e0004 */
[----:B------:R-:W-:Y:S01]  /*d9a0*/  MOV R17, UR4 ;  /* 0x0000000400117c02 */ /* 0x000fe20008000f00 */
[----:B------:R-:W-:Y:S02]  /*d9b0*/  IMAD.U32 R18, RZ, RZ, UR5 ;  /* 0x00000005ff127e24 */ /* 0x000fe4000f8e00ff */
[----:B------:R-:W-:-:S07]  /*d9c0*/  IMAD.U32 R19, RZ, RZ, UR6 ;  /* 0x00000006ff137e24 */ /* 0x000fce000f8e00ff */
.L_x_369:
[----:B0-----:R-:W0:Y:S01]  /*d9d0*/  S2R R2, SR_TID.X ;  /* 0x0000000000027919 */ /* 0x001e220000002100 */
[----:B------:R-:W-:Y:S05]  /*d9e0*/  WARPSYNC.ALL ;  /* 0x0000000000007948 */ /* 0x000fea0003800000 */
[----:B------:R-:W-:Y:S01]  /*d9f0*/  BAR.SYNC.DEFER_BLOCKING 0x4, 0x120 ;  /* 0x0104800000007b1d */ /* 0x000fe20000010000 */
[----:B0-----:R-:W-:-:S04]  /*da00*/  LOP3.LUT R2, R2, 0x1f, RZ, 0xc0, !PT ;  /* 0x0000001f02027812 */ /* 0x001fc800078ec0ff */
[----:B------:R-:W-:-:S13]  /*da10*/  ISETP.NE.AND P0, PT, R2, RZ, PT ;  /* 0x000000ff0200720c */ /* 0x000fda0003f05270 */
[----:B------:R-:W0:Y:S01]  /*da20*/  @!P0 S2R R3, SR_CgaCtaId ;  /* 0x0000000000038919 */ /* 0x000e220000008800 */
[----:B------:R-:W-:-:S04]  /*da30*/  @!P0 MOV R2, 0x400 ;  /* 0x0000040000028802 */ /* 0x000fc80000000f00 */
[----:B0-----:R-:W-:-:S05]  /*da40*/  @!P0 LEA R2, R3, R2, 0x18 ;  /* 0x0000000203028211 */ /* 0x001fca00078ec0ff */
[----:B------:R2:W-:Y:S01]  /*da50*/  @!P0 STS.128 [R2+0x28cd0], R16 ;  /* 0x028cd01002008388 */ /* 0x0005e20000000c00 */
[----:B------:R-:W-:Y:S06]  /*da60*/  BAR.ARV 0x5, 0x120 ;  /* 0x0144800000007b1d */ /* 0x000fec0000002000 */
[----:B------:R-:W-:-:S13]  /*da70*/  ISETP.GE.AND P0, PT, R19, R0, PT ;  /* 0x000000001300720c */ /* 0x000fda0003f06270 */
[----:B------:R-:W-:Y:S05]  /*da80*/  @!P0 BRA `(.L_x_370) ;  /* 0xffffffc000a08947 */ /* 0x000fea000383ffff */
.L_x_307:
[----:B0-----:R-:W3:Y:S01]  /*da90*/  LDL.LU R0, [R1+0x24] ;  /* 0x0000240001007983 */ /* 0x001ee20000300800 */
[----:B------:R-:W-:Y:S01]  /*daa0*/  BSSY B0, `(.L_x_371) ;  /* 0x000000b000007945 */ /* 0x000fe20003800000 */
[----:B------:R-:W0:Y:S01]  /*dab0*/  S2R R5, SR_CgaCtaId ;  /* 0x0000000000057919 */ /* 0x000e220000008800 */
[----:B---3--:R-:W-:-:S05]  /*dac0*/  VIADD R0, R0, 0x1 ;  /* 0x0000000100007836 */ /* 0x008fca0000000000 */
[----:B--2---:R-:W-:-:S04]  /*dad0*/  LEA.HI R2, R0, R0, RZ, 0x1 ;  /* 0x0000000000027211 */ /* 0x004fc800078f08ff */
[----:B------:R-:W-:-:S05]  /*dae0*/  LOP3.LUT R3, R2, 0xfffffffe, RZ, 0xc0, !PT ;  /* 0xfffffffe02037812 */ /* 0x000fca00078ec0ff */
[----:B------:R-:W-:Y:S01]  /*daf0*/  IMAD.IADD R3, R0, 0x1, -R3 ;  /* 0x0000000100037824 */ /* 0x000fe200078e0a03 */
[----:B------:R-:W-:-:S04]  /*db00*/  MOV R0, 0x400 ;  /* 0x0000040000007802 */ /* 0x000fc80000000f00 */
[----:B0-----:R-:W-:Y:S02]  /*db10*/  LEA R0, R5, R0, 0x18 ;  /* 0x0000000005007211 */ /* 0x001fe400078ec0ff */
[----:B------:R-:W-:-:S04]  /*db20*/  SHF.L.U32 R3, R3, 0x1f, RZ ;  /* 0x0000001f03037819 */ /* 0x000fc800000006ff */
[----:B------:R-:W0:Y:S02]  /*db30*/  SYNCS.PHASECHK.TRANS64.TRYWAIT P0, [R0+URZ+0x28c20], R3 ;  /* 0x028c2003000075a7 */ /* 0x000e24000800017f */
[----:B0-----:R-:W-:Y:S05]  /*db40*/  @!P0 BRA `(.L_x_372) ;  /* 0x0000001000cc8947 */ /* 0x001fea0003800000 */
.L_x_426:
[----:B------:R-:W-:Y:S05]  /*db50*/  BSYNC B0 ;  /* 0x0000000000007941 */ /* 0x000fea0003800000 */
.L_x_371:
[----:B------:R-:W-:-:S03]  /*db60*/  UMOV UR4, 0xffffffff ;  /* 0xffffffff00047882 */ /* 0x000fc60000000000 */
[----:B------:R-:W-:Y:S05]  /*db70*/  BRA.DIV UR4, `(.L_x_373) ;  /* 0x0000001204d47947 */ /* 0x000fea000b800000 */
[----:B------:R-:W2:Y:S02]  /*db80*/  S2R R2, SR_TID.X ;  /* 0x0000000000027919 */ /* 0x000ea40000002100 */
[----:B--2---:R-:W-:-:S04]  /*db90*/  SHF.R.U32.HI R2, RZ, 0x5, R2 ;  /* 0x00000005ff027819 */ /* 0x004fc80000011602 */
[----:B------:R-:W-:-:S05]  /*dba0*/  LOP3.LUT R2, R2, 0x3, RZ, 0xc0, !PT ;  /* 0x0000000302027812 */ /* 0x000fca00078ec0ff */
[----:B------:R2:W3:Y:S02]  /*dbb0*/  SHFL.IDX PT, R14, R2, RZ, 0x1f ;  /* 0x00001fff020e7589 */ /* 0x0004e400000e0000 */
.L_x_429:
[----:B---3--:R-:W-:Y:S01]  /*dbc0*/  ISETP.NE.AND P0, PT, R14, RZ, PT ;  /* 0x000000ff0e00720c */ /* 0x008fe20003f05270 */
[----:B------:R-:W-:-:S12]  /*dbd0*/  BSSY B0, `(.L_x_374) ;  /* 0x0000027000007945 */ /* 0x000fd80003800000 */
[----:B------:R-:W-:Y:S05]  /*dbe0*/  @P0 BRA `(.L_x_375) ;  /* 0x0000000000940947 */ /* 0x000fea0003800000 */
[----:B------:R-:W-:-:S03]  /*dbf0*/  UMOV UR4, 0xffffffff ;  /* 0xffffffff00047882 */ /* 0x000fc60000000000 */
[----:B------:R-:W-:Y:S05]  /*dc00*/  BRA.DIV UR4, `(.L_x_376) ;  /* 0x0000001204e47947 */ /* 0x000fea000b800000 */
[----:B------:R-:W-:-:S13]  /*dc10*/  ELECT P6, URZ, PT ;  /* 0x00000000003f782f */ /* 0x000fda00038c0000 */
.L_x_432:
[----:B------:R-:W-:Y:S05]  /*dc20*/  @!P6 BRA `(.L_x_375) ;  /* 0x000000000084e947 */ /* 0x000fea0003800000 */
[----:B------:R-:W-:-:S06]  /*dc30*/  ULOP3.LUT UR4, UR36, 0x2, URZ, 0xfc, !UPT ;  /* 0x0000000224047892 */ /* 0x000fcc000f8efc3f */
[----:B--2---:R-:W-:-:S04]  /*dc40*/  MOV R2, UR4 ;  /* 0x0000000400027c02 */ /* 0x004fc80008000f00 */
[----:B------:R-:W-:-:S13]  /*dc50*/  ISETP.NE.AND P2, PT, R2, 0x3, PT ;  /* 0x000000030200780c */ /* 0x000fda0003f45270 */
[----:B------:R-:W-:Y:S05]  /*dc60*/  @!P2 BRA `(.L_x_377) ;  /* 0x000000000004a947 */ /* 0x000fea0003800000 */
[----:B------:R-:W-:Y:S01]  /*dc70*/  BPT.TRAP 0x1 ;  /* 0x000000040000795c */ /* 0x000fe20000300000 */
.L_x_377:
[----:B0-----:R-:W2:Y:S04]  /*dc80*/  LDL R3, [R1] ;  /* 0x0000000001037983 */ /* 0x001ea80000100800 */
[----:B------:R-:W3:Y:S01]  /*dc90*/  LDL.LU R7, [R1+0x4] ;  /* 0x0000040001077983 */ /* 0x000ee20000300800 */
[----:B------:R-:W-:-:S04]  /*dca0*/  VIADD R2, R0, 0x28c40 ;  /* 0x00028c4000027836 */ /* 0x000fc80000000000 */
[C---:B--2---:R-:W-:Y:S02]  /*dcb0*/  IMAD R6, R3.reuse, 0x8, R2 ;  /* 0x0000000803067824 */ /* 0x044fe400078e0202 */
[----:B------:R-:W-:Y:S01]  /*dcc0*/  VIADD R3, R3, 0x1 ;  /* 0x0000000103037836 */ /* 0x000fe20000000000 */
[----:B---3--:R-:W-:-:S04]  /*dcd0*/  SHF.L.U32 R5, R7, 0x1f, RZ ;  /* 0x0000001f07057819 */ /* 0x008fc800000006ff */
[C---:B------:R-:W-:Y:S01]  /*dce0*/  ISETP.NE.AND P1, PT, R3.reuse, 0x2, PT ;  /* 0x000000020300780c */ /* 0x040fe20003f25270 */
[----:B------:R-:W0:Y:S03]  /*dcf0*/  SYNCS.PHASECHK.TRANS64.TRYWAIT P0, [R6+URZ], R5 ;  /* 0x00000005060075a7 */ /* 0x000e26000800017f */
[----:B------:R-:W-:Y:S02]  /*dd00*/  SEL R4, RZ, 0x1, P1 ;  /* 0x00000001ff047807 */ /* 0x000fe40000800000 */
[----:B------:R-:W-:Y:S02]  /*dd10*/  SEL R3, R3, RZ, P1 ;  /* 0x000000ff03037207 */ /* 0x000fe40000800000 */
[----:B------:R-:W-:-:S03]  /*dd20*/  LOP3.LUT R4, R7, R4, RZ, 0x3c, !PT ;  /* 0x0000000407047212 */ /* 0x000fc600078e3cff */
[----:B------:R-:W-:Y:S01]  /*dd30*/  IMAD R7, R3, 0x8, R2 ;  /* 0x0000000803077824 */ /* 0x000fe200078e0202 */
[----:B------:R-:W-:Y:S01]  /*dd40*/  SHF.L.U32 R2, R4, 0x1f, RZ ;  /* 0x0000001f04027819 */ /* 0x000fe200000006ff */
[----:B0-----:R-:W-:Y:S06]  /*dd50*/  @!P0 BRA `(.L_x_378) ;  /* 0x0000001000b08947 */ /* 0x001fec0003800000 */
.L_x_433:
[----:B------:R-:W2:Y:S02]  /*dd60*/  SYNCS.PHASECHK.TRANS64.TRYWAIT P0, [R7+URZ], R2 ;  /* 0x00000002070075a7 */ /* 0x000ea4000800017f */
[----:B--2---:R-:W-:Y:S05]  /*dd70*/  @!P0 BRA `(.L_x_379) ;  /* 0x0000001000bc8947 */ /* 0x004fea0003800000 */
.L_x_434:
[----:B------:R-:W-:Y:S05]  /*dd80*/  @!P2 BRA `(.L_x_380) ;  /* 0x000000000004a947 */ /* 0x000fea0003800000 */
[----:B------:R-:W-:Y:S01]  /*dd90*/  BPT.TRAP 0x1 ;  /* 0x000000040000795c */ /* 0x000fe20000300000 */
.L_x_380:
[----:B------:R-:W3:Y:S01]  /*dda0*/  LDL.LU R4, [R1] ;  /* 0x0000000001047983 */ /* 0x000ee20000300800 */
[----:B------:R-:W-:-:S05]  /*ddb0*/  IADD3 R0, R0, 0x28c60, RZ ;  /* 0x00028c6000007810 */ /* 0x000fca0007ffe0ff */
[----:B---3--:R-:W-:-:S04]  /*ddc0*/  IMAD R4, R4, 0x8, R0 ;  /* 0x0000000804047824 */ /* 0x008fc800078e0200 */
[----:B------:R-:W3:Y:S02]  /*ddd0*/  SYNCS.PHASECHK.TRANS64.TRYWAIT P0, [R4+URZ], R5 ;  /* 0x00000005040075a7 */ /* 0x000ee4000800017f */
[----:B---3--:R-:W-:Y:S05]  /*dde0*/  @!P0 BRA `(.L_x_381) ;  /* 0x0000001000b48947 */ /* 0x008fea0003800000 */
.L_x_435:
[----:B------:R-:W-:-:S07]  /*ddf0*/  IMAD R3, R3, 0x8, R0 ;  /* 0x0000000803037824 */ /* 0x000fce00078e0200 */
.L_x_382:
[----:B----4-:R4:W0:Y:S02]  /*de00*/  SYNCS.PHASECHK.TRANS64.TRYWAIT P0, [R3+URZ], R2 ;  /* 0x00000002030075a7 */ /* 0x010824000800017f */
[----:B0-----:R-:W-:Y:S05]  /*de10*/  @!P0 NANOSLEEP.SYNCS 0x989680 ;  /* 0x009896800000895d */ /* 0x001fea0003900000 */
[----:B------:R-:W0:Y:S02]  /*de20*/  @!P0 SYNCS.PHASECHK.TRANS64 P0, [R3+URZ], R2 ;  /* 0x00000002030085a7 */ /* 0x000e24000800007f */
[----:B0-----:R-:W-:Y:S05]  /*de30*/  @!P0 BRA `(.L_x_382) ;  /* 0xfffffffc00f08947 */ /* 0x001fea000383ffff */
.L_x_375:
[----:B------:R-:W-:Y:S05]  /*de40*/  BSYNC B0 ;  /* 0x0000000000007941 */ /* 0x000fea0003800000 */
.L_x_374:
[----:B------:R-:W-:Y:S05]  /*de50*/  EXIT ;  /* 0x000000000000794d */ /* 0x000fea0003800000 */
.L_x_260:
[----:B0-----:R-:W-:-:S04]  /*de60*/  IMAD.U32 R3, RZ, RZ, UR16 ;  /* 0x00000010ff037e24 */ /* 0x001fc8000f8e00ff */
[----:B------:R0:W1:Y:S03]  /*de70*/  SYNCS.PHASECHK.TRANS64.TRYWAIT P0, [R3+URZ+0x28c50], R0 ;  /* 0x028c5000030075a7 */ /* 0x000066000800017f */
[----:B-1----:R-:W-:Y:S05]  /*de80*/  @!P0 NANOSLEEP.SYNCS 0x989680 ;  /* 0x009896800000895d */ /* 0x002fea0003900000 */
[----:B------:R-:W1:Y:S02]  /*de90*/  @!P0 SYNCS.PHASECHK.TRANS64 P0, [R3+URZ+0x28c50], R0 ;  /* 0x028c5000030085a7 */ /* 0x000e64000800007f */
[----:B-1----:R-:W-:Y:S05]  /*dea0*/  @!P0 BRA `(.L_x_260) ;  /* 0xfffffffc00ec8947 */ /* 0x002fea000383ffff */
[----:B------:R-:W-:Y:S05]  /*deb0*/  BRA `(.L_x_383) ;  /* 0xffffff3800587947 */ /* 0x000fea000383ffff */
.L_x_265:
[----:B-1----:R-:W-:-:S04]  /*dec0*/  IMAD.U32 R3, RZ, RZ, UR6 ;  /* 0x00000006ff037e24 */ /* 0x002fc8000f8e00ff */
[----:B------:R1:W2:Y:S03]  /*ded0*/  SYNCS.PHASECHK.TRANS64.TRYWAIT P0, [R3+URZ+0x28c50], R0 ;  /* 0x028c5000030075a7 */ /* 0x0002a6000800017f */
[----:B--2---:R-:W-:Y:S05]  /*dee0*/  @!P0 NANOSLEEP.SYNCS 0x989680 ;  /* 0x009896800000895d */ /* 0x004fea0003900000 */
[----:B------:R-:W2:Y:S02]  /*def0*/  @!P0 SYNCS.PHASECHK.TRANS64 P0, [R3+URZ+0x28c50], R0 ;  /* 0x028c5000030085a7 */ /* 0x000ea4000800007f */
[----:B--2---:R-:W-:Y:S05]  /*df00*/  @!P0 BRA `(.L_x_265) ;  /* 0xfffffffc00ec8947 */ /* 0x004fea000383ffff */
[----:B------:R-:W-:Y:S05]  /*df10*/  BRA `(.L_x_264) ;  /* 0xffffff4400647947 */ /* 0x000fea000383ffff */
.L_x_268:
[----:B0-----:R-:W-:-:S04]  /*df20*/  MOV R3, UR42 ;  /* 0x0000002a00037c02 */ /* 0x001fc80008000f00 */
[----:B------:R0:W1:Y:S03]  /*df30*/  SYNCS.PHASECHK.TRANS64.TRYWAIT P1, [R3+URZ+0x28c00], R0 ;  /* 0x028c0000030075a7 */ /* 0x000066000802017f */
[----:B-1----:R-:W-:Y:S05]  /*df40*/  @!P1 NANOSLEEP.SYNCS 0x989680 ;  /* 0x009896800000995d */ /* 0x002fea0003900000 */
[----:B------:R-:W1:Y:S02]  /*df50*/  @!P1 SYNCS.PHASECHK.TRANS64 P1, [R3+URZ+0x28c00], R0 ;  /* 0x028c0000030095a7 */ /* 0x000e64000802007f */
[----:B-1----:R-:W-:Y:S05]  /*df60*/  @!P1 BRA `(.L_x_268) ;  /* 0xfffffffc00ec9947 */ /* 0x002fea000383ffff */
[----:B------:R-:W-:Y:S05]  /*df70*/  BRA `(.L_x_384) ;  /* 0xffffff5000c47947 */ /* 0x000fea000383ffff */
.L_x_272:
[----:B--2---:R2:W3:Y:S02]  /*df80*/  SYNCS.PHASECHK.TRANS64.TRYWAIT P1, [R7+URZ+0x28c30], R8 ;  /* 0x028c3008070075a7 */ /* 0x0044e4000802017f */
[----:B---3--:R-:W-:Y:S05]  /*df90*/  @!P1 NANOSLEEP.SYNCS 0x989680 ;  /* 0x009896800000995d */ /* 0x008fea0003900000 */
[----:B------:R-:W3:Y:S02]  /*dfa0*/  @!P1 SYNCS.PHASECHK.TRANS64 P1, [R7+URZ+0x28c30], R8 ;  /* 0x028c3008070095a7 */ /* 0x000ee4000802007f */
[----:B---3--:R-:W-:Y:S05]  /*dfb0*/  @!P1 BRA `(.L_x_272) ;  /* 0xfffffffc00f09947 */ /* 0x008fea000383ffff */
[----:B------:R-:W-:Y:S05]  /*dfc0*/  BRA `(.L_x_271) ;  /* 0xffffff5000e07947 */ /* 0x000fea000383ffff */
.L_x_276:
[----:B---3--:R3:W4:Y:S02]  /*dfd0*/  SYNCS.PHASECHK.TRANS64.TRYWAIT P2, [R7+URZ+0x28c50], R8 ;  /* 0x028c5008070075a7 */ /* 0x008724000804017f */
[----:B----4-:R-:W-:Y:S05]  /*dfe0*/  @!P2 NANOSLEEP.SYNCS 0x989680 ;  /* 0x009896800000a95d */ /* 0x010fea0003900000 */
[----:B------:R-:W4:Y:S02]  /*dff0*/  @!P2 SYNCS.PHASECHK.TRANS64 P2, [R7+URZ+0x28c50], R8 ;  /* 0x028c50080700a5a7 */ /* 0x000f24000804007f */
[----:B----4-:R-:W-:Y:S05]  /*e000*/  @!P2 BRA `(.L_x_276) ;  /* 0xfffffffc00f0a947 */ /* 0x010fea000383ffff */
[----:B------:R-:W-:Y:S05]  /*e010*/  BRA `(.L_x_275) ;  /* 0xffffff6000f07947 */ /* 0x000fea000383ffff */
.L_x_281:
[----:B--2---:R-:W-:-:S04]  /*e020*/  IMAD.U32 R3, RZ, RZ, UR22 ;  /* 0x00000016ff037e24 */ /* 0x004fc8000f8e00ff */
[----:B------:R2:W3:Y:S03]  /*e030*/  SYNCS.PHASECHK.TRANS64.TRYWAIT P3, [R3+URZ+0x28c30], R8 ;  /* 0x028c3008030075a7 */ /* 0x0004e6000806017f */
[----:B---3--:R-:W-:Y:S05]  /*e040*/  @!P3 NANOSLEEP.SYNCS 0x989680 ;  /* 0x009896800000b95d */ /* 0x008fea0003900000 */
[----:B------:R-:W3:Y:S02]  /*e050*/  @!P3 SYNCS.PHASECHK.TRANS64 P3, [R3+URZ+0x28c30], R8 ;  /* 0x028c30080300b5a7 */ /* 0x000ee4000806007f */
[----:B---3--:R-:W-:Y:S05]  /*e060*/  @!P3 BRA `(.L_x_281) ;  /* 0xfffffffc00ecb947 */ /* 0x008fea000383ffff */
[----:B------:R-:W-:Y:S05]  /*e070*/  BRA `(.L_x_280) ;  /* 0xffffff6400c47947 */ /* 0x000fea000383ffff */
.L_x_285:
[----:B---3--:R3:W4:Y:S02]  /*e080*/  SYNCS.PHASECHK.TRANS64.TRYWAIT P3, [R171+URZ+0x28c50], R8 ;  /* 0x028c5008ab0075a7 */ /* 0x008724000806017f */
[----:B----4-:R-:W-:Y:S05]  /*e090*/  @!P3 NANOSLEEP.SYNCS 0x989680 ;  /* 0x009896800000b95d */ /* 0x010fea0003900000 */
[----:B------:R-:W4:Y:S02]  /*e0a0*/  @!P3 SYNCS.PHASECHK.TRANS64 P3, [R171+URZ+0x28c50], R8 ;  /* 0x028c5008ab00b5a7 */ /* 0x000f24000806007f */
[----:B----4-:R-:W-:Y:S05]  /*e0b0*/  @!P3 BRA `(.L_x_285) ;  /* 0xfffffffc00f0b947 */ /* 0x010fea000383ffff */
[----:B------:R-:W-:Y:S05]  /*e0c0*/  BRA `(.L_x_284) ;  /* 0xffffff7800f87947 */ /* 0x000fea000383ffff */
.L_x_316:
[----:B------:R-:W0:Y:S01]  /*e0d0*/  S2R R5, SR_TID.X ;  /* 0x0000000000057919 */ /* 0x000e220000002100 */
[----:B------:R-:W-:Y:S01]  /*e0e0*/  BSSY B0, `(.L_x_385) ;  /* 0x000000a000007945 */ /* 0x000fe20003800000 */
[----:B------:R-:W-:Y:S01]  /*e0f0*/  IMAD.MOV.U32 R12, RZ, RZ, RZ ;  /* 0x000000ffff0c7224 */ /* 0x000fe200078e00ff */
[----:B------:R-:W-:Y:S01]  /*e100*/  MOV R15, 0xffffffff ;  /* 0xffffffff000f7802 */ /* 0x000fe20000000f00 */
[----:B------:R-:W-:Y:S01]  /*e110*/  IMAD.MOV.U32 R11, RZ, RZ, 0x1f ;  /* 0x0000001fff0b7424 */ /* 0x000fe200078e00ff */
[----:B0-----:R-:W-:-:S04]  /*e120*/  SHF.R.U32.HI R5, RZ, 0x5, R5 ;  /* 0x00000005ff057819 */ /* 0x001fc80000011605 */
[----:B------:R-:W-:-:S05]  /*e130*/  LOP3.LUT R5, R5, 0x3, RZ, 0xc0, !PT ;  /* 0x0000000305057812 */ /* 0x000fca00078ec0ff */
[----:B------:R-:W-:-:S07]  /*e140*/  IMAD.MOV.U32 R13, RZ, RZ, R5 ;  /* 0x000000ffff0d7224 */ /* 0x000fce00078e0005 */
[----:B------:R-:W-:Y:S05]  /*e150*/  WARPSYNC.COLLECTIVE R15, `(.L_x_386) ;  /* 0x000000000f087348 */ /* 0x000fea0003c00000 */
[----:B------:R0:W1:Y:S02]  /*e160*/  SHFL.IDX P6, R14, R13, R12, R11 ;  /* 0x0000000c0d0e7389 */ /* 0x00006400000c000b */
[----:B01----:R-:W-:Y:S01]  /*e170*/  ENDCOLLECTIVE ;  /* 0x000000000000791b */ /* 0x003fe20003800000 */
.L_x_386:
[----:B------:R-:W-:Y:S05]  /*e180*/  BSYNC B0 ;  /* 0x0000000000007941 */ /* 0x000fea0003800000 */
.L_x_385:
[----:B------:R-:W-:Y:S05]  /*e190*/  BRA `(.L_x_387) ;  /* 0xffffffc400c87947 */ /* 0x000fea000383ffff */
.L_x_317:
[----:B------:R-:W-:Y:S01]  /*e1a0*/  BSSY B0, `(.L_x_388) ;  /* 0x0000006000007945 */ /* 0x000fe20003800000 */
[----:B------:R-:W-:-:S07]  /*e1b0*/  IMAD.MOV.U32 R15, RZ, RZ, -0x1 ;  /* 0xffffffffff0f7424 */ /* 0x000fce00078e00ff */
[----:B------:R-:W-:Y:S05]  /*e1c0*/  WARPSYNC.COLLECTIVE R15, `(.L_x_389) ;  /* 0x000000000f0c7348 */ /* 0x000fea0003c00000 */
[----:B------:R-:W-:Y:S02]  /*e1d0*/  ELECT P6, UR62, PT ;  /* 0x00000000003e782f */ /* 0x000fe400038c0000 */
[----:B------:R-:W-:Y:S01]  /*e1e0*/  MOV R14, UR62 ;  /* 0x0000003e000e7c02 */ /* 0x000fe20008000f00 */
[----:B------:R-:W-:Y:S10]  /*e1f0*/  ENDCOLLECTIVE ;  /* 0x000000000000791b */ /* 0x000ff40003800000 */
.L_x_389:
[----:B------:R-:W-:Y:S05]  /*e200*/  BSYNC B0 ;  /* 0x0000000000007941 */ /* 0x000fea0003800000 */
.L_x_388:
[----:B------:R-:W-:Y:S05]  /*e210*/  BRA `(.L_x_390) ;  /* 0xffffffc400c07947 */ /* 0x000fea000383ffff */
.L_x_320:
[----:B0-----:R0:W1:Y:S02]  /*e220*/  SYNCS.PHASECHK.TRANS64.TRYWAIT P0, [R8+URZ+0x28c40], R10 ;  /* 0x028c400a080075a7 */ /* 0x001064000800017f */
[----:B-1----:R-:W-:Y:S05]  /*e230*/  @!P0 NANOSLEEP.SYNCS 0x989680 ;  /* 0x009896800000895d */ /* 0x002fea0003900000 */
[----:B------:R-:W1:Y:S02]  /*e240*/  @!P0 SYNCS.PHASECHK.TRANS64 P0, [R8+URZ+0x28c40], R10 ;  /* 0x028c400a080085a7 */ /* 0x000e64000800007f */
[----:B-1----:R-:W-:Y:S05]  /*e250*/  @!P0 BRA `(.L_x_320) ;  /* 0xfffffffc00f08947 */ /* 0x002fea000383ffff */
[----:B------:R-:W-:Y:S05]  /*e260*/  BRA `(.L_x_391) ;  /* 0xffffffc800307947 */ /* 0x000fea000383ffff */
.L_x_323:
[----:B0-----:R-:W0:Y:S01]  /*e270*/  S2R R10, SR_CgaCtaId ;  /* 0x00000000000a7919 */ /* 0x001e220000008800 */
[----:B------:R-:W-:-:S04]  /*e280*/  MOV R8, 0x400 ;  /* 0x0000040000087802 */ /* 0x000fc80000000f00 */
[----:B0-----:R-:W-:-:S04]  /*e290*/  LEA R8, R10, R8, 0x18 ;  /* 0x000000080a087211 */ /* 0x001fc800078ec0ff */
[----:B------:R0:W1:Y:S03]  /*e2a0*/  SYNCS.PHASECHK.TRANS64.TRYWAIT P0, [R8+URZ+0x28c20], R6 ;  /* 0x028c2006080075a7 */ /* 0x000066000800017f */
[----:B-1----:R-:W-:Y:S05]  /*e2b0*/  @!P0 NANOSLEEP.SYNCS 0x989680 ;  /* 0x009896800000895d */ /* 0x002fea0003900000 */
[----:B------:R-:W1:Y:S02]  /*e2c0*/  @!P0 SYNCS.PHASECHK.TRANS64 P0, [R8+URZ+0x28c20], R6 ;  /* 0x028c2006080085a7 */ /* 0x000e64000800007f */
[----:B-1----:R-:W-:Y:S05]  /*e2d0*/  @!P0 BRA `(.L_x_323) ;  /* 0xfffffffc00e48947 */ /* 0x002fea000383ffff */
[----:B------:R-:W-:Y:S05]  /*e2e0*/  BRA `(.L_x_392) ;  /* 0xffffffcc00107947 */ /* 0x000fea000383ffff */
.L_x_326:
[----:B0-----:R0:W1:Y:S02]  /*e2f0*/  SYNCS.PHASECHK.TRANS64.TRYWAIT P0, [R8+URZ+0x28c60], R6 ;  /* 0x028c6006080075a7 */ /* 0x001064000800017f */
[----:B-1----:R-:W-:Y:S05]  /*e300*/  @!P0 NANOSLEEP.SYNCS 0x989680 ;  /* 0x009896800000895d */ /* 0x002fea0003900000 */
[----:B------:R-:W1:Y:S02]  /*e310*/  @!P0 SYNCS.PHASECHK.TRANS64 P0, [R8+URZ+0x28c60], R6 ;  /* 0x028c6006080085a7 */ /* 0x000e64000800007f */
[----:B-1----:R-:W-:Y:S05]  /*e320*/  @!P0 BRA `(.L_x_326) ;  /* 0xfffffffc00f08947 */ /* 0x002fea000383ffff */
[----:B------:R-:W-:Y:S05]  /*e330*/  BRA `(.L_x_393) ;  /* 0xffffffcc002c7947 */ /* 0x000fea000383ffff */
.L_x_335:
[----:B-1----:R1:W2:Y:S02]  /*e340*/  SYNCS.PHASECHK.TRANS64.TRYWAIT P0, [R3+URZ+0x28c40], R6 ;  /* 0x028c4006030075a7 */ /* 0x0022a4000800017f */
[----:B--2---:R-:W-:Y:S05]  /*e350*/  @!P0 NANOSLEEP.SYNCS 0x989680 ;  /* 0x009896800000895d */ /* 0x004fea0003900000 */
[----:B------:R-:W2:Y:S02]  /*e360*/  @!P0 SYNCS.PHASECHK.TRANS64 P0, [R3+URZ+0x28c40], R6 ;  /* 0x028c4006030085a7 */ /* 0x000ea4000800007f */
[----:B--2---:R-:W-:Y:S05]  /*e370*/  @!P0 BRA `(.L_x_335) ;  /* 0xfffffffc00f08947 */ /* 0x004fea000383ffff */
[----:B------:R-:W-:Y:S05]  /*e380*/  BRA `(.L_x_394) ;  /* 0xffffffd400047947 */ /* 0x000fea000383ffff */
.L_x_337:
[----:B--2---:R2:W3:Y:S02]  /*e390*/  SYNCS.PHASECHK.TRANS64.TRYWAIT P0, [R3+URZ+0x28c60], R6 ;  /* 0x028c6006030075a7 */ /* 0x0044e4000800017f */
[----:B---3--:R-:W-:Y:S05]  /*e3a0*/  @!P0 NANOSLEEP.SYNCS 0x989680 ;  /* 0x009896800000895d */ /* 0x008fea0003900000 */
[----:B------:R-:W3:Y:S02]  /*e3b0*/  @!P0 SYNCS.PHASECHK.TRANS64 P0, [R3+URZ+0x28c60], R6 ;  /* 0x028c6006030085a7 */ /* 0x000ee4000800007f */
[----:B---3--:R-:W-:Y:S05]  /*e3c0*/  @!P0 BRA `(.L_x_337) ;  /* 0xfffffffc00f08947 */ /* 0x008fea000383ffff */
[----:B------:R-:W-:Y:S05]  /*e3d0*/  BRA `(.L_x_395) ;  /* 0xffffffd400747947 */ /* 0x000fea000383ffff */
.L_x_342:
[----:B--2---:R2:W3:Y:S02]  /*e3e0*/  SYNCS.PHASECHK.TRANS64.TRYWAIT P0, [R2+URZ+0x28c40], R3 ;  /* 0x028c4003020075a7 */ /* 0x0044e4000800017f */
[----:B---3--:R-:W-:Y:S05]  /*e3f0*/  @!P0 NANOSLEEP.SYNCS 0x989680 ;  /* 0x009896800000895d */ /* 0x008fea0003900000 */
[----:B------:R-:W3:Y:S02]  /*e400*/  @!P0 SYNCS.PHASECHK.TRANS64 P0, [R2+URZ+0x28c40], R3 ;  /* 0x028c4003020085a7 */ /* 0x000ee4000800007f */
[----:B---3--:R-:W-:Y:S05]  /*e410*/  @!P0 BRA `(.L_x_342) ;  /* 0xfffffffc00f08947 */ /* 0x008fea000383ffff */
[----:B------:R-:W-:Y:S05]  /*e420*/  BRA `(.L_x_396) ;  /* 0xffffffdc00107947 */ /* 0x000fea000383ffff */
.L_x_344:
[----:B-1----:R1:W3:Y:S02]  /*e430*/  SYNCS.PHASECHK.TRANS64.TRYWAIT P1, [R2+URZ+0x28c60], R3 ;  /* 0x028c6003020075a7 */ /* 0x0022e4000802017f */
[----:B---3--:R-:W-:Y:S05]  /*e440*/  @!P1 NANOSLEEP.SYNCS 0x989680 ;  /* 0x009896800000995d */ /* 0x008fea0003900000 */
[----:B------:R-:W3:Y:S02]  /*e450*/  @!P1 SYNCS.PHASECHK.TRANS64 P1, [R2+URZ+0x28c60], R3 ;  /* 0x028c6003020095a7 */ /* 0x000ee4000802007f */
[----:B---3--:R-:W-:Y:S05]  /*e460*/  @!P1 BRA `(.L_x_344) ;  /* 0xfffffffc00f09947 */ /* 0x008fea000383ffff */
[----:B------:R-:W-:Y:S05]  /*e470*/  BRA `(.L_x_397) ;  /* 0xffffffdc007c7947 */ /* 0x000fea000383ffff */
.L_x_349:
[----:B---3--:R3:W4:Y:S02]  /*e480*/  SYNCS.PHASECHK.TRANS64.TRYWAIT P0, [R2+URZ+0x28c40], R3 ;  /* 0x028c4003020075a7 */ /* 0x008724000800017f */
[----:B----4-:R-:W-:Y:S05]  /*e490*/  @!P0 NANOSLEEP.SYNCS 0x989680 ;  /* 0x009896800000895d */ /* 0x010fea0003900000 */
[----:B------:R-:W4:Y:S02]  /*e4a0*/  @!P0 SYNCS.PHASECHK.TRANS64 P0, [R2+URZ+0x28c40], R3 ;  /* 0x028c4003020085a7 */ /* 0x000f24000800007f */
[----:B----4-:R-:W-:Y:S05]  /*e4b0*/  @!P0 BRA `(.L_x_349) ;  /* 0xfffffffc00f08947 */ /* 0x010fea000383ffff */
[----:B------:R-:W-:Y:S05]  /*e4c0*/  BRA `(.L_x_398) ;  /* 0xffffffe000f87947 */ /* 0x000fea000383ffff */
.L_x_351:
[----:B-1----:R1:W2:Y:S02]  /*e4d0*/  SYNCS.PHASECHK.TRANS64.TRYWAIT P1, [R2+URZ+0x28c60], R3 ;  /* 0x028c6003020075a7 */ /* 0x0022a4000802017f */
[----:B--2---:R-:W-:Y:S05]  /*e4e0*/  @!P1 NANOSLEEP.SYNCS 0x989680 ;  /* 0x009896800000995d */ /* 0x004fea0003900000 */
[----:B------:R-:W2:Y:S02]  /*e4f0*/  @!P1 SYNCS.PHASECHK.TRANS64 P1, [R2+URZ+0x28c60], R3 ;  /* 0x028c6003020095a7 */ /* 0x000ea4000802007f */
[----:B--2---:R-:W-:Y:S05]  /*e500*/  @!P1 BRA `(.L_x_351) ;  /* 0xfffffffc00f09947 */ /* 0x004fea000383ffff */
[----:B------:R-:W-:Y:S05]  /*e510*/  BRA `(.L_x_399) ;  /* 0xffffffe400687947 */ /* 0x000fea000383ffff */
.L_x_356:
[----:B------:R-:W-:Y:S01]  /*e520*/  BSSY B0, `(.L_x_400) ;  /* 0x0000008000007945 */ /* 0x000fe20003800000 */
[----:B------:R-:W-:Y:S01]  /*e530*/  IMAD.MOV.U32 R13, RZ, RZ, R16 ;  /* 0x000000ffff0d7224 */ /* 0x000fe200078e0010 */
[----:B0-----:R-:W-:Y:S01]  /*e540*/  MOV R15, 0xffffffff ;  /* 0xffffffff000f7802 */ /* 0x001fe20000000f00 */
[----:B-1----:R-:W-:Y:S02]  /*e550*/  IMAD.MOV.U32 R12, RZ, RZ, RZ ;  /* 0x000000ffff0c7224 */ /* 0x002fe400078e00ff */
[----:B------:R-:W-:-:S07]  /*e560*/  IMAD.MOV.U32 R11, RZ, RZ, 0x1f ;  /* 0x0000001fff0b7424 */ /* 0x000fce00078e00ff */
[----:B--2---:R-:W-:Y:S05]  /*e570*/  WARPSYNC.COLLECTIVE R15, `(.L_x_401) ;  /* 0x000000000f087348 */ /* 0x004fea0003c00000 */
[----:B------:R0:W1:Y:S02]  /*e580*/  SHFL.IDX P6, R14, R13, R12, R11 ;  /* 0x0000000c0d0e7389 */ /* 0x00006400000c000b */
[----:B012---:R-:W-:Y:S01]  /*e590*/  ENDCOLLECTIVE ;  /* 0x000000000000791b */ /* 0x007fe20003800000 */
.L_x_401:
[----:B------:R-:W-:Y:S05]  /*e5a0*/  BSYNC B0 ;  /* 0x0000000000007941 */ /* 0x000fea0003800000 */
.L_x_400:
[----:B------:R-:W-:Y:S01]  /*e5b0*/  IMAD.MOV.U32 R13, RZ, RZ, R16 ;  /* 0x000000ffff0d7224 */ /* 0x000fe200078e0010 */
[----:B------:R-:W-:Y:S01]  /*e5c0*/  MOV R15, 0xffffffff ;  /* 0xffffffff000f7802 */ /* 0x000fe20000000f00 */
[----:B------:R-:W-:Y:S02]  /*e5d0*/  IMAD.MOV.U32 R12, RZ, RZ, 0x1 ;  /* 0x00000001ff0c7424 */ /* 0x000fe400078e00ff */
[----:B------:R-:W-:Y:S02]  /*e5e0*/  IMAD.MOV.U32 R11, RZ, RZ, 0x1f ;  /* 0x0000001fff0b7424 */ /* 0x000fe400078e00ff */
[----:B------:R-:W-:-:S07]  /*e5f0*/  IMAD.MOV.U32 R4, RZ, RZ, R14 ;  /* 0x000000ffff047224 */ /* 0x000fce00078e000e */
[----:B------:R-:W-:Y:S05]  /*e600*/  WARPSYNC.COLLECTIVE R15, `(.L_x_402) ;  /* 0x000000000f087348 */ /* 0x000fea0003c00000 */
[----:B------:R0:W1:Y:S02]  /*e610*/  SHFL.IDX P6, R14, R13, R12, R11 ;  /* 0x0000000c0d0e7389 */ /* 0x00006400000c000b */
[----:B01----:R-:W-:Y:S01]  /*e620*/  ENDCOLLECTIVE ;  /* 0x000000000000791b */ /* 0x003fe20003800000 */
.L_x_402:
[----:B------:R-:W-:Y:S01]  /*e630*/  IMAD.MOV.U32 R5, RZ, RZ, R14 ;  /* 0x000000ffff057224 */ /* 0x000fe200078e000e */
[----:B------:R-:W-:Y:S06]  /*e640*/  BRA `(.L_x_403) ;  /* 0xffffffe800ac7947 */ /* 0x000fec000383ffff */
.L_x_359:
[----:B------:R-:W-:Y:S01]  /*e650*/  BSSY B0, `(.L_x_404) ;  /* 0x0000008000007945 */ /* 0x000fe20003800000 */
[----:B-----5:R-:W-:Y:S01]  /*e660*/  IMAD.MOV.U32 R13, RZ, RZ, R3 ;  /* 0x000000ffff0d7224 */ /* 0x020fe200078e0003 */
[----:B------:R-:W-:Y:S01]  /*e670*/  MOV R15, 0xffffffff ;  /* 0xffffffff000f7802 */ /* 0x000fe20000000f00 */
[----:B-1----:R-:W-:Y:S02]  /*e680*/  IMAD.MOV.U32 R12, RZ, RZ, 0x1 ;  /* 0x00000001ff0c7424 */ /* 0x002fe400078e00ff */
[----:B------:R-:W-:-:S07]  /*e690*/  IMAD.MOV.U32 R11, RZ, RZ, RZ ;  /* 0x000000ffff0b7224 */ /* 0x000fce00078e00ff */
[----:B0-234-:R-:W-:Y:S05]  /*e6a0*/  WARPSYNC.COLLECTIVE R15, `(.L_x_405) ;  /* 0x000000000f087348 */ /* 0x01dfea0003c00000 */
[----:B------:R1:W0:Y:S02]  /*e6b0*/  SHFL.UP P6, R14, R13, R12, R11 ;  /* 0x0400000c0d0e7389 */ /* 0x00022400000c000b */
[----:B01234-:R-:W-:Y:S01]  /*e6c0*/  ENDCOLLECTIVE ;  /* 0x000000000000791b */ /* 0x01ffe20003800000 */
.L_x_405:
[----:B------:R-:W-:Y:S05]  /*e6d0*/  BSYNC B0 ;  /* 0x0000000000007941 */ /* 0x000fea0003800000 */
.L_x_404:
[----:B------:R-:W-:Y:S01]  /*e6e0*/  ISETP.NE.AND P0, PT, R8, RZ, PT ;  /* 0x000000ff0800720c */ /* 0x000fe20003f05270 */
[----:B------:R-:W-:Y:S02]  /*e6f0*/  IMAD.MOV.U32 R12, RZ, RZ, 0x2 ;  /* 0x00000002ff0c7424 */ /* 0x000fe400078e00ff */
[----:B------:R-:W-:Y:S01]  /*e700*/  IMAD.MOV.U32 R11, RZ, RZ, RZ ;  /* 0x000000ffff0b7224 */ /* 0x000fe200078e00ff */
[----:B------:R-:W-:Y:S01]  /*e710*/  SEL R14, R14, RZ, P0 ;  /* 0x000000ff0e0e7207 */ /* 0x000fe20000000000 */
[----:B------:R-:W-:Y:S01]  /*e720*/  IMAD.MOV.U32 R15, RZ, RZ, -0x1 ;  /* 0xffffffffff0f7424 */ /* 0x000fe200078e00ff */
[----:B------:R-:W-:-:S03]  /*e730*/  ISETP.GE.U32.AND P0, PT, R8, 0x2, PT ;  /* 0x000000020800780c */ /* 0x000fc60003f06070 */
[----:B------:R-:W-:-:S10]  /*e740*/  IMAD.IADD R13, R3, 0x1, R14 ;  /* 0x00000001030d7824 */ /* 0x000fd400078e020e */
[----:B------:R-:W-:Y:S05]  /*e750*/  WARPSYNC.COLLECTIVE R15, `(.L_x_406) ;  /* 0x000000000f087348 */ /* 0x000fea0003c00000 */
[----:B------:R0:W1:Y:S02]  /*e760*/  SHFL.UP P6, R14, R13, R12, R11 ;  /* 0x0400000c0d0e7389 */ /* 0x00006400000c000b */
[----:B01----:R-:W-:Y:S01]  /*e770*/  ENDCOLLECTIVE ;  /* 0x000000000000791b */ /* 0x003fe20003800000 */
.L_x_406:
[----:B------:R-:W-:Y:S01]  /*e780*/  IMAD.MOV.U32 R12, RZ, RZ, 0x4 ;  /* 0x00000004ff0c7424 */ /* 0x000fe200078e00ff */
[----:B------:R-:W-:Y:S02]  /*e790*/  SEL R2, R14, RZ, P0 ;  /* 0x000000ff0e027207 */ /* 0x000fe40000000000 */
[----:B------:R-:W-:Y:S02]  /*e7a0*/  ISETP.GE.U32.AND P0, PT, R8, 0x4, PT ;  /* 0x000000040800780c */ /* 0x000fe40003f06070 */
[----:B------:R-:W-:-:S05]  /*e7b0*/  IADD3 R2, R13, R2, RZ ;  /* 0x000000020d027210 */ /* 0x000fca0007ffe0ff */
[----:B------:R-:W-:-:S07]  /*e7c0*/  IMAD.MOV.U32 R13, RZ, RZ, R2 ;  /* 0x000000ffff0d7224 */ /* 0x000fce00078e0002 */
[----:B------:R-:W-:Y:S05]  /*e7d0*/  WARPSYNC.COLLECTIVE R15, `(.L_x_407) ;  /* 0x000000000f087348 */ /* 0x000fea0003c00000 */
[----:B------:R0:W1:Y:S02]  /*e7e0*/  SHFL.UP P6, R14, R13, R12, R11 ;  /* 0x0400000c0d0e7389 */ /* 0x00006400000c000b */
[----:B01----:R-:W-:Y:S01]  /*e7f0*/  ENDCOLLECTIVE ;  /* 0x000000000000791b */ /* 0x003fe20003800000 */
.L_x_407:
[----:B------:R-:W-:Y:S02]  /*e800*/  MOV R12, 0x8 ;  /* 0x00000008000c7802 */ /* 0x000fe40000000f00 */
[----:B------:R-:W-:Y:S02]  /*e810*/  SEL R7, R14, RZ, P0 ;  /* 0x000000ff0e077207 */ /* 0x000fe40000000000 */
[----:B------:R-:W-:-:S03]  /*e820*/  ISETP.GE.U32.AND P0, PT, R8, 0x8, PT ;  /* 0x000000080800780c */ /* 0x000fc60003f06070 */
[----:B------:R-:W-:-:S04]  /*e830*/  IMAD.IADD R6, R2, 0x1, R7 ;  /* 0x0000000102067824 */ /* 0x000fc800078e0207 */
[----:B------:R-:W-:-:S07]  /*e840*/  IMAD.MOV.U32 R13, RZ, RZ, R6 ;  /* 0x000000ffff0d7224 */ /* 0x000fce00078e0006 */
[----:B------:R-:W-:Y:S05]  /*e850*/  WARPSYNC.COLLECTIVE R15, `(.L_x_408) ;  /* 0x000000000f087348 */ /* 0x000fea0003c00000 */
[----:B------:R0:W1:Y:S02]  /*e860*/  SHFL.UP P6, R14, R13, R12, R11 ;  /* 0x0400000c0d0e7389 */ /* 0x00006400000c000b */
[----:B01----:R-:W-:Y:S01]  /*e870*/  ENDCOLLECTIVE ;  /* 0x000000000000791b */ /* 0x003fe20003800000 */
.L_x_408:
[----:B------:R-:W-:Y:S01]  /*e880*/  IMAD.MOV.U32 R12, RZ, RZ, 0x10 ;  /* 0x00000010ff0c7424 */ /* 0x000fe200078e00ff */
[----:B------:R-:W-:Y:S02]  /*e890*/  SEL R7, R14, RZ, P0 ;  /* 0x000000ff0e077207 */ /* 0x000fe40000000000 */
[----:B------:R-:W-:-:S03]  /*e8a0*/  ISETP.GE.U32.AND P0, PT, R8, 0x10, PT ;  /* 0x000000100800780c */ /* 0x000fc60003f06070 */
[----:B------:R-:W-:-:S04]  /*e8b0*/  IMAD.IADD R7, R6, 0x1, R7 ;  /* 0x0000000106077824 */ /* 0x000fc800078e0207 */
[----:B------:R-:W-:-:S07]  /*e8c0*/  IMAD.MOV.U32 R13, RZ, RZ, R7 ;  /* 0x000000ffff0d7224 */ /* 0x000fce00078e0007 */
[----:B------:R-:W-:Y:S05]  /*e8d0*/  WARPSYNC.COLLECTIVE R15, `(.L_x_409) ;  /* 0x000000000f087348 */ /* 0x000fea0003c00000 */
[----:B------:R0:W1:Y:S02]  /*e8e0*/  SHFL.UP P6, R14, R13, R12, R11 ;  /* 0x0400000c0d0e7389 */ /* 0x00006400000c000b */
[----:B01----:R-:W-:Y:S01]  /*e8f0*/  ENDCOLLECTIVE ;  /* 0x000000000000791b */ /* 0x003fe20003800000 */
.L_x_409:
[----:B------:R-:W-:Y:S02]  /*e900*/  IMAD.MOV.U32 R12, RZ, RZ, 0x1f ;  /* 0x0000001fff0c7424 */ /* 0x000fe400078e00ff */
[----:B------:R-:W-:Y:S01]  /*e910*/  IMAD.MOV.U32 R11, RZ, RZ, 0x1f ;  /* 0x0000001fff0b7424 */ /* 0x000fe200078e00ff */
[----:B------:R-:W-:-:S05]  /*e920*/  SEL R2, R14, RZ, P0 ;  /* 0x000000ff0e027207 */ /* 0x000fca0000000000 */
[----:B------:R-:W-:-:S05]  /*e930*/  IMAD.IADD R2, R7, 0x1, R2 ;  /* 0x0000000107027824 */ /* 0x000fca00078e0202 */
[----:B------:R-:W-:-:S07]  /*e940*/  MOV R13, R2 ;  /* 0x00000002000d7202 */ /* 0x000fce0000000f00 */
[----:B------:R-:W-:Y:S05]  /*e950*/  WARPSYNC.COLLECTIVE R15, `(.L_x_410) ;  /* 0x000000000f087348 */ /* 0x000fea0003c00000 */
[----:B------:R0:W1:Y:S02]  /*e960*/  SHFL.IDX P6, R14, R13, R12, R11 ;  /* 0x0000000c0d0e7389 */ /* 0x00006400000c000b */
[----:B01----:R-:W-:Y:S01]  /*e970*/  ENDCOLLECTIVE ;  /* 0x000000000000791b */ /* 0x003fe20003800000 */
.L_x_410:
[----:B------:R-:W-:Y:S05]  /*e980*/  BRA `(.L_x_411) ;  /* 0xffffffe800707947 */ /* 0x000fea000383ffff */
.L_x_364:
[----:B------:R-:W-:Y:S01]  /*e990*/  BSSY B0, `(.L_x_412) ;  /* 0x0000008000007945 */ /* 0x000fe20003800000 */
[----:B-----5:R-:W-:Y:S01]  /*e9a0*/  IMAD.MOV.U32 R13, RZ, RZ, R3 ;  /* 0x000000ffff0d7224 */ /* 0x020fe200078e0003 */
[----:B-1----:R-:W-:Y:S01]  /*e9b0*/  MOV R11, RZ ;  /* 0x000000ff000b7202 */ /* 0x002fe20000000f00 */
[----:B------:R-:W-:Y:S02]  /*e9c0*/  IMAD.MOV.U32 R12, RZ, RZ, 0x1 ;  /* 0x00000001ff0c7424 */ /* 0x000fe400078e00ff */
[----:B------:R-:W-:-:S07]  /*e9d0*/  IMAD.MOV.U32 R15, RZ, RZ, -0x1 ;  /* 0xffffffffff0f7424 */ /* 0x000fce00078e00ff */
[----:B0-----:R-:W-:Y:S05]  /*e9e0*/  WARPSYNC.COLLECTIVE R15, `(.L_x_413) ;  /* 0x000000000f087348 */ /* 0x001fea0003c00000 */
[----:B------:R1:W2:Y:S02]  /*e9f0*/  SHFL.UP P6, R14, R13, R12, R11 ;  /* 0x0400000c0d0e7389 */ /* 0x0002a400000c000b */
[----:B012---:R-:W-:Y:S01]  /*ea00*/  ENDCOLLECTIVE ;  /* 0x000000000000791b */ /* 0x007fe20003800000 */
.L_x_413:
[----:B------:R-:W-:Y:S05]  /*ea10*/  BSYNC B0 ;  /* 0x0000000000007941 */ /* 0x000fea0003800000 */
.L_x_412:
[----:B------:R-:W-:Y:S01]  /*ea20*/  ISETP.NE.AND P0, PT, R8, RZ, PT ;  /* 0x000000ff0800720c */ /* 0x000fe20003f05270 */
[----:B------:R-:W-:Y:S01]  /*ea30*/  IMAD.MOV.U32 R12, RZ, RZ, 0x2 ;  /* 0x00000002ff0c7424 */ /* 0x000fe200078e00ff */
[----:B------:R-:W-:Y:S01]  /*ea40*/  MOV R15, 0xffffffff ;  /* 0xffffffff000f7802 */ /* 0x000fe20000000f00 */
[----:B------:R-:W-:Y:S01]  /*ea50*/  IMAD.MOV.U32 R11, RZ, RZ, RZ ;  /* 0x000000ffff0b7224 */ /* 0x000fe200078e00ff */
[----:B------:R-:W-:Y:S02]  /*ea60*/  SEL R14, R14, RZ, P0 ;  /* 0x000000ff0e0e7207 */ /* 0x000fe40000000000 */
[----:B------:R-:W-:-:S03]  /*ea70*/  ISETP.GE.U32.AND P0, PT, R8, 0x2, PT ;  /* 0x000000020800780c */ /* 0x000fc60003f06070 */
[----:B------:R-:W-:-:S10]  /*ea80*/  IMAD.IADD R13, R3, 0x1, R14 ;  /* 0x00000001030d7824 */ /* 0x000fd400078e020e */
[----:B------:R-:W-:Y:S05]  /*ea90*/  WARPSYNC.COLLECTIVE R15, `(.L_x_414) ;  /* 0x000000000f087348 */ /* 0x000fea0003c00000 */
[----:B------:R0:W1:Y:S02]  /*eaa0*/  SHFL.UP P6, R14, R13, R12, R11 ;  /* 0x0400000c0d0e7389 */ /* 0x00006400000c000b */
[----:B01----:R-:W-:Y:S01]  /*eab0*/  ENDCOLLECTIVE ;  /* 0x000000000000791b */ /* 0x003fe20003800000 */
.L_x_414:
        /* <DEDUP_REMOVED lines=8> */
.L_x_415:
[----:B------:R-:W-:Y:S01]  /*eb40*/  IMAD.MOV.U32 R12, RZ, RZ, 0x8 ;  /* 0x00000008ff0c7424 */ /* 0x000fe200078e00ff */
[----:B------:R-:W-:Y:S02]  /*eb50*/  SEL R7, R14, RZ, P0 ;  /* 0x000000ff0e077207 */ /* 0x000fe40000000000 */
[----:B------:R-:W-:-:S03]  /*eb60*/  ISETP.GE.U32.AND P0, PT, R8, 0x8, PT ;  /* 0x000000080800780c */ /* 0x000fc60003f06070 */
[----:B------:R-:W-:-:S05]  /*eb70*/  IMAD.IADD R6, R2, 0x1, R7 ;  /* 0x0000000102067824 */ /* 0x000fca00078e0207 */
[----:B------:R-:W-:-:S07]  /*eb80*/  MOV R13, R6 ;  /* 0x00000006000d7202 */ /* 0x000fce0000000f00 */
[----:B------:R-:W-:Y:S05]  /*eb90*/  WARPSYNC.COLLECTIVE R15, `(.L_x_416) ;  /* 0x000000000f087348 */ /* 0x000fea0003c00000 */
[----:B------:R0:W1:Y:S02]  /*eba0*/  SHFL.UP P6, R14, R13, R12, R11 ;  /* 0x0400000c0d0e7389 */ /* 0x00006400000c000b */
[----:B01----:R-:W-:Y:S01]  /*ebb0*/  ENDCOLLECTIVE ;  /* 0x000000000000791b */ /* 0x003fe20003800000 */
.L_x_416:
        /* <DEDUP_REMOVED lines=8> */
.L_x_417:
[----:B------:R-:W-:Y:S02]  /*ec40*/  IMAD.MOV.U32 R12, RZ, RZ, 0x1f ;  /* 0x0000001fff0c7424 */ /* 0x000fe400078e00ff */
[----:B------:R-:W-:Y:S01]  /*ec50*/  IMAD.MOV.U32 R11, RZ, RZ, 0x1f ;  /* 0x0000001fff0b7424 */ /* 0x000fe200078e00ff */
[----:B------:R-:W-:-:S04]  /*ec60*/  SEL R2, R14, RZ, P0 ;  /* 0x000000ff0e027207 */ /* 0x000fc80000000000 */
[----:B------:R-:W-:-:S05]  /*ec70*/  IADD3 R2, R7, R2, RZ ;  /* 0x0000000207027210 */ /* 0x000fca0007ffe0ff */
[----:B------:R-:W-:-:S07]  /*ec80*/  IMAD.MOV.U32 R13, RZ, RZ, R2 ;  /* 0x000000ffff0d7224 */ /* 0x000fce00078e0002 */
[----:B------:R-:W-:Y:S05]  /*ec90*/  WARPSYNC.COLLECTIVE R15, `(.L_x_418) ;  /* 0x000000000f087348 */ /* 0x000fea0003c00000 */
[----:B------:R0:W1:Y:S02]  /*eca0*/  SHFL.IDX P6, R14, R13, R12, R11 ;  /* 0x0000000c0d0e7389 */ /* 0x00006400000c000b */
[----:B01----:R-:W-:Y:S01]  /*ecb0*/  ENDCOLLECTIVE ;  /* 0x000000000000791b */ /* 0x003fe20003800000 */
.L_x_418:
[----:B------:R-:W-:Y:S05]  /*ecc0*/  BRA `(.L_x_419) ;  /* 0xffffffe800547947 */ /* 0x000fea000383ffff */
.L_x_366:
[----:B------:R-:W-:Y:S01]  /*ecd0*/  BSSY B0, `(.L_x_420) ;  /* 0x0000006000007945 */ /* 0x000fe20003800000 */
[----:B------:R-:W-:Y:S01]  /*ece0*/  PLOP3.LUT P6, PT, P6, PT, PT, 0x8, 0x0 ;  /* 0x000000000000781c */ /* 0x000fe200037ce170 */
[----:B------:R-:W-:-:S12]  /*ecf0*/  IMAD.MOV.U32 R15, RZ, RZ, -0x1 ;  /* 0xffffffffff0f7424 */ /* 0x000fd800078e00ff */
[----:B01----:R-:W-:Y:S05]  /*ed00*/  WARPSYNC.COLLECTIVE R15, `(.L_x_421) ;  /* 0x000000000f087348 */ /* 0x003fea0003c00000 */
[----:B------:R-:W-:Y:S01]  /*ed10*/  VOTE.ANY R14, PT, P6 ;  /* 0x00000000000e7806 */ /* 0x000fe200030e0100 */
[----:B01----:R-:W-:Y:S06]  /*ed20*/  ENDCOLLECTIVE ;  /* 0x000000000000791b */ /* 0x003fec0003800000 */
.L_x_421:
[----:B------:R-:W-:Y:S05]  /*ed30*/  BSYNC B0 ;  /* 0x0000000000007941 */ /* 0x000fea0003800000 */
.L_x_420:
[----:B------:R-:W-:Y:S01]  /*ed40*/  MOV R7, R14 ;  /* 0x0000000e00077202 */ /* 0x000fe20000000f00 */
[----:B------:R-:W-:Y:S02]  /*ed50*/  IMAD.MOV.U32 R13, RZ, RZ, R3 ;  /* 0x000000ffff0d7224 */ /* 0x000fe400078e0003 */
[----:B------:R-:W-:Y:S01]  /*ed60*/  IMAD.MOV.U32 R11, RZ, RZ, 0x1f ;  /* 0x0000001fff0b7424 */ /* 0x000fe200078e00ff */
[----:B------:R-:W0:Y:S01]  /*ed70*/  POPC R5, R7 ;  /* 0x0000000700057309 */ /* 0x000e220000000000 */
[----:B------:R-:W-:Y:S02]  /*ed80*/  IMAD.MOV.U32 R15, RZ, RZ, -0x1 ;  /* 0xffffffffff0f7424 */ /* 0x000fe400078e00ff */
[----:B0-----:R-:W-:-:S07]  /*ed90*/  IMAD.MOV.U32 R12, RZ, RZ, R5 ;  /* 0x000000ffff0c7224 */ /* 0x001fce00078e0005 */
[----:B------:R-:W-:Y:S05]  /*eda0*/  WARPSYNC.COLLECTIVE R15, `(.L_x_422) ;  /* 0x000000000f087348 */ /* 0x000fea0003c00000 */
[----:B------:R0:W1:Y:S02]  /*edb0*/  SHFL.IDX P6, R14, R13, R12, R11 ;  /* 0x0000000c0d0e7389 */ /* 0x00006400000c000b */
[----:B01----:R-:W-:Y:S01]  /*edc0*/  ENDCOLLECTIVE ;  /* 0x000000000000791b */ /* 0x003fe20003800000 */
.L_x_422:
[----:B------:R-:W-:Y:S01]  /*edd0*/  MOV R17, R14 ;  /* 0x0000000e00117202 */ /* 0x000fe20000000f00 */
[----:B------:R-:W-:Y:S06]  /*ede0*/  BRA `(.L_x_423) ;  /* 0xffffffe800447947 */ /* 0x000fec000383ffff */
.L_x_368:
[----:B------:R-:W-:Y:S01]  /*edf0*/  BSSY B0, `(.L_x_424) ;  /* 0x0000007000007945 */ /* 0x000fe20003800000 */
[----:B------:R-:W-:Y:S02]  /*ee00*/  IMAD.MOV.U32 R13, RZ, RZ, R2 ;  /* 0x000000ffff0d7224 */ /* 0x000fe400078e0002 */
[----:B------:R-:W-:Y:S02]  /*ee10*/  IMAD.MOV.U32 R11, RZ, RZ, 0x1f ;  /* 0x0000001fff0b7424 */ /* 0x000fe400078e00ff */
[----:B------:R-:W-:-:S07]  /*ee20*/  IMAD.MOV.U32 R15, RZ, RZ, -0x1 ;  /* 0xffffffffff0f7424 */ /* 0x000fce00078e00ff */
[----:B0-23--:R-:W-:Y:S05]  /*ee30*/  WARPSYNC.COLLECTIVE R15, `(.L_x_425) ;  /* 0x000000000f087348 */ /* 0x00dfea0003c00000 */
[----:B------:R1:W4:Y:S02]  /*ee40*/  SHFL.IDX P6, R14, R13, R12, R11 ;  /* 0x0000000c0d0e7389 */ /* 0x00032400000c000b */
[----:B01234-:R-:W-:Y:S01]  /*ee50*/  ENDCOLLECTIVE ;  /* 0x000000000000791b */ /* 0x01ffe20003800000 */
.L_x_425:
[----:B------:R-:W-:Y:S05]  /*ee60*/  BSYNC B0 ;  /* 0x0000000000007941 */ /* 0x000fea0003800000 */
.L_x_424:
[----:B------:R-:W-:Y:S05]  /*ee70*/  BRA `(.L_x_367) ;  /* 0xffffffe8003c7947 */ /* 0x000fea000383ffff */
.L_x_372:
[----:B0-----:R0:W2:Y:S02]  /*ee80*/  SYNCS.PHASECHK.TRANS64.TRYWAIT P0, [R0+URZ+0x28c20], R3 ;  /* 0x028c2003000075a7 */ /* 0x0010a4000800017f */
[----:B--2---:R-:W-:Y:S05]  /*ee90*/  @!P0 NANOSLEEP.SYNCS 0x989680 ;  /* 0x009896800000895d */ /* 0x004fea0003900000 */
[----:B------:R-:W2:Y:S02]  /*eea0*/  @!P0 SYNCS.PHASECHK.TRANS64 P0, [R0+URZ+0x28c20], R3 ;  /* 0x028c2003000085a7 */ /* 0x000ea4000800007f */
[----:B--2---:R-:W-:Y:S05]  /*eeb0*/  @!P0 BRA `(.L_x_372) ;  /* 0xfffffffc00f08947 */ /* 0x004fea000383ffff */
[----:B------:R-:W-:Y:S05]  /*eec0*/  BRA `(.L_x_426) ;  /* 0xffffffec00207947 */ /* 0x000fea000383ffff */
.L_x_373:
[----:B------:R-:W2:Y:S01]  /*eed0*/  S2R R2, SR_TID.X ;  /* 0x0000000000027919 */ /* 0x000ea20000002100 */
[----:B------:R-:W-:Y:S01]  /*eee0*/  BSSY B0, `(.L_x_427) ;  /* 0x000000a000007945 */ /* 0x000fe20003800000 */
[----:B-1----:R-:W-:Y:S01]  /*eef0*/  MOV R12, RZ ;  /* 0x000000ff000c7202 */ /* 0x002fe20000000f00 */
[----:B------:R-:W-:Y:S02]  /*ef00*/  IMAD.MOV.U32 R11, RZ, RZ, 0x1f ;  /* 0x0000001fff0b7424 */ /* 0x000fe400078e00ff */
[----:B------:R-:W-:Y:S01]  /*ef10*/  IMAD.MOV.U32 R15, RZ, RZ, -0x1 ;  /* 0xffffffffff0f7424 */ /* 0x000fe200078e00ff */
[----:B--2---:R-:W-:-:S04]  /*ef20*/  SHF.R.U32.HI R2, RZ, 0x5, R2 ;  /* 0x00000005ff027819 */ /* 0x004fc80000011602 */
[----:B------:R-:W-:-:S05]  /*ef30*/  LOP3.LUT R2, R2, 0x3, RZ, 0xc0, !PT ;  /* 0x0000000302027812 */ /* 0x000fca00078ec0ff */
[----:B------:R-:W-:-:S07]  /*ef40*/  IMAD.MOV.U32 R13, RZ, RZ, R2 ;  /* 0x000000ffff0d7224 */ /* 0x000fce00078e0002 */
[----:B0-----:R-:W-:Y:S05]  /*ef50*/  WARPSYNC.COLLECTIVE R15, `(.L_x_428) ;  /* 0x000000000f087348 */ /* 0x001fea0003c00000 */
[----:B------:R1:W2:Y:S02]  /*ef60*/  SHFL.IDX P6, R14, R13, R12, R11 ;  /* 0x0000000c0d0e7389 */ /* 0x0002a400000c000b */
[----:B012---:R-:W-:Y:S01]  /*ef70*/  ENDCOLLECTIVE ;  /* 0x000000000000791b */ /* 0x007fe20003800000 */
.L_x_428:
[----:B------:R-:W-:Y:S05]  /*ef80*/  BSYNC B0 ;  /* 0x0000000000007941 */ /* 0x000fea0003800000 */
.L_x_427:
[----:B------:R-:W-:Y:S05]  /*ef90*/  BRA `(.L_x_429) ;  /* 0xffffffec00087947 */ /* 0x000fea000383ffff */
.L_x_376:
[----:B------:R-:W-:Y:S01]  /*efa0*/  BSSY B1, `(.L_x_430) ;  /* 0x0000006000017945 */ /* 0x000fe20003800000 */
[----:B------:R-:W-:-:S07]  /*efb0*/  IMAD.MOV.U32 R15, RZ, RZ, -0x1 ;  /* 0xffffffffff0f7424 */ /* 0x000fce00078e00ff */
[----:B012---:R-:W-:Y:S05]  /*efc0*/  WARPSYNC.COLLECTIVE R15, `(.L_x_431) ;  /* 0x000000000f0c7348 */ /* 0x007fea0003c00000 */
[----:B------:R-:W-:Y:S02]  /*efd0*/  ELECT P6, UR62, PT ;  /* 0x00000000003e782f */ /* 0x000fe400038c0000 */
[----:B------:R-:W-:Y:S01]  /*efe0*/  MOV R14, UR62 ;  /* 0x0000003e000e7c02 */ /* 0x000fe20008000f00 */
[----:B012---:R-:W-:Y:S10]  /*eff0*/  ENDCOLLECTIVE ;  /* 0x000000000000791b */ /* 0x007ff40003800000 */
.L_x_431:
[----:B------:R-:W-:Y:S05]  /*f000*/  BSYNC B1 ;  /* 0x0000000000017941 */ /* 0x000fea0003800000 */
.L_x_430:
[----:B------:R-:W-:Y:S05]  /*f010*/  BRA `(.L_x_432) ;  /* 0xffffffec00007947 */ /* 0x000fea000383ffff */
.L_x_378:
[----:B0-----:R0:W2:Y:S02]  /*f020*/  SYNCS.PHASECHK.TRANS64.TRYWAIT P0, [R6+URZ], R5 ;  /* 0x00000005060075a7 */ /* 0x0010a4000800017f */
[----:B--2---:R-:W-:Y:S05]  /*f030*/  @!P0 NANOSLEEP.SYNCS 0x989680 ;  /* 0x009896800000895d */ /* 0x004fea0003900000 */
[----:B------:R-:W2:Y:S02]  /*f040*/  @!P0 SYNCS.PHASECHK.TRANS64 P0, [R6+URZ], R5 ;  /* 0x00000005060085a7 */ /* 0x000ea4000800007f */
[----:B--2---:R-:W-:Y:S05]  /*f050*/  @!P0 BRA `(.L_x_378) ;  /* 0xfffffffc00f08947 */ /* 0x004fea000383ffff */
[----:B------:R-:W-:Y:S05]  /*f060*/  BRA `(.L_x_433) ;  /* 0xffffffec003c7947 */ /* 0x000fea000383ffff */
.L_x_379:
[----:B--2---:R2:W3:Y:S02]  /*f070*/  SYNCS.PHASECHK.TRANS64.TRYWAIT P0, [R7+URZ], R2 ;  /* 0x00000002070075a7 */ /* 0x0044e4000800017f */
[----:B---3--:R-:W-:Y:S05]  /*f080*/  @!P0 NANOSLEEP.SYNCS 0x989680 ;  /* 0x009896800000895d */ /* 0x008fea0003900000 */
[----:B------:R-:W3:Y:S02]  /*f090*/  @!P0 SYNCS.PHASECHK.TRANS64 P0, [R7+URZ], R2 ;  /* 0x00000002070085a7 */ /* 0x000ee4000800007f */
[----:B---3--:R-:W-:Y:S05]  /*f0a0*/  @!P0 BRA `(.L_x_379) ;  /* 0xfffffffc00f08947 */ /* 0x008fea000383ffff */
[----:B------:R-:W-:Y:S05]  /*f0b0*/  BRA `(.L_x_434) ;  /* 0xffffffec00307947 */ /* 0x000fea000383ffff */
.L_x_381:
[----:B---3--:R3:W4:Y:S02]  /*f0c0*/  SYNCS.PHASECHK.TRANS64.TRYWAIT P0, [R4+URZ], R5 ;  /* 0x00000005040075a7 */ /* 0x008724000800017f */
[----:B----4-:R-:W-:Y:S05]  /*f0d0*/  @!P0 NANOSLEEP.SYNCS 0x989680 ;  /* 0x009896800000895d */ /* 0x010fea0003900000 */
[----:B------:R-:W4:Y:S02]  /*f0e0*/  @!P0 SYNCS.PHASECHK.TRANS64 P0, [R4+URZ], R5 ;  /* 0x00000005040085a7 */ /* 0x000f24000800007f */
[----:B----4-:R-:W-:Y:S05]  /*f0f0*/  @!P0 BRA `(.L_x_381) ;  /* 0xfffffffc00f08947 */ /* 0x010fea000383ffff */
[----:B------:R-:W-:Y:S05]  /*f100*/  BRA `(.L_x_435) ;  /* 0xffffffec00387947 */ /* 0x000fea000383ffff */
.L_x_436:
        /* <DEDUP_REMOVED lines=15> */
.L_x_4551:


//--------------------- .text._ZN7cutlass13device_kernelIN5flash11enable_sm90INS1_16FlashAttnFwdSm90INS1_25CollectiveMainloopFwdSm90ILi2EN4cute5tupleIJNS5_1CILi1EEES8_S8_EEENS6_IJNS7_ILi64EEESA_SA_EEELi512ENS_10bfloat16_tEfNS_4arch4Sm90ELb0ELb0ELb0ELb1ELb0ELb1ELb0ELb0ELb0ELb0ELb0ELb0EEENS1_21CollectiveEpilogueFwdINS6_IJSA_NS7_ILi512EEESA_EEES9_SC_SE_Li256ELb1ELb0ELb0ELb0EEENS1_36VarlenDynamicPersistentTileSchedulerILi64ELi64ELi256ELi32ELb0ELb0ELb1ELb0ELb1ELb1EEEEEEEEEvNT_6ParamsE --------------------------
	.section	.text._ZN7cutlass13device_kernelIN5flash11enable_sm90INS1_16FlashAttnFwdSm90INS1_25CollectiveMainloopFwdSm90ILi2EN4cute5tupleIJNS5_1CILi1EEES8_S8_EEENS6_IJNS7_ILi64EEESA_SA_EEELi512ENS_10bfloat16_tEfNS_4arch4Sm90ELb0ELb0ELb0ELb1ELb0ELb1ELb0ELb0ELb0ELb0ELb0ELb0EEENS1_21CollectiveEpilogueFwdINS6_IJSA_NS7_ILi512EEESA_EEES9_SC_SE_Li256ELb1ELb0ELb0ELb0EEENS1_36VarlenDynamicPersistentTileSchedulerILi64ELi64ELi256ELi32ELb0ELb0ELb1ELb0ELb1ELb1EEEEEEEEEvNT_6ParamsE,"ax",@progbits
	.align	128
.text._ZN7cutlass13device_kernelIN5flash11enable_sm90INS1_16FlashAttnFwdSm90INS1_25CollectiveMainloopFwdSm90ILi2EN4cute5tupleIJNS5_1CILi1EEES8_S8_EEENS6_IJNS7_ILi64EEESA_SA_EEELi512ENS_10bfloat16_tEfNS_4arch4Sm90ELb0ELb0ELb0ELb1ELb0ELb1ELb0ELb0ELb0ELb0ELb0ELb0EEENS1_21CollectiveEpilogueFwdINS6_IJSA_NS7_ILi512EEESA_EEES9_SC_SE_Li256ELb1ELb0ELb0ELb0EEENS1_36VarlenDynamicPersistentTileSchedulerILi64ELi64ELi256ELi32ELb0ELb0ELb1ELb0ELb1ELb1EEEEEEEEEvNT_6ParamsE:
        .type           _ZN7cutlass13device_kernelIN5flash11enable_sm90INS1_16FlashAttnFwdSm90INS1_25CollectiveMainloopFwdSm90ILi2EN4cute5tupleIJNS5_1CILi1EEES8_S8_EEENS6_IJNS7_ILi64EEESA_SA_EEELi512ENS_10bfloat16_tEfNS_4arch4Sm90ELb0ELb0ELb0ELb1ELb0ELb1ELb0ELb0ELb0ELb0ELb0ELb0EEENS1_21CollectiveEpilogueFwdINS6_IJSA_NS7_ILi512EEESA_EEES9_SC_SE_Li256ELb1ELb0ELb0ELb0EEENS1_36VarlenDynamicPersistentTileSchedulerILi64ELi64ELi256ELi32ELb0ELb0ELb1ELb0ELb1ELb1EEEEEEEEEvNT_6ParamsE,@function
        .size           _ZN7cutlass13device_kernelIN5flash11enable_sm90INS1_16FlashAttnFwdSm90INS1_25CollectiveMainloopFwdSm90ILi2EN4cute5tupleIJNS5_1CILi1EEES8_S8_EEENS6_IJNS7_ILi64EEESA_SA_EEELi512ENS_10bfloat16_tEfNS_4arch4Sm90ELb0ELb0ELb0ELb1ELb0ELb1ELb0ELb0ELb0ELb0ELb0ELb0EEENS1_21CollectiveEpilogueFwdINS6_IJSA_NS7_ILi512EEESA_EEES9_SC_SE_Li256ELb1ELb0ELb0ELb0EEENS1_36VarlenDynamicPersistentTileSchedulerILi64ELi64ELi256ELi32ELb0ELb0ELb1ELb0ELb1ELb1EEEEEEEEEvNT_6ParamsE,(.L_x_4552 - _ZN7cutlass13device_kernelIN5flash11enable_sm90INS1_16FlashAttnFwdSm90INS1_25CollectiveMainloopFwdSm90ILi2EN4cute5tupleIJNS5_1CILi1EEES8_S8_EEENS6_IJNS7_ILi64EEESA_SA_EEELi512ENS_10bfloat16_tEfNS_4arch4Sm90ELb0ELb0ELb0ELb1ELb0ELb1ELb0ELb0ELb0ELb0ELb0ELb0EEENS1_21CollectiveEpilogueFwdINS6_IJSA_NS7_ILi512EEESA_EEES9_SC_SE_Li256ELb1ELb0ELb0ELb0EEENS1_36VarlenDynamicPersistentTileSchedulerILi64ELi64ELi256ELi32ELb0ELb0ELb1ELb0ELb1ELb1EEEEEEEEEvNT_6ParamsE)
        .other          _ZN7cutlass13device_kernelIN5flash11enable_sm90INS1_16FlashAttnFwdSm90INS1_25CollectiveMainloopFwdSm90ILi2EN4cute5tupleIJNS5_1CILi1EEES8_S8_EEENS6_IJNS7_ILi64EEESA_SA_EEELi512ENS_10bfloat16_tEfNS_4arch4Sm90ELb0ELb0ELb0ELb1ELb0ELb1ELb0ELb0ELb0ELb0ELb0ELb0EEENS1_21CollectiveEpilogueFwdINS6_IJSA_NS7_ILi512EEESA_EEES9_SC_SE_Li256ELb1ELb0ELb0ELb0EEENS1_36VarlenDynamicPersistentTileSchedulerILi64ELi64ELi256ELi32ELb0ELb0ELb1ELb0ELb1ELb1EEEEEEEEEvNT_6ParamsE,@"STO_CUDA_ENTRY STV_DEFAULT"
_ZN7cutlass13device_kernelIN5flash11enable_sm90INS1_16FlashAttnFwdSm90INS1_25CollectiveMainloopFwdSm90ILi2EN4cute5tupleIJNS5_1CILi1EEES8_S8_EEENS6_IJNS7_ILi64EEESA_SA_EEELi512ENS_10bfloat16_tEfNS_4arch4Sm90ELb0ELb0ELb0ELb1ELb0ELb1ELb0ELb0ELb0ELb0ELb0ELb0EEENS1_21CollectiveEpilogueFwdINS6_IJSA_NS7_ILi512EEESA_EEES9_SC_SE_Li256ELb1ELb0ELb0ELb0EEENS1_36VarlenDynamicPersistentTileSchedulerILi64ELi64ELi256ELi32ELb0ELb0ELb1ELb0ELb1ELb1EEEEEEEEEvNT_6ParamsE:
[----:B------:R-:W0:Y:S02]  /*0000*/  LDC R1, c[0x0][0x28] ;  /* 0x00000a00ff017b82 */ /* 0x000e240000000800 */
[----:B0-----:R-:W-:Y:S01]  /*0010*/  VIADD R1, R1, 0xffffffc0 ;  /* 0xffffffc001017836 */ /* 0x001fe20000000000 */
[----:B------:R-:W0:Y:S01]  /*0020*/  S2R R3, SR_TID.X ;  /* 0x0000000000037919 */ /* 0x000e220000002100 */
[----:B------:R-:W-:Y:S01]  /*0030*/  ELECT P0, URZ, PT ;  /* 0x00000000003f782f */ /* 0x000fe20003800000 */
[----:B------:R-:W-:Y:S01]  /*0040*/  BSSY B0, `(.L_x_437) ;  /* 0x0000016000007945 */ /* 0x000fe20003800000 */
[----:B0-----:R-:W-:-:S05]  /*0050*/  SHF.R.U32.HI R0, RZ, 0x5, R3 ;  /* 0x00000005ff007819 */ /* 0x001fca0000011603 */
[----:B------:R-:W0:Y:S02]  /*0060*/  SHFL.IDX PT, R2, R0, RZ, 0x1f ;  /* 0x00001fff00027589 */ /* 0x000e2400000e0000 */
[----:B0-----:R-:W-:-:S13]  /*0070*/  ISETP.EQ.AND P0, PT, R2, RZ, P0 ;  /* 0x000000ff0200720c */ /* 0x001fda0000702270 */
        /* <DEDUP_REMOVED lines=17> */
[----:B0-----:R-:W-:Y:S01]  /*0190*/  NOP ;  /* 0x0000000000007918 */ /* 0x001fe20000000000 */
.L_x_438:
[----:B------:R-:W-:Y:S05]  /*01a0*/  BSYNC B0 ;  /* 0x0000000000007941 */ /* 0x000fea0003800000 */
.L_x_437:
[----:B------:R-:W-:Y:S01]  /*01b0*/  SHF.R.U32.HI R3, RZ, 0x7, R3 ;  /* 0x00000007ff037819 */ /* 0x000fe20000011603 */
[----:B------:R-:W-:Y:S01]  /*01c0*/  VOTEU.ANY UP0, P0 ;  /* 0x00000000003f7886 */ /* 0x000fe20000000100 */
[----:B------:R-:W0:Y:S01]  /*01d0*/  SHFL.IDX PT, R2, R0, RZ, 0x1f ;  /* 0x00001fff00027589 */ /* 0x000e2200000e0000 */
[----:B------:R-:W-:Y:S01]  /*01e0*/  UMOV UR4, 0x1 ;  /* 0x0000000100047882 */ /* 0x000fe20000000000 */
[----:B------:R-:W-:Y:S01]  /*01f0*/  UMOV UR7, 0x100 ;  /* 0x0000010000077882 */ /* 0x000fe20000000000 */
[----:B------:R-:W-:Y:S01]  /*0200*/  VOTEU.ANY UP1, P0 ;  /* 0x00000000003f7886 */ /* 0x000fe20000020100 */
[----:B------:R-:W1:Y:S01]  /*0210*/  SHFL.IDX PT, R3, R3, RZ, 0x1f ;  /* 0x00001fff03037589 */ /* 0x000e6200000e0000 */
[----:B------:R-:W2:Y:S01]  /*0220*/  @UP0 S2UR UR8, SR_CgaCtaId ;  /* 0x00000000000809c3 */ /* 0x000ea20000008800 */
[----:B------:R-:W-:Y:S01]  /*0230*/  @UP0 UMOV UR6, 0x400 ;  /* 0x0000040000060882 */ /* 0x000fe20000000000 */
[----:B------:R-:W-:-:S04]  /*0240*/  @UP0 UIADD3 UR4, -UR4, 0x100000, URZ ;  /* 0x0010000004040890 */ /* 0x000fc8000fffe13f */
[----:B------:R-:W-:Y:S02]  /*0250*/  @UP0 USHF.L.U32 UR5, UR4, 0xb, URZ ;  /* 0x0000000b04050899 */ /* 0x000fe4000800063f */
[----:B------:R-:W-:Y:S01]  /*0260*/  @UP0 USHF.L.U32 UR4, UR4, 0x1, URZ ;  /* 0x0000000104040899 */ /* 0x000fe2000800063f */
[----:B0-----:R-:W-:Y:S01]  /*0270*/  ISETP.NE.AND P1, PT, R2, RZ, PT ;  /* 0x000000ff0200720c */ /* 0x001fe20003f25270 */
[----:B-1----:R0:W-:Y:S01]  /*0280*/  STL [R1], R3 ;  /* 0x0000000301007387 */ /* 0x0021e20000100800 */
[----:B--2---:R-:W-:Y:S02]  /*0290*/  @UP0 ULEA UR8, UR8, UR6, 0x18 ;  /* 0x0000000608080291 */ /* 0x004fe4000f8ec03f */
[----:B------:R-:W-:-:S04]  /*02a0*/  @UP0 UIADD3 UR6, -UR7, 0x100000, URZ ;  /* 0x0010000007060890 */ /* 0x000fc8000fffe13f */
[----:B------:R-:W-:Y:S02]  /*02b0*/  @UP0 USHF.L.U32 UR7, UR6, 0xb, URZ ;  /* 0x0000000b06070899 */ /* 0x000fe4000800063f */
[----:B------:R-:W-:Y:S01]  /*02c0*/  @UP0 USHF.L.U32 UR6, UR6, 0x1, URZ ;  /* 0x0000000106060899 */ /* 0x000fe2000800063f */
[----:B------:R-:W-:Y:S01]  /*02d0*/  VOTEU.ANY UP0, P0 ;  /* 0x00000000003f7886 */ /* 0x000fe20000000100 */
[----:B------:R-:W1:Y:S04]  /*02e0*/  FENCE.VIEW.ASYNC.S ;  /* 0x00000000000073c6 */ /* 0x000e680000000000 */
[----:B-1----:R0:W1:Y:S06]  /*02f0*/  @UP0 SYNCS.EXCH.64 URZ, [UR8+0x28c00], UR4 ;  /* 0x028c0004083f05b2 */ /* 0x00206c0008000100 */
[----:B------:R0:W2:Y:S02]  /*0300*/  @UP1 SYNCS.EXCH.64 URZ, [UR8+0x28c20], UR6 ;  /* 0x028c2006083f15b2 */ /* 0x0000a40008000100 */
[----:B0-----:R-:W-:Y:S05]  /*0310*/  @P1 BRA `(.L_x_439) ;  /* 0x0000000000381947 */ /* 0x001fea0003800000 */
[----:B------:R-:W0:Y:S01]  /*0320*/  S2UR UR5, SR_CgaCtaId ;  /* 0x00000000000579c3 */ /* 0x000e220000008800 */
        /* <DEDUP_REMOVED lines=8> */
[----:B0-----:R0:W3:Y:S01]  /*03b0*/  SYNCS.EXCH.64 URZ, [UR6+0x28c30], UR4 ;  /* 0x028c3004063f75b2 */ /* 0x0010e20008000100 */
[----:B------:R0:W4:Y:S01]  /*03c0*/  SYNCS.EXCH.64 URZ, [UR6+0x28c40], UR4 ;  /* 0x028c4004063f75b2 */ /* 0x0001220008000100 */
[----:B------:R0:W0:Y:S01]  /*03d0*/  SYNCS.EXCH.64 URZ, [UR6+0x28c38], UR4 ;  /* 0x028c3804063f75b2 */ /* 0x0000220008000100 */
[----:B------:R0:W0:Y:S01]  /*03e0*/  SYNCS.EXCH.64 URZ, [UR6+0x28c48], UR4 ;  /* 0x028c4804063f75b2 */ /* 0x0000220008000100 */
[----:B------:R-:W-:Y:S01]  /*03f0*/  NOP ;  /* 0x0000000000007918 */ /* 0x000fe20000000000 */
.L_x_439:
[----:B------:R-:W5:Y:S01]  /*0400*/  SHFL.IDX PT, R2, R0, RZ, 0x1f ;  /* 0x00001fff00027589 */ /* 0x000f6200000e0000 */
[----:B------:R-:W-:Y:S01]  /*0410*/  NOP ;  /* 0x0000000000007918 */ /* 0x000fe20000000000 */
[----:B-----5:R-:W-:-:S13]  /*0420*/  ISETP.NE.AND P0, PT, R2, RZ, PT ;  /* 0x000000ff0200720c */ /* 0x020fda0003f05270 */
        /* <DEDUP_REMOVED lines=17> */
[----:B------:R0:W0:Y:S01]  /*0540*/  SYNCS.EXCH.64 URZ, [UR8+0x28c68], UR4 ;  /* 0x028c6804083f75b2 */ /* 0x0000220008000100 */
[----:B------:R-:W-:Y:S01]  /*0550*/  NOP ;  /* 0x0000000000007918 */ /* 0x000fe20000000000 */
.L_x_440:
[----:B------:R-:W5:Y:S01]  /*0560*/  SHFL.IDX PT, R2, R0, RZ, 0x1f ;  /* 0x00001fff00027589 */ /* 0x000f6200000e0000 */
[----:B------:R-:W-:Y:S01]  /*0570*/  NOP ;  /* 0x0000000000007918 */ /* 0x000fe20000000000 */
[----:B-----5:R-:W-:-:S13]  /*0580*/  ISETP.NE.AND P0, PT, R2, RZ, PT ;  /* 0x000000ff0200720c */ /* 0x020fda0003f05270 */
        /* <DEDUP_REMOVED lines=13> */
[----:B------:R0:W0:Y:S01]  /*0660*/  SYNCS.EXCH.64 URZ, [UR6+0x28c88], UR4 ;  /* 0x028c8804063f75b2 */ /* 0x0000220008000100 */
[----:B------:R-:W-:Y:S01]  /*0670*/  NOP ;  /* 0x0000000000007918 */ /* 0x000fe20000000000 */
.L_x_441:
        /* <DEDUP_REMOVED lines=22> */
.L_x_442:
        /* <DEDUP_REMOVED lines=22> */
.L_x_443:
[----:B------:R-:W-:Y:S01]  /*0940*/  IMAD.MOV.U32 R2, RZ, RZ, 0x1 ;  /* 0x00000001ff027424 */ /* 0x000fe200078e00ff */
[----:B------:R-:W-:Y:S01]  /*0950*/  ISETP.NE.AND P0, PT, R3, RZ, PT ;  /* 0x000000ff0300720c */ /* 0x000fe20003f05270 */
[----:B------:R-:W-:Y:S01]  /*0960*/  NOP ;  /* 0x0000000000007918 */ /* 0x000fe20000000000 */
[----:B------:R-:W-:Y:S01]  /*0970*/  ULDC.64 UR40, c[0x0][0x208] ;  /* 0x0000820000287ab9 */ /* 0x000fe20000000a00 */
[----:B------:R-:W-:Y:S01]  /*0980*/  BSSY B8, `(.L_x_444) ;  /* 0x00013c0000087945 */ /* 0x000fe20003800000 */
[----:B------:R-:W-:-:S05]  /*0990*/  SEL R2, R2, 0x2, !P0 ;  /* 0x0000000202027807 */ /* 0x000fca0004000000 */
[----:B------:R0:W-:Y:S02]  /*09a0*/  STL [R1+0x38], R2 ;  /* 0x0000380201007387 */ /* 0x0001e40000100800 */
[----:B01234-:R-:W-:Y:S06]  /*09b0*/  BAR.SYNC.DEFER_BLOCKING 0x0 ;  /* 0x0000000000007b1d */ /* 0x01ffec0000010000 */
[----:B------:R-:W-:Y:S05]  /*09c0*/  @!P0 BRA `(.L_x_445) ;  /* 0x000000dc00988947 */ /* 0x000fea0003800000 */
.L_x_446:
[----:B------:R-:W-:-:S08]  /*09d0*/  NOP ;  /* 0x0000000000007918 */ /* 0x000fd00000000000 */
[----:B------:R-:W0:Y:S02]  /*09e0*/  USETMAXREG.TRY_ALLOC.CTAPOOL UP0, 0xf0 ;  /* 0x000000f0000079c8 */ /* 0x000e240008000600 */
[----:B0-----:R-:W-:-:S13]  /*09f0*/  PLOP3.LUT P0, PT, PT, PT, UP0, 0x80, 0x0 ;  /* 0x000000000000781c */ /* 0x001fda0003f0f008 */
[----:B------:R-:W-:Y:S05]  /*0a00*/  @!P0 BRA `(.L_x_446) ;  /* 0xfffffffc00f08947 */ /* 0x000fea000383ffff */
[----:B------:R-:W0:Y:S01]  /*0a10*/  S2R R0, SR_TID.X ;  /* 0x0000000000007919 */ /* 0x000e220000002100 */
[----:B------:R-:W1:Y:S01]  /*0a20*/  S2UR UR5, SR_CgaCtaId ;  /* 0x00000000000579c3 */ /* 0x000e620000008800 */
[----:B------:R-:W-:Y:S02]  /*0a30*/  UMOV UR4, 0x400 ;  /* 0x0000040000047882 */ /* 0x000fe40000000000 */
[----:B-1----:R-:W-:-:S06]  /*0a40*/  ULEA UR4, UR5, UR4, 0x18 ;  /* 0x0000000405047291 */ /* 0x002fcc000f8ec03f */
[----:B------:R-:W-:Y:S01]  /*0a50*/  IMAD.U32 R2, RZ, RZ, UR4 ;  /* 0x00000004ff027e24 */ /* 0x000fe2000f8e00ff */
[----:B0-----:R-:W-:Y:S01]  /*0a60*/  SHF.R.U32.HI R0, RZ, 0x7, R0 ;  /* 0x00000007ff007819 */ /* 0x001fe20000011600 */
[----:B------:R-:W-:-:S03]  /*0a70*/  ULDC UR4, c[0x0][0xc14] ;  /* 0x0003050000047ab9 */ /* 0x000fc60000000800 */
[----:B------:R-:W-:Y:S02]  /*0a80*/  ISETP.NE.AND P0, PT, R0, 0x1, PT ;  /* 0x000000010000780c */ /* 0x000fe40003f05270 */
[----:B------:R-:W0:Y:S11]  /*0a90*/  S2R R0, SR_TID.X ;  /* 0x0000000000007919 */ /* 0x000e360000002100 */
[----:B------:R-:W-:Y:S06]  /*0aa0*/  @!P0 BAR.ARV 0x8, 0xa0 ;  /* 0x0202800000008b1d */ /* 0x000fec0000002000 */
[----:B0-----:R-:W-:-:S13]  /*0ab0*/  ISETP.GE.U32.AND P0, PT, R0, 0x100, PT ;  /* 0x000001000000780c */ /* 0x001fda0003f06070 */
[----:B------:R-:W-:Y:S08]  /*0ac0*/  @P0 BAR.ARV 0xf, 0x100 ;  /* 0x03c4000000000b1d */ /* 0x000ff00000002000 */
[----:B------:R-:W-:Y:S06]  /*0ad0*/  BAR.SYNC.DEFER_BLOCKING 0x5, 0x120 ;  /* 0x0144800000007b1d */ /* 0x000fec0000010000 */
[----:B------:R-:W0:Y:S02]  /*0ae0*/  LDS.128 R24, [R2+0x28cd0] ;  /* 0x028cd00002187984 */ /* 0x000e240000000c00 */
[----:B------:R-:W-:Y:S06]  /*0af0*/  BAR.ARV 0x4, 0x120 ;  /* 0x0104800000007b1d */ /* 0x000fec0000002000 */
[----:B0-----:R-:W-:-:S13]  /*0b00*/  ISETP.GE.AND P0, PT, R27, UR4, PT ;  /* 0x000000041b007c0c */ /* 0x001fda000bf06270 */
[----:B------:R-:W-:Y:S05]  /*0b10*/  @P0 BRA `(.L_x_447) ;  /* 0x0000013800980947 */ /* 0x000fea0003800000 */
[----:B------:R-:W2:Y:S01]  /*0b20*/  LDL.LU R16, [R1+0x38] ;  /* 0x0000380001107983 */ /* 0x000ea20000300800 */
[----:B------:R-:W-:-:S05]  /*0b30*/  VIADD R212, R0, 0xffffff80 ;  /* 0xffffff8000d47836 */ /* 0x000fca0000000000 */
[----:B------:R-:W-:-:S04]  /*0b40*/  SHF.R.S32.HI R3, RZ, 0x1f, R212 ;  /* 0x0000001fff037819 */ /* 0x000fc800000114d4 */
[CC--:B------:R-:W-:Y:S02]  /*0b50*/  LEA.HI R5, R3.reuse, R212.reuse, RZ, 0x7 ;  /* 0x000000d403057211 */ /* 0x0c0fe400078f38ff */
[-C--:B------:R-:W-:Y:S02]  /*0b60*/  LEA.HI R4, R3, R212.reuse, RZ, 0x4 ;  /* 0x000000d403047211 */ /* 0x080fe400078f20ff */
[----:B------:R-:W-:Y:S02]  /*0b70*/  LOP3.LUT R7, R5, 0xffffff80, RZ, 0xc0, !PT ;  /* 0xffffff8005077812 */ /* 0x000fe400078ec0ff */
[----:B------:R-:W-:Y:S02]  /*0b80*/  LOP3.LUT R9, R4, 0xfffffff0, RZ, 0xc0, !PT ;  /* 0xfffffff004097812 */ /* 0x000fe400078ec0ff */
[----:B------:R-:W-:Y:S01]  /*0b90*/  LEA.HI R0, R3, R212, RZ, 0x5 ;  /* 0x000000d403007211 */ /* 0x000fe200078f28ff */
[C---:B------:R-:W-:Y:S01]  /*0ba0*/  IMAD.IADD R7, R212.reuse, 0x1, -R7 ;  /* 0x00000001d4077824 */ /* 0x040fe200078e0a07 */
[----:B------:R-:W-:Y:S01]  /*0bb0*/  SHF.R.S32.HI R13, RZ, 0x4, R4 ;  /* 0x00000004ff0d7819 */ /* 0x000fe20000011404 */
[----:B------:R-:W-:Y:S01]  /*0bc0*/  IMAD.IADD R11, R212, 0x1, -R9 ;  /* 0x00000001d40b7824 */ /* 0x000fe200078e0a09 */
[----:B------:R-:W-:-:S02]  /*0bd0*/  SHF.R.S32.HI R189, RZ, 0x5, R0 ;  /* 0x00000005ffbd7819 */ /* 0x000fc40000011400 */
[----:B------:R-:W-:Y:S02]  /*0be0*/  SHF.R.S32.HI R10, RZ, 0x1f, R0 ;  /* 0x0000001fff0a7819 */ /* 0x000fe40000011400 */
[----:B------:R-:W-:Y:S02]  /*0bf0*/  SHF.R.S32.HI R0, RZ, 0x1f, R7 ;  /* 0x0000001fff007819 */ /* 0x000fe40000011407 */
[----:B------:R-:W-:Y:S02]  /*0c00*/  SHF.R.S32.HI R6, RZ, 0x1f, R11 ;  /* 0x0000001fff067819 */ /* 0x000fe4000001140b */
[----:B------:R-:W-:Y:S02]  /*0c10*/  LEA.HI R9, R4, R13, RZ, 0x1 ;  /* 0x0000000d04097211 */ /* 0x000fe400078f08ff */
[----:B------:R-:W-:Y:S02]  /*0c20*/  LEA.HI R4, R0, R7, RZ, 0x2 ;  /* 0x0000000700047211 */ /* 0x000fe400078f10ff */
[----:B------:R-:W-:-:S02]  /*0c30*/  LEA.HI R8, R6, R11, RZ, 0x3 ;  /* 0x0000000b06087211 */ /* 0x000fc400078f18ff */
[----:B------:R-:W-:Y:S02]  /*0c40*/  LOP3.LUT R12, R9, 0x1ffffffe, RZ, 0xc0, !PT ;  /* 0x1ffffffe090c7812 */ /* 0x000fe400078ec0ff */
[--C-:B------:R-:W-:Y:S02]  /*0c50*/  SHF.R.S32.HI R6, RZ, 0x2, R4.reuse ;  /* 0x00000002ff067819 */ /* 0x100fe40000011404 */
[----:B------:R-:W-:Y:S02]  /*0c60*/  SHF.R.S32.HI R9, RZ, 0x1f, R4 ;  /* 0x0000001fff097819 */ /* 0x000fe40000011404 */
[----:B------:R-:W-:Y:S02]  /*0c70*/  LEA.HI R14, R10, R189, RZ, 0x2 ;  /* 0x000000bd0a0e7211 */ /* 0x000fe400078f10ff */
[----:B------:R-:W-:Y:S02]  /*0c80*/  LEA.HI R9, R9, R6, RZ, 0x3 ;  /* 0x0000000609097211 */ /* 0x000fe400078f18ff */
[----:B------:R-:W-:-:S02]  /*0c90*/  LOP3.LUT R10, R8, 0xfffffff8, RZ, 0xc0, !PT ;  /* 0xfffffff8080a7812 */ /* 0x000fc400078ec0ff */
[----:B------:R-:W-:Y:S02]  /*0ca0*/  LOP3.LUT R9, R9, 0xfffffff8, RZ, 0xc0, !PT ;  /* 0xfffffff809097812 */ /* 0x000fe400078ec0ff */
[----:B------:R-:W-:Y:S01]  /*0cb0*/  SHF.R.S32.HI R206, RZ, 0x7, R5 ;  /* 0x00000007ffce7819 */ /* 0x000fe20000011405 */
[----:B------:R-:W-:Y:S01]  /*0cc0*/  IMAD.IADD R10, R11, 0x1, -R10 ;  /* 0x000000010b0a7824 */ /* 0x000fe200078e0a0a */
[----:B------:R-:W-:Y:S01]  /*0cd0*/  LOP3.LUT R14, R14, 0x3ffffc, RZ, 0xc0, !PT ;  /* 0x003ffffc0e0e7812 */ /* 0x000fe200078ec0ff */
[----:B------:R-:W-:Y:S01]  /*0ce0*/  IMAD.IADD R9, R6, 0x1, -R9 ;  /* 0x0000000106097824 */ /* 0x000fe200078e0a09 */
[----:B------:R-:W-:Y:S01]  /*0cf0*/  LEA.HI R0, R0, R7, RZ, 0x5 ;  /* 0x0000000700007211 */ /* 0x000fe200078f28ff */
[----:B------:R-:W-:Y:S01]  /*0d00*/  IMAD R15, R206, 0x100, R11 ;  /* 0x00000100ce0f7824 */ /* 0x000fe200078e020b */
[----:B------:R-:W-:Y:S01]  /*0d10*/  IADD3 R12, R13, -R12, RZ ;  /* 0x8000000c0d0c7210 */ /* 0x000fe20007ffe0ff */
[----:B------:R-:W-:Y:S01]  /*0d20*/  IMAD.IADD R14, R189, 0x1, -R14 ;  /* 0x00000001bd0e7824 */ /* 0x000fe200078e0a0e */
[-C--:B------:R-:W-:Y:S01]  /*0d30*/  LEA.HI R6, R3, R212.reuse, RZ, 0x2 ;  /* 0x000000d403067211 */ /* 0x080fe200078f10ff */
[----:B------:R-:W-:Y:S01]  /*0d40*/  IMAD.SHL.U32 R11, R10, 0x40, RZ ;  /* 0x000000400a0b7824 */ /* 0x000fe200078e00ff */
[----:B------:R-:W-:Y:S01]  /*0d50*/  SHF.R.S32.HI R0, RZ, 0x5, R0 ;  /* 0x00000005ff007819 */ /* 0x000fe20000011400 */
[----:B------:R-:W-:Y:S01]  /*0d60*/  IMAD.SHL.U32 R8, R8, 0x40, RZ ;  /* 0x0000004008087824 */ /* 0x000fe200078e00ff */
[----:B------:R-:W-:Y:S01]  /*0d70*/  SHF.R.S32.HI R19, RZ, 0x2, R6 ;  /* 0x00000002ff137819 */ /* 0x000fe20000011406 */
[----:B------:R-:W-:Y:S01]  /*0d80*/  IMAD R15, R14, 0x10, R15 ;  /* 0x000000100e0f7824 */ /* 0x000fe200078e020f */
[----:B------:R-:W-:Y:S01]  /*0d90*/  LOP3.LUT R11, R11, 0x1c0, RZ, 0xc0, !PT ;  /* 0x000001c00b0b7812 */ /* 0x000fe200078ec0ff */
[----:B------:R-:W-:Y:S01]  /*0da0*/  IMAD.SHL.U32 R12, R12, 0x8, RZ ;  /* 0x000000080c0c7824 */ /* 0x000fe200078e00ff */
[----:B------:R-:W-:Y:S01]  /*0db0*/  LOP3.LUT R4, R4, 0x7ffffffc, RZ, 0xc0, !PT ;  /* 0x7ffffffc04047812 */ /* 0x000fe200078ec0ff */
[----:B------:R-:W-:Y:S01]  /*0dc0*/  IMAD R188, R0, 0x10, R9 ;  /* 0x0000001000bc7824 */ /* 0x000fe200078e0209 */
[----:B------:R-:W-:Y:S01]  /*0dd0*/  LOP3.LUT R8, R8, 0x7ffffe00, RZ, 0xc0, !PT ;  /* 0x7ffffe0008087812 */ /* 0x000fe200078ec0ff */
[--C-:B------:R-:W-:Y:S01]  /*0de0*/  IMAD.U32 R210, R15, 0x40, R12.reuse ;  /* 0x000000400fd27824 */ /* 0x100fe200078e000c */
[----:B------:R-:W-:Y:S01]  /*0df0*/  LEA.HI R0, R3, R212, RZ, 0x3 ;  /* 0x000000d403007211 */ /* 0x000fe200078f18ff */
[----:B------:R-:W-:Y:S01]  /*0e00*/  VIADD R215, R19, 0x20 ;  /* 0x0000002013d77836 */ /* 0x000fe20000000000 */
[----:B------:R-:W-:-:S02]  /*0e10*/  LOP3.LUT R12, R11, 0x8, R12, 0xf8, !PT ;  /* 0x000000080b0c7812 */ /* 0x000fc400078ef80c */
[----:B------:R-:W-:Y:S01]  /*0e20*/  SHF.R.U32.HI R11, RZ, 0x3, R11 ;  /* 0x00000003ff0b7819 */ /* 0x000fe2000001160b */
[----:B------:R-:W-:Y:S01]  /*0e30*/  IMAD.IADD R4, R7, 0x1, -R4 ;  /* 0x0000000107047824 */ /* 0x000fe200078e0a04 */
[----:B------:R-:W-:Y:S01]  /*0e40*/  SHF.R.S32.HI R192, RZ, 0x3, R0 ;  /* 0x00000003ffc07819 */ /* 0x000fe20000011400 */
[----:B------:R-:W-:Y:S01]  /*0e50*/  IMAD R8, R189, 0x400, R8 ;  /* 0x00000400bd087824 */ /* 0x000fe200078e0208 */
[----:B------:R-:W-:Y:S02]  /*0e60*/  LOP3.LUT R3, R0, 0x1ffffff8, RZ, 0xc0, !PT ;  /* 0x1ffffff800037812 */ /* 0x000fe400078ec0ff */
[----:B------:R-:W-:Y:S02]  /*0e70*/  LOP3.LUT R7, R6, 0xfffffffc, RZ, 0xc0, !PT ;  /* 0xfffffffc06077812 */ /* 0x000fe400078ec0ff */
[----:B------:R-:W-:Y:S02]  /*0e80*/  SHF.R.S32.HI R0, RZ, 0x1f, R215 ;  /* 0x0000001fff007819 */ /* 0x000fe400000114d7 */
[----:B------:R-:W-:Y:S01]  /*0e90*/  LOP3.LUT R11, R12, R11, RZ, 0x3c, !PT ;  /* 0x0000000b0c0b7212 */ /* 0x000fe200078e3cff */
[----:B------:R-:W-:Y:S01]  /*0ea0*/  IMAD.IADD R204, R212, 0x1, -R7 ;  /* 0x00000001d4cc7824 */ /* 0x000fe200078e0a07 */
[----:B------:R-:W-:Y:S01]  /*0eb0*/  LEA.HI R0, R0, R215, RZ, 0x3 ;  /* 0x000000d700007211 */ /* 0x000fe200078f18ff */
[----:B------:R-:W-:Y:S01]  /*0ec0*/  IMAD.SHL.U32 R208, R215, 0x40, RZ ;  /* 0x00000040d7d07824 */ /* 0x000fe200078e00ff */
[----:B------:R-:W-:-:S02]  /*0ed0*/  R2P PR, R10, 0x6 ;  /* 0x000000060a007804 */ /* 0x000fc40000000000 */
[----:B------:R-:W-:Y:S01]  /*0ee0*/  IADD3 R11, R8, R11, RZ ;  /* 0x0000000b080b7210 */ /* 0x000fe20007ffe0ff */
[----:B------:R-:W-:Y:S01]  /*0ef0*/  IMAD.SHL.U32 R209, R0, 0x40, RZ ;  /* 0x0000004000d17824 */ /* 0x000fe200078e00ff */
[----:B------:R-:W-:Y:S02]  /*0f00*/  SHF.R.S32.HI R6, RZ, 0x1f, R6 ;  /* 0x0000001fff067819 */ /* 0x000fe40000011406 */
[----:B------:R-:W-:Y:S01]  /*0f10*/  LEA.HI R5, R5, R206, RZ, 0x1 ;  /* 0x000000ce05057211 */ /* 0x000fe200078f08ff */
[----:B------:R-:W-:Y:S01]  /*0f20*/  IMAD R194, R11, 0x2, R2 ;  /* 0x000000020bc27824 */ /* 0x000fe200078e0202 */
[----:B------:R-:W-:Y:S01]  /*0f30*/  LOP3.LUT R208, R208, 0x1c0, RZ, 0xc0, !PT ;  /* 0x000001c0d0d07812 */ /* 0x000fe200078ec0ff */
[----:B------:R-:W-:Y:S01]  /*0f40*/  IMAD.MOV.U32 R196, RZ, RZ, 0x40 ;  /* 0x00000040ffc47424 */ /* 0x000fe200078e00ff */
[----:B------:R-:W-:Y:S01]  /*0f50*/  LEA.HI R6, R6, R19, RZ, 0x3 ;  /* 0x0000001306067211 */ /* 0x000fe200078f18ff */
[----:B------:R-:W-:Y:S01]  /*0f60*/  VIADD R197, R194, 0x26800 ;  /* 0x00026800c2c57836 */ /* 0x000fe20000000000 */
[----:B------:R-:W-:-:S02]  /*0f70*/  LOP3.LUT R5, R5, 0xfffffe, RZ, 0xc0, !PT ;  /* 0x00fffffe05057812 */ /* 0x000fc400078ec0ff */
[----:B------:R-:W-:Y:S02]  /*0f80*/  SHF.R.U32.HI R214, RZ, 0x3, R208 ;  /* 0x00000003ffd67819 */ /* 0x000fe400000116d0 */
[----:B------:R-:W-:Y:S01]  /*0f90*/  LOP3.LUT R209, R209, 0xfffffe00, RZ, 0xc0, !PT ;  /* 0xfffffe00d1d17812 */ /* 0x000fe200078ec0ff */
[----:B------:R-:W-:Y:S01]  /*0fa0*/  VIADD R195, R194, 0x26820 ;  /* 0x00026820c2c37836 */ /* 0x000fe20000000000 */
[----:B------:R-:W-:Y:S01]  /*0fb0*/  SEL R196, R196, 0xffffffc0, !P2 ;  /* 0xffffffc0c4c47807 */ /* 0x000fe20005000000 */
[----:B------:R-:W-:Y:S01]  /*0fc0*/  IMAD.IADD R3, R212, 0x1, -R3 ;  /* 0x00000001d4037824 */ /* 0x000fe200078e0a03 */
[----:B------:R-:W-:Y:S01]  /*0fd0*/  LOP3.LUT R6, R6, 0xfffffff8, RZ, 0xc0, !PT ;  /* 0xfffffff806067812 */ /* 0x000fe200078ec0ff */
[----:B------:R-:W-:Y:S02]  /*0fe0*/  IMAD.IADD R5, R206, 0x1, -R5 ;  /* 0x00000001ce057824 */ /* 0x000fe400078e0a05 */
[C---:B------:R-:W-:Y:S01]  /*0ff0*/  @P1 VIADD R195, R197.reuse, 0xffffffe0 ;  /* 0xffffffe0c5c31836 */ /* 0x040fe20000000000 */
[----:B------:R-:W-:Y:S01]  /*1000*/  CS2R R22, SRZ ;  /* 0x0000000000167805 */ /* 0x000fe2000001ff00 */
[----:B------:R-:W-:-:S02]  /*1010*/  IMAD.IADD R197, R197, 0x1, R196 ;  /* 0x00000001c5c57824 */ /* 0x000fc400078e02c4 */
[----:B------:R-:W-:Y:S02]  /*1020*/  IMAD.MOV.U32 R202, RZ, RZ, RZ ;  /* 0x000000ffffca7224 */ /* 0x000fe400078e00ff */
[----:B------:R-:W-:Y:S02]  /*1030*/  IMAD.MOV.U32 R185, RZ, RZ, RZ ;  /* 0x000000ffffb97224 */ /* 0x000fe400078e00ff */
[----:B------:R-:W-:Y:S02]  /*1040*/  IMAD.MOV.U32 R18, RZ, RZ, RZ ;  /* 0x000000ffff127224 */ /* 0x000fe400078e00ff */
[----:B------:R-:W-:Y:S02]  /*1050*/  IMAD.SHL.U32 R187, R3, 0x8, RZ ;  /* 0x0000000803bb7824 */ /* 0x000fe400078e00ff */
[----:B------:R-:W-:Y:S02]  /*1060*/  IMAD.IADD R186, R19, 0x1, -R6 ;  /* 0x0000000113ba7824 */ /* 0x000fe400078e0a06 */
[----:B------:R-:W-:-:S02]  /*1070*/  IMAD.SHL.U32 R191, R5, 0x100, RZ ;  /* 0x0000010005bf7824 */ /* 0x000fc400078e00ff */
[----:B------:R-:W-:Y:S02]  /*1080*/  IMAD.SHL.U32 R190, R4, 0x2, RZ ;  /* 0x0000000204be7824 */ /* 0x000fe400078e00ff */
[----:B------:R-:W-:Y:S01]  /*1090*/  IMAD.IADD R196, R196, 0x1, R195 ;  /* 0x00000001c4c47824 */ /* 0x000fe200078e02c3 */
[----:B--2---:R-:W-:Y:S02]  /*10a0*/  LOP3.LUT R184, R16, 0x1, RZ, 0xfc, !PT ;  /* 0x0000000110b87812 */ /* 0x004fe400078efcff */
[----:B------:R-:W-:-:S04]  /*10b0*/  SHF.L.U32 R16, R204, 0x3, RZ ;  /* 0x00000003cc107819 */ /* 0x000fc800000006ff */
[----:B------:R-:W-:-:S04]  /*10c0*/  LOP3.LUT R0, R208, 0x38, R16, 0xf8, !PT ;  /* 0x00000038d0007812 */ /* 0x000fc800078ef810 */
[----:B------:R-:W-:-:S04]  /*10d0*/  LOP3.LUT R207, R209, R0, R214, 0xf6, !PT ;  /* 0x00000000d1cf7212 */ /* 0x000fc800078ef6d6 */
[----:B------:R-:W-:-:S07]  /*10e0*/  LEA R207, R207, R2, 0x1 ;  /* 0x00000002cfcf7211 */ /* 0x000fce00078e08ff */
.L_x_570:
[----:B0----5:R-:W0:Y:S01]  /*10f0*/  LDC.64 R4, c[0x0][0xc60] ;  /* 0x00031800ff047b82 */ /* 0x021e220000000a00 */
[----:B------:R-:W-:Y:S01]  /*1100*/  ULDC.64 UR4, c[0x0][0xa28] ;  /* 0x00028a0000047ab9 */ /* 0x000fe20000000a00 */
[----:B------:R-:W-:Y:S01]  /*1110*/  ULDC.64 UR8, c[0x0][0xa18] ;  /* 0x0002860000087ab9 */ /* 0x000fe20000000a00 */
[----:B------:R-:W-:Y:S01]  /*1120*/  ULDC.64 UR6, c[0x0][0xa08] ;  /* 0x0002820000067ab9 */ /* 0x000fe20000000a00 */
[----:B0-----:R-:W-:-:S05]  /*1130*/  IMAD.WIDE R4, R27, 0x4, R4 ;  /* 0x000000041b047825 */ /* 0x001fca00078e0204 */
[----:B--2---:R-:W2:Y:S01]  /*1140*/  LDG.E R201, desc[UR40][R4.64] ;  /* 0x0000002804c97981 */ /* 0x004ea2000c1e1900 */
[----:B------:R-:W-:Y:S01]  /*1150*/  ISETP.NE.U32.AND P2, PT, RZ, UR4, PT ;  /* 0x00000004ff007c0c */ /* 0x000fe2000bf45070 */
[----:B------:R-:W-:Y:S01]  /*1160*/  IMAD.MOV.U32 R3, RZ, RZ, RZ ;  /* 0x000000ffff037224 */ /* 0x000fe200078e00ff */
[----:B------:R-:W-:Y:S01]  /*1170*/  ISETP.NE.U32.AND P1, PT, RZ, UR8, PT ;  /* 0x00000008ff007c0c */ /* 0x000fe2000bf25070 */
[----:B------:R-:W-:Y:S01]  /*1180*/  IMAD.MOV.U32 R33, RZ, RZ, RZ ;  /* 0x000000ffff217224 */ /* 0x000fe200078e00ff */
[----:B------:R-:W-:Y:S02]  /*1190*/  ISETP.NE.AND.EX P2, PT, RZ, UR5, PT, P2 ;  /* 0x00000005ff007c0c */ /* 0x000fe4000bf45320 */
[----:B------:R-:W-:Y:S02]  /*11a0*/  ISETP.NE.AND.EX P1, PT, RZ, UR9, PT, P1 ;  /* 0x00000009ff007c0c */ /* 0x000fe4000bf25310 */
[----:B------:R-:W-:-:S04]  /*11b0*/  ISETP.NE.U32.AND P0, PT, RZ, UR6, PT ;  /* 0x00000006ff007c0c */ /* 0x000fc8000bf05070 */
[----:B------:R-:W-:Y:S02]  /*11c0*/  ISETP.NE.AND.EX P0, PT, RZ, UR7, PT, P0 ;  /* 0x00000007ff007c0c */ /* 0x000fe4000bf05300 */
[----:B--2---:R-:W-:Y:S01]  /*11d0*/  SHF.R.S32.HI R205, RZ, 0x1f, R201 ;  /* 0x0000001fffcd7819 */ /* 0x004fe200000114c9 */
[C---:B------:R-:W-:Y:S02]  /*11e0*/  IMAD.SHL.U32 R199, R201.reuse, 0x4, RZ ;  /* 0x00000004c9c77824 */ /* 0x040fe400078e00ff */
[C---:B------:R-:W-:Y:S02]  /*11f0*/  @P2 LEA R4, P3, R201.reuse, UR4, 0x2 ;  /* 0x00000004c9042c11 */ /* 0x040fe4000f8610ff */
[C-C-:B------:R-:W-:Y:S02]  /*1200*/  SHF.L.U64.HI R200, R201.reuse, 0x2, R205.reuse ;  /* 0x00000002c9c87819 */ /* 0x140fe400000102cd */
[----:B------:R-:W-:Y:S01]  /*1210*/  @P2 LEA.HI.X R5, R201, UR5, R205, 0x2, P3 ;  /* 0x00000005c9052c11 */ /* 0x000fe200098f14cd */
[----:B------:R-:W-:Y:S01]  /*1220*/  ULDC UR4, c[0x0][0x288] ;  /* 0x0000a20000047ab9 */ /* 0x000fe20000000800 */
[----:B----4-:R-:W-:-:S03]  /*1230*/  IADD3 R8, P4, R199, UR6, RZ ;  /* 0x00000006c7087c10 */ /* 0x010fc6000ff9e0ff */
[----:B------:R0:W5:Y:S01]  /*1240*/  @P2 LDG.E R3, desc[UR40][R4.64] ;  /* 0x0000002804032981 */ /* 0x000162000c1e1900 */
[----:B---3--:R-:W-:Y:S01]  /*1250*/  @P1 IADD3 R6, P2, R199, UR8, RZ ;  /* 0x00000008c7061c10 */ /* 0x008fe2000ff5e0ff */
[----:B------:R-:W-:Y:S01]  /*1260*/  IMAD.U32 R30, RZ, RZ, UR4 ;  /* 0x00000004ff1e7e24 */ /* 0x000fe2000f8e00ff */
[C---:B------:R-:W-:Y:S01]  /*1270*/  IADD3.X R9, R200.reuse, UR7, RZ, P4, !PT ;  /* 0x00000007c8097c10 */ /* 0x040fe2000a7fe4ff */
[----:B------:R-:W-:Y:S01]  /*1280*/  ULDC.64 UR4, c[0x0][0x3f8] ;  /* 0x0000fe0000047ab9 */ /* 0x000fe20000000a00 */
[----:B------:R-:W-:-:S03]  /*1290*/  @P1 IADD3.X R7, R200, UR9, RZ, P2, !PT ;  /* 0x00000009c8071c10 */ /* 0x000fc600097fe4ff */
[----:B------:R0:W5:Y:S01]  /*12a0*/  @P0 LDG.E R33, desc[UR40][R8.64] ;  /* 0x0000002808210981 */ /* 0x000162000c1e1900 */
[----:B------:R-:W-:Y:S01]  /*12b0*/  UISETP.NE.U32.AND UP0, UPT, UR4, URZ, UPT ;  /* 0x0000003f0400728c */ /* 0x000fe2000bf05070 */
[----:B------:R-:W-:Y:S02]  /*12c0*/  ULDC.64 UR8, c[0x0][0xa20] ;  /* 0x0002880000087ab9 */ /* 0x000fe40000000a00 */
[----:B------:R0:W5:Y:S01]  /*12d0*/  @P1 LDG.E R30, desc[UR40][R6.64] ;  /* 0x00000028061e1981 */ /* 0x000162000c1e1900 */
[----:B------:R-:W-:Y:S01]  /*12e0*/  UISETP.NE.AND.EX UP0, UPT, UR5, URZ, UPT, UP0 ;  /* 0x0000003f0500728c */ /* 0x000fe2000bf05300 */
[----:B------:R-:W-:Y:S01]  /*12f0*/  ULDC UR4, c[0x0][0x404] ;  /* 0x0001010000047ab9 */ /* 0x000fe20000000800 */
[----:B------:R-:W-:Y:S02]  /*1300*/  ISETP.NE.U32.AND P2, PT, RZ, UR8, PT ;  /* 0x00000008ff007c0c */ /* 0x000fe4000bf45070 */
[----:B------:R-:W-:Y:S01]  /*1310*/  USEL UR4, UR4, 0x1, UP0 ;  /* 0x0000000104047887 */ /* 0x000fe20008000000 */
[----:B------:R-:W-:Y:S01]  /*1320*/  ULDC UR5, c[0x0][0x2e0] ;  /* 0x0000b80000057ab9 */ /* 0x000fe20000000800 */
[----:B------:R-:W-:-:S02]  /*1330*/  ISETP.NE.AND.EX P2, PT, RZ, UR9, PT, P2 ;  /* 0x00000009ff007c0c */ /* 0x000fc4000bf45320 */
[----:B------:R-:W-:-:S03]  /*1340*/  UIMAD UR4, UR4, UR5, URZ ;  /* 0x00000005040472a4 */ /* 0x000fc6000f8e023f */
[----:B------:R-:W-:Y:S01]  /*1350*/  ULDC UR5, c[0x0][0x338] ;  /* 0x0000ce0000057ab9 */ /* 0x000fe20000000800 */
[----:B------:R-:W-:Y:S02]  /*1360*/  IMAD.MOV.U32 R203, RZ, RZ, R25 ;  /* 0x000000ffffcb7224 */ /* 0x000fe400078e0019 */
[----:B------:R-:W-:Y:S02]  /*1370*/  IMAD.MOV.U32 R198, RZ, RZ, R26 ;  /* 0x000000ffffc67224 */ /* 0x000fe400078e001a */
[----:B------:R-:W-:Y:S01]  /*1380*/  IMAD.MOV.U32 R29, RZ, RZ, R201 ;  /* 0x000000ffff1d7224 */ /* 0x000fe200078e00c9 */
[----:B0-----:R-:W-:Y:S06]  /*1390*/  @P1 BRA `(.L_x_448) ;  /* 0x0000000000241947 */ /* 0x001fec0003800000 */
[----:B------:R-:W-:Y:S02]  /*13a0*/  ULDC.64 UR6, c[0x0][0xa00] ;  /* 0x0002800000067ab9 */ /* 0x000fe40000000a00 */
[----:B------:R-:W-:-:S04]  /*13b0*/  ISETP.NE.U32.AND P1, PT, RZ, UR6, PT ;  /* 0x00000006ff007c0c */ /* 0x000fc8000bf25070 */
[----:B------:R-:W-:-:S13]  /*13c0*/  ISETP.NE.AND.EX P1, PT, RZ, UR7, PT, P1 ;  /* 0x00000007ff007c0c */ /* 0x000fda000bf25310 */
[----:B------:R-:W-:Y:S05]  /*13d0*/  @!P1 BRA `(.L_x_448) ;  /* 0x0000000000149947 */ /* 0x000fea0003800000 */
[----:B------:R-:W0:Y:S02]  /*13e0*/  LDC.64 R4, c[0x0][0xa00] ;  /* 0x00028000ff047b82 */ /* 0x000e240000000a00 */
[----:B0-----:R-:W-:-:S05]  /*13f0*/  IMAD.WIDE R4, R29, 0x4, R4 ;  /* 0x000000041d047825 */ /* 0x001fca00078e0204 */
[----:B-----5:R-:W2:Y:S04]  /*1400*/  LDG.E R30, desc[UR40][R4.64] ;  /* 0x00000028041e7981 */ /* 0x020ea8000c1e1900 */
[----:B------:R-:W2:Y:S02]  /*1410*/  LDG.E R7, desc[UR40][R4.64+0x4] ;  /* 0x0000042804077981 */ /* 0x000ea4000c1e1900 */
[----:B--2---:R-:W-:-:S07]  /*1420*/  IADD3 R30, -R30, R7, RZ ;  /* 0x000000071e1e7210 */ /* 0x004fce0007ffe1ff */
.L_x_448:
[----:B------:R-:W-:Y:S02]  /*1430*/  IMAD.U32 R24, RZ, RZ, UR5 ;  /* 0x00000005ff187e24 */ /* 0x000fe4000f8e00ff */
[----:B------:R-:W-:Y:S01]  /*1440*/  IMAD.U32 R28, RZ, RZ, UR4 ;  /* 0x00000004ff1c7e24 */ /* 0x000fe2000f8e00ff */
[----:B------:R-:W-:Y:S06]  /*1450*/  @!P2 BRA `(.L_x_449) ;  /* 0x000000000010a947 */ /* 0x000fec0003800000 */
[----:B------:R-:W-:-:S04]  /*1460*/  IADD3 R4, P0, R199, UR8, RZ ;  /* 0x00000008c7047c10 */ /* 0x000fc8000ff1e0ff */
[----:B------:R-:W-:-:S05]  /*1470*/  IADD3.X R5, R200, UR9, RZ, P0, !PT ;  /* 0x00000009c8057c10 */ /* 0x000fca00087fe4ff */
[----:B------:R0:W5:Y:S01]  /*1480*/  LDG.E R28, desc[UR40][R4.64] ;  /* 0x00000028041c7981 */ /* 0x000162000c1e1900 */
[----:B------:R-:W-:Y:S05]  /*1490*/  BRA `(.L_x_450) ;  /* 0x0000000000107947 */ /* 0x000fea0003800000 */
.L_x_449:
[----:B------:R-:W-:Y:S05]  /*14a0*/  @!P0 BRA `(.L_x_450) ;  /* 0x00000000000c8947 */ /* 0x000fea0003800000 */
[----:B------:R-:W2:Y:S04]  /*14b0*/  LDG.E R5, desc[UR40][R8.64] ;  /* 0x0000002808057981 */ /* 0x000ea8000c1e1900 */
[----:B------:R-:W2:Y:S02]  /*14c0*/  LDG.E R28, desc[UR40][R8.64+0x4] ;  /* 0x00000428081c7981 */ /* 0x000ea4000c1e1900 */
[----:B--2---:R-:W-:-:S07]  /*14d0*/  IMAD.IADD R28, R28, 0x1, -R5 ;  /* 0x000000011c1c7824 */ /* 0x004fce00078e0a05 */
.L_x_450:
[----:B------:R-:W-:Y:S02]  /*14e0*/  ULDC.64 UR4, c[0x0][0xa10] ;  /* 0x0002840000047ab9 */ /* 0x000fe40000000a00 */
[----:B------:R-:W-:-:S04]  /*14f0*/  ISETP.NE.U32.AND P0, PT, RZ, UR4, PT ;  /* 0x00000004ff007c0c */ /* 0x000fc8000bf05070 */
[----:B------:R-:W-:Y:S01]  /*1500*/  ISETP.NE.AND.EX P0, PT, RZ, UR5, PT, P0 ;  /* 0x00000005ff007c0c */ /* 0x000fe2000bf05300 */
[----:B------:R-:W-:-:S12]  /*1510*/  ULDC.64 UR4, c[0x0][0xa30] ;  /* 0x00028c0000047ab9 */ /* 0x000fd80000000a00 */
[----:B0-----:R-:W0:Y:S02]  /*1520*/  @P0 LDC.64 R4, c[0x0][0xa10] ;  /* 0x00028400ff040b82 */ /* 0x001e240000000a00 */
[----:B0-----:R-:W-:-:S05]  /*1530*/  @P0 IMAD.WIDE R4, R29, 0x4, R4 ;  /* 0x000000041d040825 */ /* 0x001fca00078e0204 */
[----:B------:R-:W2:Y:S04]  /*1540*/  @P0 LDG.E R0, desc[UR40][R4.64] ;  /* 0x0000002804000981 */ /* 0x000ea8000c1e1900 */
[----:B------:R-:W2:Y:S01]  /*1550*/  @P0 LDG.E R9, desc[UR40][R4.64+0x4] ;  /* 0x0000042804090981 */ /* 0x000ea2000c1e1900 */
[----:B------:R-:W-:Y:S01]  /*1560*/  ISETP.NE.U32.AND P1, PT, RZ, UR4, PT ;  /* 0x00000004ff007c0c */ /* 0x000fe2000bf25070 */
[----:B-----5:R-:W-:-:S03]  /*1570*/  IMAD.MOV.U32 R27, RZ, RZ, R28 ;  /* 0x000000ffff1b7224 */ /* 0x020fc600078e001c */
[----:B------:R-:W-:-:S13]  /*1580*/  ISETP.NE.AND.EX P1, PT, RZ, UR5, PT, P1 ;  /* 0x00000005ff007c0c */ /* 0x000fda000bf25310 */
[----:B------:R-:W-:-:S04]  /*1590*/  @P1 IADD3 R6, P2, R199, UR4, RZ ;  /* 0x00000004c7061c10 */ /* 0x000fc8000ff5e0ff */
[----:B------:R-:W-:-:S05]  /*15a0*/  @P1 IADD3.X R7, R200, UR5, RZ, P2, !PT ;  /* 0x00000005c8071c10 */ /* 0x000fca00097fe4ff */
[----:B------:R0:W5:Y:S01]  /*15b0*/  @P1 LDG.E R27, desc[UR40][R6.64] ;  /* 0x00000028061b1981 */ /* 0x000162000c1e1900 */
[----:B------:R-:W-:Y:S01]  /*15c0*/  IMAD.IADD R11, R28, 0x1, -R3 ;  /* 0x000000011c0b7824 */ /* 0x000fe200078e0a03 */
[----:B------:R-:W-:-:S03]  /*15d0*/  PLOP3.LUT P3, PT, PT, PT, PT, 0x80, 0x0 ;  /* 0x000000000000781c */ /* 0x000fc60003f6f070 */
[----:B------:R-:W-:-:S05]  /*15e0*/  IMAD.MOV R31, RZ, RZ, -R11 ;  /* 0x000000ffff1f7224 */ /* 0x000fca00078e0a0b */
[----:B------:R-:W-:Y:S01]  /*15f0*/  VIMNMX R31, RZ, R31, !PT ;  /* 0x0000001fff1f7248 */ /* 0x000fe20007fe0100 */
[----:B--2---:R-:W-:-:S04]  /*1600*/  @P0 IMAD.IADD R24, R9, 0x1, -R0 ;  /* 0x0000000109180824 */ /* 0x004fc800078e0a00 */
[----:B------:R-:W-:-:S04]  /*1610*/  IMAD.IADD R168, R11, 0x1, R24 ;  /* 0x000000010ba87824 */ /* 0x000fc800078e0218 */
[----:B------:R-:W-:-:S05]  /*1620*/  VIADD R0, R168, 0x3f ;  /* 0x0000003fa8007836 */ /* 0x000fca0000000000 */
[----:B------:R-:W-:-:S04]  /*1630*/  SHF.R.S32.HI R3, RZ, 0x1f, R0 ;  /* 0x0000001fff037819 */ /* 0x000fc80000011400 */
[----:B------:R-:W-:-:S04]  /*1640*/  LEA.HI R3, R3, R0, RZ, 0x6 ;  /* 0x0000000003037211 */ /* 0x000fc800078f30ff */
[----:B------:R-:W-:Y:S02]  /*1650*/  LOP3.LUT R5, R3, 0xffffffc0, RZ, 0xc0, !PT ;  /* 0xffffffc003057812 */ /* 0x000fe400078ec0ff */
[----:B------:R-:W-:Y:S02]  /*1660*/  SHF.R.S32.HI R182, RZ, 0x6, R3 ;  /* 0x00000006ffb67819 */ /* 0x000fe40000011403 */
[----:B------:R-:W-:-:S04]  /*1670*/  VIADDMNMX R0, R5, -R11, R24, PT ;  /* 0x8000000b05007246 */ /* 0x000fc80003800118 */
[----:B------:R-:W-:Y:S02]  /*1680*/  ISETP.GT.AND P0, PT, R0, R31, PT ;  /* 0x0000001f0000720c */ /* 0x000fe40003f04270 */
[----:B------:R-:W-:-:S05]  /*1690*/  SHF.R.U32.HI R31, RZ, 0x6, R31 ;  /* 0x00000006ff1f7819 */ /* 0x000fca000001161f */
[----:B------:R-:W-:-:S06]  /*16a0*/  IMAD.MOV.U32 R51, RZ, RZ, R31 ;  /* 0x000000ffff337224 */ /* 0x000fcc00078e001f */
[----:B------:R-:W-:-:S04]  /*16b0*/  @P0 IADD3 R0, R0, 0x3f, RZ ;  /* 0x0000003f00000810 */ /* 0x000fc80007ffe0ff */
[----:B------:R-:W-:-:S04]  /*16c0*/  @P0 SHF.R.S32.HI R5, RZ, 0x1f, R0 ;  /* 0x0000001fff050819 */ /* 0x000fc80000011400 */
[----:B------:R-:W-:-:S04]  /*16d0*/  @P0 LEA.HI R5, R5, R0, RZ, 0x6 ;  /* 0x0000000005050211 */ /* 0x000fc800078f30ff */
[----:B------:R-:W-:-:S04]  /*16e0*/  @P0 SHF.R.S32.HI R51, RZ, 0x6, R5 ;  /* 0x00000006ff330819 */ /* 0x000fc80000011405 */
[----:B------:R-:W-:-:S13]  /*16f0*/  ISETP.GT.AND P0, PT, R51, R31, PT ;  /* 0x0000001f3300720c */ /* 0x000fda0003f04270 */
[----:B0-----:R-:W-:Y:S05]  /*1700*/  @!P0 BRA `(.L_x_451) ;  /* 0x0000002800b88947 */ /* 0x001fea0003800000 */
[----:B------:R-:W-:Y:S01]  /*1710*/  VIADD R0, R2, 0x22400 ;  /* 0x0002240002007836 */ /* 0x000fe20000000000 */
[----:B------:R-:W-:Y:S04]  /*1720*/  BSSY B6, `(.L_x_452) ;  /* 0x0000013000067945 */ /* 0x000fe80003800000 */
[----:B------:R-:W-:-:S13]  /*1730*/  LOP3.LUT P0, RZ, R0, 0x3ff, RZ, 0xc0, !PT ;  /* 0x000003ff00ff7812 */ /* 0x000fda000780c0ff */
        /* <DEDUP_REMOVED lines=8> */
[----:B------:R-:W-:Y:S01]  /*17c0*/  IMAD.U32 R10, RZ, RZ, UR6 ;  /* 0x00000006ff0a7e24 */ /* 0x000fe2000f8e00ff */
[----:B------:R-:W-:Y:S01]  /*17d0*/  MOV R12, 0x1 ;  /* 0x00000001000c7802 */ /* 0x000fe20000000f00 */
[----:B------:R-:W-:Y:S02]  /*17e0*/  IMAD.U32 R6, RZ, RZ, UR4 ;  /* 0x00000004ff067e24 */ /* 0x000fe4000f8e00ff */
[----:B------:R-:W-:-:S02]  /*17f0*/  IMAD.U32 R7, RZ, RZ, UR5 ;  /* 0x00000005ff077e24 */ /* 0x000fc4000f8e00ff */
[----:B------:R-:W-:Y:S02]  /*1800*/  IMAD.U32 R11, RZ, RZ, UR7 ;  /* 0x00000007ff0b7e24 */ /* 0x000fe4000f8e00ff */
[----:B------:R-:W-:Y:S02]  /*1810*/  IMAD.MOV.U32 R8, RZ, RZ, 0x70 ;  /* 0x00000070ff087424 */ /* 0x000fe400078e00ff */
[----:B0-----:R-:W-:-:S07]  /*1820*/  IMAD.MOV.U32 R13, RZ, RZ, RZ ;  /* 0x000000ffff0d7224 */ /* 0x001fce00078e00ff */
[----:B------:R-:W-:-:S07]  /*1830*/  LEPC R20, `(.L_x_453) ;  /* 0x000000001014794e */ /* 0x000fce0000000000 */
[----:B-1---5:R-:W-:Y:S05]  /*1840*/  CALL.ABS.NOINC R14 ;  /* 0x000000000e007343 */ /* 0x022fea0003c00000 */
.L_x_453:
[----:B------:R-:W-:Y:S05]  /*1850*/  BSYNC B6 ;  /* 0x0000000000067941 */ /* 0x000fea0003800000 */
.L_x_452:
        /* <DEDUP_REMOVED lines=20> */
.L_x_455:
[----:B------:R-:W-:Y:S05]  /*19a0*/  BSYNC B6 ;  /* 0x0000000000067941 */ /* 0x000fea0003800000 */
.L_x_454:
[----:B------:R-:W-:Y:S01]  /*19b0*/  ULDC.64 UR4, c[0x0][0x9f8] ;  /* 0x00027e0000047ab9 */ /* 0x000fe20000000a00 */
[----:B------:R-:W0:Y:S01]  /*19c0*/  LDC R0, c[0x0][0x428] ;  /* 0x00010a00ff007b82 */ /* 0x000e220000000800 */
[----:B------:R-:W-:-:S07]  /*19d0*/  ISETP.NE.U32.AND P0, PT, RZ, UR4, PT ;  /* 0x00000004ff007c0c */ /* 0x000fce000bf05070 */
[----:B------:R-:W1:Y:S01]  /*19e0*/  LDC.64 R54, c[0x0][0x2f0] ;  /* 0x0000bc00ff367b82 */ /* 0x000e620000000a00 */
[----:B------:R-:W-:Y:S01]  /*19f0*/  ISETP.NE.AND.EX P0, PT, RZ, UR5, PT, P0 ;  /* 0x00000005ff007c0c */ /* 0x000fe2000bf05300 */
[----:B------:R-:W-:Y:S01]  /*1a00*/  IMAD.IADD R48, R33, 0x1, R28 ;  /* 0x0000000121307824 */ /* 0x000fe200078e021c */
[----:B------:R-:W-:Y:S01]  /*1a10*/  ULDC.64 UR6, c[0x0][0xa08] ;  /* 0x0002820000067ab9 */ /* 0x000fe20000000a00 */
[----:B------:R-:W-:-:S04]  /*1a20*/  SHF.R.S32.HI R17, RZ, 0x1f, R16 ;  /* 0x0000001fff117819 */ /* 0x000fc80000011410 */
[----:B------:R-:W2:Y:S06]  /*1a30*/  LDC.64 R56, c[0x0][0x3d8] ;  /* 0x0000f600ff387b82 */ /* 0x000eac0000000a00 */
[----:B------:R-:W-:Y:S02]  /*1a40*/  @P0 IADD3 R4, P1, R199, UR4, RZ ;  /* 0x00000004c7040c10 */ /* 0x000fe4000ff3e0ff */
[----:B------:R-:W3:Y:S02]  /*1a50*/  LDC R67, c[0x0][0x3d4] ;  /* 0x0000f500ff437b82 */ /* 0x000ee40000000800 */
[----:B------:R-:W-:Y:S01]  /*1a60*/  @P0 IADD3.X R5, R200, UR5, RZ, P1, !PT ;  /* 0x00000005c8050c10 */ /* 0x000fe20008ffe4ff */
[----:B------:R-:W-:-:S04]  /*1a70*/  ULDC.64 UR4, c[0x0][0x2f8] ;  /* 0x0000be0000047ab9 */ /* 0x000fc80000000a00 */
[----:B------:R4:W2:Y:S01]  /*1a80*/  @P0 LDG.E R29, desc[UR40][R4.64] ;  /* 0x00000028041d0981 */ /* 0x0008a2000c1e1900 */
[----:B0-----:R-:W-:Y:S01]  /*1a90*/  ISETP.NE.AND P0, PT, R0, 0x1, PT ;  /* 0x000000010000780c */ /* 0x001fe20003f05270 */
[----:B------:R-:W0:Y:S01]  /*1aa0*/  LDC.64 R32, c[0x0][0x3e8] ;  /* 0x0000fa00ff207b82 */ /* 0x000e220000000a00 */
[----:B------:R-:W-:Y:S01]  /*1ab0*/  SHF.R.S32.HI R12, RZ, 0x1f, R48 ;  /* 0x0000001fff0c7819 */ /* 0x000fe20000011430 */
[----:B------:R-:W-:Y:S01]  /*1ac0*/  IMAD.SHL.U32 R42, R204, 0x4, RZ ;  /* 0x00000004cc2a7824 */ /* 0x000fe200078e00ff */
[----:B------:R-:W0:Y:S01]  /*1ad0*/  S2R R34, SR_TID.X ;  /* 0x0000000000227919 */ /* 0x000e220000002100 */
[----:B------:R-:W-:Y:S01]  /*1ae0*/  IMAD.SHL.U32 R61, R186, 0x40, RZ ;  /* 0x00000040ba3d7824 */ /* 0x000fe200078e00ff */
[----:B-1----:R-:W-:Y:S01]  /*1af0*/  SHF.L.U64.HI R53, R54, 0x6, R55 ;  /* 0x0000000636357819 */ /* 0x002fe20000010237 */
[-C--:B------:R-:W-:Y:S01]  /*1b00*/  IMAD R3, R12, R54.reuse, RZ ;  /* 0x000000360c037224 */ /* 0x080fe200078e02ff */
[----:B------:R-:W-:Y:S01]  /*1b10*/  SHF.R.S32.HI R43, RZ, 0x1f, R42 ;  /* 0x0000001fff2b7819 */ /* 0x000fe2000001142a */
[C---:B----4-:R-:W-:Y:S01]  /*1b20*/  IMAD.WIDE.U32 R4, R48.reuse, R54, RZ ;  /* 0x0000003630047225 */ /* 0x050fe200078e00ff */
[----:B------:R-:W-:Y:S01]  /*1b30*/  LOP3.LUT R61, R61, 0x1c0, RZ, 0xc0, !PT ;  /* 0x000001c03d3d7812 */ /* 0x000fe200078ec0ff */
[----:B------:R-:W1:Y:S02]  /*1b40*/  LDC R63, c[0x0][0x3d4] ;  /* 0x0000f500ff3f7b82 */ /* 0x000e640000000800 */
[----:B------:R-:W-:Y:S01]  /*1b50*/  IMAD R3, R48, R55, R3 ;  /* 0x0000003730037224 */ /* 0x000fe200078e0203 */
[----:B------:R-:W-:Y:S01]  /*1b60*/  SHF.R.U32.HI R65, RZ, 0x3, R61 ;  /* 0x00000003ff417819 */ /* 0x000fe2000001163d */
[C---:B------:R-:W-:Y:S01]  /*1b70*/  VIADD R84, R16.reuse, 0x20 ;  /* 0x0000002010547836 */ /* 0x040fe20000000000 */
[----:B---3--:R-:W-:Y:S01]  /*1b80*/  ISETP.GE.AND P2, PT, R16, R67, PT ;  /* 0x000000431000720c */ /* 0x008fe20003f46270 */
[----:B------:R-:W-:-:S02]  /*1b90*/  IMAD.IADD R5, R5, 0x1, R3 ;  /* 0x0000000105057824 */ /* 0x000fc400078e0203 */
[----:B------:R-:W3:Y:S01]  /*1ba0*/  @P0 LDC R7, c[0x0][0x42c] ;  /* 0x00010b00ff070b82 */ /* 0x000ee20000000800 */
[----:B------:R-:W-:Y:S01]  /*1bb0*/  P2R R76, PR, RZ, 0x4 ;  /* 0x00000004ff4c7803 */ /* 0x000fe20000000000 */
[----:B0-----:R-:W-:-:S06]  /*1bc0*/  IMAD.SHL.U32 R60, R32, 0x40, RZ ;  /* 0x00000040203c7824 */ /* 0x001fcc00078e00ff */
[----:B------:R-:W0:Y:S08]  /*1bd0*/  @P0 LDC R9, c[0x0][0x430] ;  /* 0x00010c00ff090b82 */ /* 0x000e300000000800 */
[----:B------:R-:W4:Y:S01]  /*1be0*/  LDC R64, c[0x0][0x2e4] ;  /* 0x0000b900ff407b82 */ /* 0x000f220000000800 */
[----:B------:R-:W-:-:S05]  /*1bf0*/  SHF.R.U32.HI R34, RZ, 0x7, R34 ;  /* 0x00000007ff227819 */ /* 0x000fca0000011622 */
[----:B------:R-:W-:Y:S02]  /*1c00*/  VIADD R62, R34, 0x8 ;  /* 0x00000008223e7836 */ /* 0x000fe40000000000 */
[----:B---3--:R-:W-:Y:S01]  /*1c10*/  @P0 IMAD.HI.U32 R0, R26, R7, RZ ;  /* 0x000000071a000227 */ /* 0x008fe200078e00ff */
[----:B------:R-:W3:Y:S04]  /*1c20*/  LDC.64 R46, c[0x0][0x2d8] ;  /* 0x0000b600ff2e7b82 */ /* 0x000ee80000000a00 */
[----:B0-----:R-:W-:Y:S02]  /*1c30*/  @P0 SHF.R.U32.HI R26, RZ, R9, R0 ;  /* 0x00000009ff1a0219 */ /* 0x001fe40000011600 */
[----:B------:R-:W-:Y:S02]  /*1c40*/  ISETP.NE.U32.AND P0, PT, RZ, UR6, PT ;  /* 0x00000006ff007c0c */ /* 0x000fe4000bf05070 */
[----:B------:R-:W-:Y:S01]  /*1c50*/  SHF.R.S32.HI R0, RZ, 0x1f, R26 ;  /* 0x0000001fff007819 */ /* 0x000fe2000001141a */
[----:B------:R-:W-:Y:S01]  /*1c60*/  IMAD.WIDE.U32 R4, R26, UR4, R4 ;  /* 0x000000041a047c25 */ /* 0x000fe2000f8e0004 */
[----:B------:R-:W-:Y:S01]  /*1c70*/  ISETP.NE.AND.EX P0, PT, RZ, UR7, PT, P0 ;  /* 0x00000007ff007c0c */ /* 0x000fe2000bf05300 */
[----:B------:R-:W-:-:S02]  /*1c80*/  ULDC.64 UR6, c[0x0][0x320] ;  /* 0x0000c80000067ab9 */ /* 0x000fc40000000a00 */
[C---:B------:R-:W-:Y:S02]  /*1c90*/  IMAD R7, R0.reuse, UR6, RZ ;  /* 0x0000000600077c24 */ /* 0x040fe4000f8e02ff */
[----:B------:R-:W-:Y:S02]  /*1ca0*/  IMAD R3, R0, UR4, RZ ;  /* 0x0000000400037c24 */ /* 0x000fe4000f8e02ff */
[C---:B------:R-:W-:Y:S02]  /*1cb0*/  IMAD R9, R26.reuse, UR7, R7 ;  /* 0x000000071a097c24 */ /* 0x040fe4000f8e0207 */
[----:B------:R-:W-:-:S04]  /*1cc0*/  IMAD.WIDE.U32 R6, R26, UR6, R16 ;  /* 0x000000061a067c25 */ /* 0x000fc8000f8e0010 */
[----:B------:R-:W-:Y:S01]  /*1cd0*/  IMAD R3, R26, UR5, R3 ;  /* 0x000000051a037c24 */ /* 0x000fe2000f8e0203 */
[----:B------:R-:W-:Y:S01]  /*1ce0*/  ULDC.64 UR4, c[0x0][0x300] ;  /* 0x0000c00000047ab9 */ /* 0x000fe20000000a00 */
[----:B------:R-:W-:Y:S02]  /*1cf0*/  IMAD.IADD R7, R7, 0x1, R9 ;  /* 0x0000000107077824 */ /* 0x000fe400078e0209 */
[----:B------:R-:W-:Y:S01]  /*1d00*/  IMAD.IADD R5, R5, 0x1, R3 ;  /* 0x0000000105057824 */ /* 0x000fe200078e0203 */
[----:B------:R-:W-:Y:S02]  /*1d10*/  SHF.R.S32.HI R3, RZ, 0x1f, R19 ;  /* 0x0000001fff037819 */ /* 0x000fe40000011413 */
[----:B--2---:R-:W-:Y:S02]  /*1d20*/  SHF.R.S32.HI R0, RZ, 0x1f, R29 ;  /* 0x0000001fff007819 */ /* 0x004fe4000001141d */
[----:B------:R-:W-:Y:S02]  /*1d30*/  SEL R9, R29, RZ, !P0 ;  /* 0x000000ff1d097207 */ /* 0x000fe40004000000 */
[----:B------:R-:W-:-:S03]  /*1d40*/  SEL R0, R0, RZ, !P0 ;  /* 0x000000ff00007207 */ /* 0x000fc60004000000 */
[----:B------:R-:W-:-:S04]  /*1d50*/  IMAD.WIDE.U32 R44, R9, UR4, R4 ;  /* 0x00000004092c7c25 */ /* 0x000fc8000f8e0004 */
[----:B------:R-:W-:Y:S02]  /*1d60*/  IMAD R8, R0, UR4, RZ ;  /* 0x0000000400087c24 */ /* 0x000fe4000f8e02ff */
[----:B------:R-:W-:-:S04]  /*1d70*/  IMAD.WIDE.U32 R4, R19, R54, R16 ;  /* 0x0000003613047225 */ /* 0x000fc800078e0010 */
[----:B------:R-:W-:Y:S01]  /*1d80*/  IMAD R11, R9, UR5, R8 ;  /* 0x00000005090b7c24 */ /* 0x000fe2000f8e0208 */
[----:B------:R-:W-:Y:S01]  /*1d90*/  ULDC.64 UR4, c[0x0][0x328] ;  /* 0x0000ca0000047ab9 */ /* 0x000fe20000000a00 */
[C---:B------:R-:W-:Y:S01]  /*1da0*/  IMAD R8, R3.reuse, R54, RZ ;  /* 0x0000003603087224 */ /* 0x040fe200078e02ff */
[----:B------:R-:W-:Y:S01]  /*1db0*/  IADD3 R26, P0, R44, R4, RZ ;  /* 0x000000042c1a7210 */ /* 0x000fe20007f1e0ff */
[----:B------:R-:W-:Y:S02]  /*1dc0*/  IMAD R4, R3, R56, RZ ;  /* 0x0000003803047224 */ /* 0x000fe400078e02ff */
[----:B------:R-:W-:Y:S01]  /*1dd0*/  IMAD R13, R19, R55, R8 ;  /* 0x00000037130d7224 */ /* 0x000fe200078e0208 */
[----:B------:R-:W-:Y:S01]  /*1de0*/  SHF.L.U64.HI R55, R56, 0x6, R57 ;  /* 0x0000000638377819 */ /* 0x000fe20000010239 */
[----:B------:R-:W-:Y:S02]  /*1df0*/  IMAD R8, R0, UR4, RZ ;  /* 0x0000000400087c24 */ /* 0x000fe4000f8e02ff */
[----:B------:R-:W-:-:S02]  /*1e00*/  IMAD.IADD R0, R45, 0x1, R11 ;  /* 0x000000012d007824 */ /* 0x000fc400078e020b */
[----:B------:R-:W-:Y:S02]  /*1e10*/  IMAD R15, R19, R57, R4 ;  /* 0x00000039130f7224 */ /* 0x000fe400078e0204 */
[----:B------:R-:W-:Y:S01]  /*1e20*/  IMAD.WIDE.U32 R40, R9, UR4, R6 ;  /* 0x0000000409287c25 */ /* 0x000fe2000f8e0006 */
[----:B------:R-:W-:Y:S01]  /*1e30*/  IADD3.X R50, R0, R5, R13, P0, !PT ;  /* 0x0000000500327210 */ /* 0x000fe200007fe40d */
[----:B------:R-:W-:Y:S01]  /*1e40*/  ULDC UR4, c[0x0][0x2e4] ;  /* 0x0000b90000047ab9 */ /* 0x000fe20000000800 */
[----:B------:R-:W-:Y:S01]  /*1e50*/  SEL R13, R67, RZ, P2 ;  /* 0x000000ff430d7207 */ /* 0x000fe20001000000 */
[C---:B------:R-:W-:Y:S01]  /*1e60*/  IMAD.WIDE.U32 R4, R19.reuse, R56, R42 ;  /* 0x0000003813047225 */ /* 0x040fe200078e002a */
[----:B------:R-:W-:Y:S02]  /*1e70*/  IADD3 R48, P2, R19, R48, RZ ;  /* 0x0000003013307210 */ /* 0x000fe40007f5e0ff */
[----:B------:R-:W-:Y:S01]  /*1e80*/  ISETP.GE.AND P0, PT, R16, UR4, PT ;  /* 0x0000000410007c0c */ /* 0x000fe2000bf06270 */
[----:B------:R-:W-:Y:S01]  /*1e90*/  IMAD R79, R9, UR5, R8 ;  /* 0x00000005094f7c24 */ /* 0x000fe2000f8e0208 */
[----:B------:R-:W-:Y:S01]  /*1ea0*/  ISETP.GE.AND P1, PT, R84, UR4, PT ;  /* 0x0000000454007c0c */ /* 0x000fe2000bf26270 */
[----:B------:R-:W-:Y:S01]  /*1eb0*/  IMAD.WIDE.U32 R8, R19, R56, R16 ;  /* 0x0000003813087225 */ /* 0x000fe200078e0010 */
[----:B------:R-:W-:-:S03]  /*1ec0*/  IADD3.X R49, R12, R3, RZ, P2, !PT ;  /* 0x000000030c317210 */ /* 0x000fc600017fe4ff */
[----:B------:R-:W-:Y:S02]  /*1ed0*/  IMAD.IADD R5, R5, 0x1, R15 ;  /* 0x0000000105057824 */ /* 0x000fe400078e020f */
[----:B------:R-:W-:Y:S02]  /*1ee0*/  IMAD.IADD R13, R16, 0x1, R13 ;  /* 0x00000001100d7824 */ /* 0x000fe400078e020d */
[----:B------:R-:W-:Y:S01]  /*1ef0*/  IMAD.IADD R9, R15, 0x1, R9 ;  /* 0x000000010f097824 */ /* 0x000fe200078e0209 */
[----:B-----5:R-:W-:Y:S01]  /*1f00*/  SHF.R.S32.HI R15, RZ, 0x1f, R27 ;  /* 0x0000001fff0f7819 */ /* 0x020fe2000001141b */
[----:B------:R-:W-:Y:S01]  /*1f10*/  IMAD.WIDE.U32 R36, R27, R56, R4 ;  /* 0x000000381b247225 */ /* 0x000fe200078e0004 */
[--C-:B------:R-:W-:Y:S02]  /*1f20*/  LOP3.LUT R4, R61, 0x18, R16.reuse, 0xf8, !PT ;  /* 0x000000183d047812 */ /* 0x100fe400078ef810 */
[----:B------:R-:W-:Y:S01]  /*1f30*/  SHF.R.S32.HI R52, RZ, 0x1f, R13 ;  /* 0x0000001fff347819 */ /* 0x000fe2000001140d */
[-C--:B------:R-:W-:Y:S01]  /*1f40*/  IMAD R6, R3, R32.reuse, RZ ;  /* 0x0000002003067224 */ /* 0x080fe200078e02ff */
[----:B------:R-:W-:Y:S01]  /*1f50*/  LOP3.LUT R4, R4, R65, RZ, 0x3c, !PT ;  /* 0x0000004104047212 */ /* 0x000fe200078e3cff */
[----:B------:R-:W-:Y:S01]  /*1f60*/  IMAD.WIDE.U32 R10, R19, R32, R16 ;  /* 0x00000020130a7225 */ /* 0x000fe200078e0010 */
[----:B------:R-:W-:-:S03]  /*1f70*/  LEA.HI R52, R52, R13, RZ, 0x3 ;  /* 0x0000000d34347211 */ /* 0x000fc600078f18ff */
[----:B------:R-:W-:Y:S01]  /*1f80*/  IMAD R21, R19, R33, R6 ;  /* 0x0000002113157224 */ /* 0x000fe200078e0206 */
[----:B------:R-:W-:Y:S01]  /*1f90*/  LOP3.LUT R73, R52, 0xfffffff8, RZ, 0xc0, !PT ;  /* 0xfffffff834497812 */ /* 0x000fe200078ec0ff */
[----:B------:R-:W-:Y:S02]  /*1fa0*/  IMAD R14, R15, R56, RZ ;  /* 0x000000380f0e7224 */ /* 0x000fe400078e02ff */
[-C--:B------:R-:W-:Y:S01]  /*1fb0*/  IMAD.WIDE.U32 R6, R19, R32.reuse, R42 ;  /* 0x0000002013067225 */ /* 0x080fe200078e002a */
[----:B------:R-:W-:Y:S02]  /*1fc0*/  IADD3 R11, R21, R11, RZ ;  /* 0x0000000b150b7210 */ /* 0x000fe40007ffe0ff */
[----:B------:R-:W-:Y:S01]  /*1fd0*/  SHF.R.S32.HI R77, RZ, 0x1f, R73 ;  /* 0x0000001fff4d7819 */ /* 0x000fe20000011449 */
[----:B------:R-:W-:Y:S01]  /*1fe0*/  IMAD R13, R27, R57, R14 ;  /* 0x000000391b0d7224 */ /* 0x000fe200078e020e */
[----:B------:R-:W-:Y:S01]  /*1ff0*/  SHF.L.U64.HI R57, R32, 0x6, R33 ;  /* 0x0000000620397819 */ /* 0x000fe20000010221 */
[----:B------:R-:W-:Y:S01]  /*2000*/  IMAD R69, R189, 0x200, R4 ;  /* 0x00000200bd457824 */ /* 0x000fe200078e0204 */
[----:B------:R-:W-:Y:S01]  /*2010*/  LOP3.LUT R4, R61, 0x38, R52, 0xf8, !PT ;  /* 0x000000383d047812 */ /* 0x000fe200078ef834 */
[----:B------:R-:W-:-:S02]  /*2020*/  IMAD R14, R15, R32, RZ ;  /* 0x000000200f0e7224 */ /* 0x000fc400078e02ff */
[----:B------:R-:W-:Y:S01]  /*2030*/  IMAD.IADD R7, R7, 0x1, R21 ;  /* 0x0000000107077824 */ /* 0x000fe200078e0215 */
[----:B------:R-:W-:Y:S01]  /*2040*/  LOP3.LUT R4, R4, R65, RZ, 0x3c, !PT ;  /* 0x0000004104047212 */ /* 0x000fe200078e3cff */
[C---:B------:R-:W-:Y:S02]  /*2050*/  IMAD R75, R27.reuse, R33, R14 ;  /* 0x000000211b4b7224 */ /* 0x040fe400078e020e */
[----:B------:R-:W-:-:S04]  /*2060*/  IMAD.WIDE.U32 R28, R27, R32, R10 ;  /* 0x000000201b1c7225 */ /* 0x000fc800078e000a */
[----:B------:R-:W-:-:S04]  /*2070*/  IMAD.WIDE.U32 R38, R27, R56, R8 ;  /* 0x000000381b267225 */ /* 0x000fc800078e0008 */
[----:B------:R-:W-:-:S04]  /*2080*/  IMAD.WIDE.U32 R20, R27, R32, R6 ;  /* 0x000000201b147225 */ /* 0x000fc800078e0006 */
[----:B------:R-:W-:Y:S02]  /*2090*/  IMAD.IADD R71, R75, 0x1, R29 ;  /* 0x000000014b477824 */ /* 0x000fe400078e021d */
[----:B------:R-:W-:Y:S02]  /*20a0*/  IMAD.SHL.U32 R54, R54, 0x40, RZ ;  /* 0x0000004036367824 */ /* 0x000fe400078e00ff */
[----:B------:R-:W-:Y:S02]  /*20b0*/  IMAD.SHL.U32 R56, R56, 0x40, RZ ;  /* 0x0000004038387824 */ /* 0x000fe400078e00ff */
[----:B------:R-:W-:Y:S02]  /*20c0*/  IMAD.SHL.U32 R67, R67, 0x2, RZ ;  /* 0x0000000243437824 */ /* 0x000fe400078e00ff */
[----:B------:R-:W-:Y:S02]  /*20d0*/  IMAD.IADD R66, R13, 0x1, R39 ;  /* 0x000000010d427824 */ /* 0x000fe400078e0227 */
[----:B------:R-:W-:-:S02]  /*20e0*/  IMAD.IADD R68, R37, 0x1, R13 ;  /* 0x0000000125447824 */ /* 0x000fc400078e020d */
[----:B------:R-:W-:Y:S02]  /*20f0*/  IMAD.IADD R75, R21, 0x1, R75 ;  /* 0x00000001154b7824 */ /* 0x000fe400078e024b */
[----:B------:R-:W-:Y:S02]  /*2100*/  IMAD R70, R189, 0x200, R4 ;  /* 0x00000200bd467824 */ /* 0x000fe400078e0204 */
[----:B-1-34-:R-:W-:-:S07]  /*2110*/  IMAD.IADD R79, R41, 0x1, R79 ;  /* 0x00000001294f7824 */ /* 0x01afce00078e024f */
.L_x_485:
[----:B------:R-:W-:Y:S01]  /*2120*/  VIADD R51, R51, 0xffffffff ;  /* 0xffffffff33337836 */ /* 0x000fe20000000000 */
[----:B------:R-:W-:Y:S01]  /*2130*/  ISETP.GE.AND P3, PT, R63, 0x1, PT ;  /* 0x000000013f00780c */ /* 0x000fe20003f66270 */
[----:B------:R-:W-:Y:S05]  /*2140*/  YIELD ;  /* 0x0000000000007946 */ /* 0x000fea0003800000 */
[----:B------:R-:W-:Y:S01]  /*2150*/  SHF.R.S32.HI R59, RZ, 0x1f, R51 ;  /* 0x0000001fff3b7819 */ /* 0x000fe20000011433 */
[-C--:B------:R-:W-:Y:S01]  /*2160*/  IMAD R5, R53, R51.reuse, RZ ;  /* 0x0000003335057224 */ /* 0x080fe200078e02ff */
[----:B--2---:R-:W-:Y:S01]  /*2170*/  SHF.L.U32 R32, R22, 0xc, RZ ;  /* 0x0000000c16207819 */ /* 0x004fe200000006ff */
[----:B---3--:R-:W-:Y:S01]  /*2180*/  IMAD.WIDE.U32 R14, R54, R51, RZ ;  /* 0x00000033360e7225 */ /* 0x008fe200078e00ff */
[----:B------:R-:W-:Y:S03]  /*2190*/  BSSY B0, `(.L_x_456) ;  /* 0x000018b000007945 */ /* 0x000fe60003800000 */
[----:B------:R-:W-:Y:S01]  /*21a0*/  IMAD R5, R59, R54, R5 ;  /* 0x000000363b057224 */ /* 0x000fe200078e0205 */
[----:B------:R-:W-:-:S03]  /*21b0*/  IADD3 R4, P2, R26, R14, RZ ;  /* 0x0000000e1a047210 */ /* 0x000fc60007f5e0ff */
[----:B------:R-:W-:Y:S01]  /*21c0*/  IMAD.IADD R81, R15, 0x1, R5 ;  /* 0x000000010f517824 */ /* 0x000fe200078e0205 */
[----:B------:R-:W-:Y:S01]  /*21d0*/  LEA R12, P4, R4, R46, 0x1 ;  /* 0x0000002e040c7211 */ /* 0x000fe200078808ff */
[----:B------:R-:W-:Y:S02]  /*21e0*/  IMAD.IADD R5, R69, 0x1, R32 ;  /* 0x0000000145057824 */ /* 0x000fe400078e0220 */
[----:B------:R-:W-:Y:S01]  /*21f0*/  IMAD.X R6, R81, 0x1, R50, P2 ;  /* 0x0000000151067824 */ /* 0x000fe200010e0632 */
[----:B------:R-:W-:Y:S01]  /*2200*/  ISETP.GT.AND P2, PT, R51, R31, PT ;  /* 0x0000001f3300720c */ /* 0x000fe20003f44270 */
[----:B------:R-:W-:-:S03]  /*2210*/  IMAD R33, R5, 0x2, R2 ;  /* 0x0000000205217824 */ /* 0x000fc600078e0202 */
[----:B------:R-:W-:Y:S01]  /*2220*/  LEA.HI.X R13, R4, R47, R6, 0x1, P4 ;  /* 0x0000002f040d7211 */ /* 0x000fe200020f0c06 */
[----:B------:R-:W-:Y:S08]  /*2230*/  @!P3 BRA `(.L_x_457) ;  /* 0x0000001400a0b947 */ /* 0x000ff00003800000 */
[----:B------:R-:W-:Y:S01]  /*2240*/  ULDC.U8 UR4, c[0x0][0x3f0] ;  /* 0x0000fc0000047ab9 */ /* 0x000fe20000000000 */
[-C--:B------:R-:W-:Y:S01]  /*2250*/  IMAD R7, R55, R51.reuse, RZ ;  /* 0x0000003337077224 */ /* 0x080fe200078e02ff */
[----:B------:R-:W-:Y:S01]  /*2260*/  ISETP.NE.AND P3, PT, RZ, UR4, PT ;  /* 0x00000004ff007c0c */ /* 0x000fe2000bf65270 */
[----:B------:R-:W-:-:S04]  /*2270*/  IMAD.WIDE.U32 R4, R56, R51, RZ ;  /* 0x0000003338047225 */ /* 0x000fc800078e00ff */
[----:B------:R-:W-:-:S04]  /*2280*/  IMAD R7, R59, R56, R7 ;  /* 0x000000383b077224 */ /* 0x000fc800078e0207 */
[----:B------:R-:W-:-:S04]  /*2290*/  IMAD.IADD R83, R5, 0x1, R7 ;  /* 0x0000000105537824 */ /* 0x000fc800078e0207 */
[----:B------:R-:W-:Y:S05]  /*22a0*/  @!P3 BRA `(.L_x_458) ;  /* 0x0000000800b4b947 */ /* 0x000fea0003800000 */
[----:B------:R-:W-:Y:S01]  /*22b0*/  IMAD R58, R51, -0x40, R24 ;  /* 0xffffffc0333a7824 */ /* 0x000fe200078e0218 */
[----:B------:R-:W-:Y:S01]  /*22c0*/  BSSY B1, `(.L_x_459) ;  /* 0x000001e000017945 */ /* 0x000fe20003800000 */
[----:B------:R-:W-:Y:S02]  /*22d0*/  CS2R R8, SRZ ;  /* 0x0000000000087805 */ /* 0x000fe4000001ff00 */
[----:B------:R-:W-:Y:S02]  /*22e0*/  CS2R R34, SRZ ;  /* 0x0000000000227805 */ /* 0x000fe4000001ff00 */
[----:B------:R-:W-:Y:S02]  /*22f0*/  CS2R R10, SRZ ;  /* 0x00000000000a7805 */ /* 0x000fe4000001ff00 */
[----:B------:R-:W-:Y:S02]  /*2300*/  VIMNMX R58, R58, 0x40, PT ;  /* 0x000000403a3a7848 */ /* 0x000fe40003fe0100 */
[----:B------:R-:W-:-:S02]  /*2310*/  CS2R R14, SRZ ;  /* 0x00000000000e7805 */ /* 0x000fc4000001ff00 */
[----:B------:R-:W-:-:S13]  /*2320*/  ISETP.GE.AND P4, PT, R19, R58, PT ;  /* 0x0000003a1300720c */ /* 0x000fda0003f86270 */
[----:B------:R-:W-:Y:S05]  /*2330*/  @P4 BRA `(.L_x_460) ;  /* 0x0000000000584947 */ /* 0x000fea0003800000 */
[----:B------:R-:W-:Y:S01]  /*2340*/  IMAD R5, R57, R51, RZ ;  /* 0x0000003339057224 */ /* 0x000fe200078e02ff */
[----:B------:R-:W-:Y:S01]  /*2350*/  IADD3 R7, P3, R36, R4, RZ ;  /* 0x0000000424077210 */ /* 0x000fe20007f7e0ff */
[----:B------:R-:W-:Y:S01]  /*2360*/  IMAD.MOV.U32 R74, RZ, RZ, R20 ;  /* 0x000000ffff4a7224 */ /* 0x000fe200078e0014 */
[----:B------:R-:W-:Y:S01]  /*2370*/  ULDC.64 UR4, c[0x0][0x3c8] ;  /* 0x0000f20000047ab9 */ /* 0x000fe20000000a00 */
[-C--:B------:R-:W-:Y:S01]  /*2380*/  IMAD R9, R59, R60.reuse, R5 ;  /* 0x0000003c3b097224 */ /* 0x080fe200078e0205 */
[----:B------:R-:W-:Y:S01]  /*2390*/  ULDC.64 UR6, c[0x0][0x3e0] ;  /* 0x0000f80000067ab9 */ /* 0x000fe20000000a00 */
[----:B------:R-:W-:-:S04]  /*23a0*/  IMAD.WIDE.U32 R4, R51, R60, R74 ;  /* 0x0000003c33047225 */ /* 0x000fc800078e004a */
[----:B------:R-:W-:Y:S01]  /*23b0*/  IMAD.X R10, R83, 0x1, R68, P3 ;  /* 0x00000001530a7824 */ /* 0x000fe200018e0644 */
[----:B------:R-:W-:Y:S01]  /*23c0*/  LEA R6, P3, R7, UR4, 0x1 ;  /* 0x0000000407067c11 */ /* 0x000fe2000f8608ff */
[----:B------:R-:W-:Y:S01]  /*23d0*/  IMAD.IADD R5, R5, 0x1, R9 ;  /* 0x0000000105057824 */ /* 0x000fe200078e0209 */
[----:B------:R-:W-:Y:S01]  /*23e0*/  LEA R80, P5, R4, UR6, 0x1 ;  /* 0x0000000604507c11 */ /* 0x000fe2000f8a08ff */
[----:B------:R-:W-:Y:S01]  /*23f0*/  VIADD R8, R42, 0x10 ;  /* 0x000000102a087836 */ /* 0x000fe20000000000 */
[----:B------:R-:W-:Y:S02]  /*2400*/  LEA.HI.X R7, R7, UR5, R10, 0x1, P3 ;  /* 0x0000000507077c11 */ /* 0x000fe400098f0c0a */
[----:B------:R-:W-:Y:S02]  /*2410*/  CS2R R10, SRZ ;  /* 0x00000000000a7805 */ /* 0x000fe4000001ff00 */
[----:B------:R-:W-:Y:S02]  /*2420*/  LEA.HI.X R81, R4, UR7, R5, 0x1, P5 ;  /* 0x0000000704517c11 */ /* 0x000fe4000a8f0c05 */
[----:B------:R-:W-:-:S02]  /*2430*/  ISETP.GE.AND P3, PT, R42, R63, PT ;  /* 0x0000003f2a00720c */ /* 0x000fc40003f66270 */
[----:B------:R-:W-:Y:S02]  /*2440*/  ISETP.GE.AND P5, PT, R8, R63, PT ;  /* 0x0000003f0800720c */ /* 0x000fe40003fa6270 */
[----:B------:R-:W-:-:S09]  /*2450*/  CS2R R8, SRZ ;  /* 0x0000000000087805 */ /* 0x000fd2000001ff00 */
[----:B------:R0:W5:Y:S04]  /*2460*/  @!P3 LDG.E.64 R34, desc[UR40][R6.64] ;  /* 0x000000280622b981 */ /* 0x000168000c1e1b00 */
[----:B------:R0:W5:Y:S04]  /*2470*/  @!P5 LDG.E.64 R8, desc[UR40][R6.64+0x20] ;  /* 0x000020280608d981 */ /* 0x000168000c1e1b00 */
[----:B------:R0:W5:Y:S04]  /*2480*/  @!P3 LDG.E.64 R14, desc[UR40][R80.64] ;  /* 0x00000028500eb981 */ /* 0x000168000c1e1b00 */
[----:B------:R0:W5:Y:S02]  /*2490*/  @!P5 LDG.E.64 R10, desc[UR40][R80.64+0x20] ;  /* 0x00002028500ad981 */ /* 0x000164000c1e1b00 */
.L_x_460:
[----:B------:R-:W-:Y:S05]  /*24a0*/  BSYNC B1 ;  /* 0x0000000000017941 */ /* 0x000fea0003800000 */
.L_x_459:
[----:B------:R-:W-:Y:S01]  /*24b0*/  ISETP.NE.AND P3, PT, R184, 0x3, PT ;  /* 0x00000003b800780c */ /* 0x000fe20003f65270 */
[----:B-----5:R-:W-:Y:S01]  /*24c0*/  IMAD.MOV.U32 R4, RZ, RZ, R8 ;  /* 0x000000ffff047224 */ /* 0x020fe200078e0008 */
[----:B------:R-:W-:Y:S01]  /*24d0*/  MOV R5, R9 ;  /* 0x0000000900057202 */ /* 0x000fe20000000f00 */
[----:B0-----:R-:W-:Y:S02]  /*24e0*/  IMAD.MOV.U32 R6, RZ, RZ, R34 ;  /* 0x000000ffff067224 */ /* 0x001fe400078e0022 */
[----:B------:R-:W-:Y:S01]  /*24f0*/  IMAD.MOV.U32 R7, RZ, RZ, R35 ;  /* 0x000000ffff077224 */ /* 0x000fe200078e0023 */
[----:B------:R-:W-:Y:S01]  /*2500*/  PRMT R86, R86, 0x5410, R4 ;  /* 0x0000541056567816 */ /* 0x000fe20000000004 */
[----:B------:R-:W-:Y:S01]  /*2510*/  IMAD.MOV.U32 R4, RZ, RZ, R10 ;  /* 0x000000ffff047224 */ /* 0x000fe200078e000a */
[----:B------:R-:W-:Y:S01]  /*2520*/  PRMT R88, R88, 0x5410, R5 ;  /* 0x0000541058587816 */ /* 0x000fe20000000005 */
[----:B------:R-:W-:Y:S01]  /*2530*/  IMAD.MOV.U32 R5, RZ, RZ, R11 ;  /* 0x000000ffff057224 */ /* 0x000fe200078e000b */
[----:B------:R-:W-:Y:S01]  /*2540*/  PRMT R80, R80, 0x5410, R6 ;  /* 0x0000541050507816 */ /* 0x000fe20000000006 */
[----:B------:R-:W-:Y:S01]  /*2550*/  IMAD.MOV.U32 R6, RZ, RZ, R14 ;  /* 0x000000ffff067224 */ /* 0x000fe200078e000e */
[----:B------:R-:W-:Y:S01]  /*2560*/  PRMT R82, R82, 0x5410, R7 ;  /* 0x0000541052527816 */ /* 0x000fe20000000007 */
[----:B------:R-:W-:Y:S01]  /*2570*/  IMAD.MOV.U32 R7, RZ, RZ, R15 ;  /* 0x000000ffff077224 */ /* 0x000fe200078e000f */
[----:B------:R-:W-:-:S02]  /*2580*/  PRMT R90, R90, 0x5410, R4 ;  /* 0x000054105a5a7816 */ /* 0x000fc40000000004 */
[----:B------:R-:W-:Y:S02]  /*2590*/  PRMT R91, R91, 0x5410, R5 ;  /* 0x000054105b5b7816 */ /* 0x000fe40000000005 */
[----:B------:R-:W-:Y:S02]  /*25a0*/  PRMT R80, R6, 0x7610, R80 ;  /* 0x0000761006507816 */ /* 0x000fe40000000050 */
[----:B------:R-:W-:Y:S01]  /*25b0*/  PRMT R82, R7, 0x7610, R82 ;  /* 0x0000761007527816 */ /* 0x000fe20000000052 */
[----:B------:R-:W-:Y:S06]  /*25c0*/  @!P3 BRA `(.L_x_461) ;  /* 0x000000000004b947 */ /* 0x000fec0003800000 */
[----:B------:R-:W-:Y:S01]  /*25d0*/  BPT.TRAP 0x1 ;  /* 0x000000040000795c */ /* 0x000fe20000300000 */
.L_x_461:
[----:B------:R-:W-:Y:S01]  /*25e0*/  IMAD R72, R22, 0x8, R2 ;  /* 0x0000000816487824 */ /* 0x000fe200078e0202 */
[----:B------:R-:W-:Y:S01]  /*25f0*/  SHF.L.U32 R59, R185, 0x1f, RZ ;  /* 0x0000001fb93b7819 */ /* 0x000fe200000006ff */
[----:B------:R-:W-:Y:S03]  /*2600*/  BSSY B1, `(.L_x_462) ;  /* 0x0000003000017945 */ /* 0x000fe60003800000 */
[----:B------:R-:W0:Y:S02]  /*2610*/  SYNCS.PHASECHK.TRANS64.TRYWAIT P5, [R72+URZ+0x28c90], R59 ;  /* 0x028c903b480075a7 */ /* 0x000e2400080a017f */
[----:B0-----:R-:W-:Y:S05]  /*2620*/  @!P5 BRA `(.L_x_463) ;  /* 0x0000011c00dcd947 */ /* 0x001fea0003800000 */
.L_x_671:
[----:B------:R-:W-:Y:S05]  /*2630*/  BSYNC B1 ;  /* 0x0000000000017941 */ /* 0x000fea0003800000 */
.L_x_462:
[----:B------:R-:W-:Y:S05]  /*2640*/  @P4 BRA `(.L_x_464) ;  /* 0x0000001000fc4947 */ /* 0x000fea0003800000 */
[----:B------:R-:W-:Y:S04]  /*2650*/  BSSY B1, `(.L_x_465) ;  /* 0x0000036000017945 */ /* 0x000fe80003800000 */
[----:B------:R-:W-:Y:S05]  /*2660*/  @P0 BRA `(.L_x_466) ;  /* 0x0000000000d00947 */ /* 0x000fea0003800000 */
[----:B------:R1:W2:Y:S01]  /*2670*/  LDS.128 R4, [R33+0x22400] ;  /* 0x0224000021047984 */ /* 0x0002a20000000c00 */
[----:B------:R-:W-:Y:S01]  /*2680*/  ISETP.GE.AND P4, PT, R42, R63, PT ;  /* 0x0000003f2a00720c */ /* 0x000fe20003f86270 */
[----:B------:R-:W-:-:S12]  /*2690*/  BSSY B2, `(.L_x_467) ;  /* 0x0000030000027945 */ /* 0x000fd80003800000 */
[----:B-1----:R-:W-:Y:S05]  /*26a0*/  @P4 BRA `(.L_x_468) ;  /* 0x0000000000b84947 */ /* 0x002fea0003800000 */
[----:B------:R-:W-:Y:S01]  /*26b0*/  SHF.R.U64 R81, R14, 0x10, R15 ;  /* 0x000000100e517819 */ /* 0x000fe2000000120f */
[----:B--2---:R-:W-:Y:S01]  /*26c0*/  IMAD.U32 R33, R7, 0x10000, RZ ;  /* 0x0001000007217824 */ /* 0x004fe200078e00ff */
[----:B------:R-:W-:Y:S01]  /*26d0*/  SHF.R.U64 R74, R34, 0x10, R35 ;  /* 0x00000010224a7819 */ /* 0x000fe20000001223 */
[----:B------:R-:W-:Y:S01]  /*26e0*/  IMAD.U32 R14, R6, 0x10000, RZ ;  /* 0x00010000060e7824 */ /* 0x000fe200078e00ff */
[----:B------:R-:W-:Y:S02]  /*26f0*/  SHF.R.U32.HI R83, RZ, 0x10, R15 ;  /* 0x00000010ff537819 */ /* 0x000fe4000001160f */
[----:B------:R-:W-:Y:S02]  /*2700*/  SHF.R.U32.HI R78, RZ, 0x10, R35 ;  /* 0x00000010ff4e7819 */ /* 0x000fe40000011623 */
[C---:B------:R-:W-:Y:S02]  /*2710*/  PRMT R81, R80.reuse, 0x5410, R81 ;  /* 0x0000541050517816 */ /* 0x040fe40000000051 */
[----:B------:R-:W-:-:S02]  /*2720*/  PRMT R35, R80, 0x5432, R74 ;  /* 0x0000543250237816 */ /* 0x000fc4000000004a */
[C---:B------:R-:W-:Y:S02]  /*2730*/  PRMT R83, R82.reuse, 0x5410, R83 ;  /* 0x0000541052537816 */ /* 0x040fe40000000053 */
[----:B------:R-:W-:Y:S02]  /*2740*/  LOP3.LUT R34, R7, 0xffff0000, RZ, 0xc0, !PT ;  /* 0xffff000007227812 */ /* 0x000fe400078ec0ff */
[----:B------:R-:W-:Y:S01]  /*2750*/  PRMT R78, R82, 0x5432, R78 ;  /* 0x00005432524e7816 */ /* 0x000fe2000000004e */
[----:B------:R-:W-:Y:S01]  /*2760*/  IMAD.U32 R85, R83, 0x10000, RZ ;  /* 0x0001000053557824 */ /* 0x000fe200078e00ff */
[----:B------:R-:W-:Y:S02]  /*2770*/  LOP3.LUT R7, R5, 0xffff0000, RZ, 0xc0, !PT ;  /* 0xffff000005077812 */ /* 0x000fe400078ec0ff */
[----:B------:R-:W-:Y:S01]  /*2780*/  LOP3.LUT R82, R81, 0xffff0000, RZ, 0xc0, !PT ;  /* 0xffff000051527812 */ /* 0x000fe200078ec0ff */
[----:B------:R-:W-:Y:S01]  /*2790*/  IMAD.U32 R80, R78, 0x10000, RZ ;  /* 0x000100004e507824 */ /* 0x000fe200078e00ff */
[----:B------:R-:W-:Y:S01]  /*27a0*/  LOP3.LUT R74, R35, 0xffff0000, RZ, 0xc0, !PT ;  /* 0xffff0000234a7812 */ /* 0x000fe200078ec0ff */
[----:B------:R-:W-:Y:S01]  /*27b0*/  IMAD.U32 R81, R81, 0x10000, RZ ;  /* 0x0001000051517824 */ /* 0x000fe200078e00ff */
[----:B------:R-:W-:Y:S01]  /*27c0*/  LOP3.LUT R15, R6, 0xffff0000, RZ, 0xc0, !PT ;  /* 0xffff0000060f7812 */ /* 0x000fe200078ec0ff */
[----:B------:R-:W-:Y:S01]  /*27d0*/  FMUL.FTZ R87, R7, R82 ;  /* 0x0000005207577220 */ /* 0x000fe20000410000 */
[----:B------:R-:W-:Y:S01]  /*27e0*/  SHF.L.U32 R6, R5, 0x10, RZ ;  /* 0x0000001005067819 */ /* 0x000fe200000006ff */
[----:B------:R-:W-:-:S02]  /*27f0*/  IMAD.U32 R5, R4, 0x10000, RZ ;  /* 0x0001000004057824 */ /* 0x000fc400078e00ff */
[----:B------:R-:W-:Y:S01]  /*2800*/  FMUL.FTZ R7, R7, R74 ;  /* 0x0000004a07077220 */ /* 0x000fe20000410000 */
[----:B------:R-:W-:Y:S01]  /*2810*/  LOP3.LUT R4, R4, 0xffff0000, RZ, 0xc0, !PT ;  /* 0xffff000004047812 */ /* 0x000fe200078ec0ff */
[----:B------:R-:W-:Y:S01]  /*2820*/  FMUL.FTZ R89, R15, R85 ;  /* 0x000000550f597220 */ /* 0x000fe20000410000 */
[----:B------:R-:W-:Y:S01]  /*2830*/  LOP3.LUT R83, R83, 0xffff0000, RZ, 0xc0, !PT ;  /* 0xffff000053537812 */ /* 0x000fe200078ec0ff */
[----:B------:R-:W-:Y:S01]  /*2840*/  FMUL.FTZ R15, R15, R80 ;  /* 0x000000500f0f7220 */ /* 0x000fe20000410000 */
[----:B------:R-:W-:Y:S01]  /*2850*/  LOP3.LUT R78, R78, 0xffff0000, RZ, 0xc0, !PT ;  /* 0xffff00004e4e7812 */ /* 0x000fe200078ec0ff */
[----:B------:R-:W-:Y:S02]  /*2860*/  IMAD.U32 R35, R35, 0x10000, RZ ;  /* 0x0001000023237824 */ /* 0x000fe400078e00ff */
[C---:B------:R-:W-:Y:S01]  /*2870*/  FFMA.FTZ R87, R6.reuse, R74, -R87 ;  /* 0x0000004a06577223 */ /* 0x040fe20000010857 */
[----:B------:R-:W-:Y:S01]  /*2880*/  FFMA.FTZ R82, R6, R82, R7 ;  /* 0x0000005206527223 */ /* 0x000fe20000010007 */
[----:B------:R-:W-:Y:S01]  /*2890*/  FFMA.FTZ R89, R14, R80, -R89 ;  /* 0x000000500e597223 */ /* 0x000fe20000010859 */
[----:B------:R-:W-:Y:S01]  /*28a0*/  FMUL.FTZ R6, R4, R81 ;  /* 0x0000005104067220 */ /* 0x000fe20000410000 */
[----:B------:R-:W-:Y:S01]  /*28b0*/  FFMA.FTZ R14, R14, R85, R15 ;  /* 0x000000550e0e7223 */ /* 0x000fe2000001000f */
[----:B------:R-:W-:Y:S01]  /*28c0*/  FMUL.FTZ R74, R34, R83 ;  /* 0x00000053224a7220 */ /* 0x000fe20000410000 */
[-C--:B------:R-:W-:Y:S01]  /*28d0*/  FMUL.FTZ R4, R4, R35.reuse ;  /* 0x0000002304047220 */ /* 0x080fe20000410000 */
[-C--:B------:R-:W-:Y:S01]  /*28e0*/  FMUL.FTZ R34, R34, R78.reuse ;  /* 0x0000004e22227220 */ /* 0x080fe20000410000 */
[----:B------:R-:W-:Y:S01]  /*28f0*/  FFMA.FTZ R6, R5, R35, -R6 ;  /* 0x0000002305067223 */ /* 0x000fe20000010806 */
[----:B------:R-:W-:Y:S01]  /*2900*/  FFMA.FTZ R74, R33, R78, -R74 ;  /* 0x0000004e214a7223 */ /* 0x000fe2000001084a */
[----:B------:R-:W-:Y:S01]  /*2910*/  FFMA.FTZ R5, R5, R81, R4 ;  /* 0x0000005105057223 */ /* 0x000fe20000010004 */
[----:B------:R-:W-:Y:S01]  /*2920*/  FFMA.FTZ R33, R33, R83, R34 ;  /* 0x0000005321217223 */ /* 0x000fe20000010022 */
[----:B------:R-:W-:-:S02]  /*2930*/  F2FP.BF16.F32.PACK_AB R82, R82, R87 ;  /* 0x000000575252723e */ /* 0x000fc400000010ff */
[----:B------:R-:W-:Y:S02]  /*2940*/  F2FP.BF16.F32.PACK_AB R14, R14, R89 ;  /* 0x000000590e0e723e */ /* 0x000fe400000010ff */
[----:B------:R-:W-:Y:S01]  /*2950*/  F2FP.BF16.F32.PACK_AB R4, R5, R6 ;  /* 0x000000060504723e */ /* 0x000fe200000010ff */
[----:B------:R-:W-:Y:S01]  /*2960*/  IMAD.MOV.U32 R5, RZ, RZ, R82 ;  /* 0x000000ffff057224 */ /* 0x000fe200078e0052 */
[----:B------:R-:W-:Y:S01]  /*2970*/  F2FP.BF16.F32.PACK_AB R7, R33, R74 ;  /* 0x0000004a2107723e */ /* 0x000fe200000010ff */
[----:B------:R-:W-:-:S07]  /*2980*/  IMAD.MOV.U32 R6, RZ, RZ, R14 ;  /* 0x000000ffff067224 */ /* 0x000fce00078e000e */
.L_x_468:
[----:B------:R-:W-:Y:S05]  /*2990*/  BSYNC B2 ;  /* 0x0000000000027941 */ /* 0x000fea0003800000 */
.L_x_467:
[----:B--2---:R1:W-:Y:S02]  /*29a0*/  STG.E.128 desc[UR40][R12.64], R4 ;  /* 0x000000040c007986 */ /* 0x0043e4000c101d28 */
.L_x_466:
[----:B------:R-:W-:Y:S05]  /*29b0*/  BSYNC B1 ;  /* 0x0000000000017941 */ /* 0x000fea0003800000 */
.L_x_465:
[----:B------:R-:W-:Y:S05]  /*29c0*/  @P1 BRA `(.L_x_464) ;  /* 0x00000010001c1947 */ /* 0x000fea0003800000 */
[----:B-1----:R-:W-:Y:S01]  /*29d0*/  IMAD.MOV.U32 R5, RZ, RZ, 0x20 ;  /* 0x00000020ff057424 */ /* 0x002fe200078e00ff */
[----:B------:R-:W-:Y:S01]  /*29e0*/  LOP3.LUT P4, RZ, R186, 0x4, RZ, 0xc0, !PT ;  /* 0x00000004baff7812 */ /* 0x000fe2000788c0ff */
[----:B------:R-:W-:Y:S01]  /*29f0*/  BSSY B1, `(.L_x_469) ;  /* 0x0000036000017945 */ /* 0x000fe20003800000 */
[----:B------:R-:W-:Y:S02]  /*2a00*/  IADD3 R14, R42, 0x10, RZ ;  /* 0x000000102a0e7810 */ /* 0x000fe40007ffe0ff */
[----:B------:R-:W-:Y:S02]  /*2a10*/  SEL R5, R5, 0xffffffe0, !P4 ;  /* 0xffffffe005057807 */ /* 0x000fe40006000000 */
[----:B------:R-:W-:Y:S02]  /*2a20*/  ISETP.GE.AND P4, PT, R14, R63, PT ;  /* 0x0000003f0e00720c */ /* 0x000fe40003f86270 */
[----:B------:R-:W-:-:S05]  /*2a30*/  IADD3 R5, R5, R69, R32 ;  /* 0x0000004505057210 */ /* 0x000fca0007ffe020 */
[----:B------:R-:W-:-:S06]  /*2a40*/  IMAD R4, R5, 0x2, R2 ;  /* 0x0000000205047824 */ /* 0x000fcc00078e0202 */
[----:B------:R-:W1:Y:S01]  /*2a50*/  LDS.128 R4, [R4+0x22400] ;  /* 0x0224000004047984 */ /* 0x000e620000000c00 */
[----:B------:R-:W-:Y:S05]  /*2a60*/  @P4 BRA `(.L_x_470) ;  /* 0x0000000000b84947 */ /* 0x000fea0003800000 */
[----:B------:R-:W-:Y:S01]  /*2a70*/  SHF.R.U64 R14, R8, 0x10, R9 ;  /* 0x00000010080e7819 */ /* 0x000fe20000001209 */
[----:B-1----:R-:W-:Y:S01]  /*2a80*/  IMAD.U32 R8, R6, 0x10000, RZ ;  /* 0x0001000006087824 */ /* 0x002fe200078e00ff */
[--C-:B------:R-:W-:Y:S01]  /*2a90*/  SHF.R.U64 R34, R10, 0x10, R11.reuse ;  /* 0x000000100a227819 */ /* 0x100fe2000000120b */
[----:B------:R-:W-:Y:S01]  /*2aa0*/  IMAD.U32 R10, R7, 0x10000, RZ ;  /* 0x00010000070a7824 */ /* 0x000fe200078e00ff */
[----:B------:R-:W-:Y:S02]  /*2ab0*/  SHF.R.U32.HI R74, RZ, 0x10, R11 ;  /* 0x00000010ff4a7819 */ /* 0x000fe4000001160b */
[----:B------:R-:W-:Y:S02]  /*2ac0*/  SHF.R.U32.HI R32, RZ, 0x10, R9 ;  /* 0x00000010ff207819 */ /* 0x000fe40000011609 */
[----:B------:R-:W-:Y:S02]  /*2ad0*/  PRMT R14, R86, 0x5432, R14 ;  /* 0x00005432560e7816 */ /* 0x000fe4000000000e */
[----:B------:R-:W-:-:S02]  /*2ae0*/  PRMT R34, R90, 0x5432, R34 ;  /* 0x000054325a227816 */ /* 0x000fc40000000022 */
[----:B------:R-:W-:Y:S02]  /*2af0*/  PRMT R74, R91, 0x5432, R74 ;  /* 0x000054325b4a7816 */ /* 0x000fe4000000004a */
[----:B------:R-:W-:Y:S02]  /*2b00*/  PRMT R32, R88, 0x5432, R32 ;  /* 0x0000543258207816 */ /* 0x000fe40000000020 */
[----:B------:R-:W-:Y:S01]  /*2b10*/  LOP3.LUT R11, R7, 0xffff0000, RZ, 0xc0, !PT ;  /* 0xffff0000070b7812 */ /* 0x000fe200078ec0ff */
[----:B------:R-:W-:Y:S01]  /*2b20*/  IMAD.U32 R78, R74, 0x10000, RZ ;  /* 0x000100004a4e7824 */ /* 0x000fe200078e00ff */
[----:B------:R-:W-:Y:S01]  /*2b30*/  LOP3.LUT R7, R5, 0xffff0000, RZ, 0xc0, !PT ;  /* 0xffff000005077812 */ /* 0x000fe200078ec0ff */
[----:B------:R-:W-:Y:S01]  /*2b40*/  IMAD.U32 R33, R32, 0x10000, RZ ;  /* 0x0001000020217824 */ /* 0x000fe200078e00ff */
[C---:B------:R-:W-:Y:S01]  /*2b50*/  LOP3.LUT R35, R34.reuse, 0xffff0000, RZ, 0xc0, !PT ;  /* 0xffff000022237812 */ /* 0x040fe200078ec0ff */
[----:B------:R-:W-:Y:S01]  /*2b60*/  IMAD.U32 R34, R34, 0x10000, RZ ;  /* 0x0001000022227824 */ /* 0x000fe200078e00ff */
[C---:B------:R-:W-:Y:S01]  /*2b70*/  LOP3.LUT R15, R14.reuse, 0xffff0000, RZ, 0xc0, !PT ;  /* 0xffff00000e0f7812 */ /* 0x040fe200078ec0ff */
[----:B------:R-:W-:Y:S01]  /*2b80*/  IMAD.U32 R14, R14, 0x10000, RZ ;  /* 0x000100000e0e7824 */ /* 0x000fe200078e00ff */
[----:B------:R-:W-:Y:S01]  /*2b90*/  LOP3.LUT R9, R6, 0xffff0000, RZ, 0xc0, !PT ;  /* 0xffff000006097812 */ /* 0x000fe200078ec0ff */
[C---:B------:R-:W-:Y:S01]  /*2ba0*/  FMUL.FTZ R81, R7.reuse, R35 ;  /* 0x0000002307517220 */ /* 0x040fe20000410000 */
[----:B------:R-:W-:Y:S01]  /*2bb0*/  LOP3.LUT R74, R74, 0xffff0000, RZ, 0xc0, !PT ;  /* 0xffff00004a4a7812 */ /* 0x000fe200078ec0ff */
[----:B------:R-:W-:Y:S01]  /*2bc0*/  FMUL.FTZ R80, R7, R15 ;  /* 0x0000000f07507220 */ /* 0x000fe20000410000 */
[----:B------:R-:W-:Y:S01]  /*2bd0*/  LOP3.LUT R32, R32, 0xffff0000, RZ, 0xc0, !PT ;  /* 0xffff000020207812 */ /* 0x000fe200078ec0ff */
[C---:B------:R-:W-:Y:S01]  /*2be0*/  FMUL.FTZ R7, R9.reuse, R78 ;  /* 0x0000004e09077220 */ /* 0x040fe20000410000 */
[----:B------:R-:W-:Y:S01]  /*2bf0*/  FMUL.FTZ R9, R9, R33 ;  /* 0x0000002109097220 */ /* 0x000fe20000410000 */
[----:B------:R-:W-:-:S02]  /*2c00*/  IMAD.U32 R6, R5, 0x10000, RZ ;  /* 0x0001000005067824 */ /* 0x000fc400078e00ff */
[----:B------:R-:W-:Y:S02]  /*2c10*/  IMAD.U32 R5, R4, 0x10000, RZ ;  /* 0x0001000004057824 */ /* 0x000fe400078e00ff */
[----:B------:R-:W-:Y:S01]  /*2c20*/  FFMA.FTZ R33, R8, R33, -R7 ;  /* 0x0000002108217223 */ /* 0x000fe20000010807 */
[----:B------:R-:W-:Y:S01]  /*2c30*/  LOP3.LUT R4, R4, 0xffff0000, RZ, 0xc0, !PT ;  /* 0xffff000004047812 */ /* 0x000fe200078ec0ff */
[----:B------:R-:W-:Y:S01]  /*2c40*/  FFMA.FTZ R8, R8, R78, R9 ;  /* 0x0000004e08087223 */ /* 0x000fe20000010009 */
[C---:B------:R-:W-:Y:S01]  /*2c50*/  FMUL.FTZ R9, R11.reuse, R74 ;  /* 0x0000004a0b097220 */ /* 0x040fe20000410000 */
[----:B------:R-:W-:Y:S01]  /*2c60*/  FMUL.FTZ R11, R11, R32 ;  /* 0x000000200b0b7220 */ /* 0x000fe20000410000 */
[C---:B------:R-:W-:Y:S01]  /*2c70*/  FFMA.FTZ R81, R6.reuse, R15, -R81 ;  /* 0x0000000f06517223 */ /* 0x040fe20000010851 */
[----:B------:R-:W-:Y:S01]  /*2c80*/  FFMA.FTZ R80, R6, R35, R80 ;  /* 0x0000002306507223 */ /* 0x000fe20000010050 */
[C---:B------:R-:W-:Y:S01]  /*2c90*/  FMUL.FTZ R6, R4.reuse, R34 ;  /* 0x0000002204067220 */ /* 0x040fe20000410000 */
[----:B------:R-:W-:Y:S01]  /*2ca0*/  FMUL.FTZ R7, R4, R14 ;  /* 0x0000000e04077220 */ /* 0x000fe20000410000 */
[C---:B------:R-:W-:Y:S01]  /*2cb0*/  FFMA.FTZ R9, R10.reuse, R32, -R9 ;  /* 0x000000200a097223 */ /* 0x040fe20000010809 */
[----:B------:R-:W-:Y:S01]  /*2cc0*/  FFMA.FTZ R10, R10, R74, R11 ;  /* 0x0000004a0a0a7223 */ /* 0x000fe2000001000b */
[C---:B------:R-:W-:Y:S01]  /*2cd0*/  FFMA.FTZ R6, R5.reuse, R14, -R6 ;  /* 0x0000000e05067223 */ /* 0x040fe20000010806 */
[----:B------:R-:W-:Y:S01]  /*2ce0*/  FFMA.FTZ R7, R5, R34, R7 ;  /* 0x0000002205077223 */ /* 0x000fe20000010007 */
[----:B------:R-:W-:-:S02]  /*2cf0*/  F2FP.BF16.F32.PACK_AB R8, R8, R33 ;  /* 0x000000210808723e */ /* 0x000fc400000010ff */
[----:B------:R-:W-:Y:S02]  /*2d00*/  F2FP.BF16.F32.PACK_AB R9, R10, R9 ;  /* 0x000000090a09723e */ /* 0x000fe400000010ff */
[----:B------:R-:W-:Y:S01]  /*2d10*/  F2FP.BF16.F32.PACK_AB R4, R7, R6 ;  /* 0x000000060704723e */ /* 0x000fe200000010ff */
[----:B------:R-:W-:Y:S01]  /*2d20*/  IMAD.MOV.U32 R6, RZ, RZ, R8 ;  /* 0x000000ffff067224 */ /* 0x000fe200078e0008 */
[----:B------:R-:W-:Y:S02]  /*2d30*/  F2FP.BF16.F32.PACK_AB R5, R80, R81 ;  /* 0x000000515005723e */ /* 0x000fe400000010ff */
[----:B------:R-:W-:-:S07]  /*2d40*/  MOV R7, R9 ;  /* 0x0000000900077202 */ /* 0x000fce0000000f00 */
.L_x_470:
[----:B------:R-:W-:Y:S05]  /*2d50*/  BSYNC B1 ;  /* 0x0000000000017941 */ /* 0x000fea0003800000 */
.L_x_469:
[----:B-1----:R1:W-:Y:S01]  /*2d60*/  STG.E.128 desc[UR40][R12.64+0x40], R4 ;  /* 0x000040040c007986 */ /* 0x0023e2000c101d28 */
[----:B------:R-:W-:Y:S05]  /*2d70*/  BRA `(.L_x_464) ;  /* 0x0000000c00307947 */ /* 0x000fea0003800000 */
.L_x_458:
[----:B------:R-:W-:Y:S01]  /*2d80*/  IMAD R58, R51, -0x40, R24 ;  /* 0xffffffc0333a7824 */ /* 0x000fe200078e0218 */
[----:B------:R-:W-:-:S04]  /*2d90*/  ISETP.GE.AND P4, PT, R16, R63, PT ;  /* 0x0000003f1000720c */ /* 0x000fc80003f86270 */
[----:B------:R-:W-:-:S04]  /*2da0*/  VIMNMX R58, R58, 0x40, PT ;  /* 0x000000403a3a7848 */ /* 0x000fc80003fe0100 */
[----:B------:R-:W-:-:S13]  /*2db0*/  ISETP.GE.OR P3, PT, R19, R58, P4 ;  /* 0x0000003a1300720c */ /* 0x000fda0002766670 */
[----:B------:R-:W0:Y:S01]  /*2dc0*/  @!P3 LDC.64 R12, c[0x0][0x3c8] ;  /* 0x0000f200ff0cbb82 */ /* 0x000e220000000a00 */
[----:B------:R-:W-:Y:S01]  /*2dd0*/  @!P3 IADD3 R6, P5, R38, R4, RZ ;  /* 0x000000042606b210 */ /* 0x000fe20007fbe0ff */
[----:B------:R-:W-:Y:S02]  /*2de0*/  @!P3 IMAD R4, R57, R51, RZ ;  /* 0x000000333904b224 */ /* 0x000fe400078e02ff */
[----:B------:R-:W-:Y:S02]  /*2df0*/  @!P3 IMAD.MOV.U32 R5, RZ, RZ, R71 ;  /* 0x000000ffff05b224 */ /* 0x000fe400078e0047 */
[----:B------:R-:W-:Y:S02]  /*2e00*/  @!P3 IMAD R59, R59, R60, R4 ;  /* 0x0000003c3b3bb224 */ /* 0x000fe400078e0204 */
[----:B------:R-:W1:Y:S01]  /*2e10*/  @!P3 LDC.64 R34, c[0x0][0x3e0] ;  /* 0x0000f800ff22bb82 */ /* 0x000e620000000a00 */
[----:B------:R-:W-:Y:S02]  /*2e20*/  @!P3 IMAD.MOV.U32 R4, RZ, RZ, R28 ;  /* 0x000000ffff04b224 */ /* 0x000fe400078e001c */
[----:B------:R-:W-:-:S02]  /*2e30*/  @!P3 IMAD.X R7, R83, 0x1, R66, P5 ;  /* 0x000000015307b824 */ /* 0x000fc400028e0642 */
[----:B------:R-:W-:Y:S01]  /*2e40*/  @!P3 IMAD.WIDE.U32 R8, R51, R60, R4 ;  /* 0x0000003c3308b225 */ /* 0x000fe200078e0004 */
[----:B------:R-:W-:-:S03]  /*2e50*/  CS2R R4, SRZ ;  /* 0x0000000000047805 */ /* 0x000fc6000001ff00 */
[----:B------:R-:W-:Y:S01]  /*2e60*/  @!P3 IMAD.IADD R9, R59, 0x1, R9 ;  /* 0x000000013b09b824 */ /* 0x000fe200078e0209 */
[----:B0-----:R-:W-:-:S04]  /*2e70*/  @!P3 LEA R12, P5, R6, R12, 0x1 ;  /* 0x0000000c060cb211 */ /* 0x001fc800078a08ff */
[----:B------:R-:W-:Y:S02]  /*2e80*/  @!P3 LEA.HI.X R13, R6, R13, R7, 0x1, P5 ;  /* 0x0000000d060db211 */ /* 0x000fe400028f0c07 */
[----:B------:R-:W-:Y:S02]  /*2e90*/  CS2R R6, SRZ ;  /* 0x0000000000067805 */ /* 0x000fe4000001ff00 */
[C---:B-1----:R-:W-:Y:S02]  /*2ea0*/  @!P3 LEA R34, P5, R8.reuse, R34, 0x1 ;  /* 0x000000220822b211 */ /* 0x042fe400078a08ff */
[----:B------:R-:W-:Y:S02]  /*2eb0*/  CS2R R10, SRZ ;  /* 0x00000000000a7805 */ /* 0x000fe4000001ff00 */
[----:B------:R-:W2:Y:S01]  /*2ec0*/  @!P3 LDG.E.128 R4, desc[UR40][R12.64] ;  /* 0x000000280c04b981 */ /* 0x000ea2000c1e1d00 */
[----:B------:R-:W-:Y:S02]  /*2ed0*/  @!P3 LEA.HI.X R35, R8, R35, R9, 0x1, P5 ;  /* 0x000000230823b211 */ /* 0x000fe400028f0c09 */
[----:B------:R-:W-:-:S06]  /*2ee0*/  CS2R R8, SRZ ;  /* 0x0000000000087805 */ /* 0x000fcc000001ff00 */
[----:B------:R-:W3:Y:S01]  /*2ef0*/  @!P3 LDG.E.128 R8, desc[UR40][R34.64] ;  /* 0x000000282208b981 */ /* 0x000ee2000c1e1d00 */
[----:B------:R-:W-:Y:S01]  /*2f00*/  ISETP.NE.AND P3, PT, R184, 0x3, PT ;  /* 0x00000003b800780c */ /* 0x000fe20003f65270 */
[----:B--2---:R-:W-:Y:S02]  /*2f10*/  IMAD.MOV.U32 R33, RZ, RZ, R6 ;  /* 0x000000ffff217224 */ /* 0x004fe400078e0006 */
[----:B------:R-:W-:Y:S02]  /*2f20*/  IMAD.MOV.U32 R72, RZ, RZ, R4 ;  /* 0x000000ffff487224 */ /* 0x000fe400078e0004 */
[----:B------:R-:W-:Y:S02]  /*2f30*/  IMAD.MOV.U32 R59, RZ, RZ, R7 ;  /* 0x000000ffff3b7224 */ /* 0x000fe400078e0007 */
[----:B------:R-:W-:Y:S01]  /*2f40*/  IMAD.MOV.U32 R74, RZ, RZ, R5 ;  /* 0x000000ffff4a7224 */ /* 0x000fe200078e0005 */
[----:B------:R-:W-:Y:S01]  /*2f50*/  PRMT R92, R33, 0x5410, R72 ;  /* 0x00005410215c7816 */ /* 0x000fe20000000048 */
[----:B---3--:R-:W-:Y:S01]  /*2f60*/  IMAD.MOV.U32 R12, RZ, RZ, R10 ;  /* 0x000000ffff0c7224 */ /* 0x008fe200078e000a */
[----:B------:R-:W-:Y:S01]  /*2f70*/  PRMT R94, R94, 0x5410, R59 ;  /* 0x000054105e5e7816 */ /* 0x000fe2000000003b */
[----:B------:R-:W-:Y:S01]  /*2f80*/  IMAD.MOV.U32 R33, RZ, RZ, R8 ;  /* 0x000000ffff217224 */ /* 0x000fe200078e0008 */
[----:B------:R-:W-:Y:S01]  /*2f90*/  PRMT R95, R95, 0x5410, R74 ;  /* 0x000054105f5f7816 */ /* 0x000fe2000000004a */
[----:B------:R-:W-:Y:S01]  /*2fa0*/  IMAD.MOV.U32 R34, RZ, RZ, R9 ;  /* 0x000000ffff227224 */ /* 0x000fe200078e0009 */
[----:B------:R-:W-:-:S02]  /*2fb0*/  MOV R13, R11 ;  /* 0x0000000b000d7202 */ /* 0x000fc40000000f00 */
[----:B------:R-:W-:Y:S02]  /*2fc0*/  PRMT R94, R12, 0x7610, R94 ;  /* 0x000076100c5e7816 */ /* 0x000fe4000000005e */
[----:B------:R-:W-:Y:S02]  /*2fd0*/  PRMT R95, R13, 0x7610, R95 ;  /* 0x000076100d5f7816 */ /* 0x000fe4000000005f */
[----:B------:R-:W-:Y:S01]  /*2fe0*/  PRMT R86, R33, 0x5410, R34 ;  /* 0x0000541021567816 */ /* 0x000fe20000000022 */
[----:B------:R-:W-:Y:S06]  /*2ff0*/  @!P3 BRA `(.L_x_471) ;  /* 0x000000000004b947 */ /* 0x000fec0003800000 */
[----:B------:R-:W-:Y:S01]  /*3000*/  BPT.TRAP 0x1 ;  /* 0x000000040000795c */ /* 0x000fe20000300000 */
.L_x_471:
[----:B------:R-:W-:Y:S01]  /*3010*/  IMAD R72, R22, 0x8, R2 ;  /* 0x0000000816487824 */ /* 0x000fe200078e0202 */
[----:B------:R-:W-:Y:S01]  /*3020*/  SHF.L.U32 R59, R185, 0x1f, RZ ;  /* 0x0000001fb93b7819 */ /* 0x000fe200000006ff */
[----:B------:R-:W-:Y:S03]  /*3030*/  BSSY B1, `(.L_x_472) ;  /* 0x0000003000017945 */ /* 0x000fe60003800000 */
[----:B------:R-:W0:Y:S02]  /*3040*/  SYNCS.PHASECHK.TRANS64.TRYWAIT P5, [R72+URZ+0x28c90], R59 ;  /* 0x028c903b480075a7 */ /* 0x000e2400080a017f */
[----:B0-----:R-:W-:Y:S05]  /*3050*/  @!P5 BRA `(.L_x_473) ;  /* 0x000001140064d947 */ /* 0x001fea0003800000 */
.L_x_672:
[----:B------:R-:W-:Y:S05]  /*3060*/  BSYNC B1 ;  /* 0x0000000000017941 */ /* 0x000fea0003800000 */
.L_x_472:
[----:B------:R-:W-:Y:S01]  /*3070*/  ISETP.GE.OR P5, PT, R19, R58, P0 ;  /* 0x0000003a1300720c */ /* 0x000fe200007a6670 */
[----:B------:R-:W-:Y:S01]  /*3080*/  ULDC.64 UR4, c[0x0][0x2f0] ;  /* 0x0000bc0000047ab9 */ /* 0x000fe20000000a00 */
[----:B------:R-:W-:Y:S02]  /*3090*/  IMAD.MOV.U32 R80, RZ, RZ, R14 ;  /* 0x000000ffff507224 */ /* 0x000fe400078e000e */
[----:B------:R-:W-:Y:S02]  /*30a0*/  IMAD R12, R3, UR4, RZ ;  /* 0x00000004030c7c24 */ /* 0x000fe4000f8e02ff */
[----:B------:R-:W-:-:S04]  /*30b0*/  IMAD.WIDE.U32 R80, R19, UR4, R80 ;  /* 0x0000000413507c25 */ /* 0x000fc8000f8e0050 */
[----:B------:R-:W-:-:S03]  /*30c0*/  IMAD R13, R19, UR5, R12 ;  /* 0x00000005130d7c24 */ /* 0x000fc6000f8e020c */
[----:B------:R-:W-:Y:S05]  /*30d0*/  @P5 BRA `(.L_x_464) ;  /* 0x0000000800585947 */ /* 0x000fea0003800000 */
[----:B------:R-:W-:Y:S01]  /*30e0*/  IMAD.IADD R98, R13, 0x1, R81 ;  /* 0x000000010d627824 */ /* 0x000fe200078e0251 */
[----:B------:R-:W-:Y:S01]  /*30f0*/  IADD3 R74, P5, P6, R44, R80, R73 ;  /* 0x000000502c4a7210 */ /* 0x000fe20007ebe049 */
[----:B------:R-:W-:Y:S01]  /*3100*/  IMAD.IADD R12, R64, 0x1, -R67 ;  /* 0x00000001400c7824 */ /* 0x000fe200078e0a43 */
[----:B------:R-:W-:Y:S02]  /*3110*/  BSSY B1, `(.L_x_474) ;  /* 0x0000070000017945 */ /* 0x000fe40003800000 */
[----:B------:R-:W-:Y:S02]  /*3120*/  IADD3.X R78, R0, R98, R77, P5, P6 ;  /* 0x00000062004e7210 */ /* 0x000fe40002fec44d */
[----:B------:R-:W-:Y:S02]  /*3130*/  ISETP.NE.AND P6, PT, R76, RZ, PT ;  /* 0x000000ff4c00720c */ /* 0x000fe40003fc5270 */
[----:B------:R-:W-:Y:S02]  /*3140*/  LEA R82, P5, R74, R46, 0x1 ;  /* 0x0000002e4a527211 */ /* 0x000fe400078a08ff */
[----:B------:R-:W-:-:S02]  /*3150*/  SEL R12, R67, R12, !P6 ;  /* 0x0000000c430c7207 */ /* 0x000fc40007000000 */
[----:B------:R-:W-:Y:S02]  /*3160*/  LEA.HI.X R83, R74, R47, R78, 0x1, P5 ;  /* 0x0000002f4a537211 */ /* 0x000fe400028f0c4e */
[----:B------:R-:W-:-:S04]  /*3170*/  SHF.R.S32.HI R13, RZ, 0x1f, R12 ;  /* 0x0000001fff0d7819 */ /* 0x000fc8000001140c */
[----:B------:R-:W-:-:S04]  /*3180*/  LEA.HI R13, R13, R12, RZ, 0x4 ;  /* 0x0000000c0d0d7211 */ /* 0x000fc800078f20ff */
[----:B------:R-:W-:-:S04]  /*3190*/  SHF.R.S32.HI R13, RZ, 0x4, R13 ;  /* 0x00000004ff0d7819 */ /* 0x000fc8000001140d */
[----:B------:R-:W-:-:S05]  /*31a0*/  LEA.HI.SX32 R13, R52, R13, 0x1d ;  /* 0x0000000d340d7211 */ /* 0x000fca00078feaff */
[----:B------:R-:W-:Y:S02]  /*31b0*/  IMAD.SHL.U32 R85, R13, 0x8, RZ ;  /* 0x000000080d557824 */ /* 0x000fe400078e00ff */
[----:B------:R-:W-:-:S03]  /*31c0*/  IMAD.IADD R13, R70, 0x1, R32 ;  /* 0x00000001460d7824 */ /* 0x000fc600078e0220 */
[----:B------:R-:W-:Y:S01]  /*31d0*/  LOP3.LUT R12, R61, 0x38, R85, 0xf8, !PT ;  /* 0x000000383d0c7812 */ /* 0x000fe200078ef855 */
[----:B------:R-:W-:-:S03]  /*31e0*/  IMAD R13, R13, 0x2, R2 ;  /* 0x000000020d0d7824 */ /* 0x000fc600078e0202 */
[----:B------:R-:W-:-:S05]  /*31f0*/  LOP3.LUT R12, R12, R65, RZ, 0x3c, !PT ;  /* 0x000000410c0c7212 */ /* 0x000fca00078e3cff */
[----:B------:R-:W-:-:S05]  /*3200*/  IMAD R15, R189, 0x200, R12 ;  /* 0x00000200bd0f7824 */ /* 0x000fca00078e020c */
[----:B------:R-:W-:-:S05]  /*3210*/  IADD3 R15, R32, R15, RZ ;  /* 0x0000000f200f7210 */ /* 0x000fca0007ffe0ff */
[----:B------:R-:W-:Y:S02]  /*3220*/  IMAD R32, R15, 0x2, R2 ;  /* 0x000000020f207824 */ /* 0x000fe400078e0202 */
[----:B------:R-:W1:Y:S04]  /*3230*/  LDS.128 R12, [R13+0x22400] ;  /* 0x022400000d0c7984 */ /* 0x000e680000000c00 */
[----:B------:R-:W2:Y:S01]  /*3240*/  LDS.128 R32, [R32+0x22400] ;  /* 0x0224000020207984 */ /* 0x000ea20000000c00 */
[----:B------:R-:W-:Y:S05]  /*3250*/  @P4 BRA `(.L_x_475) ;  /* 0x00000004006c4947 */ /* 0x000fea0003800000 */
[----:B------:R-:W-:Y:S02]  /*3260*/  SHF.R.U32.HI R78, RZ, 0x10, R5 ;  /* 0x00000010ff4e7819 */ /* 0x000fe40000011605 */
[----:B------:R-:W-:Y:S02]  /*3270*/  SHF.R.U32.HI R90, RZ, 0x10, R9 ;  /* 0x00000010ff5a7819 */ /* 0x000fe40000011609 */
[----:B------:R-:W-:Y:S01]  /*3280*/  SHF.R.U64 R74, R4, 0x10, R5 ;  /* 0x00000010044a7819 */ /* 0x000fe20000001205 */
[----:B-1----:R-:W-:Y:S01]  /*3290*/  IMAD.U32 R5, R13, 0x10000, RZ ;  /* 0x000100000d057824 */ /* 0x002fe200078e00ff */
[----:B------:R-:W-:Y:S01]  /*32a0*/  SHF.R.U64 R87, R6, 0x10, R7 ;  /* 0x0000001006577819 */ /* 0x000fe20000001207 */
[----:B------:R-:W-:Y:S01]  /*32b0*/  IMAD.U32 R4, R12, 0x10000, RZ ;  /* 0x000100000c047824 */ /* 0x000fe200078e00ff */
[----:B------:R-:W-:Y:S01]  /*32c0*/  SHF.R.U64 R89, R8, 0x10, R9 ;  /* 0x0000001008597819 */ /* 0x000fe20000001209 */
[----:B------:R-:W-:Y:S01]  /*32d0*/  IMAD.U32 R8, R15, 0x10000, RZ ;  /* 0x000100000f087824 */ /* 0x000fe200078e00ff */
[----:B------:R-:W-:-:S02]  /*32e0*/  PRMT R78, R95, 0x5432, R78 ;  /* 0x000054325f4e7816 */ /* 0x000fc4000000004e */
[----:B------:R-:W-:Y:S02]  /*32f0*/  PRMT R90, R86, 0x5432, R90 ;  /* 0x00005432565a7816 */ /* 0x000fe4000000005a */
[----:B------:R-:W-:Y:S02]  /*3300*/  SHF.R.U32.HI R93, RZ, 0x10, R11 ;  /* 0x00000010ff5d7819 */ /* 0x000fe4000001160b */
[----:B------:R-:W-:Y:S01]  /*3310*/  SHF.R.U32.HI R88, RZ, 0x10, R7 ;  /* 0x00000010ff587819 */ /* 0x000fe20000011607 */
[----:B------:R-:W-:Y:S01]  /*3320*/  IMAD.U32 R7, R14, 0x10000, RZ ;  /* 0x000100000e077824 */ /* 0x000fe200078e00ff */
[----:B------:R-:W-:Y:S01]  /*3330*/  SHF.R.U64 R91, R10, 0x10, R11 ;  /* 0x000000100a5b7819 */ /* 0x000fe2000000120b */
[----:B--2---:R-:W-:Y:S01]  /*3340*/  IMAD.U32 R11, R33, 0x10000, RZ ;  /* 0x00010000210b7824 */ /* 0x004fe200078e00ff */
[----:B------:R-:W-:Y:S01]  /*3350*/  PRMT R74, R92, 0x5432, R74 ;  /* 0x000054325c4a7816 */ /* 0x000fe2000000004a */
[----:B------:R-:W-:Y:S01]  /*3360*/  IMAD.U32 R10, R32, 0x10000, RZ ;  /* 0x00010000200a7824 */ /* 0x000fe200078e00ff */
[----:B------:R-:W-:Y:S01]  /*3370*/  PRMT R87, R92, 0x5410, R87 ;  /* 0x000054105c577816 */ /* 0x000fe20000000057 */
[----:B------:R-:W-:Y:S01]  /*3380*/  IMAD.U32 R92, R90, 0x10000, RZ ;  /* 0x000100005a5c7824 */ /* 0x000fe200078e00ff */
[----:B------:R-:W-:Y:S01]  /*3390*/  PRMT R89, R86, 0x5410, R89 ;  /* 0x0000541056597816 */ /* 0x000fe20000000059 */
[----:B------:R-:W-:Y:S01]  /*33a0*/  IMAD.U32 R86, R78, 0x10000, RZ ;  /* 0x000100004e567824 */ /* 0x000fe200078e00ff */
[----:B------:R-:W-:-:S02]  /*33b0*/  LOP3.LUT R6, R13, 0xffff0000, RZ, 0xc0, !PT ;  /* 0xffff00000d067812 */ /* 0x000fc400078ec0ff */
[----:B------:R-:W-:Y:S01]  /*33c0*/  PRMT R93, R95, 0x5410, R93 ;  /* 0x000054105f5d7816 */ /* 0x000fe2000000005d */
[----:B------:R-:W-:Y:S01]  /*33d0*/  FMUL.FTZ R96, R11, R86 ;  /* 0x000000560b607220 */ /* 0x000fe20000410000 */
[----:B------:R-:W-:Y:S01]  /*33e0*/  LOP3.LUT R13, R33, 0xffff0000, RZ, 0xc0, !PT ;  /* 0xffff0000210d7812 */ /* 0x000fe200078ec0ff */
[----:B------:R-:W-:Y:S01]  /*33f0*/  IMAD.U32 R33, R35, 0x10000, RZ ;  /* 0x0001000023217824 */ /* 0x000fe200078e00ff */
[----:B------:R-:W-:Y:S01]  /*3400*/  LOP3.LUT R90, R90, 0xffff0000, RZ, 0xc0, !PT ;  /* 0xffff00005a5a7812 */ /* 0x000fe200078ec0ff */
[-C--:B------:R-:W-:Y:S01]  /*3410*/  FFMA.FTZ R96, R5, R92.reuse, R96 ;  /* 0x0000005c05607223 */ /* 0x080fe20000010060 */
[C---:B------:R-:W-:Y:S02]  /*3420*/  PRMT R88, R94.reuse, 0x5432, R88 ;  /* 0x000054325e587816 */ /* 0x040fe40000000058 */
[----:B------:R-:W-:Y:S01]  /*3430*/  PRMT R91, R94, 0x5410, R91 ;  /* 0x000054105e5b7816 */ /* 0x000fe2000000005b */
[----:B------:R-:W-:Y:S01]  /*3440*/  FMUL.FTZ R94, R11, R92 ;  /* 0x0000005c0b5e7220 */ /* 0x000fe20000410000 */
[----:B------:R-:W-:Y:S01]  /*3450*/  LOP3.LUT R78, R78, 0xffff0000, RZ, 0xc0, !PT ;  /* 0xffff00004e4e7812 */ /* 0x000fe200078ec0ff */
[----:B------:R-:W-:-:S02]  /*3460*/  IMAD.U32 R11, R93, 0x10000, RZ ;  /* 0x000100005d0b7824 */ /* 0x000fc400078e00ff */
[----:B------:R-:W-:Y:S01]  /*3470*/  FMUL.FTZ R95, R13, R90 ;  /* 0x0000005a0d5f7220 */ /* 0x000fe20000410000 */
[----:B------:R-:W-:Y:S01]  /*3480*/  FFMA.FTZ R94, R5, R86, -R94 ;  /* 0x00000056055e7223 */ /* 0x000fe2000001085e */
[----:B------:R-:W-:Y:S02]  /*3490*/  IMAD.U32 R5, R88, 0x10000, RZ ;  /* 0x0001000058057824 */ /* 0x000fe400078e00ff */
[-C--:B------:R-:W-:Y:S01]  /*34a0*/  FMUL.FTZ R13, R13, R78.reuse ;  /* 0x0000004e0d0d7220 */ /* 0x080fe20000410000 */
[----:B------:R-:W-:Y:S01]  /*34b0*/  FMUL.FTZ R97, R33, R11 ;  /* 0x0000000b21617220 */ /* 0x000fe20000410000 */
[C---:B------:R-:W-:Y:S01]  /*34c0*/  FFMA.FTZ R95, R6.reuse, R78, -R95 ;  /* 0x0000004e065f7223 */ /* 0x040fe2000001085f */
[----:B------:R-:W-:Y:S01]  /*34d0*/  LOP3.LUT R78, R93, 0xffff0000, RZ, 0xc0, !PT ;  /* 0xffff00005d4e7812 */ /* 0x000fe200078ec0ff */
[----:B------:R-:W-:Y:S01]  /*34e0*/  FFMA.FTZ R93, R6, R90, R13 ;  /* 0x0000005a065d7223 */ /* 0x000fe2000001000d */
[----:B------:R-:W-:Y:S01]  /*34f0*/  LOP3.LUT R35, R35, 0xffff0000, RZ, 0xc0, !PT ;  /* 0xffff000023237812 */ /* 0x000fe200078ec0ff */
[-C--:B------:R-:W-:Y:S01]  /*3500*/  FMUL.FTZ R86, R33, R5.reuse ;  /* 0x0000000521567220 */ /* 0x080fe20000410000 */
[----:B------:R-:W-:Y:S01]  /*3510*/  FFMA.FTZ R97, R8, R5, -R97 ;  /* 0x0000000508617223 */ /* 0x000fe20000010861 */
[----:B------:R-:W-:Y:S01]  /*3520*/  LOP3.LUT R88, R88, 0xffff0000, RZ, 0xc0, !PT ;  /* 0xffff000058587812 */ /* 0x000fe200078ec0ff */
[----:B------:R-:W-:Y:S01]  /*3530*/  IMAD.U32 R13, R89, 0x10000, RZ ;  /* 0x00010000590d7824 */ /* 0x000fe200078e00ff */
[----:B------:R-:W-:Y:S01]  /*3540*/  LOP3.LUT R9, R15, 0xffff0000, RZ, 0xc0, !PT ;  /* 0xffff00000f097812 */ /* 0x000fe200078ec0ff */
[----:B------:R-:W-:-:S02]  /*3550*/  IMAD.U32 R5, R74, 0x10000, RZ ;  /* 0x000100004a057824 */ /* 0x000fc400078e00ff */
[----:B------:R-:W-:Y:S01]  /*3560*/  FFMA.FTZ R86, R8, R11, R86 ;  /* 0x0000000b08567223 */ /* 0x000fe20000010056 */
[C---:B------:R-:W-:Y:S01]  /*3570*/  FMUL.FTZ R6, R35.reuse, R78 ;  /* 0x0000004e23067220 */ /* 0x040fe20000410000 */
[----:B------:R-:W-:Y:S01]  /*3580*/  FMUL.FTZ R33, R10, R13 ;  /* 0x0000000d0a217220 */ /* 0x000fe20000410000 */
[----:B------:R-:W-:Y:S01]  /*3590*/  LOP3.LUT R32, R32, 0xffff0000, RZ, 0xc0, !PT ;  /* 0xffff000020207812 */ /* 0x000fe200078ec0ff */
[-C--:B------:R-:W-:Y:S01]  /*35a0*/  FMUL.FTZ R8, R35, R88.reuse ;  /* 0x0000005823087220 */ /* 0x080fe20000410000 */
[----:B------:R-:W-:Y:S01]  /*35b0*/  LOP3.LUT R89, R89, 0xffff0000, RZ, 0xc0, !PT ;  /* 0xffff000059597812 */ /* 0x000fe200078ec0ff */
[-C--:B------:R-:W-:Y:S01]  /*35c0*/  FMUL.FTZ R10, R10, R5.reuse ;  /* 0x000000050a0a7220 */ /* 0x080fe20000410000 */
[----:B------:R-:W-:Y:S01]  /*35d0*/  LOP3.LUT R11, R74, 0xffff0000, RZ, 0xc0, !PT ;  /* 0xffff00004a0b7812 */ /* 0x000fe200078ec0ff */
[C---:B------:R-:W-:Y:S01]  /*35e0*/  FFMA.FTZ R88, R9.reuse, R88, -R6 ;  /* 0x0000005809587223 */ /* 0x040fe20000010806 */
[----:B------:R-:W-:Y:S01]  /*35f0*/  LOP3.LUT R12, R12, 0xffff0000, RZ, 0xc0, !PT ;  /* 0xffff00000c0c7812 */ /* 0x000fe200078ec0ff */
[----:B------:R-:W-:Y:S01]  /*3600*/  FFMA.FTZ R35, R9, R78, R8 ;  /* 0x0000004e09237223 */ /* 0x000fe20000010008 */
[----:B------:R-:W-:Y:S01]  /*3610*/  SHF.L.U32 R15, R34, 0x10, RZ ;  /* 0x00000010220f7819 */ /* 0x000fe200000006ff */
[C---:B------:R-:W-:Y:S01]  /*3620*/  FFMA.FTZ R33, R4.reuse, R5, -R33 ;  /* 0x0000000504217223 */ /* 0x040fe20000010821 */
[----:B------:R-:W-:Y:S01]  /*3630*/  FFMA.FTZ R10, R4, R13, R10 ;  /* 0x0000000d040a7223 */ /* 0x000fe2000001000a */
[----:B------:R-:W-:Y:S01]  /*3640*/  IMAD.U32 R6, R91, 0x10000, RZ ;  /* 0x000100005b067824 */ /* 0x000fe200078e00ff */
[----:B------:R-:W-:Y:S01]  /*3650*/  LOP3.LUT R34, R34, 0xffff0000, RZ, 0xc0, !PT ;  /* 0xffff000022227812 */ /* 0x000fe200078ec0ff */
[C---:B------:R-:W-:Y:S01]  /*3660*/  FMUL.FTZ R9, R32.reuse, R89 ;  /* 0x0000005920097220 */ /* 0x040fe20000410000 */
[-C--:B------:R-:W-:Y:S01]  /*3670*/  FMUL.FTZ R5, R32, R11.reuse ;  /* 0x0000000b20057220 */ /* 0x080fe20000410000 */
[----:B------:R-:W-:Y:S01]  /*3680*/  IMAD.U32 R4, R87, 0x10000, RZ ;  /* 0x0001000057047824 */ /* 0x000fe200078e00ff */
[----:B------:R-:W-:Y:S01]  /*3690*/  LOP3.LUT R91, R91, 0xffff0000, RZ, 0xc0, !PT ;  /* 0xffff00005b5b7812 */ /* 0x000fe200078ec0ff */
[C---:B------:R-:W-:Y:S01]  /*36a0*/  FFMA.FTZ R8, R12.reuse, R11, -R9 ;  /* 0x0000000b0c087223 */ /* 0x040fe20000010809 */
[----:B------:R-:W-:Y:S01]  /*36b0*/  LOP3.LUT R87, R87, 0xffff0000, RZ, 0xc0, !PT ;  /* 0xffff000057577812 */ /* 0x000fe200078ec0ff */
[----:B------:R-:W-:Y:S01]  /*36c0*/  FFMA.FTZ R5, R12, R89, R5 ;  /* 0x000000590c057223 */ /* 0x000fe20000010005 */
[----:B------:R-:W-:Y:S01]  /*36d0*/  LOP3.LUT R14, R14, 0xffff0000, RZ, 0xc0, !PT ;  /* 0xffff00000e0e7812 */ /* 0x000fe200078ec0ff */
[C---:B------:R-:W-:Y:S01]  /*36e0*/  FMUL.FTZ R12, R15.reuse, R6 ;  /* 0x000000060f0c7220 */ /* 0x040fe20000410000 */
[C---:B------:R-:W-:Y:S01]  /*36f0*/  FMUL.FTZ R9, R34.reuse, R91 ;  /* 0x0000005b22097220 */ /* 0x040fe20000410000 */
[-C--:B------:R-:W-:Y:S01]  /*3700*/  FMUL.FTZ R15, R15, R4.reuse ;  /* 0x000000040f0f7220 */ /* 0x080fe20000410000 */
[-C--:B------:R-:W-:Y:S01]  /*3710*/  FMUL.FTZ R34, R34, R87.reuse ;  /* 0x0000005722227220 */ /* 0x080fe20000410000 */
[C---:B------:R-:W-:Y:S01]  /*3720*/  FFMA.FTZ R12, R7.reuse, R4, -R12 ;  /* 0x00000004070c7223 */ /* 0x040fe2000001080c */
[C---:B------:R-:W-:Y:S01]  /*3730*/  FFMA.FTZ R9, R14.reuse, R87, -R9 ;  /* 0x000000570e097223 */ /* 0x040fe20000010809 */
[----:B------:R-:W-:Y:S01]  /*3740*/  FFMA.FTZ R15, R7, R6, R15 ;  /* 0x00000006070f7223 */ /* 0x000fe2000001000f */
[----:B------:R-:W-:Y:S01]  /*3750*/  FFMA.FTZ R34, R14, R91, R34 ;  /* 0x0000005b0e227223 */ /* 0x000fe20000010022 */
[----:B------:R-:W-:-:S02]  /*3760*/  F2FP.BF16.F32.PACK_AB R88, R88, R97 ;  /* 0x000000615858723e */ /* 0x000fc400000010ff */
[----:B------:R-:W-:Y:S02]  /*3770*/  F2FP.BF16.F32.PACK_AB R8, R8, R33 ;  /* 0x000000210808723e */ /* 0x000fe400000010ff */
[----:B------:R-:W-:Y:S02]  /*3780*/  F2FP.BF16.F32.PACK_AB R93, R93, R96 ;  /* 0x000000605d5d723e */ /* 0x000fe400000010ff */
[----:B------:R-:W-:Y:S01]  /*3790*/  F2FP.BF16.F32.PACK_AB R14, R9, R12 ;  /* 0x0000000c090e723e */ /* 0x000fe200000010ff */
[----:B------:R-:W-:Y:S01]  /*37a0*/  IMAD.MOV.U32 R12, RZ, RZ, R8 ;  /* 0x000000ffff0c7224 */ /* 0x000fe200078e0008 */
[----:B------:R-:W-:Y:S01]  /*37b0*/  F2FP.BF16.F32.PACK_AB R34, R34, R15 ;  /* 0x0000000f2222723e */ /* 0x000fe200000010ff */
[----:B------:R-:W-:Y:S01]  /*37c0*/  IMAD.MOV.U32 R15, RZ, RZ, R88 ;  /* 0x000000ffff0f7224 */ /* 0x000fe200078e0058 */
[----:B------:R-:W-:Y:S02]  /*37d0*/  F2FP.BF16.F32.PACK_AB R13, R95, R94 ;  /* 0x0000005e5f0d723e */ /* 0x000fe400000010ff */
[----:B------:R-:W-:-:S02]  /*37e0*/  F2FP.BF16.F32.PACK_AB R35, R35, R86 ;  /* 0x000000562323723e */ /* 0x000fc400000010ff */
[----:B------:R-:W-:Y:S02]  /*37f0*/  F2FP.BF16.F32.PACK_AB R32, R5, R10 ;  /* 0x0000000a0520723e */ /* 0x000fe400000010ff */
[----:B------:R-:W-:-:S07]  /*3800*/  MOV R33, R93 ;  /* 0x0000005d00217202 */ /* 0x000fce0000000f00 */
.L_x_475:
[----:B------:R-:W-:Y:S05]  /*3810*/  BSYNC B1 ;  /* 0x0000000000017941 */ /* 0x000fea0003800000 */
.L_x_474:
[----:B-1----:R3:W-:Y:S01]  /*3820*/  STG.E.128 desc[UR40][R82.64], R12 ;  /* 0x0000000c52007986 */ /* 0x0027e2000c101d28 */
[----:B------:R-:W-:-:S13]  /*3830*/  ISETP.GE.AND P4, PT, R85, R64, PT ;  /* 0x000000405500720c */ /* 0x000fda0003f86270 */
[----:B------:R-:W-:Y:S05]  /*3840*/  @P4 BRA `(.L_x_464) ;  /* 0x00000000007c4947 */ /* 0x000fea0003800000 */
[--C-:B------:R-:W-:Y:S02]  /*3850*/  IADD3 R80, P4, P5, R44, R80, R85.reuse ;  /* 0x000000502c507210 */ /* 0x100fe40007d9e055 */
[----:B------:R-:W-:-:S04]  /*3860*/  SHF.R.S32.HI R85, RZ, 0x1f, R85 ;  /* 0x0000001fff557819 */ /* 0x000fc80000011455 */
[----:B------:R-:W-:Y:S02]  /*3870*/  IADD3.X R85, R0, R98, R85, P4, P5 ;  /* 0x0000006200557210 */ /* 0x000fe400027ea455 */
[----:B------:R-:W-:-:S04]  /*3880*/  LEA R4, P4, R80, R46, 0x1 ;  /* 0x0000002e50047211 */ /* 0x000fc800078808ff */
[----:B------:R-:W-:-:S05]  /*3890*/  LEA.HI.X R5, R80, R47, R85, 0x1, P4 ;  /* 0x0000002f50057211 */ /* 0x000fca00020f0c55 */
[----:B--2---:R4:W-:Y:S01]  /*38a0*/  STG.E.128 desc[UR40][R4.64], R32 ;  /* 0x0000002004007986 */ /* 0x0049e2000c101d28 */
[----:B------:R-:W-:Y:S05]  /*38b0*/  BRA `(.L_x_464) ;  /* 0x0000000000607947 */ /* 0x000fea0003800000 */
.L_x_457:
[----:B------:R-:W-:-:S13]  /*38c0*/  ISETP.NE.AND P3, PT, R184, 0x3, PT ;  /* 0x00000003b800780c */ /* 0x000fda0003f65270 */
[----:B------:R-:W-:Y:S05]  /*38d0*/  @!P3 BRA `(.L_x_476) ;  /* 0x000000000004b947 */ /* 0x000fea0003800000 */
[----:B------:R-:W-:Y:S01]  /*38e0*/  BPT.TRAP 0x1 ;  /* 0x000000040000795c */ /* 0x000fe20000300000 */
.L_x_476:
[----:B------:R-:W-:Y:S01]  /*38f0*/  IMAD R72, R22, 0x8, R2 ;  /* 0x0000000816487824 */ /* 0x000fe200078e0202 */
[----:B------:R-:W-:Y:S01]  /*3900*/  SHF.L.U32 R59, R185, 0x1f, RZ ;  /* 0x0000001fb93b7819 */ /* 0x000fe200000006ff */
[----:B------:R-:W-:Y:S01]  /*3910*/  IMAD R58, R51, -0x40, R24 ;  /* 0xffffffc0333a7824 */ /* 0x000fe200078e0218 */
[----:B------:R-:W-:Y:S02]  /*3920*/  BSSY B1, `(.L_x_477) ;  /* 0x0000005000017945 */ /* 0x000fe40003800000 */
[----:B------:R-:W0:Y:S02]  /*3930*/  SYNCS.PHASECHK.TRANS64.TRYWAIT P5, [R72+URZ+0x28c90], R59 ;  /* 0x028c903b480075a7 */ /* 0x000e2400080a017f */
[----:B------:R-:W-:-:S04]  /*3940*/  VIMNMX R58, R58, 0x40, PT ;  /* 0x000000403a3a7848 */ /* 0x000fc80003fe0100 */
[----:B------:R-:W-:Y:S01]  /*3950*/  ISETP.GE.AND P4, PT, R19, R58, PT ;  /* 0x0000003a1300720c */ /* 0x000fe20003f86270 */
[----:B0-----:R-:W-:-:S12]  /*3960*/  @!P5 BRA `(.L_x_478) ;  /* 0x0000010c0034d947 */ /* 0x001fd80003800000 */
.L_x_673:
[----:B------:R-:W-:Y:S05]  /*3970*/  BSYNC B1 ;  /* 0x0000000000017941 */ /* 0x000fea0003800000 */
.L_x_477:
[----:B------:R-:W-:Y:S05]  /*3980*/  @P4 BRA `(.L_x_464) ;  /* 0x00000000002c4947 */ /* 0x000fea0003800000 */
[----:B------:R-:W-:Y:S01]  /*3990*/  @!P1 LOP3.LUT P4, RZ, R186, 0x4, RZ, 0xc0, !PT ;  /* 0x00000004baff9812 */ /* 0x000fe2000788c0ff */
[----:B------:R-:W-:Y:S01]  /*39a0*/  @!P1 VIADD R4, R69, 0x20 ;  /* 0x0000002045049836 */ /* 0x000fe20000000000 */
[----:B------:R-:W-:Y:S02]  /*39b0*/  PLOP3.LUT P5, PT, PT, PT, PT, 0x8, 0x0 ;  /* 0x000000000000781c */ /* 0x000fe40003fae170 */
[----:B------:R-:W-:-:S13]  /*39c0*/  @!P1 PLOP3.LUT P5, PT, P4, PT, PT, 0x80, 0x0 ;  /* 0x000000000000981c */ /* 0x000fda00027af070 */
[----:B------:R-:W-:-:S04]  /*39d0*/  @P5 VIADD R4, R69, 0xffffffe0 ;  /* 0xffffffe045045836 */ /* 0x000fc80000000000 */
[----:B------:R-:W-:-:S04]  /*39e0*/  @!P1 IMAD.IADD R5, R32, 0x1, R4 ;  /* 0x0000000120059824 */ /* 0x000fc800078e0204 */
[----:B------:R-:W-:Y:S02]  /*39f0*/  @!P1 IMAD R8, R5, 0x2, R2 ;  /* 0x0000000205089824 */ /* 0x000fe400078e0202 */
[----:B------:R-:W1:Y:S04]  /*3a00*/  @!P0 LDS.128 R4, [R33+0x22400] ;  /* 0x0224000021048984 */ /* 0x000e680000000c00 */
[----:B------:R-:W2:Y:S04]  /*3a10*/  @!P1 LDS.128 R8, [R8+0x22400] ;  /* 0x0224000008089984 */ /* 0x000ea80000000c00 */
[----:B-1----:R1:W-:Y:S04]  /*3a20*/  @!P0 STG.E.128 desc[UR40][R12.64], R4 ;  /* 0x000000040c008986 */ /* 0x0023e8000c101d28 */
[----:B--2---:R1:W-:Y:S02]  /*3a30*/  @!P1 STG.E.128 desc[UR40][R12.64+0x40], R8 ;  /* 0x000040080c009986 */ /* 0x0043e4000c101d28 */
.L_x_464:
[----:B------:R-:W-:Y:S05]  /*3a40*/  BSYNC B0 ;  /* 0x0000000000007941 */ /* 0x000fea0003800000 */
.L_x_456:
[----:B-1--4-:R-:W1:Y:S01]  /*3a50*/  S2R R4, SR_TID.X ;  /* 0x0000000000047919 */ /* 0x012e620000002100 */
[----:B------:R-:W-:Y:S01]  /*3a60*/  @!PT LDS RZ, [RZ] ;  /* 0x00000000fffff984 */ /* 0x000fe20000000800 */
[----:B------:R-:W-:Y:S01]  /*3a70*/  @!PT LDS RZ, [RZ] ;  /* 0x00000000fffff984 */ /* 0x000fe20000000800 */
[----:B------:R-:W-:Y:S01]  /*3a80*/  @!PT LDS RZ, [RZ] ;  /* 0x00000000fffff984 */ /* 0x000fe20000000800 */
[----:B------:R-:W-:Y:S01]  /*3a90*/  @!PT LDS RZ, [RZ] ;  /* 0x00000000fffff984 */ /* 0x000fe20000000800 */
[----:B------:R4:W-:Y:S06]  /*3aa0*/  MEMBAR.ALL.CTA ;  /* 0x0000000000007992 */ /* 0x0009ec0000008000 */
[----:B----4-:R-:W4:Y:S01]  /*3ab0*/  FENCE.VIEW.ASYNC.S ;  /* 0x00000000000073c6 */ /* 0x010f220000000000 */
[----:B------:R-:W-:Y:S05]  /*3ac0*/  WARPSYNC.ALL ;  /* 0x0000000000007948 */ /* 0x000fea0003800000 */
[----:B------:R-:W-:Y:S01]  /*3ad0*/  BSSY B0, `(.L_x_479) ;  /* 0x0000009000007945 */ /* 0x000fe20003800000 */
[----:B-1----:R-:W-:Y:S01]  /*3ae0*/  LOP3.LUT R4, R4, 0x7f, RZ, 0xc0, !PT ;  /* 0x0000007f04047812 */ /* 0x002fe200078ec0ff */
[----:B----4-:R1:W-:Y:S03]  /*3af0*/  BAR.SYNC.DEFER_BLOCKING R62, 0x80 ;  /* 0x0002003e0000751d */ /* 0x0103e60000010000 */
[----:B------:R-:W-:-:S13]  /*3b00*/  ISETP.NE.AND P4, PT, R4, RZ, PT ;  /* 0x000000ff0400720c */ /* 0x000fda0003f85270 */
[----:B------:R-:W-:-:S05]  /*3b10*/  @!P4 VIADD R4, R72, 0x28ca0 ;  /* 0x00028ca04804c836 */ /* 0x000fca0000000000 */
[----:B------:R-:W-:-:S04]  /*3b20*/  @!P4 PRMT R4, RZ, 0x654, R4 ;  /* 0x00000654ff04c816 */ /* 0x000fc80000000004 */
[----:B------:R1:W-:Y:S01]  /*3b30*/  @!P4 SYNCS.ARRIVE.TRANS64.RED.A1T0 RZ, [R4+URZ], RZ ;  /* 0x000000ff04ffc9a7 */ /* 0x0003e2000810043f */
[----:B------:R-:W-:Y:S05]  /*3b40*/  @!P3 BRA `(.L_x_480) ;  /* 0x000000000004b947 */ /* 0x000fea0003800000 */
[----:B------:R-:W-:Y:S01]  /*3b50*/  BPT.TRAP 0x1 ;  /* 0x000000040000795c */ /* 0x000fe20000300000 */
.L_x_480:
[----:B------:R-:W-:Y:S05]  /*3b60*/  BSYNC B0 ;  /* 0x0000000000007941 */ /* 0x000fea0003800000 */
.L_x_479:
[----:B------:R-:W4:Y:S01]  /*3b70*/  SYNCS.PHASECHK.TRANS64.TRYWAIT P5, [R72+URZ+0x28cb0], R59 ;  /* 0x028cb03b480075a7 */ /* 0x000f2200080a017f */
[----:B------:R-:W-:Y:S01]  /*3b80*/  BSSY B0, `(.L_x_481) ;  /* 0x0000003000007945 */ /* 0x000fe20003800000 */
[----:B------:R-:W-:-:S03]  /*3b90*/  ISETP.GE.AND P3, PT, R19, R58, PT ;  /* 0x0000003a1300720c */ /* 0x000fc60003f66270 */
[----:B----4-:R-:W-:Y:S10]  /*3ba0*/  @!P5 BRA `(.L_x_482) ;  /* 0x0000010800b8d947 */ /* 0x010ff40003800000 */
.L_x_674:
[----:B------:R-:W-:Y:S05]  /*3bb0*/  BSYNC B0 ;  /* 0x0000000000007941 */ /* 0x000fea0003800000 */
.L_x_481:
[----:B------:R-:W-:Y:S04]  /*3bc0*/  BSSY B0, `(.L_x_483) ;  /* 0x0000051000007945 */ /* 0x000fe80003800000 */
[----:B------:R-:W-:Y:S05]  /*3bd0*/  @P3 BRA `(.L_x_484) ;  /* 0x00000004003c3947 */ /* 0x000fea0003800000 */
[----:B-1----:R-:W-:Y:S01]  /*3be0*/  IMAD.WIDE R4, R51, 0x40, R48 ;  /* 0x0000004033047825 */ /* 0x002fe200078e0230 */
[----:B------:R-:W-:Y:S01]  /*3bf0*/  ULDC.64 UR4, c[0x0][0x318] ;  /* 0x0000c60000047ab9 */ /* 0x000fe20000000a00 */
[----:B------:R-:W-:Y:S02]  /*3c00*/  LOP3.LUT P3, RZ, R186, 0x4, RZ, 0xc0, !PT ;  /* 0x00000004baff7812 */ /* 0x000fe4000786c0ff */
[----:B------:R-:W-:Y:S02]  /*3c10*/  IMAD R5, R5, UR4, RZ ;  /* 0x0000000405057c24 */ /* 0x000fe4000f8e02ff */
[----:B------:R-:W-:Y:S02]  /*3c20*/  IMAD.MOV.U32 R78, RZ, RZ, R40 ;  /* 0x000000ffff4e7224 */ /* 0x000fe400078e0028 */
[C---:B------:R-:W-:Y:S02]  /*3c30*/  IMAD R5, R4.reuse, UR5, R5 ;  /* 0x0000000504057c24 */ /* 0x040fe4000f8e0205 */
[----:B------:R-:W-:Y:S01]  /*3c40*/  IMAD.WIDE.U32 R6, R4, UR4, R78 ;  /* 0x0000000404067c25 */ /* 0x000fe2000f8e004e */
[----:B------:R-:W-:-:S03]  /*3c50*/  ULDC.64 UR4, c[0x0][0x308] ;  /* 0x0000c20000047ab9 */ /* 0x000fc60000000a00 */
[----:B------:R-:W-:Y:S01]  /*3c60*/  IMAD R9, R22, 0x8000, R69 ;  /* 0x0000800016097824 */ /* 0x000fe200078e0245 */
[----:B------:R-:W-:Y:S01]  /*3c70*/  LEA R58, P5, R6, UR4, 0x1 ;  /* 0x00000004063a7c11 */ /* 0x000fe2000f8a08ff */
[----:B------:R-:W-:Y:S01]  /*3c80*/  VIADD R4, R16, 0x40 ;  /* 0x0000004010047836 */ /* 0x000fe20000000000 */
[----:B------:R-:W-:Y:S01]  /*3c90*/  IADD3 R5, R7, R5, RZ ;  /* 0x0000000507057210 */ /* 0x000fe20007ffe0ff */
[----:B------:R-:W-:Y:S01]  /*3ca0*/  ULDC UR4, c[0x0][0x310] ;  /* 0x0000c40000047ab9 */ /* 0x000fe20000000800 */
[C---:B------:R-:W-:Y:S02]  /*3cb0*/  VIADD R81, R9.reuse, 0x20 ;  /* 0x0000002009517836 */ /* 0x040fe40000000000 */
[----:B0---4-:R-:W-:Y:S01]  /*3cc0*/  LEA.HI.X R59, R6, UR5, R5, 0x1, P5 ;  /* 0x00000005063b7c11 */ /* 0x011fe2000a8f0c05 */
[C---:B------:R-:W-:Y:S01]  /*3cd0*/  @P3 VIADD R81, R9.reuse, 0xffffffe0 ;  /* 0xffffffe009513836 */ /* 0x040fe20000000000 */
[----:B------:R-:W-:Y:S01]  /*3ce0*/  ISETP.GE.AND P5, PT, R16, UR4, PT ;  /* 0x0000000410007c0c */ /* 0x000fe2000bfa6270 */
[----:B------:R-:W-:Y:S01]  /*3cf0*/  IMAD R80, R9, 0x2, R2 ;  /* 0x0000000209507824 */ /* 0x000fe200078e0202 */
[----:B------:R-:W-:Y:S01]  /*3d00*/  ISETP.GE.AND P3, PT, R4, UR4, PT ;  /* 0x0000000404007c0c */ /* 0x000fe2000bf66270 */
[----:B---3--:R-:W-:-:S02]  /*3d10*/  VIADD R12, R16, 0x80 ;  /* 0x00000080100c7836 */ /* 0x008fc40000000000 */
[C---:B------:R-:W-:Y:S02]  /*3d20*/  VIADD R13, R16.reuse, 0xc0 ;  /* 0x000000c0100d7836 */ /* 0x040fe40000000000 */
[C---:B------:R-:W-:Y:S02]  /*3d30*/  VIADD R74, R16.reuse, 0x100 ;  /* 0x00000100104a7836 */ /* 0x040fe40000000000 */
[----:B------:R-:W-:Y:S02]  /*3d40*/  VIADD R78, R16, 0x140 ;  /* 0x00000140104e7836 */ /* 0x000fe40000000000 */
[----:B------:R-:W-:Y:S02]  /*3d50*/  IMAD R81, R81, 0x2, R2 ;  /* 0x0000000251517824 */ /* 0x000fe400078e0202 */
[----:B------:R-:W0:Y:S04]  /*3d60*/  @!P5 LDS.128 R4, [R80+0x400] ;  /* 0x000400005004d984 */ /* 0x000e280000000c00 */
[----:B------:R-:W1:Y:S04]  /*3d70*/  @!P3 LDS.128 R8, [R80+0x2400] ;  /* 0x002400005008b984 */ /* 0x000e680000000c00 */
[----:B0-----:R-:W-:Y:S01]  /*3d80*/  @!P5 STG.E.128 desc[UR40][R58.64], R4 ;  /* 0x000000043a00d986 */ /* 0x001fe2000c101d28 */
[----:B------:R-:W-:-:S03]  /*3d90*/  ISETP.GE.AND P5, PT, R12, UR4, PT ;  /* 0x000000040c007c0c */ /* 0x000fc6000bfa6270 */
[----:B-1----:R-:W-:Y:S01]  /*3da0*/  @!P3 STG.E.128 desc[UR40][R58.64+0x80], R8 ;  /* 0x000080083a00b986 */ /* 0x002fe2000c101d28 */
[----:B------:R-:W-:-:S09]  /*3db0*/  ISETP.GE.AND P3, PT, R13, UR4, PT ;  /* 0x000000040d007c0c */ /* 0x000fd2000bf66270 */
[----:B------:R-:W0:Y:S04]  /*3dc0*/  @!P5 LDS.128 R12, [R80+0x4400] ;  /* 0x00440000500cd984 */ /* 0x000e280000000c00 */
[----:B--2---:R-:W1:Y:S04]  /*3dd0*/  @!P3 LDS.128 R32, [R80+0x6400] ;  /* 0x006400005020b984 */ /* 0x004e680000000c00 */
[----:B0-----:R-:W-:Y:S01]  /*3de0*/  @!P5 STG.E.128 desc[UR40][R58.64+0x100], R12 ;  /* 0x0001000c3a00d986 */ /* 0x001fe2000c101d28 */
[----:B------:R-:W-:Y:S01]  /*3df0*/  ISETP.GE.AND P5, PT, R74, UR4, PT ;  /* 0x000000044a007c0c */ /* 0x000fe2000bfa6270 */
[----:B------:R-:W-:-:S02]  /*3e00*/  VIADD R74, R16, 0x180 ;  /* 0x00000180104a7836 */ /* 0x000fc40000000000 */
[----:B-1----:R-:W-:Y:S01]  /*3e10*/  @!P3 STG.E.128 desc[UR40][R58.64+0x180], R32 ;  /* 0x000180203a00b986 */ /* 0x002fe2000c101d28 */
[----:B------:R-:W-:Y:S02]  /*3e20*/  ISETP.GE.AND P3, PT, R78, UR4, PT ;  /* 0x000000044e007c0c */ /* 0x000fe4000bf66270 */
[----:B------:R-:W-:-:S07]  /*3e30*/  IADD3 R78, R16, 0x1c0, RZ ;  /* 0x000001c0104e7810 */ /* 0x000fce0007ffe0ff */
[----:B------:R-:W0:Y:S04]  /*3e40*/  @!P5 LDS.128 R4, [R80+0x8400] ;  /* 0x008400005004d984 */ /* 0x000e280000000c00 */
[----:B------:R-:W1:Y:S04]  /*3e50*/  @!P3 LDS.128 R8, [R80+0xa400] ;  /* 0x00a400005008b984 */ /* 0x000e680000000c00 */
[----:B0-----:R-:W-:Y:S01]  /*3e60*/  @!P5 STG.E.128 desc[UR40][R58.64+0x200], R4 ;  /* 0x000200043a00d986 */ /* 0x001fe2000c101d28 */
[----:B------:R-:W-:Y:S01]  /*3e70*/  ISETP.GE.AND P5, PT, R74, UR4, PT ;  /* 0x000000044a007c0c */ /* 0x000fe2000bfa6270 */
[----:B------:R-:W-:-:S02]  /*3e80*/  VIADD R74, R16, 0x60 ;  /* 0x00000060104a7836 */ /* 0x000fc40000000000 */
[----:B-1----:R-:W-:Y:S01]  /*3e90*/  @!P3 STG.E.128 desc[UR40][R58.64+0x280], R8 ;  /* 0x000280083a00b986 */ /* 0x002fe2000c101d28 */
[----:B------:R-:W-:Y:S01]  /*3ea0*/  ISETP.GE.AND P3, PT, R78, UR4, PT ;  /* 0x000000044e007c0c */ /* 0x000fe2000bf66270 */
[----:B------:R-:W-:-:S08]  /*3eb0*/  VIADD R78, R16, 0xe0 ;  /* 0x000000e0104e7836 */ /* 0x000fd00000000000 */
[----:B------:R-:W0:Y:S04]  /*3ec0*/  @!P5 LDS.128 R12, [R80+0xc400] ;  /* 0x00c40000500cd984 */ /* 0x000e280000000c00 */
[----:B------:R-:W1:Y:S04]  /*3ed0*/  @!P3 LDS.128 R32, [R80+0xe400] ;  /* 0x00e400005020b984 */ /* 0x000e680000000c00 */
[----:B0-----:R-:W-:Y:S01]  /*3ee0*/  @!P5 STG.E.128 desc[UR40][R58.64+0x300], R12 ;  /* 0x0003000c3a00d986 */ /* 0x001fe2000c101d28 */
[----:B------:R-:W-:-:S03]  /*3ef0*/  ISETP.GE.AND P5, PT, R84, UR4, PT ;  /* 0x0000000454007c0c */ /* 0x000fc6000bfa6270 */
[----:B-1----:R-:W-:Y:S01]  /*3f00*/  @!P3 STG.E.128 desc[UR40][R58.64+0x380], R32 ;  /* 0x000380203a00b986 */ /* 0x002fe2000c101d28 */
[----:B------:R-:W-:Y:S01]  /*3f10*/  ISETP.GE.AND P3, PT, R74, UR4, PT ;  /* 0x000000044a007c0c */ /* 0x000fe2000bf66270 */
[----:B------:R-:W-:-:S08]  /*3f20*/  VIADD R74, R16, 0xa0 ;  /* 0x000000a0104a7836 */ /* 0x000fd00000000000 */
        /* <DEDUP_REMOVED lines=21> */
[----:B------:R-:W-:-:S09]  /*4080*/  ISETP.GE.AND P3, PT, R78, UR4, PT ;  /* 0x000000044e007c0c */ /* 0x000fd2000bf66270 */
[----:B------:R-:W0:Y:S04]  /*4090*/  @!P5 LDS.128 R12, [R81+0xc400] ;  /* 0x00c40000510cd984 */ /* 0x000e280000000c00 */
[----:B------:R-:W1:Y:S04]  /*40a0*/  @!P3 LDS.128 R32, [R81+0xe400] ;  /* 0x00e400005120b984 */ /* 0x000e680000000c00 */
[----:B0-----:R0:W-:Y:S04]  /*40b0*/  @!P5 STG.E.128 desc[UR40][R58.64+0x340], R12 ;  /* 0x0003400c3a00d986 */ /* 0x0011e8000c101d28 */
[----:B-1----:R0:W-:Y:S02]  /*40c0*/  @!P3 STG.E.128 desc[UR40][R58.64+0x3c0], R32 ;  /* 0x0003c0203a00b986 */ /* 0x0021e4000c101d28 */
.L_x_484:
[----:B------:R-:W-:Y:S05]  /*40d0*/  BSYNC B0 ;  /* 0x0000000000007941 */ /* 0x000fea0003800000 */
.L_x_483:
[----:B------:R-:W-:Y:S01]  /*40e0*/  @!PT LDS RZ, [RZ] ;  /* 0x00000000fffff984 */ /* 0x000fe20000000800 */
[----:B------:R-:W-:Y:S01]  /*40f0*/  @!PT LDS RZ, [RZ] ;  /* 0x00000000fffff984 */ /* 0x000fe20000000800 */
[----:B------:R-:W-:Y:S01]  /*4100*/  @!PT LDS RZ, [RZ] ;  /* 0x00000000fffff984 */ /* 0x000fe20000000800 */
[----:B------:R-:W-:Y:S01]  /*4110*/  @!PT LDS RZ, [RZ] ;  /* 0x00000000fffff984 */ /* 0x000fe20000000800 */
[----:B------:R5:W-:Y:S06]  /*4120*/  MEMBAR.ALL.CTA ;  /* 0x0000000000007992 */ /* 0x000bec0000008000 */
[----:B-----5:R-:W5:Y:S01]  /*4130*/  FENCE.VIEW.ASYNC.S ;  /* 0x00000000000073c6 */ /* 0x020f620000000000 */
[----:B0---4-:R-:W-:Y:S01]  /*4140*/  @!P4 VIADD R72, R72, 0x28cc0 ;  /* 0x00028cc04848c836 */ /* 0x011fe20000000000 */
[----:B------:R-:W-:Y:S01]  /*4150*/  IADD3 R22, R22, 0x1, RZ ;  /* 0x0000000116167810 */ /* 0x000fe20007ffe0ff */
[----:B-----5:R0:W-:Y:S03]  /*4160*/  BAR.SYNC.DEFER_BLOCKING R62, 0x80 ;  /* 0x0002003e0000751d */ /* 0x0201e60000010000 */
[----:B------:R-:W-:-:S02]  /*4170*/  @!P4 PRMT R72, RZ, 0x654, R72 ;  /* 0x00000654ff48c816 */ /* 0x000fc40000000048 */
[----:B------:R-:W-:Y:S02]  /*4180*/  PLOP3.LUT P3, PT, PT, PT, PT, 0x8, 0x0 ;  /* 0x000000000000781c */ /* 0x000fe40003f6e170 */
[----:B------:R0:W-:Y:S01]  /*4190*/  @!P4 SYNCS.ARRIVE.TRANS64.RED.A1T0 RZ, [R72+URZ], RZ ;  /* 0x000000ff48ffc9a7 */ /* 0x0001e2000810043f */
[----:B------:R-:W-:-:S04]  /*41a0*/  ISETP.NE.AND P4, PT, R22, 0x2, PT ;  /* 0x000000021600780c */ /* 0x000fc80003f85270 */
[----:B-1----:R-:W-:Y:S02]  /*41b0*/  SEL R4, RZ, 0x1, P4 ;  /* 0x00000001ff047807 */ /* 0x002fe40002000000 */
[----:B------:R-:W-:Y:S02]  /*41c0*/  SEL R22, R22, RZ, P4 ;  /* 0x000000ff16167207 */ /* 0x000fe40002000000 */
[----:B------:R-:W-:Y:S01]  /*41d0*/  LOP3.LUT R185, R185, R4, RZ, 0x3c, !PT ;  /* 0x00000004b9b97212 */ /* 0x000fe200078e3cff */
[----:B0-----:R-:W-:Y:S06]  /*41e0*/  @P2 BRA `(.L_x_485) ;  /* 0xffffffdc00cc2947 */ /* 0x001fec000383ffff */
.L_x_451:
[----:B------:R-:W4:Y:S01]  /*41f0*/  LDL R4, [R1] ;  /* 0x0000000001047983 */ /* 0x000f220000100800 */
[----:B------:R-:W-:Y:S01]  /*4200*/  BSSY B0, `(.L_x_486) ;  /* 0x0000049000007945 */ /* 0x000fe20003800000 */
        /* <DEDUP_REMOVED lines=39> */
[----:B---3--:R-:W-:Y:S02]  /*4480*/  CS2R R82, SRZ ;  /* 0x0000000000527805 */ /* 0x008fe4000001ff00 */
        /* <DEDUP_REMOVED lines=16> */
[----:B--2---:R-:W-:Y:S02]  /*4590*/  CS2R R32, SRZ ;  /* 0x0000000000207805 */ /* 0x004fe4000001ff00 */
[----:B------:R-:W-:Y:S02]  /*45a0*/  CS2R R174, SRZ ;  /* 0x0000000000ae7805 */ /* 0x000fe4000001ff00 */
[----:B------:R-:W-:Y:S02]  /*45b0*/  CS2R R38, SRZ ;  /* 0x0000000000267805 */ /* 0x000fe4000001ff00 */
[----:B------:R-:W-:Y:S01]  /*45c0*/  CS2R R176, SRZ ;  /* 0x0000000000b07805 */ /* 0x000fe2000001ff00 */
[----:B------:R-:W-:Y:S01]  /*45d0*/  IMAD.MOV.U32 R35, RZ, RZ, RZ ;  /* 0x000000ffff237224 */ /* 0x000fe200078e00ff */
[----:B------:R-:W-:Y:S01]  /*45e0*/  CS2R R28, SRZ ;  /* 0x00000000001c7805 */ /* 0x000fe2000001ff00 */
[----:B------:R-:W-:-:S02]  /*45f0*/  IMAD.MOV.U32 R178, RZ, RZ, RZ ;  /* 0x000000ffffb27224 */ /* 0x000fc400078e00ff */
[----:B------:R-:W-:Y:S02]  /*4600*/  IMAD.MOV.U32 R31, RZ, RZ, RZ ;  /* 0x000000ffff1f7224 */ /* 0x000fe400078e00ff */
[----:B------:R-:W-:Y:S02]  /*4610*/  IMAD.MOV.U32 R7, RZ, RZ, RZ ;  /* 0x000000ffff077224 */ /* 0x000fe400078e00ff */
[----:B------:R-:W-:Y:S02]  /*4620*/  IMAD.MOV.U32 R180, RZ, RZ, RZ ;  /* 0x000000ffffb47224 */ /* 0x000fe400078e00ff */
[----:B------:R-:W-:Y:S02]  /*4630*/  IMAD.MOV.U32 R0, RZ, RZ, RZ ;  /* 0x000000ffff007224 */ /* 0x000fe400078e00ff */
[----:B------:R-:W-:Y:S01]  /*4640*/  IMAD.MOV.U32 R5, RZ, RZ, RZ ;  /* 0x000000ffff057224 */ /* 0x000fe200078e00ff */
[----:B----4-:R-:W-:Y:S01]  /*4650*/  ISETP.NE.AND P0, PT, R4, 0x1, PT ;  /* 0x000000010400780c */ /* 0x010fe20003f05270 */
[----:B------:R-:W-:-:S12]  /*4660*/  @P3 BRA `(.L_x_487) ;  /* 0x0000000000083947 */ /* 0x000fd80003800000 */
[----:B------:R-:W0:Y:S02]  /*4670*/  FENCE.VIEW.ASYNC.G ;  /* 0x00000000000073c6 */ /* 0x000e240000000100 */
[----:B0-----:R-:W-:Y:S06]  /*4680*/  BAR.ARV 0xc, 0x120 ;  /* 0x0304800000007b1d */ /* 0x001fec0000002000 */
.L_x_487:
[----:B------:R-:W-:Y:S05]  /*4690*/  BSYNC B0 ;  /* 0x0000000000007941 */ /* 0x000fea0003800000 */
.L_x_486:
[----:B------:R-:W-:Y:S01]  /*46a0*/  BSSY B7, `(.L_x_488) ;  /* 0x00007a2000077945 */ /* 0x000fe20003800000 */
[----:B------:R-:W-:Y:S01]  /*46b0*/  MOV R179, RZ ;  /* 0x000000ff00b37202 */ /* 0x000fe20000000f00 */
[----:B------:R-:W-:Y:S02]  /*46c0*/  IMAD.MOV.U32 R181, RZ, RZ, RZ ;  /* 0x000000ffffb57224 */ /* 0x000fe400078e00ff */
[----:B------:R-:W-:Y:S05]  /*46d0*/  @!P0 BRA `(.L_x_489) ;  /* 0x0000001800b88947 */ /* 0x000fea0003800000 */
[----:B------:R-:W-:Y:S02]  /*46e0*/  ISETP.GE.AND P1, PT, R168, 0x1, PT ;  /* 0x00000001a800780c */ /* 0x000fe40003f26270 */
[----:B------:R-:W-:-:S11]  /*46f0*/  PLOP3.LUT P0, PT, PT, PT, PT, 0x80, 0x0 ;  /* 0x000000000000781c */ /* 0x000fd60003f0f070 */
[----:B------:R-:W-:Y:S05]  /*4700*/  @!P1 BRA `(.L_x_490) ;  /* 0x00000078006c9947 */ /* 0x000fea0003800000 */
[----:B------:R-:W0:Y:S01]  /*4710*/  SHFL.IDX PT, R0, R206, RZ, 0x1f ;  /* 0x00001fffce007589 */ /* 0x000e2200000e0000 */
[----:B------:R-:W-:Y:S02]  /*4720*/  ISETP.NE.AND P0, PT, R184, 0x3, PT ;  /* 0x00000003b800780c */ /* 0x000fe40003f05270 */
[----:B0-----:R-:W-:-:S04]  /*4730*/  LEA.HI R3, R0, R0, RZ, 0x1 ;  /* 0x0000000000037211 */ /* 0x001fc800078f08ff */
[----:B------:R-:W-:-:S05]  /*4740*/  LOP3.LUT R3, R3, 0x1fffe, RZ, 0xc0, !PT ;  /* 0x0001fffe03037812 */ /* 0x000fca00078ec0ff */
[----:B------:R-:W-:-:S04]  /*4750*/  IMAD.IADD R3, R0, 0x1, -R3 ;  /* 0x0000000100037824 */ /* 0x000fc800078e0a03 */
[----:B------:R-:W-:-:S04]  /*4760*/  IMAD R3, R3, 0x8000, R2 ;  /* 0x0000800003037824 */ /* 0x000fc800078e0202 */
[----:B------:R-:W-:-:S05]  /*4770*/  VIADD R3, R3, 0x400 ;  /* 0x0000040003037836 */ /* 0x000fca0000000000 */
[----:B------:R-:W-:-:S04]  /*4780*/  SHF.R.U32.HI R3, RZ, 0x4, R3 ;  /* 0x00000004ff037819 */ /* 0x000fc80000011603 */
[----:B------:R-:W-:-:S04]  /*4790*/  LOP3.LUT R3, R3, 0x3fff, RZ, 0xc0, !PT ;  /* 0x00003fff03037812 */ /* 0x000fc800078ec0ff */
[----:B------:R-:W-:Y:S01]  /*47a0*/  LOP3.LUT R15, R3, 0x2000000, RZ, 0xfc, !PT ;  /* 0x02000000030f7812 */ /* 0x000fe200078efcff */
[----:B------:R-:W-:Y:S06]  /*47b0*/  @!P0 BRA `(.L_x_491) ;  /* 0x0000000000048947 */ /* 0x000fec0003800000 */
[----:B------:R-:W-:Y:S01]  /*47c0*/  BPT.TRAP 0x1 ;  /* 0x000000040000795c */ /* 0x000fe20000300000 */
.L_x_491:
[----:B------:R-:W-:Y:S01]  /*47d0*/  IMAD R8, R18, 0x8, R2 ;  /* 0x0000000812087824 */ /* 0x000fe200078e0202 */
[----:B------:R-:W-:Y:S01]  /*47e0*/  SHF.L.U32 R3, R23, 0x1f, RZ ;  /* 0x0000001f17037819 */ /* 0x000fe200000006ff */
[----:B------:R-:W-:Y:S01]  /*47f0*/  VIADD R0, R2, 0x26800 ;  /* 0x0002680002007836 */ /* 0x000fe20000000000 */
[----:B------:R-:W-:Y:S01]  /*4800*/  BSSY B0, `(.L_x_492) ;  /* 0x0000008000007945 */ /* 0x000fe20003800000 */
[----:B------:R-:W-:Y:S01]  /*4810*/  IMAD R4, R18, 0x1000, R15 ;  /* 0x0000100012047824 */ /* 0x000fe200078e020f */
[----:B------:R-:W0:Y:S01]  /*4820*/  SYNCS.PHASECHK.TRANS64.TRYWAIT P0, [R8+URZ+0x28c50], R3 ;  /* 0x028c5003080075a7 */ /* 0x000e22000800017f */
[----:B------:R-:W-:Y:S01]  /*4830*/  IMAD.MOV.U32 R5, RZ, RZ, 0x40000040 ;  /* 0x40000040ff057424 */ /* 0x000fe200078e00ff */
[----:B------:R-:W-:-:S04]  /*4840*/  SHF.R.U32.HI R0, RZ, 0x4, R0 ;  /* 0x00000004ff007819 */ /* 0x000fc80000011600 */
[----:B------:R-:W-:-:S04]  /*4850*/  LOP3.LUT R0, R0, 0x3fff, RZ, 0xc0, !PT ;  /* 0x00003fff00007812 */ /* 0x000fc800078ec0ff */
[----:B------:R-:W-:Y:S01]  /*4860*/  LOP3.LUT R0, R0, 0x10000, RZ, 0xfc, !PT ;  /* 0x0001000000007812 */ /* 0x000fe200078efcff */
[----:B0-----:R-:W-:Y:S06]  /*4870*/  @!P0 BRA `(.L_x_493) ;  /* 0x000000fc00988947 */ /* 0x001fec0003800000 */
.L_x_675:
[----:B------:R-:W-:Y:S05]  /*4880*/  BSYNC B0 ;  /* 0x0000000000007941 */ /* 0x000fea0003800000 */
.L_x_492:
[----:B------:R-:W-:Y:S01]  /*4890*/  BAR.SYNC.DEFER_BLOCKING 0xe, 0x100 ;  /* 0x0384000000007b1d */ /* 0x000fe20000010000 */
[----:B------:R-:W-:Y:S01]  /*48a0*/  IMAD.MOV.U32 R7, RZ, RZ, 0x40000040 ;  /* 0x40000040ff077424 */ /* 0x000fe200078e00ff */
[----:B------:R-:W-:Y:S01]  /*48b0*/  MOV R6, R0 ;  /* 0x0000000000067202 */ /* 0x000fe20000000f00 */
[----:B------:R-:W-:Y:S01]  /*48c0*/  VIADD R10, R0, 0x2 ;  /* 0x00000002000a7836 */ /* 0x000fe20000000000 */
[----:B------:R-:W-:Y:S01]  /*48d0*/  R2UR UR6, R4 ;  /* 0x00000000040672ca */ /* 0x000fe200000e0000 */
[----:B------:R-:W-:Y:S01]  /*48e0*/  IMAD.MOV.U32 R11, RZ, RZ, 0x40000040 ;  /* 0x40000040ff0b7424 */ /* 0x000fe200078e00ff */
[----:B------:R-:W-:Y:S01]  /*48f0*/  R2UR UR7, R5 ;  /* 0x00000000050772ca */ /* 0x000fe200000e0000 */
[----:B------:R-:W-:Y:S01]  /*4900*/  VIADD R12, R0, 0x4 ;  /* 0x00000004000c7836 */ /* 0x000fe20000000000 */
[----:B------:R-:W-:Y:S01]  /*4910*/  R2UR UR4, R6 ;  /* 0x00000000060472ca */ /* 0x000fe200000e0000 */
[----:B------:R-:W-:Y:S01]  /*4920*/  VIADD R6, R4, 0x80 ;  /* 0x0000008004067836 */ /* 0x000fe20000000000 */
[----:B------:R-:W-:Y:S01]  /*4930*/  R2UR UR5, R7 ;  /* 0x00000000070572ca */ /* 0x000fe200000e0000 */
[----:B------:R-:W-:Y:S01]  /*4940*/  IMAD.MOV.U32 R7, RZ, RZ, 0x40000040 ;  /* 0x40000040ff077424 */ /* 0x000fe200078e00ff */
[----:B------:R-:W-:Y:S01]  /*4950*/  MOV R13, 0x40000040 ;  /* 0x40000040000d7802 */ /* 0x000fe20000000f00 */
[----:B------:R-:W-:Y:S01]  /*4960*/  IMAD.MOV.U32 R5, RZ, RZ, 0x40000040 ;  /* 0x40000040ff057424 */ /* 0x000fe200078e00ff */
[----:B------:R-:W1:Y:S01]  /*4970*/  S2R R9, SR_TID.X ;  /* 0x0000000000097919 */ /* 0x000e620000002100 */
[----:B------:R-:W-:Y:S01]  /*4980*/  BSSY B0, `(.L_x_494) ;  /* 0x00000f5000007945 */ /* 0x000fe20003800000 */
[----:B-----5:R-:W-:-:S07]  /*4990*/  WARPGROUP.ARRIVE ;  /* 0x00000000000079c5 */ /* 0x020fce0000000000 */
[----:B------:R-:W-:Y:S01]  /*49a0*/  HGMMA.64x256x16.F32.BF16 R24, gdesc[UR4].tnspB, RZ, !UPT, gsb0 ;  /* 0x43e00000041879f0 */ /* 0x000fe2000c0018ff */
[----:B------:R-:W-:Y:S01]  /*49b0*/  R2UR UR6, R6 ;  /* 0x00000000060672ca */ /* 0x000fe200000e0000 */
[----:B------:R-:W-:Y:S01]  /*49c0*/  VIADD R6, R4, 0x100 ;  /* 0x0000010004067836 */ /* 0x000fe20000000000 */
[----:B------:R-:W-:Y:S01]  /*49d0*/  R2UR UR7, R7 ;  /* 0x00000000070772ca */ /* 0x000fe200000e0000 */
[----:B------:R-:W-:Y:S01]  /*49e0*/  IMAD.MOV.U32 R7, RZ, RZ, 0x40000040 ;  /* 0x40000040ff077424 */ /* 0x000fe200078e00ff */
[----:B------:R-:W-:Y:S02]  /*49f0*/  R2UR UR4, R10 ;  /* 0x000000000a0472ca */ /* 0x000fe400000e0000 */
[----:B------:R-:W-:Y:S02]  /*4a00*/  R2UR UR5, R11 ;  /* 0x000000000b0572ca */ /* 0x000fe400000e0000 */
[----:B-1----:R-:W-:-:S04]  /*4a10*/  LOP3.LUT R9, R9, 0x7f, RZ, 0xc0, !PT ;  /* 0x0000007f09097812 */ /* 0x002fc800078ec0ff */
[----:B------:R-:W-:Y:S01]  /*4a20*/  ISETP.NE.AND P0, PT, R9, RZ, PT ;  /* 0x000000ff0900720c */ /* 0x000fe20003f05270 */
[----:B------:R-:W-:Y:S02]  /*4a30*/  WARPGROUP.DEPBAR.LE gsb0, 0x0 ;  /* 0x00008000000079c5 */ /* 0x000fe40000010000 */
[----:B------:R-:W-:-:S12]  /*4a40*/  WARPGROUP.ARRIVE ;  /* 0x00000000000079c5 */ /* 0x000fd80000000000 */
[----:B------:R-:W-:Y:S01]  /*4a50*/  HGMMA.64x256x16.F32.BF16 R24, gdesc[UR4].tnspB, R24, gsb0 ;  /* 0x43e00000041879f0 */ /* 0x000fe20008001818 */
[----:B------:R-:W-:Y:S01]  /*4a60*/  R2UR UR6, R6 ;  /* 0x00000000060672ca */ /* 0x000fe200000e0000 */
[----:B------:R-:W-:Y:S01]  /*4a70*/  VIADD R6, R4, 0x180 ;  /* 0x0000018004067836 */ /* 0x000fe20000000000 */
[----:B------:R-:W-:Y:S01]  /*4a80*/  R2UR UR7, R7 ;  /* 0x00000000070772ca */ /* 0x000fe200000e0000 */
[----:B------:R-:W-:Y:S01]  /*4a90*/  VIADD R4, R0, 0x6 ;  /* 0x0000000600047836 */ /* 0x000fe20000000000 */
[----:B------:R-:W-:Y:S01]  /*4aa0*/  R2UR UR4, R12 ;  /* 0x000000000c0472ca */ /* 0x000fe200000e0000 */
[----:B------:R-:W-:Y:S01]  /*4ab0*/  IMAD.MOV.U32 R7, RZ, RZ, 0x40000040 ;  /* 0x40000040ff077424 */ /* 0x000fe200078e00ff */
[----:B------:R-:W-:Y:S01]  /*4ac0*/  R2UR UR5, R13 ;  /* 0x000000000d0572ca */ /* 0x000fe200000e0000 */
[----:B------:R-:W-:-:S05]  /*4ad0*/  @!P0 VIADD R0, R8, 0x28c60 ;  /* 0x00028c6008008836 */ /* 0x000fca0000000000 */
[----:B------:R-:W-:Y:S01]  /*4ae0*/  @!P0 PRMT R0, RZ, 0x654, R0 ;  /* 0x00000654ff008816 */ /* 0x000fe20000000000 */
[----:B------:R-:W-:Y:S02]  /*4af0*/  WARPGROUP.DEPBAR.LE gsb0, 0x0 ;  /* 0x00008000000079c5 */ /* 0x000fe40000010000 */
[----:B------:R-:W-:-:S12]  /*4b00*/  WARPGROUP.ARRIVE ;  /* 0x00000000000079c5 */ /* 0x000fd80000000000 */
[----:B------:R-:W-:Y:S01]  /*4b10*/  HGMMA.64x256x16.F32.BF16 R24, gdesc[UR4].tnspB, R24, gsb0 ;  /* 0x43e00000041879f0 */ /* 0x000fe20008001818 */
[----:B------:R-:W-:Y:S02]  /*4b20*/  R2UR UR6, R6 ;  /* 0x00000000060672ca */ /* 0x000fe400000e0000 */
[----:B------:R-:W-:Y:S02]  /*4b30*/  R2UR UR7, R7 ;  /* 0x00000000070772ca */ /* 0x000fe400000e0000 */
[----:B------:R-:W-:Y:S02]  /*4b40*/  R2UR UR4, R4 ;  /* 0x00000000040472ca */ /* 0x000fe400000e0000 */
[----:B------:R-:W-:Y:S01]  /*4b50*/  R2UR UR5, R5 ;  /* 0x00000000050572ca */ /* 0x000fe200000e0000 */
[----:B------:R-:W-:Y:S02]  /*4b60*/  WARPGROUP.DEPBAR.LE gsb0, 0x0 ;  /* 0x00008000000079c5 */ /* 0x000fe40000010000 */
[----:B------:R-:W-:-:S15]  /*4b70*/  WARPGROUP.ARRIVE ;  /* 0x00000000000079c5 */ /* 0x000fde0000000000 */
[----:B------:R-:W-:-:S03]  /*4b80*/  NOP ;  /* 0x0000000000007918 */ /* 0x000fc60000000000 */
[----:B------:R-:W-:Y:S03]  /*4b90*/  HGMMA.64x256x16.F32.BF16 R24, gdesc[UR4].tnspB, R24, gsb0 ;  /* 0x43e00000041879f0 */ /* 0x000fe60008001818 */
[----:B------:R-:W-:Y:S02]  /*4ba0*/  WARPGROUP.DEPBAR.LE gsb0, 0x0 ;  /* 0x00008000000079c5 */ /* 0x000fe40000010000 */
[----:B------:R-:W-:Y:S06]  /*4bb0*/  BAR.ARV 0xf, 0x100 ;  /* 0x03c4000000007b1d */ /* 0x000fec0000002000 */
[----:B------:R1:W-:Y:S01]  /*4bc0*/  @!P0 SYNCS.ARRIVE.TRANS64.RED.A1T0 RZ, [R0+URZ], RZ ;  /* 0x000000ff00ff89a7 */ /* 0x0003e2000810043f */
[----:B------:R-:W-:-:S13]  /*4bd0*/  ISETP.GE.AND P0, PT, R168, 0x41, PT ;  /* 0x00000041a800780c */ /* 0x000fda0003f06270 */
[----:B-1----:R-:W-:Y:S05]  /*4be0*/  @!P0 BRA `(.L_x_495) ;  /* 0x0000000c00388947 */ /* 0x002fea0003800000 */
[----:B------:R-:W-:-:S07]  /*4bf0*/  VIADD R182, R182, 0xfffffffe ;  /* 0xfffffffeb6b67836 */ /* 0x000fce0000000000 */
.L_x_501:
[----:B------:R-:W-:Y:S01]  /*4c00*/  BAR.SYNC.DEFER_BLOCKING 0xe, 0x100 ;  /* 0x0384000000007b1d */ /* 0x000fe20000010000 */
[C---:B0-----:R-:W-:Y:S01]  /*4c10*/  IMAD R3, R18.reuse, 0x40, R188 ;  /* 0x0000004012037824 */ /* 0x041fe200078e02bc */
[----:B------:R-:W-:Y:S02]  /*4c20*/  IADD3 R18, R18, 0x1, RZ ;  /* 0x0000000112127810 */ /* 0x000fe40007ffe0ff */
[----:B------:R-:W-:Y:S01]  /*4c30*/  ISETP.NE.AND P2, PT, R184, 0x3, PT ;  /* 0x00000003b800780c */ /* 0x000fe20003f45270 */
[----:B------:R-:W-:Y:S01]  /*4c40*/  IMAD R3, R3, 0x4, R2 ;  /* 0x0000000403037824 */ /* 0x000fe200078e0202 */
[----:B------:R-:W-:Y:S02]  /*4c50*/  ISETP.NE.AND P0, PT, R18, 0x2, PT ;  /* 0x000000021200780c */ /* 0x000fe40003f05270 */
[C---:B------:R-:W-:Y:S01]  /*4c60*/  ISETP.GT.AND P1, PT, R182.reuse, RZ, PT ;  /* 0x000000ffb600720c */ /* 0x040fe20003f24270 */
[----:B------:R-:W-:Y:S01]  /*4c70*/  VIADD R182, R182, 0xffffffff ;  /* 0xffffffffb6b67836 */ /* 0x000fe20000000000 */
[----:B------:R-:W-:-:S02]  /*4c80*/  SEL R6, RZ, 0x1, P0 ;  /* 0x00000001ff067807 */ /* 0x000fc40000000000 */
[----:B------:R-:W-:Y:S02]  /*4c90*/  SEL R18, R18, RZ, P0 ;  /* 0x000000ff12127207 */ /* 0x000fe40000000000 */
[----:B------:R-:W-:Y:S01]  /*4ca0*/  LOP3.LUT R23, R23, R6, RZ, 0x3c, !PT ;  /* 0x0000000617177212 */ /* 0x000fe200078e3cff */
[----:B-1----:R-:W0:Y:S04]  /*4cb0*/  LDS R0, [R3+0x28800] ;  /* 0x0288000003007984 */ /* 0x002e280000000800 */
        /* <DEDUP_REMOVED lines=131> */
.L_x_496:
[----:B------:R-:W-:Y:S01]  /*54f0*/  IMAD R0, R18, 0x8, R2 ;  /* 0x0000000812007824 */ /* 0x000fe200078e0202 */
[----:B------:R-:W-:-:S04]  /*5500*/  SHF.L.U32 R3, R23, 0x1f, RZ ;  /* 0x0000001f17037819 */ /* 0x000fc800000006ff */
[----:B------:R0:W1:Y:S01]  /*5510*/  SYNCS.PHASECHK.TRANS64.TRYWAIT P0, [R0+URZ+0x28c50], R3 ;  /* 0x028c5003000075a7 */ /* 0x000062000800017f */
[----:B------:R-:W-:Y:S05]  /*5520*/  @!P2 BRA `(.L_x_497) ;  /* 0x000000000004a947 */ /* 0x000fea0003800000 */
[----:B------:R-:W-:Y:S01]  /*5530*/  BPT.TRAP 0x1 ;  /* 0x000000040000795c */ /* 0x000fe20000300000 */
.L_x_497:
[----:B------:R-:W-:Y:S04]  /*5540*/  BSSY B1, `(.L_x_498) ;  /* 0x0000004000017945 */ /* 0x000fe80003800000 */
[----:B-1----:R-:W-:Y:S05]  /*5550*/  @P0 BRA `(.L_x_499) ;  /* 0x0000000000080947 */ /* 0x002fea0003800000 */
[----:B------:R-:W1:Y:S02]  /*5560*/  SYNCS.PHASECHK.TRANS64.TRYWAIT P0, [R0+URZ+0x28c50], R3 ;  /* 0x028c5003000075a7 */ /* 0x000e64000800017f */
[----:B-1----:R-:W-:Y:S05]  /*5570*/  @!P0 BRA `(.L_x_500) ;  /* 0x000000f0006c8947 */ /* 0x002fea0003800000 */
.L_x_499:
[----:B------:R-:W-:Y:S05]  /*5580*/  BSYNC B1 ;  /* 0x0000000000017941 */ /* 0x000fea0003800000 */
.L_x_498:
[----:B01----:R-:W-:Y:S01]  /*5590*/  VIADD R0, R2, 0x26800 ;  /* 0x0002680002007836 */ /* 0x003fe20000000000 */
[----:B------:R-:W-:Y:S01]  /*55a0*/  WARPGROUP.ARRIVE ;  /* 0x00000000000079c5 */ /* 0x000fe20000000000 */
[----:B------:R-:W-:-:S05]  /*55b0*/  IMAD R6, R18, 0x1000, R15 ;  /* 0x0000100012067824 */ /* 0x000fca00078e020f */
[----:B------:R-:W0:Y:S01]  /*55c0*/  S2R R14, SR_TID.X ;  /* 0x00000000000e7919 */ /* 0x000e220000002100 */
[----:B------:R-:W-:Y:S01]  /*55d0*/  IMAD.MOV.U32 R7, RZ, RZ, 0x40000040 ;  /* 0x40000040ff077424 */ /* 0x000fe200078e00ff */
[----:B------:R-:W-:Y:S01]  /*55e0*/  SHF.R.U32.HI R0, RZ, 0x4, R0 ;  /* 0x00000004ff007819 */ /* 0x000fe20000011600 */
[----:B------:R-:W-:Y:S01]  /*55f0*/  IMAD.MOV.U32 R9, RZ, RZ, 0x40000040 ;  /* 0x40000040ff097424 */ /* 0x000fe200078e00ff */
[----:B------:R-:W-:Y:S02]  /*5600*/  R2UR UR6, R6 ;  /* 0x00000000060672ca */ /* 0x000fe400000e0000 */
[----:B------:R-:W-:Y:S02]  /*5610*/  LOP3.LUT R0, R0, 0x3fff, RZ, 0xc0, !PT ;  /* 0x00003fff00007812 */ /* 0x000fe400078ec0ff */
[----:B------:R-:W-:Y:S01]  /*5620*/  R2UR UR7, R7 ;  /* 0x00000000070772ca */ /* 0x000fe200000e0000 */
[----:B------:R-:W-:Y:S01]  /*5630*/  IMAD.MOV.U32 R7, RZ, RZ, 0x40000040 ;  /* 0x40000040ff077424 */ /* 0x000fe200078e00ff */
[----:B------:R-:W-:-:S02]  /*5640*/  LOP3.LUT R8, R0, 0x10000, RZ, 0xfc, !PT ;  /* 0x0001000000087812 */ /* 0x000fc400078efcff */
[----:B------:R-:W-:Y:S01]  /*5650*/  R2UR UR5, R9 ;  /* 0x00000000090572ca */ /* 0x000fe200000e0000 */
[----:B------:R-:W-:Y:S01]  /*5660*/  IMAD.MOV.U32 R9, RZ, RZ, 0x40000040 ;  /* 0x40000040ff097424 */ /* 0x000fe200078e00ff */
[----:B------:R-:W-:Y:S01]  /*5670*/  R2UR UR4, R8 ;  /* 0x00000000080472ca */ /* 0x000fe200000e0000 */
[----:B------:R-:W-:-:S12]  /*5680*/  VIADD R8, R6, 0x80 ;  /* 0x0000008006087836 */ /* 0x000fd80000000000 */
[----:B------:R-:W-:Y:S01]  /*5690*/  HGMMA.64x256x16.F32.BF16 R24, gdesc[UR4].tnspB, R24, gsb0 ;  /* 0x43e00000041879f0 */ /* 0x000fe20008001818 */
[----:B------:R-:W-:Y:S02]  /*56a0*/  R2UR UR4, R10 ;  /* 0x000000000a0472ca */ /* 0x000fe400000e0000 */
[----:B------:R-:W-:Y:S02]  /*56b0*/  R2UR UR5, R11 ;  /* 0x000000000b0572ca */ /* 0x000fe400000e0000 */
[----:B------:R-:W-:Y:S02]  /*56c0*/  R2UR UR6, R8 ;  /* 0x00000000080672ca */ /* 0x000fe400000e0000 */
[----:B------:R-:W-:Y:S01]  /*56d0*/  R2UR UR7, R9 ;  /* 0x00000000090772ca */ /* 0x000fe200000e0000 */
[----:B------:R-:W-:Y:S01]  /*56e0*/  IMAD.MOV.U32 R9, RZ, RZ, 0x40000040 ;  /* 0x40000040ff097424 */ /* 0x000fe200078e00ff */
[C---:B------:R-:W-:Y:S01]  /*56f0*/  IADD3 R8, R6.reuse, 0x100, RZ ;  /* 0x0000010006087810 */ /* 0x040fe20007ffe0ff */
[----:B------:R-:W-:Y:S01]  /*5700*/  VIADD R6, R6, 0x180 ;  /* 0x0000018006067836 */ /* 0x000fe20000000000 */
[----:B0-----:R-:W-:-:S04]  /*5710*/  LOP3.LUT R14, R14, 0x7f, RZ, 0xc0, !PT ;  /* 0x0000007f0e0e7812 */ /* 0x001fc800078ec0ff */
[----:B------:R-:W-:-:S13]  /*5720*/  ISETP.NE.AND P0, PT, R14, RZ, PT ;  /* 0x000000ff0e00720c */ /* 0x000fda0003f05270 */
[----:B------:R-:W-:-:S04]  /*5730*/  @!P0 IMAD R0, R18, 0x8, R2 ;  /* 0x0000000812008824 */ /* 0x000fc800078e0202 */
[----:B------:R-:W-:-:S05]  /*5740*/  @!P0 VIADD R0, R0, 0x28c60 ;  /* 0x00028c6000008836 */ /* 0x000fca0000000000 */
[----:B------:R-:W-:Y:S01]  /*5750*/  @!P0 PRMT R0, RZ, 0x654, R0 ;  /* 0x00000654ff008816 */ /* 0x000fe20000000000 */
[----:B------:R-:W-:Y:S02]  /*5760*/  WARPGROUP.DEPBAR.LE gsb0, 0x0 ;  /* 0x00008000000079c5 */ /* 0x000fe40000010000 */
[----:B------:R-:W-:-:S06]  /*5770*/  WARPGROUP.ARRIVE ;  /* 0x00000000000079c5 */ /* 0x000fcc0000000000 */
        /* <DEDUP_REMOVED lines=20> */
[----:B------:R-:W-:Y:S05]  /*58c0*/  @P1 BRA `(.L_x_501) ;  /* 0xfffffff000cc1947 */ /* 0x000fea000383ffff */
.L_x_495:
[----:B------:R-:W-:Y:S05]  /*58d0*/  BSYNC B0 ;  /* 0x0000000000007941 */ /* 0x000fea0003800000 */
.L_x_494:
[----:B------:R-:W-:Y:S01]  /*58e0*/  BAR.SYNC.DEFER_BLOCKING 0xe, 0x100 ;  /* 0x0384000000007b1d */ /* 0x000fe20000010000 */
[C---:B0-----:R-:W-:Y:S01]  /*58f0*/  IMAD R3, R18.reuse, 0x40, R188 ;  /* 0x0000004012037824 */ /* 0x041fe200078e02bc */
[----:B------:R-:W-:Y:S01]  /*5900*/  PLOP3.LUT P0, PT, PT, PT, PT, 0x8, 0x0 ;  /* 0x000000000000781c */ /* 0x000fe20003f0e170 */
[----:B------:R-:W-:Y:S01]  /*5910*/  VIADD R18, R18, 0x1 ;  /* 0x0000000112127836 */ /* 0x000fe20000000000 */
[----:B------:R-:W-:Y:S01]  /*5920*/  CS2R R20, SRZ ;  /* 0x0000000000147805 */ /* 0x000fe2000001ff00 */
[----:B------:R-:W-:-:S03]  /*5930*/  IMAD R3, R3, 0x4, R2 ;  /* 0x0000000403037824 */ /* 0x000fc600078e0202 */
[----:B------:R-:W-:-:S04]  /*5940*/  ISETP.NE.AND P1, PT, R18, 0x2, PT ;  /* 0x000000021200780c */ /* 0x000fc80003f25270 */
[----:B------:R-:W-:Y:S02]  /*5950*/  SEL R4, RZ, 0x1, P1 ;  /* 0x00000001ff047807 */ /* 0x000fe40000800000 */
        /* <DEDUP_REMOVED lines=134> */
.L_x_489:
[----:B------:R-:W-:Y:S02]  /*61c0*/  ISETP.GE.AND P1, PT, R168, 0x1, PT ;  /* 0x00000001a800780c */ /* 0x000fe40003f26270 */
[----:B------:R-:W-:-:S11]  /*61d0*/  PLOP3.LUT P0, PT, PT, PT, PT, 0x80, 0x0 ;  /* 0x000000000000781c */ /* 0x000fd60003f0f070 */
[----:B------:R-:W-:Y:S05]  /*61e0*/  @!P1 BRA `(.L_x_490) ;  /* 0x0000005c00b49947 */ /* 0x000fea0003800000 */
[----:B------:R-:W0:Y:S01]  /*61f0*/  SHFL.IDX PT, R0, R206, RZ, 0x1f ;  /* 0x00001fffce007589 */ /* 0x000e2200000e0000 */
[----:B------:R-:W-:Y:S01]  /*6200*/  BSSY B6, `(.L_x_502) ;  /* 0x000001b000067945 */ /* 0x000fe20003800000 */
[----:B0-----:R-:W-:-:S04]  /*6210*/  LEA.HI R3, R0, R0, RZ, 0x1 ;  /* 0x0000000000037211 */ /* 0x001fc800078f08ff */
[----:B------:R-:W-:-:S04]  /*6220*/  LOP3.LUT R3, R3, 0x1fffe, RZ, 0xc0, !PT ;  /* 0x0001fffe03037812 */ /* 0x000fc800078ec0ff */
[----:B------:R-:W-:Y:S01]  /*6230*/  IADD3 R3, R0, -R3, RZ ;  /* 0x8000000300037210 */ /* 0x000fe20007ffe0ff */
[----:B------:R-:W-:-:S04]  /*6240*/  VIADD R0, R2, 0x26800 ;  /* 0x0002680002007836 */ /* 0x000fc80000000000 */
[----:B------:R-:W-:Y:S01]  /*6250*/  IMAD R3, R3, 0x8000, R2 ;  /* 0x0000800003037824 */ /* 0x000fe200078e0202 */
[----:B------:R-:W-:-:S03]  /*6260*/  LOP3.LUT P0, RZ, R0, 0x3ff, RZ, 0xc0, !PT ;  /* 0x000003ff00ff7812 */ /* 0x000fc6000780c0ff */
        /* <DEDUP_REMOVED lines=12> */
[----:B------:R-:W-:Y:S01]  /*6330*/  MOV R11, UR5 ;  /* 0x00000005000b7c02 */ /* 0x000fe20008000f00 */
[----:B------:R-:W-:Y:S02]  /*6340*/  IMAD.U32 R7, RZ, RZ, UR7 ;  /* 0x00000007ff077e24 */ /* 0x000fe4000f8e00ff */
[----:B------:R-:W-:-:S02]  /*6350*/  IMAD.U32 R10, RZ, RZ, UR4 ;  /* 0x00000004ff0a7e24 */ /* 0x000fc4000f8e00ff */
[----:B------:R-:W-:Y:S02]  /*6360*/  IMAD.MOV.U32 R8, RZ, RZ, 0x70 ;  /* 0x00000070ff087424 */ /* 0x000fe400078e00ff */
[----:B------:R-:W-:Y:S02]  /*6370*/  IMAD.MOV.U32 R12, RZ, RZ, 0x1 ;  /* 0x00000001ff0c7424 */ /* 0x000fe400078e00ff */
[----:B0-----:R-:W-:-:S07]  /*6380*/  IMAD.MOV.U32 R13, RZ, RZ, RZ ;  /* 0x000000ffff0d7224 */ /* 0x001fce00078e00ff */
[----:B------:R-:W-:-:S07]  /*6390*/  LEPC R20, `(.L_x_503) ;  /* 0x000000001014794e */ /* 0x000fce0000000000 */
[----:B-1---5:R-:W-:Y:S05]  /*63a0*/  CALL.ABS.NOINC R14 ;  /* 0x000000000e007343 */ /* 0x022fea0003c00000 */
.L_x_503:
[----:B------:R-:W-:Y:S05]  /*63b0*/  BSYNC B6 ;  /* 0x0000000000067941 */ /* 0x000fea0003800000 */
.L_x_502:
[----:B------:R-:W-:Y:S02]  /*63c0*/  ULDC UR4, c[0x0][0x3d4] ;  /* 0x0000f50000047ab9 */ /* 0x000fe40000000800 */
[----:B------:R-:W-:-:S13]  /*63d0*/  ISETP.LT.AND P0, PT, RZ, UR4, PT ;  /* 0x00000004ff007c0c */ /* 0x000fda000bf01270 */
[----:B------:R-:W-:Y:S05]  /*63e0*/  @P0 BRA `(.L_x_504) ;  /* 0x00000000003c0947 */ /* 0x000fea0003800000 */
[----:B------:R-:W-:-:S04]  /*63f0*/  LEA.HI R0, R202, R202, RZ, 0x1 ;  /* 0x000000caca007211 */ /* 0x000fc800078f08ff */
[----:B------:R-:W-:-:S05]  /*6400*/  LOP3.LUT R3, R0, 0xfffffffe, RZ, 0xc0, !PT ;  /* 0xfffffffe00037812 */ /* 0x000fca00078ec0ff */
[----:B------:R-:W-:-:S05]  /*6410*/  IMAD.IADD R3, R202, 0x1, -R3 ;  /* 0x00000001ca037824 */ /* 0x000fca00078e0a03 */
[----:B------:R-:W-:-:S04]  /*6420*/  SHF.L.U32 R3, R3, 0x1f, RZ ;  /* 0x0000001f03037819 */ /* 0x000fc800000006ff */
[----:B------:R0:W1:Y:S03]  /*6430*/  SYNCS.PHASECHK.TRANS64.TRYWAIT P0, [R2+URZ+0x28c00], R3 ;  /* 0x028c0003020075a7 */ /* 0x000066000800017f */
[----:B-1----:R-:W-:Y:S05]  /*6440*/  @!P0 NANOSLEEP.SYNCS 0x989680 ;  /* 0x009896800000895d */ /* 0x002fea0003900000 */
[----:B------:R-:W1:Y:S01]  /*6450*/  @!P0 SYNCS.PHASECHK.TRANS64 P0, [R2+URZ+0x28c00], R3 ;  /* 0x028c0003020085a7 */ /* 0x000e62000800007f */
[----:B------:R-:W-:Y:S04]  /*6460*/  BSSY B0, `(.L_x_505) ;  /* 0x0000006000007945 */ /* 0x000fe80003800000 */
[----:B-1----:R-:W-:Y:S05]  /*6470*/  @P0 BRA `(.L_x_506) ;  /* 0x0000000000100947 */ /* 0x002fea0003800000 */
.L_x_507:
[----:B-1----:R1:W2:Y:S02]  /*6480*/  SYNCS.PHASECHK.TRANS64.TRYWAIT P0, [R2+URZ+0x28c00], R3 ;  /* 0x028c0003020075a7 */ /* 0x0022a4000800017f */
[----:B--2---:R-:W-:Y:S05]  /*6490*/  @!P0 NANOSLEEP.SYNCS 0x989680 ;  /* 0x009896800000895d */ /* 0x004fea0003900000 */
[----:B------:R-:W2:Y:S02]  /*64a0*/  @!P0 SYNCS.PHASECHK.TRANS64 P0, [R2+URZ+0x28c00], R3 ;  /* 0x028c0003020085a7 */ /* 0x000ea4000800007f */
[----:B--2---:R-:W-:Y:S05]  /*64b0*/  @!P0 BRA `(.L_x_507) ;  /* 0xfffffffc00f08947 */ /* 0x004fea000383ffff */
.L_x_506:
[----:B------:R-:W-:Y:S05]  /*64c0*/  BSYNC B0 ;  /* 0x0000000000007941 */ /* 0x000fea0003800000 */
.L_x_505:
[----:B------:R-:W-:Y:S05]  /*64d0*/  BRA `(.L_x_508) ;  /* 0x00000020007c7947 */ /* 0x000fea0003800000 */
.L_x_504:
[----:B-----5:R-:W-:Y:S01]  /*64e0*/  SHF.R.S32.HI R0, RZ, 0x1f, R27 ;  /* 0x0000001fff007819 */ /* 0x020fe2000001141b */
[----:B------:R-:W-:Y:S01]  /*64f0*/  ULDC.64 UR4, c[0x0][0x3d8] ;  /* 0x0000f60000047ab9 */ /* 0x000fe20000000a00 */
[----:B------:R-:W-:Y:S01]  /*6500*/  VIADD R3, R2, 0x20400 ;  /* 0x0002040002037836 */ /* 0x000fe20000000000 */
[----:B------:R-:W-:Y:S01]  /*6510*/  ULDC.64 UR6, c[0x0][0x3e8] ;  /* 0x0000fa0000067ab9 */ /* 0x000fe20000000a00 */
[----:B------:R-:W-:Y:S01]  /*6520*/  IMAD.WIDE.U32 R4, R27, UR4, RZ ;  /* 0x000000041b047c25 */ /* 0x000fe2000f8e00ff */
[----:B------:R-:W-:Y:S01]  /*6530*/  SHF.R.S32.HI R14, RZ, 0x1f, R16 ;  /* 0x0000001fff0e7819 */ /* 0x000fe20000011410 */
[----:B------:R-:W-:Y:S01]  /*6540*/  BSSY B6, `(.L_x_509) ;  /* 0x0000032000067945 */ /* 0x000fe20003800000 */
[----:B------:R-:W-:Y:S01]  /*6550*/  LOP3.LUT P0, RZ, R3, 0x3ff, RZ, 0xc0, !PT ;  /* 0x000003ff03ff7812 */ /* 0x000fe2000780c0ff */
[----:B------:R-:W-:Y:S02]  /*6560*/  IMAD R6, R0, UR4, RZ ;  /* 0x0000000400067c24 */ /* 0x000fe4000f8e02ff */
[----:B------:R-:W-:-:S02]  /*6570*/  IMAD.SHL.U32 R29, R204, 0x4, RZ ;  /* 0x00000004cc1d7824 */ /* 0x000fc400078e00ff */
[----:B------:R-:W-:Y:S01]  /*6580*/  IMAD R11, R27, UR5, R6 ;  /* 0x000000051b0b7c24 */ /* 0x000fe2000f8e0206 */
[----:B------:R-:W-:Y:S01]  /*6590*/  ULDC.64 UR4, c[0x0][0x3c8] ;  /* 0x0000f20000047ab9 */ /* 0x000fe20000000a00 */
[----:B------:R-:W-:Y:S01]  /*65a0*/  IMAD R0, R0, UR6, RZ ;  /* 0x0000000600007c24 */ /* 0x000fe2000f8e02ff */
[C---:B------:R-:W-:Y:S01]  /*65b0*/  LEA R24, P2, R4.reuse, UR4, 0x1 ;  /* 0x0000000404187c11 */ /* 0x040fe2000f8408ff */
[----:B------:R-:W-:Y:S01]  /*65c0*/  IMAD.IADD R11, R11, 0x1, R5 ;  /* 0x000000010b0b7824 */ /* 0x000fe200078e0205 */
[-C--:B------:R-:W-:Y:S01]  /*65d0*/  IADD3 R3, P6, R29, R4.reuse, RZ ;  /* 0x000000041d037210 */ /* 0x080fe20007fde0ff */
[C---:B------:R-:W-:Y:S01]  /*65e0*/  IMAD.WIDE.U32 R6, R27.reuse, UR6, RZ ;  /* 0x000000061b067c25 */ /* 0x040fe2000f8e00ff */
[----:B------:R-:W-:Y:S02]  /*65f0*/  SHF.R.S32.HI R12, RZ, 0x1f, R29 ;  /* 0x0000001fff0c7819 */ /* 0x000fe4000001141d */
[----:B------:R-:W-:Y:S01]  /*6600*/  LEA.HI.X R26, R4, UR5, R11, 0x1, P2 ;  /* 0x00000005041a7c11 */ /* 0x000fe200090f0c0b */
[----:B------:R-:W-:Y:S01]  /*6610*/  IMAD R9, R27, UR7, R0 ;  /* 0x000000071b097c24 */ /* 0x000fe2000f8e0200 */
[C---:B------:R-:W-:Y:S01]  /*6620*/  IADD3 R5, P1, R16.reuse, R4, RZ ;  /* 0x0000000410057210 */ /* 0x040fe20007f3e0ff */
[----:B------:R-:W-:Y:S01]  /*6630*/  ULDC.64 UR6, c[0x0][0x3e0] ;  /* 0x0000f80000067ab9 */ /* 0x000fe20000000a00 */
[-C--:B------:R-:W-:Y:S01]  /*6640*/  IADD3 R8, P2, R29, R6.reuse, RZ ;  /* 0x000000061d087210 */ /* 0x080fe20007f5e0ff */
[----:B------:R-:W-:Y:S01]  /*6650*/  IMAD.IADD R9, R9, 0x1, R7 ;  /* 0x0000000109097824 */ /* 0x000fe200078e0207 */
[----:B------:R-:W-:Y:S01]  /*6660*/  IADD3 R0, P4, R16, R6, RZ ;  /* 0x0000000610007210 */ /* 0x000fe20007f9e0ff */
[----:B------:R-:W-:Y:S01]  /*6670*/  IMAD.X R4, R14, 0x1, R11, P1 ;  /* 0x000000010e047824 */ /* 0x000fe200008e060b */
[----:B------:R-:W-:Y:S01]  /*6680*/  LEA R32, P5, R3, UR4, 0x1 ;  /* 0x0000000403207c11 */ /* 0x000fe2000f8a08ff */
[C---:B------:R-:W-:Y:S01]  /*6690*/  IMAD.X R7, R12.reuse, 0x1, R9, P2 ;  /* 0x000000010c077824 */ /* 0x040fe200010e0609 */
[----:B------:R-:W-:-:S02]  /*66a0*/  IADD3.X R10, R12, R11, RZ, P6, !PT ;  /* 0x0000000b0c0a7210 */ /* 0x000fc400037fe4ff */
[----:B------:R-:W-:Y:S02]  /*66b0*/  LEA R27, P3, R6, UR6, 0x1 ;  /* 0x00000006061b7c11 */ /* 0x000fe4000f8608ff */
[----:B------:R-:W-:Y:S01]  /*66c0*/  LEA.HI.X R33, R3, UR5, R10, 0x1, P5 ;  /* 0x0000000503217c11 */ /* 0x000fe2000a8f0c0a */
[----:B------:R-:W-:Y:S01]  /*66d0*/  IMAD.X R3, R14, 0x1, R9, P4 ;  /* 0x000000010e037824 */ /* 0x000fe200020e0609 */
[----:B------:R-:W-:Y:S02]  /*66e0*/  LEA R34, P6, R8, UR6, 0x1 ;  /* 0x0000000608227c11 */ /* 0x000fe4000f8c08ff */
[----:B------:R-:W-:Y:S02]  /*66f0*/  LEA R36, P1, R5, UR4, 0x1 ;  /* 0x0000000405247c11 */ /* 0x000fe4000f8208ff */
[----:B------:R-:W-:Y:S02]  /*6700*/  LEA R38, P2, R0, UR6, 0x1 ;  /* 0x0000000600267c11 */ /* 0x000fe4000f8408ff */
[----:B------:R-:W-:-:S02]  /*6710*/  LEA.HI.X R35, R8, UR7, R7, 0x1, P6 ;  /* 0x0000000708237c11 */ /* 0x000fc4000b0f0c07 */
[----:B------:R-:W-:Y:S02]  /*6720*/  LEA.HI.X R28, R6, UR7, R9, 0x1, P3 ;  /* 0x00000007061c7c11 */ /* 0x000fe400098f0c09 */
[----:B------:R-:W-:Y:S02]  /*6730*/  LEA.HI.X R37, R5, UR5, R4, 0x1, P1 ;  /* 0x0000000505257c11 */ /* 0x000fe400088f0c04 */
[----:B------:R-:W-:Y:S01]  /*6740*/  LEA.HI.X R39, R0, UR7, R3, 0x1, P2 ;  /* 0x0000000700277c11 */ /* 0x000fe200090f0c03 */
        /* <DEDUP_REMOVED lines=16> */
[----:B-1----:R-:W-:Y:S05]  /*6850*/  CALL.ABS.NOINC R14 ;  /* 0x000000000e007343 */ /* 0x002fea0003c00000 */
.L_x_510:
[----:B------:R-:W-:Y:S05]  /*6860*/  BSYNC B6 ;  /* 0x0000000000067941 */ /* 0x000fea0003800000 */
.L_x_509:
[----:B------:R-:W-:Y:S01]  /*6870*/  ULDC.U8 UR4, c[0x0][0x3f0] ;  /* 0x0000fc0000047ab9 */ /* 0x000fe20000000000 */
[----:B------:R-:W-:Y:S01]  /*6880*/  BSSY B0, `(.L_x_511) ;  /* 0x00001dc000007945 */ /* 0x000fe20003800000 */
[----:B------:R-:W-:-:S13]  /*6890*/  ISETP.NE.AND P0, PT, RZ, UR4, PT ;  /* 0x00000004ff007c0c */ /* 0x000fda000bf05270 */
[----:B------:R-:W-:Y:S05]  /*68a0*/  @!P0 BRA `(.L_x_512) ;  /* 0x0000000c00dc8947 */ /* 0x000fea0003800000 */
[----:B------:R-:W-:Y:S01]  /*68b0*/  IMAD R30, R25, -0x40, R30 ;  /* 0xffffffc0191e7824 */ /* 0x000fe200078e021e */
[----:B------:R-:W-:Y:S01]  /*68c0*/  BSSY B1, `(.L_x_513) ;  /* 0x0000019000017945 */ /* 0x000fe20003800000 */
[----:B------:R-:W-:Y:S01]  /*68d0*/  IMAD.SHL.U32 R0, R186, 0x40, RZ ;  /* 0x00000040ba007824 */ /* 0x000fe200078e00ff */
[----:B------:R-:W-:Y:S02]  /*68e0*/  CS2R R4, SRZ ;  /* 0x0000000000047805 */ /* 0x000fe4000001ff00 */
[----:B------:R-:W-:Y:S02]  /*68f0*/  CS2R R6, SRZ ;  /* 0x0000000000067805 */ /* 0x000fe4000001ff00 */
[----:B------:R-:W-:Y:S02]  /*6900*/  VIMNMX R30, R30, 0x40, PT ;  /* 0x000000401e1e7848 */ /* 0x000fe40003fe0100 */
[----:B------:R-:W-:Y:S02]  /*6910*/  CS2R R8, SRZ ;  /* 0x0000000000087805 */ /* 0x000fe4000001ff00 */
[----:B------:R-:W-:-:S02]  /*6920*/  LOP3.LUT R3, R0, 0x1c0, RZ, 0xc0, !PT ;  /* 0x000001c000037812 */ /* 0x000fc400078ec0ff */
[----:B------:R-:W-:Y:S02]  /*6930*/  CS2R R20, SRZ ;  /* 0x0000000000147805 */ /* 0x000fe4000001ff00 */
[----:B------:R-:W-:Y:S02]  /*6940*/  ISETP.GE.AND P1, PT, R19, R30, PT ;  /* 0x0000001e1300720c */ /* 0x000fe40003f26270 */
[----:B------:R-:W-:Y:S02]  /*6950*/  LOP3.LUT R0, R3, 0x18, R16, 0xf8, !PT ;  /* 0x0000001803007812 */ /* 0x000fe400078ef810 */
[----:B------:R-:W-:-:S04]  /*6960*/  SHF.R.U32.HI R3, RZ, 0x3, R3 ;  /* 0x00000003ff037819 */ /* 0x000fc80000011603 */
[----:B------:R-:W-:-:S05]  /*6970*/  LOP3.LUT R10, R0, R3, RZ, 0x3c, !PT ;  /* 0x00000003000a7212 */ /* 0x000fca00078e3cff */
[----:B------:R-:W-:Y:S05]  /*6980*/  @P1 BRA `(.L_x_514) ;  /* 0x0000000000301947 */ /* 0x000fea0003800000 */
[C---:B------:R-:W-:Y:S01]  /*6990*/  VIADD R0, R29.reuse, 0x10 ;  /* 0x000000101d007836 */ /* 0x040fe20000000000 */
[----:B------:R-:W-:Y:S01]  /*69a0*/  ULDC UR4, c[0x0][0x3d4] ;  /* 0x0000f50000047ab9 */ /* 0x000fe20000000800 */
[----:B------:R-:W-:Y:S02]  /*69b0*/  CS2R R8, SRZ ;  /* 0x0000000000087805 */ /* 0x000fe4000001ff00 */
[----:B------:R-:W-:Y:S02]  /*69c0*/  ISETP.GE.AND P0, PT, R29, UR4, PT ;  /* 0x000000041d007c0c */ /* 0x000fe4000bf06270 */
[----:B------:R-:W-:Y:S02]  /*69d0*/  CS2R R20, SRZ ;  /* 0x0000000000147805 */ /* 0x000fe4000001ff00 */
[----:B------:R-:W-:Y:S02]  /*69e0*/  ISETP.GE.AND P2, PT, R0, UR4, PT ;  /* 0x0000000400007c0c */ /* 0x000fe4000bf46270 */
[----:B------:R-:W-:-:S02]  /*69f0*/  CS2R R4, SRZ ;  /* 0x0000000000047805 */ /* 0x000fc4000001ff00 */
[----:B------:R-:W-:-:S05]  /*6a00*/  CS2R R6, SRZ ;  /* 0x0000000000067805 */ /* 0x000fca000001ff00 */
[----:B------:R0:W5:Y:S04]  /*6a10*/  @!P0 LDG.E.64 R8, desc[UR40][R32.64] ;  /* 0x0000002820088981 */ /* 0x000168000c1e1b00 */
[----:B------:R0:W5:Y:S04]  /*6a20*/  @!P2 LDG.E.64 R20, desc[UR40][R32.64+0x20] ;  /* 0x000020282014a981 */ /* 0x000168000c1e1b00 */
[----:B------:R0:W5:Y:S04]  /*6a30*/  @!P0 LDG.E.64 R4, desc[UR40][R34.64] ;  /* 0x0000002822048981 */ /* 0x000168000c1e1b00 */
[----:B------:R0:W5:Y:S02]  /*6a40*/  @!P2 LDG.E.64 R6, desc[UR40][R34.64+0x20] ;  /* 0x000020282206a981 */ /* 0x000164000c1e1b00 */
.L_x_514:
[----:B------:R-:W-:Y:S05]  /*6a50*/  BSYNC B1 ;  /* 0x0000000000017941 */ /* 0x000fea0003800000 */
.L_x_513:
[----:B------:R-:W-:Y:S01]  /*6a60*/  UMOV UR4, 0xffffffff ;  /* 0xffffffff00047882 */ /* 0x000fe20000000000 */
[----:B-----5:R-:W-:Y:S01]  /*6a70*/  IMAD.MOV.U32 R25, RZ, RZ, R8 ;  /* 0x000000ffff197224 */ /* 0x020fe200078e0008 */
[--C-:B------:R-:W-:Y:S01]  /*6a80*/  SHF.R.U64 R37, R8, 0x10, R9.reuse ;  /* 0x0000001008257819 */ /* 0x100fe20000001209 */
[--C-:B------:R-:W-:Y:S01]  /*6a90*/  IMAD.MOV.U32 R31, RZ, RZ, R9.reuse ;  /* 0x000000ffff1f7224 */ /* 0x100fe200078e0009 */
[----:B------:R-:W-:Y:S02]  /*6aa0*/  SHF.R.U32.HI R38, RZ, 0x10, R9 ;  /* 0x00000010ff267819 */ /* 0x000fe40000011609 */
[----:B------:R-:W-:Y:S01]  /*6ab0*/  LEA.HI R0, R202, R202, RZ, 0x1 ;  /* 0x000000caca007211 */ /* 0x000fe200078f08ff */
[----:B------:R-:W-:Y:S06]  /*6ac0*/  BRA.DIV UR4, `(.L_x_515) ;  /* 0x000000de042c7947 */ /* 0x000fec000b800000 */
.L_x_678:
[----:B------:R-:W-:Y:S01]  /*6ad0*/  UMOV UR4, 0xffffffff ;  /* 0xffffffff00047882 */ /* 0x000fe20000000000 */
[----:B------:R-:W-:Y:S02]  /*6ae0*/  LOP3.LUT R3, R0, 0xfffffffe, RZ, 0xc0, !PT ;  /* 0xfffffffe00037812 */ /* 0x000fe400078ec0ff */
[----:B------:R-:W-:Y:S05]  /*6af0*/  BRA.DIV UR4, `(.L_x_516) ;  /* 0x000000de04487947 */ /* 0x000fea000b800000 */
.L_x_681:
[----:B------:R-:W-:Y:S01]  /*6b00*/  UMOV UR4, 0xffffffff ;  /* 0xffffffff00047882 */ /* 0x000fe20000000000 */
[----:B------:R-:W-:Y:S02]  /*6b10*/  IMAD.IADD R3, R202, 0x1, -R3 ;  /* 0x00000001ca037824 */ /* 0x000fe400078e0a03 */
[----:B------:R-:W-:Y:S05]  /*6b20*/  BRA.DIV UR4, `(.L_x_517) ;  /* 0x000000de04647947 */ /* 0x000fea000b800000 */
.L_x_684:
[----:B------:R-:W-:Y:S01]  /*6b30*/  UMOV UR4, 0xffffffff ;  /* 0xffffffff00047882 */ /* 0x000fe20000000000 */
[----:B------:R-:W-:Y:S02]  /*6b40*/  SHF.L.U32 R9, R3, 0x1f, RZ ;  /* 0x0000001f03097819 */ /* 0x000fe400000006ff */
[----:B------:R-:W-:Y:S05]  /*6b50*/  BRA.DIV UR4, `(.L_x_518) ;  /* 0x000000de04807947 */ /* 0x000fea000b800000 */
.L_x_687:
[----:B------:R-:W1:Y:S01]  /*6b60*/  SYNCS.PHASECHK.TRANS64.TRYWAIT P0, [R2+URZ+0x28c00], R9 ;  /* 0x028c0009020075a7 */ /* 0x000e62000800017f */
[----:B------:R-:W-:Y:S01]  /*6b70*/  LOP3.LUT P2, RZ, R186, 0x4, RZ, 0xc0, !PT ;  /* 0x00000004baff7812 */ /* 0x000fe2000784c0ff */
[----:B0-----:R-:W-:Y:S01]  /*6b80*/  IMAD.MOV.U32 R35, RZ, RZ, R6 ;  /* 0x000000ffff237224 */ /* 0x001fe200078e0006 */
[----:B------:R-:W-:Y:S01]  /*6b90*/  LEA R3, R189, R10, 0x9 ;  /* 0x0000000abd037211 */ /* 0x000fe200078e48ff */
[----:B------:R-:W-:Y:S01]  /*6ba0*/  IMAD.MOV.U32 R8, RZ, RZ, R20 ;  /* 0x000000ffff087224 */ /* 0x000fe200078e0014 */
[----:B------:R-:W-:Y:S01]  /*6bb0*/  SHF.R.U64 R12, R4, 0x10, R5 ;  /* 0x00000010040c7819 */ /* 0x000fe20000001205 */
[----:B------:R-:W-:Y:S01]  /*6bc0*/  IMAD.MOV.U32 R32, RZ, RZ, R21 ;  /* 0x000000ffff207224 */ /* 0x000fe200078e0015 */
[----:B------:R-:W-:Y:S01]  /*6bd0*/  MOV R36, R7 ;  /* 0x0000000700247202 */ /* 0x000fe20000000f00 */
[----:B------:R-:W-:Y:S01]  /*6be0*/  IMAD R3, R3, 0x2, R2 ;  /* 0x0000000203037824 */ /* 0x000fe200078e0202 */
[----:B------:R-:W-:Y:S01]  /*6bf0*/  SHF.R.U64 R6, R6, 0x10, R7 ;  /* 0x0000001006067819 */ /* 0x000fe20000001207 */
[----:B------:R-:W-:Y:S01]  /*6c00*/  IMAD.MOV.U32 R33, RZ, RZ, R4 ;  /* 0x000000ffff217224 */ /* 0x000fe200078e0004 */
[----:B------:R-:W-:Y:S01]  /*6c10*/  SHF.R.U64 R10, R20, 0x10, R21 ;  /* 0x00000010140a7819 */ /* 0x000fe20000001215 */
[----:B------:R-:W-:Y:S01]  /*6c20*/  IMAD.MOV.U32 R34, RZ, RZ, R5 ;  /* 0x000000ffff227224 */ /* 0x000fe200078e0005 */
[----:B------:R-:W-:Y:S01]  /*6c30*/  SHF.R.U32.HI R11, RZ, 0x10, R21 ;  /* 0x00000010ff0b7819 */ /* 0x000fe20000011615 */
[C---:B------:R-:W-:Y:S01]  /*6c40*/  VIADD R4, R3.reuse, 0x20400 ;  /* 0x0002040003047836 */ /* 0x040fe20000000000 */
[----:B------:R-:W-:Y:S01]  /*6c50*/  SHF.R.U32.HI R5, RZ, 0x10, R5 ;  /* 0x00000010ff057819 */ /* 0x000fe20000011605 */
[----:B------:R-:W-:Y:S01]  /*6c60*/  BSSY B1, `(.L_x_519) ;  /* 0x000000d000017945 */ /* 0x000fe20003800000 */
[----:B------:R-:W-:Y:S01]  /*6c70*/  SHF.R.U32.HI R7, RZ, 0x10, R7 ;  /* 0x00000010ff077819 */ /* 0x000fe20000011607 */
[----:B------:R-:W-:Y:S01]  /*6c80*/  VIADD R0, R3, 0x20440 ;  /* 0x0002044003007836 */ /* 0x000fe20000000000 */
[----:B------:R-:W-:Y:S01]  /*6c90*/  PRMT R28, R31, 0x5410, R38 ;  /* 0x000054101f1c7816 */ /* 0x000fe20000000026 */
[----:B------:R-:W-:Y:S01]  /*6ca0*/  @P2 VIADD R0, R4, 0xffffffc0 ;  /* 0xffffffc004002836 */ /* 0x000fe20000000000 */
[----:B------:R-:W-:-:S02]  /*6cb0*/  PRMT R27, R25, 0x5410, R37 ;  /* 0x00005410191b7816 */ /* 0x000fc40000000025 */
[----:B------:R-:W-:Y:S02]  /*6cc0*/  PRMT R31, R8, 0x5410, R10 ;  /* 0x00005410081f7816 */ /* 0x000fe4000000000a */
[----:B------:R-:W-:Y:S02]  /*6cd0*/  PRMT R32, R32, 0x5410, R11 ;  /* 0x0000541020207816 */ /* 0x000fe4000000000b */
[----:B------:R-:W-:Y:S02]  /*6ce0*/  PRMT R33, R33, 0x5410, R12 ;  /* 0x0000541021217816 */ /* 0x000fe4000000000c */
[----:B------:R-:W-:Y:S02]  /*6cf0*/  PRMT R34, R34, 0x5410, R5 ;  /* 0x0000541022227816 */ /* 0x000fe40000000005 */
[----:B------:R-:W-:Y:S02]  /*6d00*/  PRMT R35, R35, 0x5410, R6 ;  /* 0x0000541023237816 */ /* 0x000fe40000000006 */
[----:B------:R-:W-:Y:S01]  /*6d10*/  PRMT R36, R36, 0x5410, R7 ;  /* 0x0000541024247816 */ /* 0x000fe20000000007 */
[----:B-1----:R-:W-:Y:S06]  /*6d20*/  @!P0 BRA `(.L_x_520) ;  /* 0x000000dc00348947 */ /* 0x002fec0003800000 */
.L_x_688:
[----:B------:R-:W-:Y:S05]  /*6d30*/  BSYNC B1 ;  /* 0x0000000000017941 */ /* 0x000fea0003800000 */
.L_x_519:
[----:B------:R-:W-:Y:S04]  /*6d40*/  BSSY B1, `(.L_x_521) ;  /* 0x0000056000017945 */ /* 0x000fe80003800000 */
[----:B------:R-:W-:Y:S05]  /*6d50*/  @P1 BRA `(.L_x_522) ;  /* 0x0000000400501947 */ /* 0x000fea0003800000 */
[----:B------:R-:W1:Y:S01]  /*6d60*/  LDC R4, c[0x0][0x3d4] ;  /* 0x0000f500ff047b82 */ /* 0x000e620000000800 */
[C---:B------:R-:W-:Y:S01]  /*6d70*/  VIADD R5, R29.reuse, 0x10 ;  /* 0x000000101d057836 */ /* 0x040fe20000000000 */
[----:B------:R-:W-:Y:S01]  /*6d80*/  BSSY B2, `(.L_x_523) ;  /* 0x000002a000027945 */ /* 0x000fe20003800000 */
[----:B-1----:R-:W-:-:S03]  /*6d90*/  ISETP.GE.AND P0, PT, R29, R4, PT ;  /* 0x000000041d00720c */ /* 0x002fc60003f06270 */
[----:B------:R-:W-:-:S10]  /*6da0*/  ISETP.GE.AND P1, PT, R5, R4, PT ;  /* 0x000000040500720c */ /* 0x000fd40003f26270 */
[----:B------:R-:W-:Y:S05]  /*6db0*/  @P0 BRA `(.L_x_524) ;  /* 0x0000000000980947 */ /* 0x000fea0003800000 */
[----:B------:R-:W1:Y:S01]  /*6dc0*/  LDS.128 R4, [R3+0x20400] ;  /* 0x0204000003047984 */ /* 0x000e620000000c00 */
[C---:B------:R-:W-:Y:S01]  /*6dd0*/  IMAD.U32 R15, R33.reuse, 0x10000, RZ ;  /* 0x00010000210f7824 */ /* 0x040fe200078e00ff */
[----:B------:R-:W-:Y:S01]  /*6de0*/  LOP3.LUT R14, R33, 0xffff0000, RZ, 0xc0, !PT ;  /* 0xffff0000210e7812 */ /* 0x000fe200078ec0ff */
[C---:B------:R-:W-:Y:S01]  /*6df0*/  IMAD.U32 R13, R27.reuse, 0x10000, RZ ;  /* 0x000100001b0d7824 */ /* 0x040fe200078e00ff */
[----:B------:R-:W-:Y:S01]  /*6e00*/  LOP3.LUT R12, R27, 0xffff0000, RZ, 0xc0, !PT ;  /* 0xffff00001b0c7812 */ /* 0x000fe200078ec0ff */
[C---:B-1----:R-:W-:Y:S01]  /*6e10*/  IMAD.U32 R8, R4.reuse, 0x10000, RZ ;  /* 0x0001000004087824 */ /* 0x042fe200078e00ff */
[----:B------:R-:W-:Y:S01]  /*6e20*/  LOP3.LUT R4, R4, 0xffff0000, RZ, 0xc0, !PT ;  /* 0xffff000004047812 */ /* 0x000fe200078ec0ff */
[C---:B0-----:R-:W-:Y:S01]  /*6e30*/  IMAD.U32 R9, R5.reuse, 0x10000, RZ ;  /* 0x0001000005097824 */ /* 0x041fe200078e00ff */
[----:B------:R-:W-:Y:S01]  /*6e40*/  LOP3.LUT R5, R5, 0xffff0000, RZ, 0xc0, !PT ;  /* 0xffff000005057812 */ /* 0x000fe200078ec0ff */
[C---:B------:R-:W-:Y:S01]  /*6e50*/  IMAD.U32 R10, R6.reuse, 0x10000, RZ ;  /* 0x00010000060a7824 */ /* 0x040fe200078e00ff */
[----:B------:R-:W-:Y:S01]  /*6e60*/  LOP3.LUT R6, R6, 0xffff0000, RZ, 0xc0, !PT ;  /* 0xffff000006067812 */ /* 0x000fe200078ec0ff */
[C---:B------:R-:W-:Y:S01]  /*6e70*/  FMUL.FTZ R21, R4.reuse, R15 ;  /* 0x0000000f04157220 */ /* 0x040fe20000410000 */
[----:B------:R-:W-:Y:S01]  /*6e80*/  FMUL.FTZ R4, R4, R13 ;  /* 0x0000000d04047220 */ /* 0x000fe20000410000 */
[----:B------:R-:W-:-:S02]  /*6e90*/  IMAD.U32 R11, R7, 0x10000, RZ ;  /* 0x00010000070b7824 */ /* 0x000fc400078e00ff */
[----:B------:R-:W-:Y:S01]  /*6ea0*/  FMUL.FTZ R24, R5, R14 ;  /* 0x0000000e05187220 */ /* 0x000fe20000410000 */
[C---:B------:R-:W-:Y:S01]  /*6eb0*/  FFMA.FTZ R21, R8.reuse, R13, -R21 ;  /* 0x0000000d08157223 */ /* 0x040fe20000010815 */
[----:B------:R-:W-:Y:S01]  /*6ec0*/  FFMA.FTZ R20, R8, R15, R4 ;  /* 0x0000000f08147223 */ /* 0x000fe20000010004 */
[----:B------:R-:W-:Y:S01]  /*6ed0*/  LOP3.LUT R7, R7, 0xffff0000, RZ, 0xc0, !PT ;  /* 0xffff000007077812 */ /* 0x000fe200078ec0ff */
[-C--:B------:R-:W-:Y:S01]  /*6ee0*/  FMUL.FTZ R26, R5, R12.reuse ;  /* 0x0000000c051a7220 */ /* 0x080fe20000410000 */
[----:B------:R-:W-:Y:S01]  /*6ef0*/  SHF.L.U32 R13, R34, 0x10, RZ ;  /* 0x00000010220d7819 */ /* 0x000fe200000006ff */
[----:B------:R-:W-:Y:S01]  /*6f00*/  IMAD.U32 R5, R28, 0x10000, RZ ;  /* 0x000100001c057824 */ /* 0x000fe200078e00ff */
[----:B------:R-:W-:Y:S01]  /*6f10*/  LOP3.LUT R8, R34, 0xffff0000, RZ, 0xc0, !PT ;  /* 0xffff000022087812 */ /* 0x000fe200078ec0ff */
[C---:B------:R-:W-:Y:S01]  /*6f20*/  FFMA.FTZ R24, R9.reuse, R12, -R24 ;  /* 0x0000000c09187223 */ /* 0x040fe20000010818 */
[----:B------:R-:W-:Y:S01]  /*6f30*/  LOP3.LUT R4, R28, 0xffff0000, RZ, 0xc0, !PT ;  /* 0xffff00001c047812 */ /* 0x000fe200078ec0ff */
[----:B------:R-:W-:Y:S01]  /*6f40*/  FFMA.FTZ R9, R9, R14, R26 ;  /* 0x0000000e09097223 */ /* 0x000fe2000001001a */
[C---:B------:R-:W-:Y:S01]  /*6f50*/  FMUL.FTZ R15, R6.reuse, R13 ;  /* 0x0000000d060f7220 */ /* 0x040fe20000410000 */
[-C--:B------:R-:W-:Y:S01]  /*6f60*/  FMUL.FTZ R12, R6, R5.reuse ;  /* 0x00000005060c7220 */ /* 0x080fe20000410000 */
[C---:B------:R-:W-:Y:S01]  /*6f70*/  FMUL.FTZ R14, R7.reuse, R8 ;  /* 0x00000008070e7220 */ /* 0x040fe20000410000 */
[-C--:B------:R-:W-:Y:S01]  /*6f80*/  FMUL.FTZ R25, R7, R4.reuse ;  /* 0x0000000407197220 */ /* 0x080fe20000410000 */
[C---:B------:R-:W-:Y:S01]  /*6f90*/  FFMA.FTZ R6, R10.reuse, R5, -R15 ;  /* 0x000000050a067223 */ /* 0x040fe2000001080f */
[----:B------:R-:W-:Y:S01]  /*6fa0*/  FFMA.FTZ R13, R10, R13, R12 ;  /* 0x0000000d0a0d7223 */ /* 0x000fe2000001000c */
[C---:B------:R-:W-:Y:S01]  /*6fb0*/  FFMA.FTZ R7, R11.reuse, R4, -R14 ;  /* 0x000000040b077223 */ /* 0x040fe2000001080e */
[----:B------:R-:W-:Y:S01]  /*6fc0*/  FFMA.FTZ R8, R11, R8, R25 ;  /* 0x000000080b087223 */ /* 0x000fe20000010019 */
[----:B------:R-:W-:-:S02]  /*6fd0*/  F2FP.BF16.F32.PACK_AB R4, R20, R21 ;  /* 0x000000151404723e */ /* 0x000fc400000010ff */
[----:B------:R-:W-:Y:S02]  /*6fe0*/  F2FP.BF16.F32.PACK_AB R5, R9, R24 ;  /* 0x000000180905723e */ /* 0x000fe400000010ff */
[----:B------:R-:W-:Y:S02]  /*6ff0*/  F2FP.BF16.F32.PACK_AB R6, R13, R6 ;  /* 0x000000060d06723e */ /* 0x000fe400000010ff */
[----:B------:R-:W-:-:S05]  /*7000*/  F2FP.BF16.F32.PACK_AB R7, R8, R7 ;  /* 0x000000070807723e */ /* 0x000fca00000010ff */
[----:B------:R1:W-:Y:S02]  /*7010*/  STS.128 [R3+0x20400], R4 ;  /* 0x0204000403007388 */ /* 0x0003e40000000c00 */
.L_x_524:
[----:B------:R-:W-:Y:S05]  /*7020*/  BSYNC B2 ;  /* 0x0000000000027941 */ /* 0x000fea0003800000 */
.L_x_523:
[----:B------:R-:W-:Y:S05]  /*7030*/  @P1 BRA `(.L_x_522) ;  /* 0x0000000000981947 */ /* 0x000fea0003800000 */
[----:B-1----:R-:W1:Y:S01]  /*7040*/  LDS.128 R4, [R0] ;  /* 0x0000000000047984 */ /* 0x002e620000000c00 */
[----:B------:R-:W-:Y:S01]  /*7050*/  IMAD.U32 R15, R35, 0x10000, RZ ;  /* 0x00010000230f7824 */ /* 0x000fe200078e00ff */
[C---:B------:R-:W-:Y:S01]  /*7060*/  LOP3.LUT R12, R31.reuse, 0xffff0000, RZ, 0xc0, !PT ;  /* 0xffff00001f0c7812 */ /* 0x040fe200078ec0ff */
[----:B------:R-:W-:Y:S01]  /*7070*/  IMAD.U32 R13, R31, 0x10000, RZ ;  /* 0x000100001f0d7824 */ /* 0x000fe200078e00ff */
        /* <DEDUP_REMOVED lines=10> */
[C---:B------:R-:W-:Y:S01]  /*7120*/  FMUL.FTZ R24, R5.reuse, R14 ;  /* 0x0000000e05187220 */ /* 0x040fe20000410000 */
[C---:B------:R-:W-:Y:S01]  /*7130*/  FFMA.FTZ R21, R8.reuse, R13, -R21 ;  /* 0x0000000d08157223 */ /* 0x040fe20000010815 */
[----:B------:R-:W-:Y:S01]  /*7140*/  FFMA.FTZ R20, R8, R15, R4 ;  /* 0x0000000f08147223 */ /* 0x000fe20000010004 */
[-C--:B------:R-:W-:Y:S01]  /*7150*/  FMUL.FTZ R26, R5, R12.reuse ;  /* 0x0000000c051a7220 */ /* 0x080fe20000410000 */
[----:B------:R-:W-:Y:S01]  /*7160*/  LOP3.LUT R7, R7, 0xffff0000, RZ, 0xc0, !PT ;  /* 0xffff000007077812 */ /* 0x000fe200078ec0ff */
[----:B------:R-:W-:Y:S01]  /*7170*/  IMAD.U32 R13, R36, 0x10000, RZ ;  /* 0x00010000240d7824 */ /* 0x000fe200078e00ff */
[----:B------:R-:W-:Y:S01]  /*7180*/  SHF.L.U32 R5, R32, 0x10, RZ ;  /* 0x0000001020057819 */ /* 0x000fe200000006ff */
[C---:B------:R-:W-:Y:S01]  /*7190*/  FFMA.FTZ R24, R9.reuse, R12, -R24 ;  /* 0x0000000c09187223 */ /* 0x040fe20000010818 */
[----:B------:R-:W-:Y:S01]  /*71a0*/  LOP3.LUT R8, R36, 0xffff0000, RZ, 0xc0, !PT ;  /* 0xffff000024087812 */ /* 0x000fe200078ec0ff */
[----:B------:R-:W-:Y:S01]  /*71b0*/  FFMA.FTZ R9, R9, R14, R26 ;  /* 0x0000000e09097223 */ /* 0x000fe2000001001a */
[----:B------:R-:W-:Y:S01]  /*71c0*/  LOP3.LUT R4, R32, 0xffff0000, RZ, 0xc0, !PT ;  /* 0xffff000020047812 */ /* 0x000fe200078ec0ff */
[C---:B------:R-:W-:Y:S01]  /*71d0*/  FMUL.FTZ R15, R6.reuse, R13 ;  /* 0x0000000d060f7220 */ /* 0x040fe20000410000 */
[----:B------:R-:W-:Y:S01]  /*71e0*/  FMUL.FTZ R12, R6, R5 ;  /* 0x00000005060c7220 */ /* 0x000fe20000410000 */
[----:B------:R-:W-:-:S02]  /*71f0*/  FMUL.FTZ R14, R7, R8 ;  /* 0x00000008070e7220 */ /* 0x000fc40000410000 */
[-C--:B------:R-:W-:Y:S01]  /*7200*/  FMUL.FTZ R25, R7, R4.reuse ;  /* 0x0000000407197220 */ /* 0x080fe20000410000 */
[C---:B------:R-:W-:Y:S01]  /*7210*/  FFMA.FTZ R6, R10.reuse, R5, -R15 ;  /* 0x000000050a067223 */ /* 0x040fe2000001080f */
[----:B------:R-:W-:Y:S01]  /*7220*/  FFMA.FTZ R13, R10, R13, R12 ;  /* 0x0000000d0a0d7223 */ /* 0x000fe2000001000c */
[C---:B------:R-:W-:Y:S01]  /*7230*/  FFMA.FTZ R7, R11.reuse, R4, -R14 ;  /* 0x000000040b077223 */ /* 0x040fe2000001080e */
[----:B------:R-:W-:Y:S01]  /*7240*/  FFMA.FTZ R8, R11, R8, R25 ;  /* 0x000000080b087223 */ /* 0x000fe20000010019 */
[----:B------:R-:W-:Y:S02]  /*7250*/  F2FP.BF16.F32.PACK_AB R4, R20, R21 ;  /* 0x000000151404723e */ /* 0x000fe400000010ff */
[----:B------:R-:W-:Y:S02]  /*7260*/  F2FP.BF16.F32.PACK_AB R5, R9, R24 ;  /* 0x000000180905723e */ /* 0x000fe400000010ff */
[----:B------:R-:W-:Y:S02]  /*7270*/  F2FP.BF16.F32.PACK_AB R6, R13, R6 ;  /* 0x000000060d06723e */ /* 0x000fe400000010ff */
[----:B------:R-:W-:-:S05]  /*7280*/  F2FP.BF16.F32.PACK_AB R7, R8, R7 ;  /* 0x000000070807723e */ /* 0x000fca00000010ff */
[----:B------:R2:W-:Y:S02]  /*7290*/  STS.128 [R0], R4 ;  /* 0x0000000400007388 */ /* 0x0005e40000000c00 */
.L_x_522:
[----:B------:R-:W-:Y:S05]  /*72a0*/  BSYNC B1 ;  /* 0x0000000000017941 */ /* 0x000fea0003800000 */
.L_x_521:
[----:B------:R-:W-:-:S13]  /*72b0*/  ISETP.GE.AND P0, PT, R215, R30, PT ;  /* 0x0000001ed700720c */ /* 0x000fda0003f06270 */
[----:B------:R-:W-:Y:S05]  /*72c0*/  @P0 BRA `(.L_x_525) ;  /* 0x0000001000dc0947 */ /* 0x000fea0003800000 */
[----:B-12---:R-:W1:Y:S01]  /*72d0*/  LDC R4, c[0x0][0x3d4] ;  /* 0x0000f500ff047b82 */ /* 0x006e620000000800 */
        /* <DEDUP_REMOVED lines=10> */
[C---:B------:R-:W-:Y:S01]  /*7380*/  IMAD.U32 R20, R34.reuse, 0x10000, RZ ;  /* 0x0001000022147824 */ /* 0x040fe200078e00ff */
[----:B------:R-:W-:Y:S02]  /*7390*/  LOP3.LUT R25, R34, 0xffff0000, RZ, 0xc0, !PT ;  /* 0xffff000022197812 */ /* 0x000fe400078ec0ff */
[----:B------:R-:W-:Y:S01]  /*73a0*/  LOP3.LUT R21, R28, 0xffff0000, RZ, 0xc0, !PT ;  /* 0xffff00001c157812 */ /* 0x000fe200078ec0ff */
[C---:B-1----:R-:W-:Y:S01]  /*73b0*/  IMAD.U32 R8, R4.reuse, 0x10000, RZ ;  /* 0x0001000004087824 */ /* 0x042fe200078e00ff */
[----:B------:R-:W-:Y:S01]  /*73c0*/  LOP3.LUT R4, R4, 0xffff0000, RZ, 0xc0, !PT ;  /* 0xffff000004047812 */ /* 0x000fe200078ec0ff */
[C---:B0-----:R-:W-:Y:S01]  /*73d0*/  IMAD.U32 R9, R5.reuse, 0x10000, RZ ;  /* 0x0001000005097824 */ /* 0x041fe200078e00ff */
[----:B------:R-:W-:Y:S01]  /*73e0*/  LOP3.LUT R5, R5, 0xffff0000, RZ, 0xc0, !PT ;  /* 0xffff000005057812 */ /* 0x000fe200078ec0ff */
[C---:B------:R-:W-:Y:S01]  /*73f0*/  IMAD.U32 R10, R6.reuse, 0x10000, RZ ;  /* 0x00010000060a7824 */ /* 0x040fe200078e00ff */
[----:B------:R-:W-:Y:S01]  /*7400*/  LOP3.LUT R6, R6, 0xffff0000, RZ, 0xc0, !PT ;  /* 0xffff000006067812 */ /* 0x000fe200078ec0ff */
[-C--:B------:R-:W-:Y:S01]  /*7410*/  FMUL.FTZ R13, R14, R4.reuse ;  /* 0x000000040e0d7220 */ /* 0x080fe20000410000 */
[C---:B------:R-:W-:Y:S01]  /*7420*/  FMUL.FTZ R15, R12.reuse, R4 ;  /* 0x000000040c0f7220 */ /* 0x040fe20000410000 */
[C---:B------:R-:W-:Y:S01]  /*7430*/  IMAD.U32 R11, R7.reuse, 0x10000, RZ ;  /* 0x00010000070b7824 */ /* 0x040fe200078e00ff */
[----:B------:R-:W-:Y:S01]  /*7440*/  LOP3.LUT R7, R7, 0xffff0000, RZ, 0xc0, !PT ;  /* 0xffff000007077812 */ /* 0x000fe200078ec0ff */
[-C--:B------:R-:W-:Y:S01]  /*7450*/  FFMA.FTZ R13, R12, R8.reuse, -R13 ;  /* 0x000000080c0d7223 */ /* 0x080fe2000001080d */
[----:B------:R-:W-:Y:S01]  /*7460*/  FFMA.FTZ R8, R14, R8, R15 ;  /* 0x000000080e087223 */ /* 0x000fe2000001000f */
[----:B------:R-:W-:Y:S01]  /*7470*/  SHF.L.U32 R14, R28, 0x10, RZ ;  /* 0x000000101c0e7819 */ /* 0x000fe200000006ff */
[-C--:B------:R-:W-:Y:S01]  /*7480*/  FMUL.FTZ R4, R33, R5.reuse ;  /* 0x0000000521047220 */ /* 0x080fe20000410000 */
[C---:B------:R-:W-:Y:S01]  /*7490*/  FMUL.FTZ R12, R27.reuse, R5 ;  /* 0x000000051b0c7220 */ /* 0x040fe20000410000 */
[-C--:B------:R-:W-:Y:S01]  /*74a0*/  FMUL.FTZ R5, R20, R6.reuse ;  /* 0x0000000614057220 */ /* 0x080fe20000410000 */
[----:B------:R-:W-:Y:S01]  /*74b0*/  F2FP.BF16.F32.PACK_AB R8, R8, R13 ;  /* 0x0000000d0808723e */ /* 0x000fe200000010ff */
[-C--:B------:R-:W-:Y:S01]  /*74c0*/  FFMA.FTZ R4, R27, R9.reuse, -R4 ;  /* 0x000000091b047223 */ /* 0x080fe20000010804 */
[C---:B------:R-:W-:Y:S01]  /*74d0*/  FMUL.FTZ R15, R14.reuse, R6 ;  /* 0x000000060e0f7220 */ /* 0x040fe20000410000 */
[----:B------:R-:W-:Y:S01]  /*74e0*/  FFMA.FTZ R9, R33, R9, R12 ;  /* 0x0000000921097223 */ /* 0x000fe2000001000c */
[-C--:B------:R-:W-:Y:S01]  /*74f0*/  FMUL.FTZ R6, R25, R7.reuse ;  /* 0x0000000719067220 */ /* 0x080fe20000410000 */
[C---:B------:R-:W-:Y:S01]  /*7500*/  FMUL.FTZ R12, R21.reuse, R7 ;  /* 0x00000007150c7220 */ /* 0x040fe20000410000 */
[-C--:B------:R-:W-:Y:S01]  /*7510*/  FFMA.FTZ R5, R14, R10.reuse, -R5 ;  /* 0x0000000a0e057223 */ /* 0x080fe20000010805 */
[----:B------:R-:W-:Y:S01]  /*7520*/  FFMA.FTZ R10, R20, R10, R15 ;  /* 0x0000000a140a7223 */ /* 0x000fe2000001000f */
[-C--:B------:R-:W-:Y:S01]  /*7530*/  FFMA.FTZ R6, R21, R11.reuse, -R6 ;  /* 0x0000000b15067223 */ /* 0x080fe20000010806 */
[----:B------:R-:W-:Y:S01]  /*7540*/  FFMA.FTZ R11, R25, R11, R12 ;  /* 0x0000000b190b7223 */ /* 0x000fe2000001000c */
[----:B------:R-:W-:-:S02]  /*7550*/  F2FP.BF16.F32.PACK_AB R9, R9, R4 ;  /* 0x000000040909723e */ /* 0x000fc400000010ff */
[----:B------:R-:W-:Y:S02]  /*7560*/  F2FP.BF16.F32.PACK_AB R10, R10, R5 ;  /* 0x000000050a0a723e */ /* 0x000fe400000010ff */
[----:B------:R-:W-:-:S05]  /*7570*/  F2FP.BF16.F32.PACK_AB R11, R11, R6 ;  /* 0x000000060b0b723e */ /* 0x000fca00000010ff */
[----:B------:R1:W-:Y:S02]  /*7580*/  STS.128 [R3+0x21400], R8 ;  /* 0x0214000803007388 */ /* 0x0003e40000000c00 */
.L_x_527:
[----:B------:R-:W-:Y:S05]  /*7590*/  BSYNC B1 ;  /* 0x0000000000017941 */ /* 0x000fea0003800000 */
.L_x_526:
        /* <DEDUP_REMOVED lines=8> */
[C---:B------:R-:W-:Y:S01]  /*7620*/  IMAD.U32 R8, R5.reuse, 0x10000, RZ ;  /* 0x0001000005087824 */ /* 0x040fe200078e00ff */
[----:B------:R-:W-:Y:S01]  /*7630*/  LOP3.LUT R5, R5, 0xffff0000, RZ, 0xc0, !PT ;  /* 0xffff000005057812 */ /* 0x000fe200078ec0ff */
[C---:B0-----:R-:W-:Y:S01]  /*7640*/  IMAD.U32 R9, R6.reuse, 0x10000, RZ ;  /* 0x0001000006097824 */ /* 0x041fe200078e00ff */
[----:B------:R-:W-:Y:S01]  /*7650*/  LOP3.LUT R6, R6, 0xffff0000, RZ, 0xc0, !PT ;  /* 0xffff000006067812 */ /* 0x000fe200078ec0ff */
[-C--:B------:R-:W-:Y:S01]  /*7660*/  FMUL.FTZ R12, R15, R4.reuse ;  /* 0x000000040f0c7220 */ /* 0x080fe20000410000 */
[----:B------:R-:W-:Y:S01]  /*7670*/  FMUL.FTZ R4, R13, R4 ;  /* 0x000000040d047220 */ /* 0x000fe20000410000 */
[----:B------:R-:W-:-:S02]  /*7680*/  IMAD.U32 R10, R7, 0x10000, RZ ;  /* 0x00010000070a7824 */ /* 0x000fc400078e00ff */
[----:B------:R-:W-:Y:S01]  /*7690*/  FMUL.FTZ R11, R20, R5 ;  /* 0x00000005140b7220 */ /* 0x000fe20000410000 */
[-C--:B------:R-:W-:Y:S01]  /*76a0*/  FFMA.FTZ R12, R13, R3.reuse, -R12 ;  /* 0x000000030d0c7223 */ /* 0x080fe2000001080c */
[----:B------:R-:W-:Y:S01]  /*76b0*/  FFMA.FTZ R3, R15, R3, R4 ;  /* 0x000000030f037223 */ /* 0x000fe20000010004 */
[----:B------:R-:W-:Y:S01]  /*76c0*/  IMAD.U32 R15, R36, 0x10000, RZ ;  /* 0x00010000240f7824 */ /* 0x000fe200078e00ff */
[----:B------:R-:W-:Y:S01]  /*76d0*/  LOP3.LUT R7, R7, 0xffff0000, RZ, 0xc0, !PT ;  /* 0xffff000007077812 */ /* 0x000fe200078ec0ff */
[----:B------:R-:W-:Y:S01]  /*76e0*/  FMUL.FTZ R5, R14, R5 ;  /* 0x000000050e057220 */ /* 0x000fe20000410000 */
[----:B------:R-:W-:Y:S01]  /*76f0*/  IMAD.U32 R13, R32, 0x10000, RZ ;  /* 0x00010000200d7824 */ /* 0x000fe200078e00ff */
[----:B------:R-:W-:Y:S01]  /*7700*/  LOP3.LUT R36, R36, 0xffff0000, RZ, 0xc0, !PT ;  /* 0xffff000024247812 */ /* 0x000fe200078ec0ff */
[-C--:B------:R-:W-:Y:S01]  /*7710*/  FFMA.FTZ R11, R14, R8.reuse, -R11 ;  /* 0x000000080e0b7223 */ /* 0x080fe2000001080b */
[----:B------:R-:W-:Y:S01]  /*7720*/  LOP3.LUT R32, R32, 0xffff0000, RZ, 0xc0, !PT ;  /* 0xffff000020207812 */ /* 0x000fe200078ec0ff */
[----:B------:R-:W-:Y:S01]  /*7730*/  FFMA.FTZ R8, R20, R8, R5 ;  /* 0x0000000814087223 */ /* 0x000fe20000010005 */
[-C--:B------:R-:W-:Y:S01]  /*7740*/  FMUL.FTZ R4, R15, R6.reuse ;  /* 0x000000060f047220 */ /* 0x080fe20000410000 */
[-C--:B------:R-:W-:Y:S01]  /*7750*/  FMUL.FTZ R5, R36, R7.reuse ;  /* 0x0000000724057220 */ /* 0x080fe20000410000 */
[C---:B------:R-:W-:Y:S01]  /*7760*/  FMUL.FTZ R6, R13.reuse, R6 ;  /* 0x000000060d067220 */ /* 0x040fe20000410000 */
[C---:B------:R-:W-:Y:S01]  /*7770*/  FMUL.FTZ R7, R32.reuse, R7 ;  /* 0x0000000720077220 */ /* 0x040fe20000410000 */
[-C--:B------:R-:W-:Y:S01]  /*7780*/  FFMA.FTZ R4, R13, R9.reuse, -R4 ;  /* 0x000000090d047223 */ /* 0x080fe20000010804 */
[-C--:B------:R-:W-:Y:S01]  /*7790*/  FFMA.FTZ R5, R32, R10.reuse, -R5 ;  /* 0x0000000a20057223 */ /* 0x080fe20000010805 */
[----:B------:R-:W-:Y:S01]  /*77a0*/  FFMA.FTZ R9, R15, R9, R6 ;  /* 0x000000090f097223 */ /* 0x000fe20000010006 */
[----:B------:R-:W-:Y:S01]  /*77b0*/  FFMA.FTZ R10, R36, R10, R7 ;  /* 0x0000000a240a7223 */ /* 0x000fe20000010007 */
[----:B------:R-:W-:-:S02]  /*77c0*/  F2FP.BF16.F32.PACK_AB R12, R3, R12 ;  /* 0x0000000c030c723e */ /* 0x000fc400000010ff */
[----:B------:R-:W-:Y:S02]  /*77d0*/  F2FP.BF16.F32.PACK_AB R13, R8, R11 ;  /* 0x0000000b080d723e */ /* 0x000fe400000010ff */
[----:B------:R-:W-:Y:S02]  /*77e0*/  F2FP.BF16.F32.PACK_AB R14, R9, R4 ;  /* 0x00000004090e723e */ /* 0x000fe400000010ff */
[----:B------:R-:W-:-:S05]  /*77f0*/  F2FP.BF16.F32.PACK_AB R15, R10, R5 ;  /* 0x000000050a0f723e */ /* 0x000fca00000010ff */
[----:B------:R3:W-:Y:S01]  /*7800*/  STS.128 [R0+0x1000], R12 ;  /* 0x0010000c00007388 */ /* 0x0007e20000000c00 */
[----:B------:R-:W-:Y:S05]  /*7810*/  BRA `(.L_x_525) ;  /* 0x0000000c00887947 */ /* 0x000fea0003800000 */
.L_x_512:
[----:B------:R-:W0:Y:S01]  /*7820*/  LDC R45, c[0x0][0x3d4] ;  /* 0x0000f500ff2d7b82 */ /* 0x000e220000000800 */
[----:B------:R-:W-:Y:S01]  /*7830*/  IMAD R30, R25, -0x40, R30 ;  /* 0xffffffc0191e7824 */ /* 0x000fe200078e021e */
[----:B------:R-:W-:Y:S02]  /*7840*/  CS2R R34, SRZ ;  /* 0x0000000000227805 */ /* 0x000fe4000001ff00 */
[----:B------:R-:W-:Y:S02]  /*7850*/  CS2R R32, SRZ ;  /* 0x0000000000207805 */ /* 0x000fe4000001ff00 */
[----:B------:R-:W-:Y:S02]  /*7860*/  CS2R R6, SRZ ;  /* 0x0000000000067805 */ /* 0x000fe4000001ff00 */
[----:B------:R-:W-:Y:S02]  /*7870*/  CS2R R4, SRZ ;  /* 0x0000000000047805 */ /* 0x000fe4000001ff00 */
[----:B------:R-:W-:-:S02]  /*7880*/  VIMNMX R30, R30, 0x40, PT ;  /* 0x000000401e1e7848 */ /* 0x000fc40003fe0100 */
[----:B0-----:R-:W-:-:S04]  /*7890*/  ISETP.GE.AND P0, PT, R16, R45, PT ;  /* 0x0000002d1000720c */ /* 0x001fc80003f06270 */
[----:B------:R-:W-:-:S13]  /*78a0*/  ISETP.GE.OR P1, PT, R19, R30, P0 ;  /* 0x0000001e1300720c */ /* 0x000fda0000726670 */
[----:B------:R0:W5:Y:S04]  /*78b0*/  @!P1 LDG.E.128 R32, desc[UR40][R36.64] ;  /* 0x0000002824209981 */ /* 0x000168000c1e1d00 */
[----:B------:R0:W5:Y:S01]  /*78c0*/  @!P1 LDG.E.128 R4, desc[UR40][R38.64] ;  /* 0x0000002826049981 */ /* 0x000162000c1e1d00 */
[----:B------:R-:W-:Y:S01]  /*78d0*/  UMOV UR4, 0xffffffff ;  /* 0xffffffff00047882 */ /* 0x000fe20000000000 */
[----:B------:R-:W-:Y:S02]  /*78e0*/  LEA.HI R0, R202, R202, RZ, 0x1 ;  /* 0x000000caca007211 */ /* 0x000fe400078f08ff */
[----:B------:R-:W-:Y:S05]  /*78f0*/  BRA.DIV UR4, `(.L_x_528) ;  /* 0x000000d204547947 */ /* 0x000fea000b800000 */
.L_x_691:
[----:B------:R-:W-:Y:S01]  /*7900*/  UMOV UR4, 0xffffffff ;  /* 0xffffffff00047882 */ /* 0x000fe20000000000 */
[----:B------:R-:W-:Y:S02]  /*7910*/  LOP3.LUT R3, R0, 0xfffffffe, RZ, 0xc0, !PT ;  /* 0xfffffffe00037812 */ /* 0x000fe400078ec0ff */
[----:B------:R-:W-:Y:S05]  /*7920*/  BRA.DIV UR4, `(.L_x_529) ;  /* 0x000000d204707947 */ /* 0x000fea000b800000 */
.L_x_694:
[----:B------:R-:W-:Y:S01]  /*7930*/  UMOV UR4, 0xffffffff ;  /* 0xffffffff00047882 */ /* 0x000fe20000000000 */
[----:B------:R-:W-:Y:S02]  /*7940*/  IADD3 R3, R202, -R3, RZ ;  /* 0x80000003ca037210 */ /* 0x000fe40007ffe0ff */
[----:B------:R-:W-:Y:S05]  /*7950*/  BRA.DIV UR4, `(.L_x_530) ;  /* 0x000000d2048c7947 */ /* 0x000fea000b800000 */
.L_x_697:
[----:B------:R-:W-:Y:S01]  /*7960*/  UMOV UR4, 0xffffffff ;  /* 0xffffffff00047882 */ /* 0x000fe20000000000 */
[----:B------:R-:W-:Y:S02]  /*7970*/  SHF.L.U32 R3, R3, 0x1f, RZ ;  /* 0x0000001f03037819 */ /* 0x000fe400000006ff */
[----:B------:R-:W-:Y:S05]  /*7980*/  BRA.DIV UR4, `(.L_x_531) ;  /* 0x000000d204a87947 */ /* 0x000fea000b800000 */
.L_x_700:
[----:B------:R-:W1:Y:S01]  /*7990*/  SYNCS.PHASECHK.TRANS64.TRYWAIT P1, [R2+URZ+0x28c00], R3 ;  /* 0x028c0003020075a7 */ /* 0x000e62000802017f */
[----:B0----5:R-:W-:Y:S01]  /*79a0*/  IMAD.MOV.U32 R36, RZ, RZ, R32 ;  /* 0x000000ffff247224 */ /* 0x021fe200078e0020 */
[--C-:B------:R-:W-:Y:S01]  /*79b0*/  SHF.R.U64 R0, R32, 0x10, R33.reuse ;  /* 0x0000001020007819 */ /* 0x100fe20000001221 */
[----:B------:R-:W-:Y:S01]  /*79c0*/  IMAD.MOV.U32 R40, RZ, RZ, R4 ;  /* 0x000000ffff287224 */ /* 0x000fe200078e0004 */
[----:B------:R-:W-:Y:S01]  /*79d0*/  SHF.R.U32.HI R8, RZ, 0x10, R33 ;  /* 0x00000010ff087819 */ /* 0x000fe20000011621 */
[----:B------:R-:W-:Y:S01]  /*79e0*/  IMAD.MOV.U32 R41, RZ, RZ, R5 ;  /* 0x000000ffff297224 */ /* 0x000fe200078e0005 */
[----:B------:R-:W-:Y:S01]  /*79f0*/  PRMT R36, R36, 0x5410, R0 ;  /* 0x0000541024247816 */ /* 0x000fe20000000000 */
[----:B------:R-:W-:Y:S01]  /*7a00*/  IMAD.MOV.U32 R37, RZ, RZ, R33 ;  /* 0x000000ffff257224 */ /* 0x000fe200078e0021 */
[--C-:B------:R-:W-:Y:S01]  /*7a10*/  SHF.R.U64 R0, R4, 0x10, R5.reuse ;  /* 0x0000001004007819 */ /* 0x100fe20000001205 */
[----:B------:R-:W-:Y:S01]  /*7a20*/  IMAD.MOV.U32 R38, RZ, RZ, R34 ;  /* 0x000000ffff267224 */ /* 0x000fe200078e0022 */
[----:B------:R-:W-:Y:S01]  /*7a30*/  SHF.R.U32.HI R4, RZ, 0x10, R5 ;  /* 0x00000010ff047819 */ /* 0x000fe20000011605 */
[----:B------:R-:W-:Y:S01]  /*7a40*/  IMAD.MOV.U32 R39, RZ, RZ, R35 ;  /* 0x000000ffff277224 */ /* 0x000fe200078e0023 */
[----:B------:R-:W-:Y:S01]  /*7a50*/  SHF.R.U64 R5, R6, 0x10, R7 ;  /* 0x0000001006057819 */ /* 0x000fe20000001207 */
[----:B------:R-:W-:Y:S01]  /*7a60*/  IMAD.MOV.U32 R42, RZ, RZ, R6 ;  /* 0x000000ffff2a7224 */ /* 0x000fe200078e0006 */
[----:B------:R-:W-:Y:S01]  /*7a70*/  SHF.R.U64 R9, R34, 0x10, R35 ;  /* 0x0000001022097819 */ /* 0x000fe20000001223 */
[----:B------:R-:W-:Y:S01]  /*7a80*/  IMAD.MOV.U32 R43, RZ, RZ, R7 ;  /* 0x000000ffff2b7224 */ /* 0x000fe200078e0007 */
[----:B------:R-:W-:Y:S01]  /*7a90*/  SHF.R.U32.HI R10, RZ, 0x10, R35 ;  /* 0x00000010ff0a7819 */ /* 0x000fe20000011623 */
[----:B------:R-:W-:Y:S01]  /*7aa0*/  BSSY B1, `(.L_x_532) ;  /* 0x000000c000017945 */ /* 0x000fe20003800000 */
[----:B------:R-:W-:-:S02]  /*7ab0*/  SHF.R.U32.HI R6, RZ, 0x10, R7 ;  /* 0x00000010ff067819 */ /* 0x000fc40000011607 */
[-C--:B------:R-:W-:Y:S02]  /*7ac0*/  ISETP.GE.OR P2, PT, R19, R30.reuse, P0 ;  /* 0x0000001e1300720c */ /* 0x080fe40000746670 */
[----:B------:R-:W-:Y:S02]  /*7ad0*/  ISETP.GE.OR P0, PT, R215, R30, P0 ;  /* 0x0000001ed700720c */ /* 0x000fe40000706670 */
[----:B------:R-:W-:Y:S02]  /*7ae0*/  PRMT R37, R37, 0x5410, R8 ;  /* 0x0000541025257816 */ /* 0x000fe40000000008 */
[----:B------:R-:W-:Y:S02]  /*7af0*/  PRMT R38, R38, 0x5410, R9 ;  /* 0x0000541026267816 */ /* 0x000fe40000000009 */
[----:B------:R-:W-:Y:S02]  /*7b00*/  PRMT R39, R39, 0x5410, R10 ;  /* 0x0000541027277816 */ /* 0x000fe4000000000a */
[----:B------:R-:W-:-:S02]  /*7b10*/  PRMT R40, R40, 0x5410, R0 ;  /* 0x0000541028287816 */ /* 0x000fc40000000000 */
[----:B------:R-:W-:Y:S02]  /*7b20*/  PRMT R41, R41, 0x5410, R4 ;  /* 0x0000541029297816 */ /* 0x000fe40000000004 */
[----:B------:R-:W-:Y:S02]  /*7b30*/  PRMT R42, R42, 0x5410, R5 ;  /* 0x000054102a2a7816 */ /* 0x000fe40000000005 */
[----:B------:R-:W-:Y:S01]  /*7b40*/  PRMT R43, R43, 0x5410, R6 ;  /* 0x000054102b2b7816 */ /* 0x000fe20000000006 */
[----:B-1----:R-:W-:Y:S06]  /*7b50*/  @!P1 BRA `(.L_x_533) ;  /* 0x000000d0005c9947 */ /* 0x002fec0003800000 */
.L_x_701:
[----:B------:R-:W-:Y:S05]  /*7b60*/  BSYNC B1 ;  /* 0x0000000000017941 */ /* 0x000fea0003800000 */
.L_x_532:
[----:B------:R-:W-:Y:S04]  /*7b70*/  BSSY B1, `(.L_x_534) ;  /* 0x000005a000017945 */ /* 0x000fe80003800000 */
[----:B------:R-:W-:Y:S05]  /*7b80*/  @P2 BRA `(.L_x_535) ;  /* 0x0000000400602947 */ /* 0x000fea0003800000 */
[----:B------:R-:W-:Y:S01]  /*7b90*/  SHF.L.U32 R0, R186, 0x6, RZ ;  /* 0x00000006ba007819 */ /* 0x000fe200000006ff */
[----:B0-----:R-:W-:Y:S01]  /*7ba0*/  IMAD.IADD R3, R16, 0x1, R45 ;  /* 0x0000000110037824 */ /* 0x001fe200078e022d */
[C---:B------:R-:W-:Y:S01]  /*7bb0*/  LOP3.LUT R24, R40.reuse, 0xffff0000, RZ, 0xc0, !PT ;  /* 0xffff000028187812 */ /* 0x040fe200078ec0ff */
[----:B------:R-:W-:Y:S01]  /*7bc0*/  IMAD.U32 R27, R40, 0x10000, RZ ;  /* 0x00010000281b7824 */ /* 0x000fe200078e00ff */
[----:B------:R-:W-:Y:S01]  /*7bd0*/  LOP3.LUT R4, R0, 0x1c0, RZ, 0xc0, !PT ;  /* 0x000001c000047812 */ /* 0x000fe200078ec0ff */
[----:B------:R-:W-:-:S03]  /*7be0*/  IMAD.U32 R25, R36, 0x10000, RZ ;  /* 0x0001000024197824 */ /* 0x000fc600078e00ff */
[C---:B------:R-:W-:Y:S02]  /*7bf0*/  LOP3.LUT R0, R4.reuse, 0x38, R16, 0xf8, !PT ;  /* 0x0000003804007812 */ /* 0x040fe400078ef810 */
[----:B------:R-:W-:Y:S02]  /*7c00*/  SHF.R.U32.HI R5, RZ, 0x3, R4 ;  /* 0x00000003ff057819 */ /* 0x000fe40000011604 */
[----:B------:R-:W-:Y:S02]  /*7c10*/  LOP3.LUT R4, R4, 0x38, R3, 0xf8, !PT ;  /* 0x0000003804047812 */ /* 0x000fe400078ef803 */
[-C--:B------:R-:W-:Y:S02]  /*7c20*/  LOP3.LUT R0, R0, R5.reuse, RZ, 0x3c, !PT ;  /* 0x0000000500007212 */ /* 0x080fe400078e3cff */
[----:B------:R-:W-:-:S03]  /*7c30*/  LOP3.LUT R4, R4, R5, RZ, 0x3c, !PT ;  /* 0x0000000504047212 */ /* 0x000fc600078e3cff */
[----:B------:R-:W-:-:S04]  /*7c40*/  IMAD R3, R189, 0x200, R0 ;  /* 0x00000200bd037824 */ /* 0x000fc800078e0200 */
[----:B------:R-:W-:Y:S02]  /*7c50*/  IMAD R32, R3, 0x2, R2 ;  /* 0x0000000203207824 */ /* 0x000fe400078e0202 */
[----:B------:R-:W-:-:S03]  /*7c60*/  IMAD R3, R189, 0x200, R4 ;  /* 0x00000200bd037824 */ /* 0x000fc600078e0204 */
[----:B------:R-:W0:Y:S01]  /*7c70*/  LDS.128 R8, [R32+0x20400] ;  /* 0x0204000020087984 */ /* 0x000e220000000c00 */
[----:B------:R-:W-:-:S05]  /*7c80*/  IMAD R34, R3, 0x2, R2 ;  /* 0x0000000203227824 */ /* 0x000fca00078e0202 */
[----:B------:R-:W1:Y:S01]  /*7c90*/  LDS.128 R4, [R34+0x20400] ;  /* 0x0204000022047984 */ /* 0x000e620000000c00 */
[C---:B0-----:R-:W-:Y:S01]  /*7ca0*/  IMAD.U32 R0, R8.reuse, 0x10000, RZ ;  /* 0x0001000008007824 */ /* 0x041fe200078e00ff */
[----:B------:R-:W-:Y:S01]  /*7cb0*/  LOP3.LUT R3, R8, 0xffff0000, RZ, 0xc0, !PT ;  /* 0xffff000008037812 */ /* 0x000fe200078ec0ff */
[C---:B------:R-:W-:Y:S01]  /*7cc0*/  IMAD.U32 R12, R10.reuse, 0x10000, RZ ;  /* 0x000100000a0c7824 */ /* 0x040fe200078e00ff */
[----:B------:R-:W-:Y:S01]  /*7cd0*/  LOP3.LUT R10, R10, 0xffff0000, RZ, 0xc0, !PT ;  /* 0xffff00000a0a7812 */ /* 0x000fe200078ec0ff */
[----:B------:R-:W-:Y:S01]  /*7ce0*/  IMAD.U32 R8, R9, 0x10000, RZ ;  /* 0x0001000009087824 */ /* 0x000fe200078e00ff */
[----:B------:R-:W-:Y:S01]  /*7cf0*/  SHF.L.U32 R13, R11, 0x10, RZ ;  /* 0x000000100b0d7819 */ /* 0x000fe200000006ff */
[C---:B-1----:R-:W-:Y:S01]  /*7d00*/  IMAD.U32 R14, R4.reuse, 0x10000, RZ ;  /* 0x00010000040e7824 */ /* 0x042fe200078e00ff */
[----:B------:R-:W-:Y:S01]  /*7d10*/  LOP3.LUT R4, R4, 0xffff0000, RZ, 0xc0, !PT ;  /* 0xffff000004047812 */ /* 0x000fe200078ec0ff */
[C---:B------:R-:W-:Y:S01]  /*7d20*/  IMAD.U32 R20, R6.reuse, 0x10000, RZ ;  /* 0x0001000006147824 */ /* 0x040fe200078e00ff */
[----:B------:R-:W-:Y:S01]  /*7d30*/  LOP3.LUT R6, R6, 0xffff0000, RZ, 0xc0, !PT ;  /* 0xffff000006067812 */ /* 0x000fe200078ec0ff */
[C---:B------:R-:W-:Y:S01]  /*7d40*/  FMUL.FTZ R29, R14.reuse, R27 ;  /* 0x0000001b0e1d7220 */ /* 0x040fe20000410000 */
[-C--:B------:R-:W-:Y:S01]  /*7d50*/  FMUL.FTZ R31, R14, R25.reuse ;  /* 0x000000190e1f7220 */ /* 0x080fe20000410000 */
[----:B------:R-:W-:Y:S01]  /*7d60*/  LOP3.LUT R14, R36, 0xffff0000, RZ, 0xc0, !PT ;  /* 0xffff0000240e7812 */ /* 0x000fe200078ec0ff */
[----:B------:R-:W-:Y:S01]  /*7d70*/  FMUL.FTZ R28, R4, R24 ;  /* 0x00000018041c7220 */ /* 0x000fe20000410000 */
[----:B------:R-:W-:Y:S01]  /*7d80*/  FFMA.FTZ R26, R0, R25, -R29 ;  /* 0x00000019001a7223 */ /* 0x000fe2000001081d */
[----:B------:R-:W-:-:S02]  /*7d90*/  IMAD.U32 R29, R42, 0x10000, RZ ;  /* 0x000100002a1d7824 */ /* 0x000fc400078e00ff */
[----:B------:R-:W-:Y:S01]  /*7da0*/  FFMA.FTZ R31, R0, R27, R31 ;  /* 0x0000001b001f7223 */ /* 0x000fe2000001001f */
[----:B------:R-:W-:Y:S02]  /*7db0*/  IMAD.U32 R25, R38, 0x10000, RZ ;  /* 0x0001000026197824 */ /* 0x000fe400078e00ff */
[-C--:B------:R-:W-:Y:S01]  /*7dc0*/  FMUL.FTZ R4, R4, R14.reuse ;  /* 0x0000000e04047220 */ /* 0x080fe20000410000 */
[----:B------:R-:W-:Y:S01]  /*7dd0*/  FMUL.FTZ R35, R20, R29 ;  /* 0x0000001d14237220 */ /* 0x000fe20000410000 */
[----:B------:R-:W-:Y:S01]  /*7de0*/  LOP3.LUT R27, R42, 0xffff0000, RZ, 0xc0, !PT ;  /* 0xffff00002a1b7812 */ /* 0x000fe200078ec0ff */
[-C--:B------:R-:W-:Y:S01]  /*7df0*/  FMUL.FTZ R20, R20, R25.reuse ;  /* 0x0000001914147220 */ /* 0x080fe20000410000 */
[C---:B------:R-:W-:Y:S01]  /*7e00*/  FFMA.FTZ R33, R3.reuse, R14, -R28 ;  /* 0x0000000e03217223 */ /* 0x040fe2000001081c */
[----:B------:R-:W-:Y:S01]  /*7e10*/  FFMA.FTZ R24, R3, R24, R4 ;  /* 0x0000001803187223 */ /* 0x000fe20000010004 */
[----:B------:R-:W-:Y:S01]  /*7e20*/  FFMA.FTZ R35, R12, R25, -R35 ;  /* 0x000000190c237223 */ /* 0x000fe20000010823 */
[----:B------:R-:W-:Y:S01]  /*7e30*/  LOP3.LUT R3, R38, 0xffff0000, RZ, 0xc0, !PT ;  /* 0xffff000026037812 */ /* 0x000fe200078ec0ff */
[----:B------:R-:W-:Y:S01]  /*7e40*/  FFMA.FTZ R20, R12, R29, R20 ;  /* 0x0000001d0c147223 */ /* 0x000fe20000010014 */
[----:B------:R-:W-:Y:S01]  /*7e50*/  FMUL.FTZ R25, R6, R27 ;  /* 0x0000001b06197220 */ /* 0x000fe20000410000 */
[----:B------:R-:W-:Y:S01]  /*7e60*/  IMAD.U32 R15, R5, 0x10000, RZ ;  /* 0x00010000050f7824 */ /* 0x000fe200078e00ff */
[----:B------:R-:W-:Y:S01]  /*7e70*/  SHF.L.U32 R0, R37, 0x10, RZ ;  /* 0x0000001025007819 */ /* 0x000fe200000006ff */
[----:B------:R-:W-:-:S02]  /*7e80*/  IMAD.U32 R12, R41, 0x10000, RZ ;  /* 0x00010000290c7824 */ /* 0x000fc400078e00ff */
[-C--:B------:R-:W-:Y:S01]  /*7e90*/  FMUL.FTZ R29, R6, R3.reuse ;  /* 0x00000003061d7220 */ /* 0x080fe20000410000 */
[----:B------:R-:W-:Y:S02]  /*7ea0*/  IMAD.U32 R21, R7, 0x10000, RZ ;  /* 0x0001000007157824 */ /* 0x000fe400078e00ff */
[C---:B------:R-:W-:Y:S01]  /*7eb0*/  FFMA.FTZ R28, R10.reuse, R3, -R25 ;  /* 0x000000030a1c7223 */ /* 0x040fe20000010819 */
[----:B------:R-:W-:Y:S02]  /*7ec0*/  IMAD.U32 R14, R43, 0x10000, RZ ;  /* 0x000100002b0e7824 */ /* 0x000fe400078e00ff */
[----:B------:R-:W-:Y:S01]  /*7ed0*/  FMUL.FTZ R3, R15, R12 ;  /* 0x0000000c0f037220 */ /* 0x000fe20000410000 */
[----:B------:R-:W-:Y:S02]  /*7ee0*/  IMAD.U32 R4, R39, 0x10000, RZ ;  /* 0x0001000027047824 */ /* 0x000fe400078e00ff */
[----:B------:R-:W-:Y:S01]  /*7ef0*/  FMUL.FTZ R15, R15, R0 ;  /* 0x000000000f0f7220 */ /* 0x000fe20000410000 */
[C---:B------:R-:W-:Y:S01]  /*7f00*/  FMUL.FTZ R6, R21.reuse, R14 ;  /* 0x0000000e15067220 */ /* 0x040fe20000410000 */
[----:B------:R-:W-:Y:S01]  /*7f10*/  FFMA.FTZ R29, R10, R27, R29 ;  /* 0x0000001b0a1d7223 */ /* 0x000fe2000001001d */
[----:B------:R-:W-:Y:S01]  /*7f20*/  FMUL.FTZ R10, R21, R4 ;  /* 0x00000004150a7220 */ /* 0x000fe20000410000 */
[C---:B------:R-:W-:Y:S01]  /*7f30*/  FFMA.FTZ R3, R8.reuse, R0, -R3 ;  /* 0x0000000008037223 */ /* 0x040fe20000010803 */
[----:B------:R-:W-:Y:S01]  /*7f40*/  FFMA.FTZ R15, R8, R12, R15 ;  /* 0x0000000c080f7223 */ /* 0x000fe2000001000f */
[----:B------:R-:W-:Y:S01]  /*7f50*/  FFMA.FTZ R21, R13, R4, -R6 ;  /* 0x000000040d157223 */ /* 0x000fe20000010806 */
[----:B------:R-:W-:Y:S01]  /*7f60*/  LOP3.LUT R5, R5, 0xffff0000, RZ, 0xc0, !PT ;  /* 0xffff000005057812 */ /* 0x000fe200078ec0ff */
[----:B------:R-:W-:Y:S01]  /*7f70*/  FFMA.FTZ R13, R13, R14, R10 ;  /* 0x0000000e0d0d7223 */ /* 0x000fe2000001000a */
[----:B------:R-:W-:-:S02]  /*7f80*/  LOP3.LUT R7, R7, 0xffff0000, RZ, 0xc0, !PT ;  /* 0xffff000007077812 */ /* 0x000fc400078ec0ff */
[----:B------:R-:W-:Y:S02]  /*7f90*/  LOP3.LUT R6, R41, 0xffff0000, RZ, 0xc0, !PT ;  /* 0xffff000029067812 */ /* 0x000fe400078ec0ff */
[----:B------:R-:W-:Y:S02]  /*7fa0*/  LOP3.LUT R8, R43, 0xffff0000, RZ, 0xc0, !PT ;  /* 0xffff00002b087812 */ /* 0x000fe400078ec0ff */
[----:B------:R-:W-:Y:S01]  /*7fb0*/  LOP3.LUT R0, R37, 0xffff0000, RZ, 0xc0, !PT ;  /* 0xffff000025007812 */ /* 0x000fe200078ec0ff */
[----:B------:R-:W-:Y:S01]  /*7fc0*/  FMUL.FTZ R10, R5, R6 ;  /* 0x00000006050a7220 */ /* 0x000fe20000410000 */
[----:B------:R-:W-:Y:S01]  /*7fd0*/  LOP3.LUT R4, R39, 0xffff0000, RZ, 0xc0, !PT ;  /* 0xffff000027047812 */ /* 0x000fe200078ec0ff */
[----:B------:R-:W-:Y:S01]  /*7fe0*/  FMUL.FTZ R14, R7, R8 ;  /* 0x00000008070e7220 */ /* 0x000fe20000410000 */
[----:B------:R-:W-:Y:S01]  /*7ff0*/  LOP3.LUT R9, R9, 0xffff0000, RZ, 0xc0, !PT ;  /* 0xffff000009097812 */ /* 0x000fe200078ec0ff */
[----:B------:R-:W-:Y:S01]  /*8000*/  FMUL.FTZ R5, R5, R0 ;  /* 0x0000000005057220 */ /* 0x000fe20000410000 */
[----:B------:R-:W-:Y:S01]  /*8010*/  LOP3.LUT R11, R11, 0xffff0000, RZ, 0xc0, !PT ;  /* 0xffff00000b0b7812 */ /* 0x000fe200078ec0ff */
[----:B------:R-:W-:-:S02]  /*8020*/  FMUL.FTZ R7, R7, R4 ;  /* 0x0000000407077220 */ /* 0x000fc40000410000 */
[C---:B------:R-:W-:Y:S01]  /*8030*/  FFMA.FTZ R0, R9.reuse, R0, -R10 ;  /* 0x0000000009007223 */ /* 0x040fe2000001080a */
[----:B------:R-:W-:Y:S01]  /*8040*/  FFMA.FTZ R12, R9, R6, R5 ;  /* 0x00000006090c7223 */ /* 0x000fe20000010005 */
[C---:B------:R-:W-:Y:S01]  /*8050*/  FFMA.FTZ R14, R11.reuse, R4, -R14 ;  /* 0x000000040b0e7223 */ /* 0x040fe2000001080e */
[----:B------:R-:W-:Y:S01]  /*8060*/  FFMA.FTZ R30, R11, R8, R7 ;  /* 0x000000080b1e7223 */ /* 0x000fe20000010007 */
[----:B------:R-:W-:Y:S02]  /*8070*/  F2FP.BF16.F32.PACK_AB R4, R33, R26 ;  /* 0x0000001a2104723e */ /* 0x000fe400000010ff */
[----:B------:R-:W-:Y:S02]  /*8080*/  F2FP.BF16.F32.PACK_AB R6, R28, R35 ;  /* 0x000000231c06723e */ /* 0x000fe400000010ff */
[----:B------:R-:W-:Y:S02]  /*8090*/  F2FP.BF16.F32.PACK_AB R5, R0, R3 ;  /* 0x000000030005723e */ /* 0x000fe400000010ff */
[----:B------:R-:W-:-:S02]  /*80a0*/  F2FP.BF16.F32.PACK_AB R7, R14, R21 ;  /* 0x000000150e07723e */ /* 0x000fc400000010ff */
[----:B------:R-:W-:Y:S02]  /*80b0*/  F2FP.BF16.F32.PACK_AB R8, R24, R31 ;  /* 0x0000001f1808723e */ /* 0x000fe400000010ff */
[----:B------:R-:W-:Y:S01]  /*80c0*/  F2FP.BF16.F32.PACK_AB R10, R29, R20 ;  /* 0x000000141d0a723e */ /* 0x000fe200000010ff */
[----:B------:R1:W-:Y:S01]  /*80d0*/  STS.128 [R32+0x20400], R4 ;  /* 0x0204000420007388 */ /* 0x0003e20000000c00 */
[----:B------:R-:W-:Y:S02]  /*80e0*/  F2FP.BF16.F32.PACK_AB R9, R12, R15 ;  /* 0x0000000f0c09723e */ /* 0x000fe400000010ff */
[----:B------:R-:W-:-:S05]  /*80f0*/  F2FP.BF16.F32.PACK_AB R11, R30, R13 ;  /* 0x0000000d1e0b723e */ /* 0x000fca00000010ff */
[----:B------:R1:W-:Y:S02]  /*8100*/  STS.128 [R34+0x20400], R8 ;  /* 0x0204000822007388 */ /* 0x0003e40000000c00 */
.L_x_535:
[----:B------:R-:W-:Y:S05]  /*8110*/  BSYNC B1 ;  /* 0x0000000000017941 */ /* 0x000fea0003800000 */
.L_x_534:
[----:B------:R-:W-:Y:S05]  /*8120*/  @P0 BRA `(.L_x_525) ;  /* 0x0000000400440947 */ /* 0x000fea0003800000 */
[----:B0-----:R-:W-:Y:S01]  /*8130*/  IMAD.IADD R3, R16, 0x1, R45 ;  /* 0x0000000110037824 */ /* 0x001fe200078e022d */
[----:B-1----:R-:W0:Y:S01]  /*8140*/  LDS.128 R8, [R207+0x20400] ;  /* 0x02040000cf087984 */ /* 0x002e220000000c00 */
[C---:B------:R-:W-:Y:S01]  /*8150*/  IMAD.U32 R28, R40.reuse, 0x10000, RZ ;  /* 0x00010000281c7824 */ /* 0x040fe200078e00ff */
[----:B------:R-:W-:Y:S01]  /*8160*/  LOP3.LUT R40, R40, 0xffff0000, RZ, 0xc0, !PT ;  /* 0xffff000028287812 */ /* 0x000fe200078ec0ff */
[----:B------:R-:W-:Y:S01]  /*8170*/  IMAD.U32 R26, R36, 0x10000, RZ ;  /* 0x00010000241a7824 */ /* 0x000fe200078e00ff */
[----:B------:R-:W-:Y:S01]  /*8180*/  LOP3.LUT R3, R208, 0x38, R3, 0xf8, !PT ;  /* 0x00000038d0037812 */ /* 0x000fe200078ef803 */
[----:B------:R-:W-:Y:S01]  /*8190*/  IMAD.U32 R33, R42, 0x10000, RZ ;  /* 0x000100002a217824 */ /* 0x000fe200078e00ff */
[----:B------:R-:W-:Y:S02]  /*81a0*/  LOP3.LUT R36, R36, 0xffff0000, RZ, 0xc0, !PT ;  /* 0xffff000024247812 */ /* 0x000fe400078ec0ff */
[----:B------:R-:W-:Y:S02]  /*81b0*/  LOP3.LUT R0, R3, R214, RZ, 0x3c, !PT ;  /* 0x000000d603007212 */ /* 0x000fe400078e3cff */
[----:B------:R-:W-:-:S03]  /*81c0*/  LOP3.LUT R42, R42, 0xffff0000, RZ, 0xc0, !PT ;  /* 0xffff00002a2a7812 */ /* 0x000fc600078ec0ff */
[----:B------:R-:W-:-:S04]  /*81d0*/  IMAD.IADD R3, R209, 0x1, R0 ;  /* 0x00000001d1037824 */ /* 0x000fc800078e0200 */
[----:B------:R-:W-:-:S05]  /*81e0*/  IMAD R3, R3, 0x2, R2 ;  /* 0x0000000203037824 */ /* 0x000fca00078e0202 */
[----:B------:R-:W1:Y:S01]  /*81f0*/  LDS.128 R4, [R3+0x20400] ;  /* 0x0204000003047984 */ /* 0x000e620000000c00 */
[C---:B0-----:R-:W-:Y:S01]  /*8200*/  IMAD.U32 R0, R8.reuse, 0x10000, RZ ;  /* 0x0001000008007824 */ /* 0x041fe200078e00ff */
[----:B------:R-:W-:Y:S01]  /*8210*/  LOP3.LUT R8, R8, 0xffff0000, RZ, 0xc0, !PT ;  /* 0xffff000008087812 */ /* 0x000fe200078ec0ff */
[----:B------:R-:W-:Y:S01]  /*8220*/  IMAD.U32 R12, R9, 0x10000, RZ ;  /* 0x00010000090c7824 */ /* 0x000fe200078e00ff */
[C---:B------:R-:W-:Y:S01]  /*8230*/  SHF.L.U32 R13, R10.reuse, 0x10, RZ ;  /* 0x000000100a0d7819 */ /* 0x040fe200000006ff */
[----:B------:R-:W-:Y:S01]  /*8240*/  IMAD.U32 R14, R11, 0x10000, RZ ;  /* 0x000100000b0e7824 */ /* 0x000fe200078e00ff */
[----:B------:R-:W-:Y:S02]  /*8250*/  LOP3.LUT R10, R10, 0xffff0000, RZ, 0xc0, !PT ;  /* 0xffff00000a0a7812 */ /* 0x000fe400078ec0ff */
[----:B------:R-:W-:Y:S02]  /*8260*/  LOP3.LUT R9, R9, 0xffff0000, RZ, 0xc0, !PT ;  /* 0xffff000009097812 */ /* 0x000fe400078ec0ff */
[----:B------:R-:W-:Y:S01]  /*8270*/  LOP3.LUT R11, R11, 0xffff0000, RZ, 0xc0, !PT ;  /* 0xffff00000b0b7812 */ /* 0x000fe200078ec0ff */
[C---:B-1----:R-:W-:Y:S01]  /*8280*/  IMAD.U32 R15, R4.reuse, 0x10000, RZ ;  /* 0x00010000040f7824 */ /* 0x042fe200078e00ff */
[----:B------:R-:W-:Y:S01]  /*8290*/  LOP3.LUT R4, R4, 0xffff0000, RZ, 0xc0, !PT ;  /* 0xffff000004047812 */ /* 0x000fe200078ec0ff */
[C---:B------:R-:W-:Y:S01]  /*82a0*/  IMAD.U32 R20, R5.reuse, 0x10000, RZ ;  /* 0x0001000005147824 */ /* 0x040fe200078e00ff */
[----:B------:R-:W-:Y:S01]  /*82b0*/  LOP3.LUT R5, R5, 0xffff0000, RZ, 0xc0, !PT ;  /* 0xffff000005057812 */ /* 0x000fe200078ec0ff */
[-C--:B------:R-:W-:Y:S01]  /*82c0*/  FMUL.FTZ R25, R28, R15.reuse ;  /* 0x0000000f1c197220 */ /* 0x080fe20000410000 */
[----:B------:R-:W-:Y:S01]  /*82d0*/  FMUL.FTZ R15, R26, R15 ;  /* 0x0000000f1a0f7220 */ /* 0x000fe20000410000 */
[-C--:B------:R-:W-:Y:S01]  /*82e0*/  FMUL.FTZ R27, R40, R4.reuse ;  /* 0x00000004281b7220 */ /* 0x080fe20000410000 */
[----:B------:R-:W-:Y:S01]  /*82f0*/  FMUL.FTZ R29, R36, R4 ;  /* 0x00000004241d7220 */ /* 0x000fe20000410000 */
[----:B------:R-:W-:Y:S01]  /*8300*/  FFMA.FTZ R25, R26, R0, -R25 ;  /* 0x000000001a197223 */ /* 0x000fe20000010819 */
[----:B------:R-:W-:-:S02]  /*8310*/  IMAD.U32 R26, R41, 0x10000, RZ ;  /* 0x00010000291a7824 */ /* 0x000fc400078e00ff */
[----:B------:R-:W-:Y:S01]  /*8320*/  FFMA.FTZ R15, R28, R0, R15 ;  /* 0x000000001c0f7223 */ /* 0x000fe2000001000f */
[----:B------:R-:W-:Y:S01]  /*8330*/  SHF.L.U32 R0, R37, 0x10, RZ ;  /* 0x0000001025007819 */ /* 0x000fe200000006ff */
[----:B------:R-:W-:Y:S01]  /*8340*/  FFMA.FTZ R4, R36, R8, -R27 ;  /* 0x0000000824047223 */ /* 0x000fe2000001081b */
[----:B------:R-:W-:Y:S01]  /*8350*/  FMUL.FTZ R27, R26, R20 ;  /* 0x000000141a1b7220 */ /* 0x000fe20000410000 */
[----:B------:R-:W-:Y:S02]  /*8360*/  IMAD.U32 R21, R6, 0x10000, RZ ;  /* 0x0001000006157824 */ /* 0x000fe400078e00ff */
[----:B------:R-:W-:Y:S01]  /*8370*/  FFMA.FTZ R8, R40, R8, R29 ;  /* 0x0000000828087223 */ /* 0x000fe2000001001d */
[C---:B------:R-:W-:Y:S01]  /*8380*/  FMUL.FTZ R31, R0.reuse, R20 ;  /* 0x00000014001f7220 */ /* 0x040fe20000410000 */
[-C--:B------:R-:W-:Y:S01]  /*8390*/  FFMA.FTZ R27, R0, R12.reuse, -R27 ;  /* 0x0000000c001b7223 */ /* 0x080fe2000001081b */
[----:B------:R-:W-:Y:S02]  /*83a0*/  IMAD.U32 R29, R38, 0x10000, RZ ;  /* 0x00010000261d7824 */ /* 0x000fe400078e00ff */
[----:B------:R-:W-:Y:S01]  /*83b0*/  FMUL.FTZ R0, R33, R21 ;  /* 0x0000001521007220 */ /* 0x000fe20000410000 */
[----:B------:R-:W-:Y:S01]  /*83c0*/  FFMA.FTZ R31, R26, R12, R31 ;  /* 0x0000000c1a1f7223 */ /* 0x000fe2000001001f */
[----:B------:R-:W-:-:S02]  /*83d0*/  IMAD.U32 R24, R7, 0x10000, RZ ;  /* 0x0001000007187824 */ /* 0x000fc400078e00ff */
[C---:B------:R-:W-:Y:S01]  /*83e0*/  FMUL.FTZ R20, R29.reuse, R21 ;  /* 0x000000151d147220 */ /* 0x040fe20000410000 */
[-C--:B------:R-:W-:Y:S01]  /*83f0*/  FFMA.FTZ R12, R29, R13.reuse, -R0 ;  /* 0x0000000d1d0c7223 */ /* 0x080fe20000010800 */
[----:B------:R-:W-:Y:S01]  /*8400*/  IMAD.U32 R26, R43, 0x10000, RZ ;  /* 0x000100002b1a7824 */ /* 0x000fe200078e00ff */
[----:B------:R-:W-:Y:S01]  /*8410*/  LOP3.LUT R6, R6, 0xffff0000, RZ, 0xc0, !PT ;  /* 0xffff000006067812 */ /* 0x000fe200078ec0ff */
[----:B------:R-:W-:Y:S01]  /*8420*/  IMAD.U32 R0, R39, 0x10000, RZ ;  /* 0x0001000027007824 */ /* 0x000fe200078e00ff */
[----:B------:R-:W-:Y:S01]  /*8430*/  LOP3.LUT R38, R38, 0xffff0000, RZ, 0xc0, !PT ;  /* 0xffff000026267812 */ /* 0x000fe200078ec0ff */
[----:B------:R-:W-:Y:S01]  /*8440*/  FFMA.FTZ R20, R33, R13, R20 ;  /* 0x0000000d21147223 */ /* 0x000fe20000010014 */
[----:B------:R-:W-:Y:S01]  /*8450*/  LOP3.LUT R7, R7, 0xffff0000, RZ, 0xc0, !PT ;  /* 0xffff000007077812 */ /* 0x000fe200078ec0ff */
[-C--:B------:R-:W-:Y:S01]  /*8460*/  FMUL.FTZ R13, R26, R24.reuse ;  /* 0x000000181a0d7220 */ /* 0x080fe20000410000 */
[----:B------:R-:W-:Y:S01]  /*8470*/  FMUL.FTZ R33, R0, R24 ;  /* 0x0000001800217220 */ /* 0x000fe20000410000 */
[----:B------:R-:W-:Y:S01]  /*8480*/  LOP3.LUT R41, R41, 0xffff0000, RZ, 0xc0, !PT ;  /* 0xffff000029297812 */ /* 0x000fe200078ec0ff */
[-C--:B------:R-:W-:Y:S01]  /*8490*/  FMUL.FTZ R21, R42, R6.reuse ;  /* 0x000000062a157220 */ /* 0x080fe20000410000 */
[----:B------:R-:W-:Y:S01]  /*84a0*/  LOP3.LUT R37, R37, 0xffff0000, RZ, 0xc0, !PT ;  /* 0xffff000025257812 */ /* 0x000fe200078ec0ff */
[----:B------:R-:W-:Y:S01]  /*84b0*/  FMUL.FTZ R29, R38, R6 ;  /* 0x00000006261d7220 */ /* 0x000fe20000410000 */
[----:B------:R-:W-:Y:S01]  /*84c0*/  LOP3.LUT R43, R43, 0xffff0000, RZ, 0xc0, !PT ;  /* 0xffff00002b2b7812 */ /* 0x000fe200078ec0ff */
[-C--:B------:R-:W-:Y:S01]  /*84d0*/  FFMA.FTZ R13, R0, R14.reuse, -R13 ;  /* 0x0000000e000d7223 */ /* 0x080fe2000001080d */
[----:B------:R-:W-:Y:S01]  /*84e0*/  LOP3.LUT R39, R39, 0xffff0000, RZ, 0xc0, !PT ;  /* 0xffff000027277812 */ /* 0x000fe200078ec0ff */
[----:B------:R-:W-:Y:S01]  /*84f0*/  FFMA.FTZ R33, R26, R14, R33 ;  /* 0x0000000e1a217223 */ /* 0x000fe20000010021 */
[-C--:B------:R-:W-:Y:S01]  /*8500*/  FMUL.FTZ R0, R41, R5.reuse ;  /* 0x0000000529007220 */ /* 0x080fe20000410000 */
[----:B------:R-:W-:Y:S01]  /*8510*/  FMUL.FTZ R6, R37, R5 ;  /* 0x0000000525067220 */ /* 0x000fe20000410000 */
[-C--:B------:R-:W-:Y:S01]  /*8520*/  FMUL.FTZ R14, R43, R7.reuse ;  /* 0x000000072b0e7220 */ /* 0x080fe20000410000 */
[----:B------:R-:W-:Y:S01]  /*8530*/  FMUL.FTZ R24, R39, R7 ;  /* 0x0000000727187220 */ /* 0x000fe20000410000 */
[-C--:B------:R-:W-:Y:S01]  /*8540*/  FFMA.FTZ R21, R38, R10.reuse, -R21 ;  /* 0x0000000a26157223 */ /* 0x080fe20000010815 */
[----:B------:R-:W-:Y:S01]  /*8550*/  FFMA.FTZ R29, R42, R10, R29 ;  /* 0x0000000a2a1d7223 */ /* 0x000fe2000001001d */
[-C--:B------:R-:W-:Y:S01]  /*8560*/  FFMA.FTZ R0, R37, R9.reuse, -R0 ;  /* 0x0000000925007223 */ /* 0x080fe20000010800 */
[----:B------:R-:W-:Y:S01]  /*8570*/  FFMA.FTZ R10, R41, R9, R6 ;  /* 0x00000009290a7223 */ /* 0x000fe20000010006 */
[-C--:B------:R-:W-:Y:S01]  /*8580*/  FFMA.FTZ R14, R39, R11.reuse, -R14 ;  /* 0x0000000b270e7223 */ /* 0x080fe2000001080e */
[----:B------:R-:W-:Y:S01]  /*8590*/  FFMA.FTZ R24, R43, R11, R24 ;  /* 0x0000000b2b187223 */ /* 0x000fe20000010018 */
[----:B------:R-:W-:-:S02]  /*85a0*/  F2FP.BF16.F32.PACK_AB R30, R29, R20 ;  /* 0x000000141d1e723e */ /* 0x000fc400000010ff */
[----:B------:R-:W-:Y:S02]  /*85b0*/  F2FP.BF16.F32.PACK_AB R6, R21, R12 ;  /* 0x0000000c1506723e */ /* 0x000fe400000010ff */
[----:B------:R-:W-:Y:S02]  /*85c0*/  F2FP.BF16.F32.PACK_AB R4, R4, R25 ;  /* 0x000000190404723e */ /* 0x000fe400000010ff */
[----:B------:R-:W-:Y:S02]  /*85d0*/  F2FP.BF16.F32.PACK_AB R5, R0, R27 ;  /* 0x0000001b0005723e */ /* 0x000fe400000010ff */
[----:B------:R-:W-:Y:S02]  /*85e0*/  F2FP.BF16.F32.PACK_AB R29, R10, R31 ;  /* 0x0000001f0a1d723e */ /* 0x000fe400000010ff */
[----:B------:R-:W-:Y:S02]  /*85f0*/  F2FP.BF16.F32.PACK_AB R7, R14, R13 ;  /* 0x0000000d0e07723e */ /* 0x000fe400000010ff */
[----:B------:R-:W-:-:S02]  /*8600*/  F2FP.BF16.F32.PACK_AB R28, R8, R15 ;  /* 0x0000000f081c723e */ /* 0x000fc400000010ff */
[----:B------:R-:W-:Y:S01]  /*8610*/  F2FP.BF16.F32.PACK_AB R31, R24, R33 ;  /* 0x00000021181f723e */ /* 0x000fe200000010ff */
[----:B------:R4:W-:Y:S04]  /*8620*/  STS.128 [R207+0x20400], R4 ;  /* 0x02040004cf007388 */ /* 0x0009e80000000c00 */
[----:B------:R4:W-:Y:S02]  /*8630*/  STS.128 [R3+0x20400], R28 ;  /* 0x0204001c03007388 */ /* 0x0009e40000000c00 */
.L_x_525:
[----:B------:R-:W-:Y:S05]  /*8640*/  BSYNC B0 ;  /* 0x0000000000007941 */ /* 0x000fea0003800000 */
.L_x_511:
[----:B------:R-:W-:Y:S01]  /*8650*/  @!PT LDS RZ, [RZ] ;  /* 0x00000000fffff984 */ /* 0x000fe20000000800 */
[----:B------:R-:W-:Y:S01]  /*8660*/  @!PT LDS RZ, [RZ] ;  /* 0x00000000fffff984 */ /* 0x000fe20000000800 */
[----:B------:R-:W-:Y:S01]  /*8670*/  @!PT LDS RZ, [RZ] ;  /* 0x00000000fffff984 */ /* 0x000fe20000000800 */
[----:B------:R-:W-:Y:S01]  /*8680*/  @!PT LDS RZ, [RZ] ;  /* 0x00000000fffff984 */ /* 0x000fe20000000800 */
[----:B------:R5:W-:Y:S06]  /*8690*/  MEMBAR.ALL.CTA ;  /* 0x0000000000007992 */ /* 0x000bec0000008000 */
[----:B-----5:R-:W5:Y:S01]  /*86a0*/  FENCE.VIEW.ASYNC.S ;  /* 0x00000000000073c6 */ /* 0x020f620000000000 */
[----:B------:R-:W-:Y:S05]  /*86b0*/  WARPSYNC.ALL ;  /* 0x0000000000007948 */ /* 0x000fea0003800000 */
[----:B-----5:R-:W-:Y:S06]  /*86c0*/  BAR.SYNC.DEFER_BLOCKING 0xd, 0x80 ;  /* 0x0342000000007b1d */ /* 0x020fec0000010000 */
.L_x_508:
[----:B------:R-:W-:-:S13]  /*86d0*/  ISETP.NE.AND P0, PT, R184, 0x3, PT ;  /* 0x00000003b800780c */ /* 0x000fda0003f05270 */
[----:B------:R-:W-:Y:S05]  /*86e0*/  @!P0 BRA `(.L_x_536) ;  /* 0x0000000000048947 */ /* 0x000fea0003800000 */
[----:B------:R-:W-:Y:S01]  /*86f0*/  BPT.TRAP 0x1 ;  /* 0x000000040000795c */ /* 0x000fe20000300000 */
.L_x_536:
[----:B---3--:R-:W-:Y:S01]  /*8700*/  IMAD R15, R18, 0x8, R2 ;  /* 0x00000008120f7824 */ /* 0x008fe200078e0202 */
[----:B------:R-:W-:-:S04]  /*8710*/  SHF.L.U32 R58, R23, 0x1f, RZ ;  /* 0x0000001f173a7819 */ /* 0x000fc800000006ff */
[----:B------:R3:W0:Y:S01]  /*8720*/  SYNCS.PHASECHK.TRANS64.TRYWAIT P1, [R15+URZ+0x28c30], R58 ;  /* 0x028c303a0f0075a7 */ /* 0x000622000802017f */
[----:B------:R-:W-:Y:S05]  /*8730*/  @!P0 BRA `(.L_x_537) ;  /* 0x0000000000048947 */ /* 0x000fea0003800000 */
[----:B------:R-:W-:Y:S01]  /*8740*/  BPT.TRAP 0x1 ;  /* 0x000000040000795c */ /* 0x000fe20000300000 */
.L_x_537:
[C---:B--2---:R-:W-:Y:S02]  /*8750*/  VIADD R0, R2.reuse, 0x22400 ;  /* 0x0002240002007836 */ /* 0x044fe40000000000 */
[----:B01--4-:R-:W-:-:S03]  /*8760*/  VIADD R3, R2, 0x20400 ;  /* 0x0002040002037836 */ /* 0x013fc60000000000 */
[----:B------:R-:W-:Y:S02]  /*8770*/  SHF.R.U32.HI R0, RZ, 0x4, R0 ;  /* 0x00000004ff007819 */ /* 0x000fe40000011600 */
[----:B------:R-:W-:Y:S02]  /*8780*/  SHF.R.U32.HI R3, RZ, 0x4, R3 ;  /* 0x00000004ff037819 */ /* 0x000fe40000011603 */
[----:B------:R-:W-:Y:S02]  /*8790*/  LOP3.LUT R0, R0, 0x3fff, RZ, 0xc0, !PT ;  /* 0x00003fff00007812 */ /* 0x000fe400078ec0ff */
[----:B------:R-:W-:Y:S02]  /*87a0*/  LOP3.LUT R3, R3, 0x3fff, RZ, 0xc0, !PT ;  /* 0x00003fff03037812 */ /* 0x000fe400078ec0ff */
[----:B------:R-:W-:Y:S01]  /*87b0*/  LOP3.LUT R0, R0, 0x10000, RZ, 0xfc, !PT ;  /* 0x0001000000007812 */ /* 0x000fe200078efcff */
[----:B------:R-:W-:Y:S06]  /*87c0*/  @P1 BRA `(.L_x_538) ;  /* 0x0000000000081947 */ /* 0x000fec0003800000 */
[----:B------:R-:W0:Y:S02]  /*87d0*/  SYNCS.PHASECHK.TRANS64.TRYWAIT P1, [R15+URZ+0x28c30], R58 ;  /* 0x028c303a0f0075a7 */ /* 0x000e24000802017f */
[----:B0-----:R-:W-:Y:S05]  /*87e0*/  @!P1 BRA `(.L_x_539) ;  /* 0x000000c4004c9947 */ /* 0x001fea0003800000 */
.L_x_538:
[----:B------:R-:W-:Y:S01]  /*87f0*/  IMAD R10, R18, 0x200, R0 ;  /* 0x00000200120a7824 */ /* 0x000fe200078e0200 */
[----:B------:R-:W-:Y:S01]  /*8800*/  LOP3.LUT R4, R3, 0x10000, RZ, 0xfc, !PT ;  /* 0x0001000003047812 */ /* 0x000fe200078efcff */
[----:B------:R-:W-:Y:S01]  /*8810*/  IMAD.MOV.U32 R11, RZ, RZ, 0x40000040 ;  /* 0x40000040ff0b7424 */ /* 0x000fe200078e00ff */
[----:B------:R-:W-:Y:S01]  /*8820*/  MOV R5, 0x40000040 ;  /* 0x4000004000057802 */ /* 0x000fe20000000f00 */
[----:B------:R-:W-:Y:S05]  /*8830*/  WARPSYNC.ALL ;  /* 0x0000000000007948 */ /* 0x000fea0003800000 */
[C---:B------:R-:W-:Y:S01]  /*8840*/  R2UR UR4, R4.reuse ;  /* 0x00000000040472ca */ /* 0x040fe200000e0000 */
[----:B-----5:R-:W-:Y:S01]  /*8850*/  WARPGROUP.ARRIVE ;  /* 0x00000000000079c5 */ /* 0x020fe20000000000 */
[----:B------:R-:W-:Y:S01]  /*8860*/  R2UR UR5, R5 ;  /* 0x00000000050572ca */ /* 0x000fe200000e0000 */
[----:B------:R-:W-:Y:S01]  /*8870*/  VIADD R8, R4, 0x2 ;  /* 0x0000000204087836 */ /* 0x000fe20000000000 */
[C---:B------:R-:W-:Y:S01]  /*8880*/  R2UR UR6, R10.reuse ;  /* 0x000000000a0672ca */ /* 0x040fe200000e0000 */
[C---:B------:R-:W-:Y:S01]  /*8890*/  VIADD R6, R10.reuse, 0x2 ;  /* 0x000000020a067836 */ /* 0x040fe20000000000 */
[----:B------:R-:W-:Y:S01]  /*88a0*/  R2UR UR7, R11 ;  /* 0x000000000b0772ca */ /* 0x000fe200000e0000 */
[----:B------:R-:W-:Y:S01]  /*88b0*/  IMAD.MOV.U32 R9, RZ, RZ, 0x40000040 ;  /* 0x40000040ff097424 */ /* 0x000fe200078e00ff */
[----:B------:R-:W-:Y:S01]  /*88c0*/  MOV R13, 0x40000040 ;  /* 0x40000040000d7802 */ /* 0x000fe20000000f00 */
[----:B------:R-:W-:Y:S01]  /*88d0*/  IMAD.MOV.U32 R7, RZ, RZ, 0x40000040 ;  /* 0x40000040ff077424 */ /* 0x000fe200078e00ff */
[----:B------:R-:W1:Y:S01]  /*88e0*/  S2R R60, SR_TID.X ;  /* 0x00000000003c7919 */ /* 0x000e620000002100 */
[----:B------:R-:W-:-:S02]  /*88f0*/  VIADD R12, R10, 0x4 ;  /* 0x000000040a0c7836 */ /* 0x000fc40000000000 */
[----:B------:R-:W-:Y:S02]  /*8900*/  VIADD R10, R10, 0x6 ;  /* 0x000000060a0a7836 */ /* 0x000fe40000000000 */
[----:B------:R-:W-:Y:S02]  /*8910*/  IMAD.MOV.U32 R5, RZ, RZ, 0x40000040 ;  /* 0x40000040ff057424 */ /* 0x000fe400078e00ff */
[----:B------:R-:W-:Y:S02]  /*8920*/  IMAD.MOV.U32 R11, RZ, RZ, 0x40000040 ;  /* 0x40000040ff0b7424 */ /* 0x000fe400078e00ff */
[----:B------:R-:W-:Y:S01]  /*8930*/  HGMMA.64x64x16.F32.BF16 R24, gdesc[UR4], RZ, !UPT, gsb0 ;  /* 0x00e00000041879f0 */ /* 0x000fe2000c0018ff */
[----:B------:R-:W-:Y:S01]  /*8940*/  R2UR UR4, R8 ;  /* 0x00000000080472ca */ /* 0x000fe200000e0000 */
[----:B------:R-:W-:Y:S01]  /*8950*/  IMAD R3, R182, -0x40, R168 ;  /* 0xffffffc0b6037824 */ /* 0x000fe200078e02a8 */
[----:B------:R-:W-:Y:S02]  /*8960*/  R2UR UR5, R9 ;  /* 0x00000000090572ca */ /* 0x000fe400000e0000 */
[----:B------:R-:W-:Y:S01]  /*8970*/  R2UR UR6, R6 ;  /* 0x00000000060672ca */ /* 0x000fe200000e0000 */
[----:B------:R-:W-:Y:S01]  /*8980*/  VIADD R6, R4, 0x4 ;  /* 0x0000000404067836 */ /* 0x000fe20000000000 */
[----:B------:R-:W-:Y:S01]  /*8990*/  R2UR UR7, R7 ;  /* 0x00000000070772ca */ /* 0x000fe200000e0000 */
[----:B------:R-:W-:Y:S01]  /*89a0*/  IMAD.MOV.U32 R7, RZ, RZ, 0x40000040 ;  /* 0x40000040ff077424 */ /* 0x000fe200078e00ff */
[----:B------:R-:W-:Y:S01]  /*89b0*/  IADD3 R3, -R190, 0x40, R3 ;  /* 0x00000040be037810 */ /* 0x000fe20007ffe103 */
[----:B------:R-:W-:-:S03]  /*89c0*/  VIADD R4, R4, 0x6 ;  /* 0x0000000604047836 */ /* 0x000fc60000000000 */
[C---:B------:R-:W-:Y:S02]  /*89d0*/  ISETP.GT.AND P5, PT, R3.reuse, RZ, PT ;  /* 0x000000ff0300720c */ /* 0x040fe40003fa4270 */
[C---:B------:R-:W-:Y:S02]  /*89e0*/  ISETP.GT.AND P4, PT, R3.reuse, 0x1, PT ;  /* 0x000000010300780c */ /* 0x040fe40003f84270 */
[C---:B------:R-:W-:Y:S02]  /*89f0*/  ISETP.GT.AND P3, PT, R3.reuse, 0x8, PT ;  /* 0x000000080300780c */ /* 0x040fe40003f64270 */
[C---:B------:R-:W-:Y:S02]  /*8a00*/  ISETP.GT.AND P2, PT, R3.reuse, 0x9, PT ;  /* 0x000000090300780c */ /* 0x040fe40003f44270 */
[C---:B------:R-:W-:Y:S02]  /*8a10*/  ISETP.GT.AND P1, PT, R3.reuse, 0x10, PT ;  /* 0x000000100300780c */ /* 0x040fe40003f24270 */
[----:B------:R-:W-:-:S02]  /*8a20*/  ISETP.GT.AND P6, PT, R3, 0x11, PT ;  /* 0x000000110300780c */ /* 0x000fc40003fc4270 */
[----:B-1----:R-:W-:Y:S01]  /*8a30*/  LOP3.LUT R60, R60, 0x7f, RZ, 0xc0, !PT ;  /* 0x0000007f3c3c7812 */ /* 0x002fe200078ec0ff */
[----:B------:R-:W-:Y:S02]  /*8a40*/  WARPGROUP.DEPBAR.LE gsb0, 0x0 ;  /* 0x00008000000079c5 */ /* 0x000fe40000010000 */
[----:B------:R-:W-:-:S06]  /*8a50*/  WARPGROUP.ARRIVE ;  /* 0x00000000000079c5 */ /* 0x000fcc0000000000 */
[----:B------:R-:W-:Y:S01]  /*8a60*/  HGMMA.64x64x16.F32.BF16 R24, gdesc[UR4], R24, gsb0 ;  /* 0x00e00000041879f0 */ /* 0x000fe20008001818 */
[----:B------:R-:W-:Y:S02]  /*8a70*/  R2UR UR4, R6 ;  /* 0x00000000060472ca */ /* 0x000fe400000e0000 */
[----:B------:R-:W-:Y:S02]  /*8a80*/  R2UR UR5, R7 ;  /* 0x00000000070572ca */ /* 0x000fe400000e0000 */
[----:B------:R-:W-:Y:S02]  /*8a90*/  R2UR UR6, R12 ;  /* 0x000000000c0672ca */ /* 0x000fe400000e0000 */
[----:B------:R-:W-:Y:S01]  /*8aa0*/  R2UR UR7, R13 ;  /* 0x000000000d0772ca */ /* 0x000fe200000e0000 */
[----:B------:R-:W-:Y:S02]  /*8ab0*/  WARPGROUP.DEPBAR.LE gsb0, 0x0 ;  /* 0x00008000000079c5 */ /* 0x000fe40000010000 */
[----:B------:R-:W-:-:S10]  /*8ac0*/  WARPGROUP.ARRIVE ;  /* 0x00000000000079c5 */ /* 0x000fd40000000000 */
        /* <DEDUP_REMOVED lines=8> */
[----:B------:R-:W-:Y:S02]  /*8b50*/  ULDC UR4, c[0x0][0x988] ;  /* 0x0002620000047ab9 */ /* 0x000fe40000000800 */
        /* <DEDUP_REMOVED lines=50> */
[----:B------:R-:W-:Y:S02]  /*8e80*/  FMNMX.FTZ R10, R79, R10, !PT ;  /* 0x0000000a4f0a7209 */ /* 0x000fe40007810000 */
[----:B------:R-:W-:Y:S02]  /*8e90*/  FSEL R45, R46, -INF , P1 ;  /* 0xff8000002e2d7808 */ /* 0x000fe40000800000 */
[----:B------:R-:W-:-:S02]  /*8ea0*/  FMNMX.FTZ R14, R81, R10, !PT ;  /* 0x0000000a510e7209 */ /* 0x000fc40007810000 */
[----:B------:R-:W-:Y:S02]  /*8eb0*/  FMNMX.FTZ R10, R13, R27, !PT ;  /* 0x0000001b0d0a7209 */ /* 0x000fe40007810000 */
[----:B------:R-:W-:Y:S01]  /*8ec0*/  FSEL R47, R47, -INF , P6 ;  /* 0xff8000002f2f7808 */ /* 0x000fe20003000000 */
[----:B------:R-:W1:Y:S01]  /*8ed0*/  SHFL.BFLY PT, R3, R14, 0x2, 0x1f ;  /* 0x0c401f000e037f89 */ /* 0x000e6200000e0000 */
[----:B------:R-:W-:Y:S02]  /*8ee0*/  FMNMX.FTZ R10, R21, R10, !PT ;  /* 0x0000000a150a7209 */ /* 0x000fe40007810000 */
[----:B------:R-:W-:Y:S02]  /*8ef0*/  FSEL R49, R50, -INF , P5 ;  /* 0xff80000032317808 */ /* 0x000fe40002800000 */
[----:B------:R-:W-:Y:S02]  /*8f00*/  FMNMX.FTZ R10, R31, R10, !PT ;  /* 0x0000000a1f0a7209 */ /* 0x000fe40007810000 */
[----:B------:R-:W-:-:S02]  /*8f10*/  FSEL R51, R51, -INF , P4 ;  /* 0xff80000033337808 */ /* 0x000fc40002000000 */
[----:B------:R-:W-:Y:S02]  /*8f20*/  FMNMX.FTZ R10, R33, R10, !PT ;  /* 0x0000000a210a7209 */ /* 0x000fe40007810000 */
[----:B------:R-:W-:Y:S02]  /*8f30*/  FSEL R53, R54, -INF , P3 ;  /* 0xff80000036357808 */ /* 0x000fe40001800000 */
[----:B------:R-:W-:Y:S02]  /*8f40*/  FMNMX.FTZ R10, R35, R10, !PT ;  /* 0x0000000a230a7209 */ /* 0x000fe40007810000 */
[----:B------:R-:W-:Y:S02]  /*8f50*/  FSEL R55, R55, -INF , P2 ;  /* 0xff80000037377808 */ /* 0x000fe40001000000 */
[----:B------:R-:W-:Y:S01]  /*8f60*/  FMNMX.FTZ R12, R37, R10, !PT ;  /* 0x0000000a250c7209 */ /* 0x000fe20007810000 */
[----:B------:R-:W-:-:S03]  /*8f70*/  IMAD.U32 R10, RZ, RZ, UR4 ;  /* 0x00000004ff0a7e24 */ /* 0x000fc6000f8e00ff */
[----:B------:R-:W-:Y:S02]  /*8f80*/  FMNMX.FTZ R12, R39, R12, !PT ;  /* 0x0000000c270c7209 */ /* 0x000fe40007810000 */
        /* <DEDUP_REMOVED lines=12> */
[----:B------:R-:W-:-:S05]  /*9050*/  FMUL.FTZ R14, R3, R10 ;  /* 0x0000000a030e7220 */ /* 0x000fca0000410000 */
[----:B------:R-:W-:-:S05]  /*9060*/  FSEL R20, R14, RZ, P1 ;  /* 0x000000ff0e147208 */ /* 0x000fca0000800000 */
[-CC-:B------:R-:W-:Y:S01]  /*9070*/  FFMA.FTZ R11, R11, R10.reuse, -R20.reuse ;  /* 0x0000000a0b0b7223 */ /* 0x180fe20000010814 */
[-CC-:B------:R-:W-:Y:S01]  /*9080*/  FFMA.FTZ R25, R25, R10.reuse, -R20.reuse ;  /* 0x0000000a19197223 */ /* 0x180fe20000010814 */
[-CC-:B------:R-:W-:Y:S01]  /*9090*/  FFMA.FTZ R57, R57, R10.reuse, -R20.reuse ;  /* 0x0000000a39397223 */ /* 0x180fe20000010814 */
[-CC-:B------:R-:W-:Y:S01]  /*90a0*/  FFMA.FTZ R29, R29, R10.reuse, -R20.reuse ;  /* 0x0000000a1d1d7223 */ /* 0x180fe20000010814 */
[----:B------:R1:W-:Y:S01]  /*90b0*/  MUFU.EX2 R152, R11 ;  /* 0x0000000b00987308 */ /* 0x0003e20000000800 */
[-CC-:B------:R-:W-:Y:S01]  /*90c0*/  FFMA.FTZ R59, R59, R10.reuse, -R20.reuse ;  /* 0x0000000a3b3b7223 */ /* 0x180fe20000010814 */
[-CC-:B------:R-:W-:Y:S01]  /*90d0*/  FFMA.FTZ R61, R61, R10.reuse, -R20.reuse ;  /* 0x0000000a3d3d7223 */ /* 0x180fe20000010814 */
[-CC-:B------:R-:W-:Y:S01]  /*90e0*/  FFMA.FTZ R63, R63, R10.reuse, -R20.reuse ;  /* 0x0000000a3f3f7223 */ /* 0x180fe20000010814 */
[-CC-:B------:R-:W-:Y:S01]  /*90f0*/  FFMA.FTZ R65, R65, R10.reuse, -R20.reuse ;  /* 0x0000000a41417223 */ /* 0x180fe20000010814 */
[-CC-:B------:R-:W-:Y:S01]  /*9100*/  FFMA.FTZ R67, R67, R10.reuse, -R20.reuse ;  /* 0x0000000a43437223 */ /* 0x180fe20000010814 */
[-CC-:B------:R-:W-:Y:S01]  /*9110*/  FFMA.FTZ R69, R69, R10.reuse, -R20.reuse ;  /* 0x0000000a45457223 */ /* 0x180fe20000010814 */
[-CC-:B------:R-:W-:Y:S01]  /*9120*/  FFMA.FTZ R71, R71, R10.reuse, -R20.reuse ;  /* 0x0000000a47477223 */ /* 0x180fe20000010814 */
[----:B------:R-:W2:Y:S01]  /*9130*/  MUFU.EX2 R25, R25 ;  /* 0x0000001900197308 */ /* 0x000ea20000000800 */
[----:B-1----:R-:W1:Y:S01]  /*9140*/  SHFL.BFLY PT, R11, R12, 0x2, 0x1f ;  /* 0x0c401f000c0b7f89 */ /* 0x002e6200000e0000 */
[-CC-:B------:R-:W-:Y:S01]  /*9150*/  FFMA.FTZ R73, R73, R10.reuse, -R20.reuse ;  /* 0x0000000a49497223 */ /* 0x180fe20000010814 */
[-CC-:B------:R-:W-:Y:S01]  /*9160*/  FFMA.FTZ R75, R75, R10.reuse, -R20.reuse ;  /* 0x0000000a4b4b7223 */ /* 0x180fe20000010814 */
[-CC-:B------:R-:W-:Y:S01]  /*9170*/  FFMA.FTZ R77, R77, R10.reuse, -R20.reuse ;  /* 0x0000000a4d4d7223 */ /* 0x180fe20000010814 */
[-CC-:B------:R-:W-:Y:S01]  /*9180*/  FFMA.FTZ R79, R79, R10.reuse, -R20.reuse ;  /* 0x0000000a4f4f7223 */ /* 0x180fe20000010814 */
[----:B------:R-:W-:-:S02]  /*9190*/  FFMA.FTZ R20, R81, R10, -R20 ;  /* 0x0000000a51147223 */ /* 0x000fc40000010814 */
[----:B------:R-:W4:Y:S08]  /*91a0*/  MUFU.EX2 R57, R57 ;  /* 0x0000003900397308 */ /* 0x000f300000000800 */
[----:B------:R-:W0:Y:S08]  /*91b0*/  MUFU.EX2 R154, R29 ;  /* 0x0000001d009a7308 */ /* 0x000e300000000800 */
[----:B------:R-:W-:Y:S01]  /*91c0*/  MUFU.EX2 R59, R59 ;  /* 0x0000003b003b7308 */ /* 0x000fe20000000800 */
[----:B-1----:R-:W-:-:S05]  /*91d0*/  FMNMX.FTZ R14, R12, R11, !PT ;  /* 0x0000000b0c0e7209 */ /* 0x002fca0007810000 */
[----:B------:R-:W1:Y:S02]  /*91e0*/  SHFL.BFLY PT, R11, R14, 0x1, 0x1f ;  /* 0x0c201f000e0b7f89 */ /* 0x000e6400000e0000 */
[----:B------:R-:W-:Y:S08]  /*91f0*/  MUFU.EX2 R156, R61 ;  /* 0x0000003d009c7308 */ /* 0x000ff00000000800 */
[----:B------:R-:W-:Y:S08]  /*9200*/  MUFU.EX2 R63, R63 ;  /* 0x0000003f003f7308 */ /* 0x000ff00000000800 */
[----:B------:R-:W-:Y:S01]  /*9210*/  MUFU.EX2 R158, R65 ;  /* 0x00000041009e7308 */ /* 0x000fe20000000800 */
[----:B-1----:R-:W-:-:S07]  /*9220*/  FMNMX.FTZ R11, R14, R11, !PT ;  /* 0x0000000b0e0b7209 */ /* 0x002fce0007810000 */
[----:B------:R-:W-:Y:S01]  /*9230*/  MUFU.EX2 R67, R67 ;  /* 0x0000004300437308 */ /* 0x000fe20000000800 */
[C---:B------:R-:W-:Y:S01]  /*9240*/  FSETP.NEU.FTZ.AND P1, PT, R11.reuse, -INF , PT ;  /* 0xff8000000b00780b */ /* 0x040fe20003f3d000 */
[----:B------:R-:W-:-:S05]  /*9250*/  FMUL.FTZ R12, R11, R10 ;  /* 0x0000000a0b0c7220 */ /* 0x000fca0000410000 */
[----:B------:R-:W-:Y:S01]  /*9260*/  FSEL R26, R12, RZ, P1 ;  /* 0x000000ff0c1a7208 */ /* 0x000fe20000800000 */
[----:B--2---:R-:W-:Y:S01]  /*9270*/  FADD.FTZ R12, R152, R25 ;  /* 0x00000019980c7221 */ /* 0x004fe20000010000 */
[----:B------:R-:W-:Y:S01]  /*9280*/  ISETP.NE.AND P1, PT, R60, RZ, PT ;  /* 0x000000ff3c00720c */ /* 0x000fe20003f25270 */
[----:B------:R-:W-:Y:S01]  /*9290*/  MUFU.EX2 R160, R69 ;  /* 0x0000004500a07308 */ /* 0x000fe20000000800 */
[----:B------:R-:W-:Y:S01]  /*92a0*/  F2FP.BF16.F32.PACK_AB R152, R25, R152 ;  /* 0x000000981998723e */ /* 0x000fe200000010ff */
[-CC-:B------:R-:W-:Y:S01]  /*92b0*/  FFMA.FTZ R13, R13, R10.reuse, -R26.reuse ;  /* 0x0000000a0d0d7223 */ /* 0x180fe2000001081a */
[-CC-:B------:R-:W-:Y:S01]  /*92c0*/  FFMA.FTZ R27, R27, R10.reuse, -R26.reuse ;  /* 0x0000000a1b1b7223 */ /* 0x180fe2000001081a */
[-CC-:B------:R-:W-:Y:S01]  /*92d0*/  FFMA.FTZ R21, R21, R10.reuse, -R26.reuse ;  /* 0x0000000a15157223 */ /* 0x180fe2000001081a */
[-CC-:B------:R-:W-:Y:S01]  /*92e0*/  FFMA.FTZ R31, R31, R10.reuse, -R26.reuse ;  /* 0x0000000a1f1f7223 */ /* 0x180fe2000001081a */
[-CC-:B------:R-:W-:Y:S01]  /*92f0*/  FFMA.FTZ R33, R33, R10.reuse, -R26.reuse ;  /* 0x0000000a21217223 */ /* 0x180fe2000001081a */
[-CC-:B------:R-:W-:Y:S01]  /*9300*/  FFMA.FTZ R35, R35, R10.reuse, -R26.reuse ;  /* 0x0000000a23237223 */ /* 0x180fe2000001081a */
[----:B------:R-:W-:Y:S01]  /*9310*/  MUFU.EX2 R13, R13 ;  /* 0x0000000d000d7308 */ /* 0x000fe20000000800 */
[-CC-:B------:R-:W-:Y:S01]  /*9320*/  FFMA.FTZ R37, R37, R10.reuse, -R26.reuse ;  /* 0x0000000a25257223 */ /* 0x180fe2000001081a */
[-CC-:B------:R-:W-:Y:S01]  /*9330*/  FFMA.FTZ R39, R39, R10.reuse, -R26.reuse ;  /* 0x0000000a27277223 */ /* 0x180fe2000001081a */
[-CC-:B------:R-:W-:Y:S01]  /*9340*/  FFMA.FTZ R41, R41, R10.reuse, -R26.reuse ;  /* 0x0000000a29297223 */ /* 0x180fe2000001081a */
[-CC-:B------:R-:W-:Y:S01]  /*9350*/  FFMA.FTZ R43, R43, R10.reuse, -R26.reuse ;  /* 0x0000000a2b2b7223 */ /* 0x180fe2000001081a */
[-CC-:B------:R-:W-:Y:S01]  /*9360*/  FFMA.FTZ R45, R45, R10.reuse, -R26.reuse ;  /* 0x0000000a2d2d7223 */ /* 0x180fe2000001081a */
[-CC-:B------:R-:W-:Y:S01]  /*9370*/  FFMA.FTZ R47, R47, R10.reuse, -R26.reuse ;  /* 0x0000000a2f2f7223 */ /* 0x180fe2000001081a */
[-CC-:B------:R-:W-:Y:S01]  /*9380*/  FFMA.FTZ R49, R49, R10.reuse, -R26.reuse ;  /* 0x0000000a31317223 */ /* 0x180fe2000001081a */
[----:B------:R4:W1:Y:S01]  /*9390*/  MUFU.EX2 R28, R27 ;  /* 0x0000001b001c7308 */ /* 0x0008620000000800 */
[-CC-:B------:R-:W-:Y:S01]  /*93a0*/  FFMA.FTZ R51, R51, R10.reuse, -R26.reuse ;  /* 0x0000000a33337223 */ /* 0x180fe2000001081a */
[-CC-:B------:R-:W-:Y:S01]  /*93b0*/  FFMA.FTZ R53, R53, R10.reuse, -R26.reuse ;  /* 0x0000000a35357223 */ /* 0x180fe2000001081a */
[----:B------:R-:W-:-:S05]  /*93c0*/  FFMA.FTZ R26, R55, R10, -R26 ;  /* 0x0000000a371a7223 */ /* 0x000fca000001081a */
[----:B------:R-:W2:Y:S01]  /*93d0*/  MUFU.EX2 R21, R21 ;  /* 0x0000001500157308 */ /* 0x000ea20000000800 */
[----:B----4-:R-:W-:Y:S01]  /*93e0*/  FADD.FTZ R27, R57, R12 ;  /* 0x0000000c391b7221 */ /* 0x010fe20000010000 */
[----:B------:R-:W-:-:S03]  /*93f0*/  @!P1 VIADD R12, R15, 0x28c40 ;  /* 0x00028c400f0c9836 */ /* 0x000fc60000000000 */
[C---:B0-----:R-:W-:Y:S01]  /*9400*/  FADD.FTZ R42, R154.reuse, R27 ;  /* 0x0000001b9a2a7221 */ /* 0x041fe20000010000 */
[----:B------:R-:W-:Y:S02]  /*9410*/  F2FP.BF16.F32.PACK_AB R154, R154, R57 ;  /* 0x000000399a9a723e */ /* 0x000fe400000010ff */
[----:B------:R-:W0:Y:S01]  /*9420*/  MUFU.EX2 R30, R31 ;  /* 0x0000001f001e7308 */ /* 0x000e220000000800 */
[----:B-1----:R-:W-:Y:S01]  /*9430*/  FADD.FTZ R40, R13, R28 ;  /* 0x0000001c0d287221 */ /* 0x002fe20000010000 */
[----:B------:R-:W-:Y:S01]  /*9440*/  FADD.FTZ R29, R59, R42 ;  /* 0x0000002a3b1d7221 */ /* 0x000fe20000010000 */
[----:B------:R-:W-:Y:S02]  /*9450*/  @!P1 PRMT R12, RZ, 0x654, R12 ;  /* 0x00000654ff0c9816 */ /* 0x000fe4000000000c */
[----:B------:R-:W-:Y:S01]  /*9460*/  F2FP.BF16.F32.PACK_AB R153, R28, R13 ;  /* 0x0000000d1c99723e */ /* 0x000fe200000010ff */
[C---:B------:R-:W-:Y:S01]  /*9470*/  FADD.FTZ R42, R156.reuse, R29 ;  /* 0x0000001d9c2a7221 */ /* 0x040fe20000010000 */
[----:B------:R1:W-:Y:S01]  /*9480*/  @!P1 SYNCS.ARRIVE.TRANS64.RED.A1T0 RZ, [R12+URZ], RZ ;  /* 0x000000ff0cff99a7 */ /* 0x0003e2000810043f */
[----:B------:R-:W4:Y:S01]  /*9490*/  MUFU.EX2 R33, R33 ;  /* 0x0000002100217308 */ /* 0x000f220000000800 */
[----:B--2---:R-:W-:Y:S01]  /*94a0*/  FADD.FTZ R27, R21, R40 ;  /* 0x00000028151b7221 */ /* 0x004fe20000010000 */
[----:B------:R-:W-:Y:S01]  /*94b0*/  FADD.FTZ R29, R63, R42 ;  /* 0x0000002a3f1d7221 */ /* 0x000fe20000010000 */
[----:B------:R-:W-:-:S03]  /*94c0*/  F2FP.BF16.F32.PACK_AB R156, R156, R59 ;  /* 0x0000003b9c9c723e */ /* 0x000fc600000010ff */
[C---:B------:R-:W-:Y:S01]  /*94d0*/  FADD.FTZ R42, R158.reuse, R29 ;  /* 0x0000001d9e2a7221 */ /* 0x040fe20000010000 */
[----:B------:R-:W-:Y:S01]  /*94e0*/  F2FP.BF16.F32.PACK_AB R158, R158, R63 ;  /* 0x0000003f9e9e723e */ /* 0x000fe200000010ff */
[----:B------:R-:W2:Y:S01]  /*94f0*/  MUFU.EX2 R32, R35 ;  /* 0x0000002300207308 */ /* 0x000ea20000000800 */
[C---:B0-----:R-:W-:Y:S01]  /*9500*/  FADD.FTZ R40, R30.reuse, R27 ;  /* 0x0000001b1e287221 */ /* 0x041fe20000010000 */
[----:B------:R-:W-:Y:S01]  /*9510*/  F2FP.BF16.F32.PACK_AB R155, R30, R21 ;  /* 0x000000151e9b723e */ /* 0x000fe200000010ff */
[----:B------:R-:W-:Y:S06]  /*9520*/  BAR.SYNC.DEFER_BLOCKING 0xf, 0x100 ;  /* 0x03c4000000007b1d */ /* 0x000fec0000010000 */
[----:B------:R-:W0:Y:S01]  /*9530*/  MUFU.EX2 R37, R37 ;  /* 0x0000002500257308 */ /* 0x000e220000000800 */
[----:B----4-:R-:W-:-:S07]  /*9540*/  FADD.FTZ R27, R33, R40 ;  /* 0x00000028211b7221 */ /* 0x010fce0000010000 */
[----:B------:R-:W4:Y:S01]  /*9550*/  MUFU.EX2 R34, R39 ;  /* 0x0000002700227308 */ /* 0x000f220000000800 */
[C---:B--2---:R-:W-:Y:S01]  /*9560*/  FADD.FTZ R40, R32.reuse, R27 ;  /* 0x0000001b20287221 */ /* 0x044fe20000010000 */
[----:B------:R-:W-:Y:S01]  /*9570*/  FADD.FTZ R27, R67, R42 ;  /* 0x0000002a431b7221 */ /* 0x000fe20000010000 */
[----:B------:R-:W-:-:S03]  /*9580*/  F2FP.BF16.F32.PACK_AB R157, R32, R33 ;  /* 0x00000021209d723e */ /* 0x000fc600000010ff */
[C---:B------:R-:W-:Y:S01]  /*9590*/  FADD.FTZ R42, R160.reuse, R27 ;  /* 0x0000001ba02a7221 */ /* 0x040fe20000010000 */
[----:B------:R-:W-:Y:S01]  /*95a0*/  F2FP.BF16.F32.PACK_AB R160, R160, R67 ;  /* 0x00000043a0a0723e */ /* 0x000fe200000010ff */
[----:B------:R-:W2:Y:S01]  /*95b0*/  MUFU.EX2 R41, R41 ;  /* 0x0000002900297308 */ /* 0x000ea20000000800 */
[----:B0-----:R-:W-:Y:S01]  /*95c0*/  FADD.FTZ R25, R37, R40 ;  /* 0x0000002825197221 */ /* 0x001fe20000010000 */
[----:B------:R0:W-:Y:S06]  /*95d0*/  STSM.16.M88.4 [R194+0x26800], R152 ;  /* 0x02680098c2007844 */ /* 0x0001ec0000000200 */
[----:B------:R-:W3:Y:S01]  /*95e0*/  MUFU.EX2 R36, R43 ;  /* 0x0000002b00247308 */ /* 0x000ee20000000800 */
[C---:B----4-:R-:W-:Y:S01]  /*95f0*/  FADD.FTZ R40, R34.reuse, R25 ;  /* 0x0000001922287221 */ /* 0x050fe20000010000 */
[----:B------:R-:W-:-:S05]  /*9600*/  F2FP.BF16.F32.PACK_AB R159, R34, R37 ;  /* 0x00000025229f723e */ /* 0x000fca00000010ff */
[----:B------:R0:W-:Y:S01]  /*9610*/  STSM.16.M88.4 [R195], R156 ;  /* 0x0000009cc3007844 */ /* 0x0001e20000000200 */
[----:B------:R-:W4:Y:S01]  /*9620*/  MUFU.EX2 R71, R71 ;  /* 0x0000004700477308 */ /* 0x000f220000000800 */
[----:B--2---:R-:W-:-:S07]  /*9630*/  FADD.FTZ R13, R41, R40 ;  /* 0x00000028290d7221 */ /* 0x004fce0000010000 */
[----:B------:R-:W2:Y:S01]  /*9640*/  MUFU.EX2 R45, R45 ;  /* 0x0000002d002d7308 */ /* 0x000ea20000000800 */
[C---:B---3--:R-:W-:Y:S01]  /*9650*/  FADD.FTZ R28, R36.reuse, R13 ;  /* 0x0000000d241c7221 */ /* 0x048fe20000010000 */
[----:B------:R-:W-:-:S06]  /*9660*/  F2FP.BF16.F32.PACK_AB R161, R36, R41 ;  /* 0x0000002924a1723e */ /* 0x000fcc00000010ff */
[----:B------:R-:W3:Y:S01]  /*9670*/  MUFU.EX2 R24, R73 ;  /* 0x0000004900187308 */ /* 0x000ee20000000800 */
[----:B----4-:R-:W-:-:S07]  /*9680*/  FADD.FTZ R13, R71, R42 ;  /* 0x0000002a470d7221 */ /* 0x010fce0000010000 */
[----:B------:R-:W4:Y:S01]  /*9690*/  MUFU.EX2 R38, R47 ;  /* 0x0000002f00267308 */ /* 0x000f220000000800 */
[----:B--2---:R-:W-:-:S07]  /*96a0*/  FADD.FTZ R21, R45, R28 ;  /* 0x0000001c2d157221 */ /* 0x004fce0000010000 */
[----:B------:R-:W-:Y:S01]  /*96b0*/  MUFU.EX2 R75, R75 ;  /* 0x0000004b004b7308 */ /* 0x000fe20000000800 */
[C---:B---3--:R-:W-:Y:S01]  /*96c0*/  F2FP.BF16.F32.PACK_AB R162, R24.reuse, R71 ;  /* 0x0000004718a2723e */ /* 0x048fe200000010ff */
[----:B------:R-:W-:-:S06]  /*96d0*/  FADD.FTZ R24, R24, R13 ;  /* 0x0000000d18187221 */ /* 0x000fcc0000010000 */
[----:B------:R-:W2:Y:S01]  /*96e0*/  MUFU.EX2 R14, R77 ;  /* 0x0000004d000e7308 */ /* 0x000ea20000000800 */
[C---:B----4-:R-:W-:Y:S01]  /*96f0*/  F2FP.BF16.F32.PACK_AB R163, R38.reuse, R45 ;  /* 0x0000002d26a3723e */ /* 0x050fe200000010ff */
[----:B------:R-:W-:-:S04]  /*9700*/  FADD.FTZ R38, R38, R21 ;  /* 0x0000001526267221 */ /* 0x000fc80000010000 */
[----:B------:R0:W-:Y:S02]  /*9710*/  STSM.16.M88.4 [R197], R160 ;  /* 0x000000a0c5007844 */ /* 0x0001e40000000200 */
[----:B------:R-:W-:Y:S08]  /*9720*/  MUFU.EX2 R49, R49 ;  /* 0x0000003100317308 */ /* 0x000ff00000000800 */
[----:B-1----:R-:W1:Y:S01]  /*9730*/  MUFU.EX2 R12, R51 ;  /* 0x00000033000c7308 */ /* 0x002e620000000800 */
[----:B--2---:R-:W-:Y:S01]  /*9740*/  F2FP.BF16.F32.PACK_AB R164, R14, R75 ;  /* 0x0000004b0ea4723e */ /* 0x004fe200000010ff */
[----:B------:R-:W-:-:S04]  /*9750*/  FADD.FTZ R75, R75, R24 ;  /* 0x000000184b4b7221 */ /* 0x000fc80000010000 */
[----:B------:R-:W-:Y:S02]  /*9760*/  FADD.FTZ R14, R14, R75 ;  /* 0x0000004b0e0e7221 */ /* 0x000fe40000010000 */
[----:B------:R-:W-:Y:S08]  /*9770*/  MUFU.EX2 R79, R79 ;  /* 0x0000004f004f7308 */ /* 0x000ff00000000800 */
[----:B------:R-:W2:Y:S01]  /*9780*/  MUFU.EX2 R20, R20 ;  /* 0x0000001400147308 */ /* 0x000ea20000000800 */
[----:B-1----:R-:W-:Y:S01]  /*9790*/  F2FP.BF16.F32.PACK_AB R165, R12, R49 ;  /* 0x000000310ca5723e */ /* 0x002fe200000010ff */
[----:B------:R-:W-:-:S04]  /*97a0*/  FADD.FTZ R49, R49, R38 ;  /* 0x0000002631317221 */ /* 0x000fc80000010000 */
[----:B------:R-:W-:Y:S02]  /*97b0*/  FADD.FTZ R12, R12, R49 ;  /* 0x000000310c0c7221 */ /* 0x000fe40000010000 */
[----:B------:R-:W1:Y:S08]  /*97c0*/  MUFU.EX2 R53, R53 ;  /* 0x0000003500357308 */ /* 0x000e700000000800 */
[----:B------:R-:W3:Y:S01]  /*97d0*/  MUFU.EX2 R26, R26 ;  /* 0x0000001a001a7308 */ /* 0x000ee20000000800 */
[----:B--2---:R-:W-:Y:S01]  /*97e0*/  F2FP.BF16.F32.PACK_AB R166, R20, R79 ;  /* 0x0000004f14a6723e */ /* 0x004fe200000010ff */
[----:B------:R-:W-:Y:S01]  /*97f0*/  FADD.FTZ R79, R79, R14 ;  /* 0x0000000e4f4f7221 */ /* 0x000fe20000010000 */
[----:B-1----:R-:W-:-:S03]  /*9800*/  FADD.FTZ R13, R53, R12 ;  /* 0x0000000c350d7221 */ /* 0x002fc60000010000 */
[----:B------:R-:W-:Y:S01]  /*9810*/  FADD.FTZ R12, R20, R79 ;  /* 0x0000004f140c7221 */ /* 0x000fe20000010000 */
[C---:B---3--:R-:W-:Y:S01]  /*9820*/  F2FP.BF16.F32.PACK_AB R167, R26.reuse, R53 ;  /* 0x000000351aa7723e */ /* 0x048fe200000010ff */
[----:B------:R-:W-:-:S04]  /*9830*/  FADD.FTZ R13, R26, R13 ;  /* 0x0000000d1a0d7221 */ /* 0x000fc80000010000 */
[----:B------:R0:W-:Y:S01]  /*9840*/  STSM.16.M88.4 [R196], R164 ;  /* 0x000000a4c4007844 */ /* 0x0001e20000000200 */
[----:B------:R-:W-:Y:S05]  /*9850*/  @!P0 BRA `(.L_x_540) ;  /* 0x0000000000048947 */ /* 0x000fea0003800000 */
[----:B------:R-:W-:Y:S01]  /*9860*/  BPT.TRAP 0x1 ;  /* 0x000000040000795c */ /* 0x000fe20000300000 */
.L_x_540:
[----:B------:R1:W2:Y:S01]  /*9870*/  SYNCS.PHASECHK.TRANS64.TRYWAIT P2, [R15+URZ+0x28c50], R58 ;  /* 0x028c503a0f0075a7 */ /* 0x0002a2000804017f */
[----:B------:R-:W-:Y:S05]  /*9880*/  @!P0 BRA `(.L_x_541) ;  /* 0x0000000000048947 */ /* 0x000fea0003800000 */
[----:B------:R-:W-:Y:S01]  /*9890*/  BPT.TRAP 0x1 ;  /* 0x000000040000795c */ /* 0x000fe20000300000 */
.L_x_541:
[----:B------:R-:W-:Y:S01]  /*98a0*/  LOP3.LUT R14, R56, 0x2000000, RZ, 0xfc, !PT ;  /* 0x02000000380e7812 */ /* 0x000fe200078efcff */
[----:B------:R-:W-:Y:S01]  /*98b0*/  ULDC UR36, c[0x0][0x988] ;  /* 0x0002620000247ab9 */ /* 0x000fe20000000800 */
[----:B------:R-:W-:Y:S01]  /*98c0*/  BSSY B0, `(.L_x_542) ;  /* 0x0000006000007945 */ /* 0x000fe20003800000 */
[----:B------:R-:W-:Y:S02]  /*98d0*/  IMAD.MOV.U32 R21, RZ, RZ, 0x40000040 ;  /* 0x40000040ff157424 */ /* 0x000fe400078e00ff */
[----:B------:R-:W-:Y:S01]  /*98e0*/  IMAD R20, R18, 0x1000, R14 ;  /* 0x0000100012147824 */ /* 0x000fe200078e020e */
[----:B--2---:R-:W-:Y:S06]  /*98f0*/  @P2 BRA `(.L_x_543) ;  /* 0x0000000000082947 */ /* 0x004fec0003800000 */
[----:B------:R-:W2:Y:S02]  /*9900*/  SYNCS.PHASECHK.TRANS64.TRYWAIT P2, [R15+URZ+0x28c50], R58 ;  /* 0x028c503a0f0075a7 */ /* 0x000ea4000804017f */
[----:B--2---:R-:W-:Y:S05]  /*9910*/  @!P2 BRA `(.L_x_544) ;  /* 0x000000b40014a947 */ /* 0x004fea0003800000 */
.L_x_543:
[----:B------:R-:W-:Y:S05]  /*9920*/  BSYNC B0 ;  /* 0x0000000000007941 */ /* 0x000fea0003800000 */
.L_x_542:
[----:B------:R-:W-:Y:S01]  /*9930*/  R2UR UR6, R20 ;  /* 0x00000000140672ca */ /* 0x000fe200000e0000 */
[----:B-12---:R-:W-:Y:S01]  /*9940*/  WARPGROUP.ARRIVE ;  /* 0x00000000000079c5 */ /* 0x006fe20000000000 */
[----:B------:R-:W-:Y:S01]  /*9950*/  R2UR UR7, R21 ;  /* 0x00000000150772ca */ /* 0x000fe200000e0000 */
[----:B------:R-:W-:Y:S01]  /*9960*/  IMAD.MOV.U32 R21, RZ, RZ, 0x40000040 ;  /* 0x40000040ff157424 */ /* 0x000fe200078e00ff */
[----:B------:R-:W-:Y:S01]  /*9970*/  ISETP.GE.AND P2, PT, R168, 0x41, PT ;  /* 0x00000041a800780c */ /* 0x000fe20003f46270 */
[----:B------:R-:W-:Y:S01]  /*9980*/  @!P1 VIADD R15, R15, 0x28c60 ;  /* 0x00028c600f0f9836 */ /* 0x000fe20000000000 */
[----:B------:R-:W-:Y:S04]  /*9990*/  BSSY B0, `(.L_x_545) ;  /* 0x00001ca000007945 */ /* 0x000fe80003800000 */
[----:B------:R-:W-:-:S05]  /*99a0*/  @!P1 PRMT R15, RZ, 0x654, R15 ;  /* 0x00000654ff0f9816 */ /* 0x000fca000000000f */
[----:B------:R-:W-:Y:S03]  /*99b0*/  HGMMA.64x256x16.F32.BF16 R24, R152, gdesc[UR4].tnspB, RZ, !UPT, gsb0 ;  /* 0x43e0000498187df0 */ /* 0x000fe6000c0018ff */
[----:B------:R-:W-:Y:S02]  /*99c0*/  WARPGROUP.DEPBAR.LE gsb0, 0x0 ;  /* 0x00008000000079c5 */ /* 0x000fe40000010000 */
[----:B0-----:R-:W-:Y:S01]  /*99d0*/  IMAD.MOV.U32 R153, RZ, RZ, 0x40000040 ;  /* 0x40000040ff997424 */ /* 0x001fe200078e00ff */
[----:B------:R-:W-:Y:S01]  /*99e0*/  IADD3 R152, R20, 0x80, RZ ;  /* 0x0000008014987810 */ /* 0x000fe20007ffe0ff */
[----:B------:R-:W-:-:S03]  /*99f0*/  WARPGROUP.ARRIVE ;  /* 0x00000000000079c5 */ /* 0x000fc60000000000 */
[----:B------:R-:W-:Y:S01]  /*9a00*/  R2UR UR6, R152 ;  /* 0x00000000980672ca */ /* 0x000fe200000e0000 */
[C---:B------:R-:W-:Y:S01]  /*9a10*/  VIADD R152, R20.reuse, 0x100 ;  /* 0x0000010014987836 */ /* 0x040fe20000000000 */
[----:B------:R-:W-:Y:S01]  /*9a20*/  R2UR UR7, R153 ;  /* 0x00000000990772ca */ /* 0x000fe200000e0000 */
[----:B------:R-:W-:Y:S02]  /*9a30*/  IMAD.MOV.U32 R153, RZ, RZ, 0x40000040 ;  /* 0x40000040ff997424 */ /* 0x000fe400078e00ff */
[----:B------:R-:W-:-:S13]  /*9a40*/  VIADD R20, R20, 0x180 ;  /* 0x0000018014147836 */ /* 0x000fda0000000000 */
[----:B------:R-:W-:Y:S01]  /*9a50*/  HGMMA.64x256x16.F32.BF16 R24, R156, gdesc[UR4].tnspB, R24, gsb0 ;  /* 0x43e000049c187df0 */ /* 0x000fe20008001818 */
[----:B------:R-:W-:Y:S02]  /*9a60*/  R2UR UR6, R152 ;  /* 0x00000000980672ca */ /* 0x000fe400000e0000 */
[----:B------:R-:W-:Y:S01]  /*9a70*/  R2UR UR7, R153 ;  /* 0x00000000990772ca */ /* 0x000fe200000e0000 */
[----:B------:R-:W-:Y:S02]  /*9a80*/  WARPGROUP.DEPBAR.LE gsb0, 0x0 ;  /* 0x00008000000079c5 */ /* 0x000fe40000010000 */
[----:B------:R-:W-:-:S15]  /*9a90*/  WARPGROUP.ARRIVE ;  /* 0x00000000000079c5 */ /* 0x000fde0000000000 */
[----:B------:R-:W-:-:S07]  /*9aa0*/  NOP ;  /* 0x0000000000007918 */ /* 0x000fce0000000000 */
[----:B------:R-:W-:Y:S01]  /*9ab0*/  HGMMA.64x256x16.F32.BF16 R24, R160, gdesc[UR4].tnspB, R24, gsb0 ;  /* 0x43e00004a0187df0 */ /* 0x000fe20008001818 */
[----:B------:R-:W-:Y:S02]  /*9ac0*/  R2UR UR6, R20 ;  /* 0x00000000140672ca */ /* 0x000fe400000e0000 */
[----:B------:R-:W-:Y:S01]  /*9ad0*/  R2UR UR7, R21 ;  /* 0x00000000150772ca */ /* 0x000fe200000e0000 */
[----:B------:R-:W-:Y:S02]  /*9ae0*/  WARPGROUP.DEPBAR.LE gsb0, 0x0 ;  /* 0x00008000000079c5 */ /* 0x000fe40000010000 */
[----:B------:R-:W-:-:S15]  /*9af0*/  WARPGROUP.ARRIVE ;  /* 0x00000000000079c5 */ /* 0x000fde0000000000 */
[----:B------:R-:W-:-:S07]  /*9b00*/  NOP ;  /* 0x0000000000007918 */ /* 0x000fce0000000000 */
[----:B------:R-:W-:Y:S03]  /*9b10*/  HGMMA.64x256x16.F32.BF16 R24, R164, gdesc[UR4].tnspB, R24, gsb0 ;  /* 0x43e00004a4187df0 */ /* 0x000fe60008001818 */
[----:B------:R-:W-:Y:S02]  /*9b20*/  WARPGROUP.DEPBAR.LE gsb0, 0x0 ;  /* 0x00008000000079c5 */ /* 0x000fe40000010000 */
[----:B------:R-:W-:Y:S01]  /*9b30*/  @!PT LDS RZ, [RZ] ;  /* 0x00000000fffff984 */ /* 0x000fe20000000800 */
[----:B------:R-:W-:Y:S01]  /*9b40*/  @!PT LDS RZ, [RZ] ;  /* 0x00000000fffff984 */ /* 0x000fe20000000800 */
[----:B------:R-:W-:Y:S01]  /*9b50*/  @!PT LDS RZ, [RZ] ;  /* 0x00000000fffff984 */ /* 0x000fe20000000800 */
[----:B------:R-:W-:Y:S01]  /*9b60*/  @!PT LDS RZ, [RZ] ;  /* 0x00000000fffff984 */ /* 0x000fe20000000800 */
[----:B------:R0:W-:Y:S06]  /*9b70*/  MEMBAR.ALL.CTA ;  /* 0x0000000000007992 */ /* 0x0001ec0000008000 */
[----:B0-----:R-:W0:Y:S02]  /*9b80*/  FENCE.VIEW.ASYNC.S ;  /* 0x00000000000073c6 */ /* 0x001e240000000000 */
[----:B0-----:R-:W-:Y:S01]  /*9b90*/  NOP ;  /* 0x0000000000007918 */ /* 0x001fe20000000000 */
[----:B------:R-:W-:Y:S06]  /*9ba0*/  BAR.ARV 0xe, 0x100 ;  /* 0x0384000000007b1d */ /* 0x000fec0000002000 */
[----:B------:R0:W-:Y:S01]  /*9bb0*/  @!P1 SYNCS.ARRIVE.TRANS64.RED.A1T0 RZ, [R15+URZ], RZ ;  /* 0x000000ff0fff99a7 */ /* 0x0001e2000810043f */
[----:B------:R-:W-:Y:S05]  /*9bc0*/  @!P2 BRA `(.L_x_546) ;  /* 0x000000180098a947 */ /* 0x000fea0003800000 */
[----:B------:R-:W-:Y:S01]  /*9bd0*/  VIADD R211, R182, 0xfffffffe ;  /* 0xfffffffeb6d37836 */ /* 0x000fe20000000000 */
[----:B------:R-:W-:Y:S01]  /*9be0*/  MOV R218, R3 ;  /* 0x0000000300da7202 */ /* 0x000fe20000000f00 */
[----:B------:R-:W-:Y:S02]  /*9bf0*/  IMAD.MOV.U32 R216, RZ, RZ, R11 ;  /* 0x000000ffffd87224 */ /* 0x000fe400078e000b */
[----:B------:R-:W-:-:S07]  /*9c00*/  IMAD.MOV.U32 R217, RZ, RZ, R18 ;  /* 0x000000ffffd97224 */ /* 0x000fce00078e0012 */
.L_x_557:
[----:B------:R-:W-:Y:S01]  /*9c10*/  VIADD R18, R217, 0x1 ;  /* 0x00000001d9127836 */ /* 0x000fe20000000000 */
[C---:B------:R-:W-:Y:S01]  /*9c20*/  ISETP.GT.AND P2, PT, R211.reuse, RZ, PT ;  /* 0x000000ffd300720c */ /* 0x040fe20003f44270 */
[----:B------:R-:W-:-:S03]  /*9c30*/  VIADD R211, R211, 0xffffffff ;  /* 0xffffffffd3d37836 */ /* 0x000fc60000000000 */
[----:B------:R-:W-:-:S04]  /*9c40*/  ISETP.NE.AND P3, PT, R18, 0x2, PT ;  /* 0x000000021200780c */ /* 0x000fc80003f65270 */
[----:B------:R-:W-:Y:S02]  /*9c50*/  SEL R10, RZ, 0x1, P3 ;  /* 0x00000001ff0a7807 */ /* 0x000fe40001800000 */
[----:B------:R-:W-:Y:S02]  /*9c60*/  SEL R18, R18, RZ, P3 ;  /* 0x000000ff12127207 */ /* 0x000fe40001800000 */
[----:B------:R-:W-:Y:S01]  /*9c70*/  LOP3.LUT R23, R23, R10, RZ, 0x3c, !PT ;  /* 0x0000000a17177212 */ /* 0x000fe200078e3cff */
[----:B-1----:R-:W-:Y:S06]  /*9c80*/  @!P0 BRA `(.L_x_547) ;  /* 0x0000000000048947 */ /* 0x002fec0003800000 */
[----:B------:R-:W-:Y:S01]  /*9c90*/  BPT.TRAP 0x1 ;  /* 0x000000040000795c */ /* 0x000fe20000300000 */
.L_x_547:
[----:B0-----:R-:W-:Y:S01]  /*9ca0*/  IMAD R15, R18, 0x8, R2 ;  /* 0x00000008120f7824 */ /* 0x001fe200078e0202 */
[----:B------:R-:W-:-:S04]  /*9cb0*/  SHF.L.U32 R213, R23, 0x1f, RZ ;  /* 0x0000001f17d57819 */ /* 0x000fc800000006ff */
[----:B------:R0:W1:Y:S01]  /*9cc0*/  SYNCS.PHASECHK.TRANS64.TRYWAIT P3, [R15+URZ+0x28c30], R213 ;  /* 0x028c30d50f0075a7 */ /* 0x000062000806017f */
[----:B------:R-:W-:Y:S05]  /*9cd0*/  @!P0 BRA `(.L_x_548) ;  /* 0x0000000000048947 */ /* 0x000fea0003800000 */
[----:B------:R-:W-:Y:S01]  /*9ce0*/  BPT.TRAP 0x1 ;  /* 0x000000040000795c */ /* 0x000fe20000300000 */
.L_x_548:
[----:B------:R-:W-:Y:S01]  /*9cf0*/  VIADD R3, R2, 0x20400 ;  /* 0x0002040002037836 */ /* 0x000fe20000000000 */
[----:B------:R-:W-:Y:S01]  /*9d00*/  BSSY B1, `(.L_x_549) ;  /* 0x0000009000017945 */ /* 0x000fe20003800000 */
[----:B------:R-:W-:Y:S02]  /*9d10*/  IMAD R10, R18, 0x200, R0 ;  /* 0x00000200120a7824 */ /* 0x000fe400078e0200 */
[----:B------:R-:W-:Y:S01]  /*9d20*/  IMAD.MOV.U32 R11, RZ, RZ, 0x40000040 ;  /* 0x40000040ff0b7424 */ /* 0x000fe200078e00ff */
[----:B------:R-:W-:-:S04]  /*9d30*/  SHF.R.U32.HI R3, RZ, 0x4, R3 ;  /* 0x00000004ff037819 */ /* 0x000fc80000011603 */
[----:B------:R-:W-:-:S04]  /*9d40*/  LOP3.LUT R3, R3, 0x3fff, RZ, 0xc0, !PT ;  /* 0x00003fff03037812 */ /* 0x000fc800078ec0ff */
[----:B------:R-:W-:Y:S01]  /*9d50*/  LOP3.LUT R20, R3, 0x10000, RZ, 0xfc, !PT ;  /* 0x0001000003147812 */ /* 0x000fe200078efcff */
[----:B-1----:R-:W-:Y:S06]  /*9d60*/  @P3 BRA `(.L_x_550) ;  /* 0x0000000000083947 */ /* 0x002fec0003800000 */
[----:B------:R-:W1:Y:S02]  /*9d70*/  SYNCS.PHASECHK.TRANS64.TRYWAIT P3, [R15+URZ+0x28c30], R213 ;  /* 0x028c30d50f0075a7 */ /* 0x000e64000806017f */
[----:B-1----:R-:W-:Y:S05]  /*9d80*/  @!P3 BRA `(.L_x_551) ;  /* 0x000000b0000cb947 */ /* 0x002fea0003800000 */
.L_x_550:
[----:B------:R-:W-:Y:S05]  /*9d90*/  BSYNC B1 ;  /* 0x0000000000017941 */ /* 0x000fea0003800000 */
.L_x_549:
[----:B------:R-:W-:Y:S01]  /*9da0*/  IMAD.MOV.U32 R21, RZ, RZ, 0x40000040 ;  /* 0x40000040ff157424 */ /* 0x000fe200078e00ff */
[----:B------:R-:W-:Y:S01]  /*9db0*/  R2UR UR6, R10 ;  /* 0x000000000a0672ca */ /* 0x000fe200000e0000 */
[----:B------:R-:W-:Y:S01]  /*9dc0*/  WARPGROUP.ARRIVE ;  /* 0x00000000000079c5 */ /* 0x000fe20000000000 */
[----:B------:R-:W-:Y:S01]  /*9dd0*/  R2UR UR7, R11 ;  /* 0x000000000b0772ca */ /* 0x000fe200000e0000 */
[----:B------:R-:W-:Y:S01]  /*9de0*/  IMAD.MOV.U32 R11, RZ, RZ, 0x40000040 ;  /* 0x40000040ff0b7424 */ /* 0x000fe200078e00ff */
[----:B------:R-:W-:Y:S02]  /*9df0*/  R2UR UR4, R20 ;  /* 0x00000000140472ca */ /* 0x000fe400000e0000 */
[----:B------:R-:W-:Y:S01]  /*9e00*/  R2UR UR5, R21 ;  /* 0x00000000150572ca */ /* 0x000fe200000e0000 */
[----:B------:R-:W-:Y:S01]  /*9e10*/  IMAD.MOV.U32 R21, RZ, RZ, 0x40000040 ;  /* 0x40000040ff157424 */ /* 0x000fe200078e00ff */
[----:B------:R-:W-:-:S11]  /*9e20*/  IADD3 R20, R10, 0x2, RZ ;  /* 0x000000020a147810 */ /* 0x000fd60007ffe0ff */
[----:B------:R-:W-:Y:S01]  /*9e30*/  HGMMA.64x64x16.F32.BF16 R152, gdesc[UR4], RZ, !UPT, gsb0 ;  /* 0x00e00000049879f0 */ /* 0x000fe2000c0018ff */
[----:B------:R-:W-:Y:S01]  /*9e40*/  R2UR UR6, R20 ;  /* 0x00000000140672ca */ /* 0x000fe200000e0000 */
[----:B------:R-:W-:Y:S01]  /*9e50*/  VIADD R20, R10, 0x4 ;  /* 0x000000040a147836 */ /* 0x000fe20000000000 */
[----:B------:R-:W-:Y:S01]  /*9e60*/  R2UR UR7, R21 ;  /* 0x00000000150772ca */ /* 0x000fe200000e0000 */
[----:B------:R-:W-:Y:S01]  /*9e70*/  IMAD.MOV.U32 R21, RZ, RZ, 0x40000040 ;  /* 0x40000040ff157424 */ /* 0x000fe200078e00ff */
[----:B------:R-:W-:Y:S01]  /*9e80*/  R2UR UR4, R8 ;  /* 0x00000000080472ca */ /* 0x000fe200000e0000 */
[----:B------:R-:W-:Y:S01]  /*9e90*/  VIADD R10, R10, 0x6 ;  /* 0x000000060a0a7836 */ /* 0x000fe20000000000 */
        /* <DEDUP_REMOVED lines=17> */
[----:B------:R-:W-:Y:S03]  /*9fb0*/  HGMMA.64x64x16.F32.BF16 R152, gdesc[UR4], R152, gsb0 ;  /* 0x00e00000049879f0 */ /* 0x000fe60008001898 */
        /* <DEDUP_REMOVED lines=17> */
[----:B------:R-:W2:Y:S02]  /*a0d0*/  SHFL.BFLY PT, R10, R21, 0x2, 0x1f ;  /* 0x0c401f00150a7f89 */ /* 0x000ea400000e0000 */
[----:B--2---:R-:W-:Y:S02]  /*a0e0*/  FMNMX.FTZ R219, R21, R10, !PT ;  /* 0x0000000a15db7209 */ /* 0x004fe40007810000 */
[----:B------:R-:W-:-:S03]  /*a0f0*/  FMNMX.FTZ R10, R154, R216, !PT ;  /* 0x000000d89a0a7209 */ /* 0x000fc60007810000 */
[----:B------:R-:W2:Y:S01]  /*a100*/  SHFL.BFLY PT, R20, R219, 0x1, 0x1f ;  /* 0x0c201f00db147f89 */ /* 0x000ea200000e0000 */
[----:B------:R-:W-:-:S04]  /*a110*/  FMNMX.FTZ R3, R155, R10, !PT ;  /* 0x0000000a9b037209 */ /* 0x000fc80007810000 */
[----:B------:R-:W-:-:S04]  /*a120*/  FMNMX.FTZ R10, R158, R3, !PT ;  /* 0x000000039e0a7209 */ /* 0x000fc80007810000 */
[----:B------:R-:W-:Y:S01]  /*a130*/  FMNMX.FTZ R11, R159, R10, !PT ;  /* 0x0000000a9f0b7209 */ /* 0x000fe20007810000 */
[----:B------:R-:W-:Y:S01]  /*a140*/  IMAD.U32 R10, RZ, RZ, UR36 ;  /* 0x00000024ff0a7e24 */ /* 0x000fe2000f8e00ff */
[----:B--2---:R-:W-:Y:S02]  /*a150*/  FMNMX.FTZ R3, R219, R20, !PT ;  /* 0x00000014db037209 */ /* 0x004fe40007810000 */
[----:B------:R-:W-:-:S03]  /*a160*/  FMNMX.FTZ R20, R162, R11, !PT ;  /* 0x0000000ba2147209 */ /* 0x000fc60007810000 */
[----:B------:R-:W-:Y:S01]  /*a170*/  FADD.FTZ R221, -R3, R218 ;  /* 0x000000da03dd7221 */ /* 0x000fe20000010100 */
[----:B------:R-:W-:Y:S01]  /*a180*/  FMNMX.FTZ R11, R163, R20, !PT ;  /* 0x00000014a30b7209 */ /* 0x000fe20007810000 */
[-C--:B------:R-:W-:Y:S02]  /*a190*/  FMUL.FTZ R219, R3, R10.reuse ;  /* 0x0000000a03db7220 */ /* 0x080fe40000410000 */
[-C--:B------:R-:W-:Y:S01]  /*a1a0*/  FMUL.FTZ R21, R221, R10.reuse ;  /* 0x0000000add157220 */ /* 0x080fe20000410000 */
[----:B------:R-:W-:Y:S01]  /*a1b0*/  FMNMX.FTZ R20, R166, R11, !PT ;  /* 0x0000000ba6147209 */ /* 0x000fe20007810000 */
[-CC-:B------:R-:W-:Y:S01]  /*a1c0*/  FFMA.FTZ R152, R152, R10.reuse, -R219.reuse ;  /* 0x0000000a98987223 */ /* 0x180fe200000108db */
[-CC-:B------:R-:W-:Y:S01]  /*a1d0*/  FFMA.FTZ R153, R153, R10.reuse, -R219.reuse ;  /* 0x0000000a99997223 */ /* 0x180fe200000108db */
[--C-:B------:R-:W-:Y:S01]  /*a1e0*/  FFMA.FTZ R156, R156, R10, -R219.reuse ;  /* 0x0000000a9c9c7223 */ /* 0x100fe200000108db */
[----:B------:R-:W-:Y:S01]  /*a1f0*/  FMNMX.FTZ R11, R167, R20, !PT ;  /* 0x00000014a70b7209 */ /* 0x000fe20007810000 */
[-CC-:B------:R-:W-:Y:S01]  /*a200*/  FFMA.FTZ R157, R157, R10.reuse, -R219.reuse ;  /* 0x0000000a9d9d7223 */ /* 0x180fe200000108db */
[-CC-:B------:R-:W-:Y:S01]  /*a210*/  FFMA.FTZ R160, R160, R10.reuse, -R219.reuse ;  /* 0x0000000aa0a07223 */ /* 0x180fe200000108db */
[-CC-:B------:R-:W-:Y:S01]  /*a220*/  FFMA.FTZ R161, R161, R10.reuse, -R219.reuse ;  /* 0x0000000aa1a17223 */ /* 0x180fe200000108db */
        /* <DEDUP_REMOVED lines=13> */
[----:B------:R-:W-:Y:S01]  /*a300*/  FFMA.FTZ R181, R181, R10, -R219 ;  /* 0x0000000ab5b57223 */ /* 0x000fe200000108db */
[----:B------:R-:W2:Y:S02]  /*a310*/  MUFU.EX2 R21, R21 ;  /* 0x0000001500157308 */ /* 0x000ea40000000800 */
[----:B------:R-:W-:-:S04]  /*a320*/  FMNMX.FTZ R20, R178, R11, !PT ;  /* 0x0000000bb2147209 */ /* 0x000fc80007810000 */
[----:B------:R-:W-:Y:S02]  /*a330*/  FMNMX.FTZ R11, R179, R20, !PT ;  /* 0x00000014b30b7209 */ /* 0x000fe40007810000 */
[----:B------:R-:W3:Y:S02]  /*a340*/  MUFU.EX2 R152, R152 ;  /* 0x0000009800987308 */ /* 0x000ee40000000800 */
[----:B------:R-:W-:-:S04]  /*a350*/  FMNMX.FTZ R20, R182, R11, !PT ;  /* 0x0000000bb6147209 */ /* 0x000fc80007810000 */
[----:B------:R-:W-:Y:S02]  /*a360*/  FMNMX.FTZ R20, R183, R20, !PT ;  /* 0x00000014b7147209 */ /* 0x000fe40007810000 */
[----:B------:R-:W4:Y:S01]  /*a370*/  MUFU.EX2 R153, R153 ;  /* 0x0000009900997308 */ /* 0x000f220000000800 */
[-C--:B--2---:R-:W-:Y:S01]  /*a380*/  FMUL.FTZ R24, R24, R21.reuse ;  /* 0x0000001518187220 */ /* 0x084fe20000410000 */
[-C--:B------:R-:W-:Y:S01]  /*a390*/  FMUL.FTZ R25, R25, R21.reuse ;  /* 0x0000001519197220 */ /* 0x080fe20000410000 */
[----:B------:R-:W2:Y:S01]  /*a3a0*/  SHFL.BFLY PT, R11, R20, 0x2, 0x1f ;  /* 0x0c401f00140b7f89 */ /* 0x000ea200000e0000 */
[-C--:B------:R-:W-:Y:S01]  /*a3b0*/  FMUL.FTZ R28, R28, R21.reuse ;  /* 0x000000151c1c7220 */ /* 0x080fe20000410000 */
[-C--:B------:R-:W-:Y:S01]  /*a3c0*/  FMUL.FTZ R29, R29, R21.reuse ;  /* 0x000000151d1d7220 */ /* 0x080fe20000410000 */
[-C--:B------:R-:W-:Y:S01]  /*a3d0*/  FMUL.FTZ R32, R32, R21.reuse ;  /* 0x0000001520207220 */ /* 0x080fe20000410000 */
[-C--:B------:R-:W-:Y:S01]  /*a3e0*/  FMUL.FTZ R33, R33, R21.reuse ;  /* 0x0000001521217220 */ /* 0x080fe20000410000 */
[----:B------:R-:W5:Y:S01]  /*a3f0*/  MUFU.EX2 R156, R156 ;  /* 0x0000009c009c7308 */ /* 0x000f620000000800 */
[----:B---3--:R-:W-:Y:S01]  /*a400*/  FFMA.FTZ R12, R21, R12, R152 ;  /* 0x0000000c150c7223 */ /* 0x008fe20000010098 */
        /* <DEDUP_REMOVED lines=17> */
[----:B--2---:R-:W-:Y:S01]  /*a520*/  FMNMX.FTZ R218, R20, R11, !PT ;  /* 0x0000000b14da7209 */ /* 0x004fe20007810000 */
[-C--:B------:R-:W-:Y:S01]  /*a530*/  FMUL.FTZ R65, R65, R21.reuse ;  /* 0x0000001541417220 */ /* 0x080fe20000410000 */
[-C--:B------:R-:W-:Y:S01]  /*a540*/  FMUL.FTZ R68, R68, R21.reuse ;  /* 0x0000001544447220 */ /* 0x080fe20000410000 */
[-C--:B------:R-:W-:Y:S01]  /*a550*/  FMUL.FTZ R69, R69, R21.reuse ;  /* 0x0000001545457220 */ /* 0x080fe20000410000 */
[-C--:B------:R-:W-:Y:S01]  /*a560*/  FMUL.FTZ R72, R72, R21.reuse ;  /* 0x0000001548487220 */ /* 0x080fe20000410000 */
[----:B------:R-:W2:Y:S01]  /*a570*/  SHFL.BFLY PT, R11, R218, 0x1, 0x1f ;  /* 0x0c201f00da0b7f89 */ /* 0x000ea200000e0000 */
        /* <DEDUP_REMOVED lines=23> */
[----:B--2---:R-:W-:Y:S01]  /*a6f0*/  FMNMX.FTZ R11, R218, R11, !PT ;  /* 0x0000000bda0b7209 */ /* 0x004fe20007810000 */
[----:B------:R-:W-:Y:S01]  /*a700*/  MUFU.EX2 R168, R168 ;  /* 0x000000a800a87308 */ /* 0x000fe20000000800 */
[-C--:B------:R-:W-:Y:S01]  /*a710*/  FMUL.FTZ R113, R113, R21.reuse ;  /* 0x0000001571717220 */ /* 0x080fe20000410000 */
[-C--:B------:R-:W-:Y:S01]  /*a720*/  FMUL.FTZ R116, R116, R21.reuse ;  /* 0x0000001574747220 */ /* 0x080fe20000410000 */
[-C--:B------:R-:W-:Y:S01]  /*a730*/  FMUL.FTZ R117, R117, R21.reuse ;  /* 0x0000001575757220 */ /* 0x080fe20000410000 */
[C---:B------:R-:W-:Y:S01]  /*a740*/  FADD.FTZ R219, -R11.reuse, R216 ;  /* 0x000000d80bdb7221 */ /* 0x040fe20000010100 */
[-C--:B------:R-:W-:Y:S01]  /*a750*/  FMUL.FTZ R221, R11, R10.reuse ;  /* 0x0000000a0bdd7220 */ /* 0x080fe20000410000 */
[-C--:B------:R-:W-:Y:S01]  /*a760*/  FMUL.FTZ R120, R120, R21.reuse ;  /* 0x0000001578787220 */ /* 0x080fe20000410000 */
[----:B------:R-:W-:Y:S01]  /*a770*/  FMUL.FTZ R121, R121, R21 ;  /* 0x0000001579797220 */ /* 0x000fe20000410000 */
[-C--:B------:R-:W-:Y:S01]  /*a780*/  FMUL.FTZ R20, R219, R10.reuse ;  /* 0x0000000adb147220 */ /* 0x080fe20000410000 */
[-CC-:B------:R-:W-:Y:S01]  /*a790*/  FFMA.FTZ R219, R154, R10.reuse, -R221.reuse ;  /* 0x0000000a9adb7223 */ /* 0x180fe200000108dd */
[-CC-:B------:R-:W-:Y:S01]  /*a7a0*/  FFMA.FTZ R216, R155, R10.reuse, -R221.reuse ;  /* 0x0000000a9bd87223 */ /* 0x180fe200000108dd */
[-CC-:B------:R-:W-:Y:S01]  /*a7b0*/  FFMA.FTZ R222, R167, R10.reuse, -R221.reuse ;  /* 0x0000000aa7de7223 */ /* 0x180fe200000108dd */
[-CC-:B------:R-:W-:Y:S01]  /*a7c0*/  FFMA.FTZ R167, R170, R10.reuse, -R221.reuse ;  /* 0x0000000aaaa77223 */ /* 0x180fe200000108dd */
[-CC-:B------:R-:W-:Y:S01]  /*a7d0*/  FFMA.FTZ R170, R171, R10.reuse, -R221.reuse ;  /* 0x0000000aabaa7223 */ /* 0x180fe200000108dd */
[----:B------:R-:W-:Y:S01]  /*a7e0*/  MUFU.EX2 R20, R20 ;  /* 0x0000001400147308 */ /* 0x000fe20000000800 */
[----:B------:R-:W-:Y:S01]  /*a7f0*/  FFMA.FTZ R155, R158, R10, -R221 ;  /* 0x0000000a9e9b7223 */ /* 0x000fe200000108dd */
[----:B------:R-:W-:-:S02]  /*a800*/  IMAD.MOV R171, RZ, RZ, -R191 ;  /* 0x000000ffffab7224 */ /* 0x000fc400078e0abf */
[-CC-:B------:R-:W-:Y:S01]  /*a810*/  FFMA.FTZ R218, R159, R10.reuse, -R221.reuse ;  /* 0x0000000a9fda7223 */ /* 0x180fe200000108dd */
[-CC-:B------:R-:W-:Y:S01]  /*a820*/  FFMA.FTZ R159, R162, R10.reuse, -R221.reuse ;  /* 0x0000000aa29f7223 */ /* 0x180fe200000108dd */
[-CC-:B------:R-:W-:Y:S01]  /*a830*/  FFMA.FTZ R220, R163, R10.reuse, -R221.reuse ;  /* 0x0000000aa3dc7223 */ /* 0x180fe200000108dd */
[----:B------:R-:W-:Y:S01]  /*a840*/  @!P1 VIADD R154, R15, 0x28c40 ;  /* 0x00028c400f9a9836 */ /* 0x000fe20000000000 */
[----:B------:R-:W-:Y:S01]  /*a850*/  ISETP.NE.AND P3, PT, R190, R171, PT ;  /* 0x000000abbe00720c */ /* 0x000fe20003f65270 */
[----:B------:R-:W2:Y:S01]  /*a860*/  MUFU.EX2 R219, R219 ;  /* 0x000000db00db7308 */ /* 0x000ea20000000800 */
[-CC-:B------:R-:W-:Y:S01]  /*a870*/  FFMA.FTZ R171, R174, R10.reuse, -R221.reuse ;  /* 0x0000000aaeab7223 */ /* 0x180fe200000108dd */
[-CC-:B------:R-:W-:Y:S01]  /*a880*/  FFMA.FTZ R174, R175, R10.reuse, -R221.reuse ;  /* 0x0000000aafae7223 */ /* 0x180fe200000108dd */
[-CC-:B------:R-:W-:Y:S01]  /*a890*/  FFMA.FTZ R175, R178, R10.reuse, -R221.reuse ;  /* 0x0000000ab2af7223 */ /* 0x180fe200000108dd */
[-CC-:B------:R-:W-:Y:S01]  /*a8a0*/  FFMA.FTZ R178, R179, R10.reuse, -R221.reuse ;  /* 0x0000000ab3b27223 */ /* 0x180fe200000108dd */
[----:B----4-:R-:W-:Y:S01]  /*a8b0*/  FADD.FTZ R179, R153, R12 ;  /* 0x0000000c99b37221 */ /* 0x010fe20000010000 */
[-C--:B------:R-:W-:Y:S01]  /*a8c0*/  FFMA.FTZ R163, R166, R10.reuse, -R221 ;  /* 0x0000000aa6a37223 */ /* 0x080fe200000108dd */
[----:B------:R-:W-:Y:S01]  /*a8d0*/  @!P1 PRMT R154, RZ, 0x654, R154 ;  /* 0x00000654ff9a9816 */ /* 0x000fe2000000009a */
[----:B------:R-:W4:Y:S01]  /*a8e0*/  MUFU.EX2 R216, R216 ;  /* 0x000000d800d87308 */ /* 0x000f220000000800 */
[----:B-----5:R-:W-:Y:S01]  /*a8f0*/  FADD.FTZ R12, R156, R179 ;  /* 0x000000b39c0c7221 */ /* 0x020fe20000010000 */
[--C-:B------:R-:W-:Y:S01]  /*a900*/  FFMA.FTZ R182, R182, R10, -R221.reuse ;  /* 0x0000000ab6b67223 */ /* 0x100fe200000108dd */
[----:B------:R5:W-:Y:S01]  /*a910*/  @!P1 SYNCS.ARRIVE.TRANS64.RED.A1T0 RZ, [R154+URZ], RZ ;  /* 0x000000ff9aff99a7 */ /* 0x000be2000810043f */
[----:B------:R-:W-:Y:S01]  /*a920*/  @!P3 LEA R217, R217, R188, 0x6 ;  /* 0x000000bcd9d9b211 */ /* 0x000fe200078e30ff */
[----:B---3--:R-:W-:Y:S01]  /*a930*/  FADD.FTZ R179, R157, R12 ;  /* 0x0000000c9db37221 */ /* 0x008fe20000010000 */
[----:B------:R-:W-:Y:S01]  /*a940*/  FFMA.FTZ R183, R183, R10, -R221 ;  /* 0x0000000ab7b77223 */ /* 0x000fe200000108dd */
[----:B------:R-:W-:Y:S01]  /*a950*/  FMUL.FTZ R124, R124, R21 ;  /* 0x000000157c7c7220 */ /* 0x000fe20000410000 */
[----:B------:R-:W3:Y:S01]  /*a960*/  MUFU.EX2 R155, R155 ;  /* 0x0000009b009b7308 */ /* 0x000ee20000000800 */
[----:B--2---:R-:W-:Y:S01]  /*a970*/  FFMA.FTZ R13, R20, R13, R219 ;  /* 0x0000000d140d7223 */ /* 0x004fe200000100db */
[----:B------:R-:W-:-:S02]  /*a980*/  @!P3 IMAD R217, R217, 0x4, R2 ;  /* 0x00000004d9d9b824 */ /* 0x000fc400078e0202 */
[----:B-----5:R-:W-:Y:S01]  /*a990*/  FADD.FTZ R154, R160, R179 ;  /* 0x000000b3a09a7221 */ /* 0x020fe20000010000 */
[-C--:B------:R-:W-:Y:S01]  /*a9a0*/  FMUL.FTZ R125, R125, R21.reuse ;  /* 0x000000157d7d7220 */ /* 0x080fe20000410000 */
[-C--:B------:R-:W-:Y:S01]  /*a9b0*/  FMUL.FTZ R128, R128, R21.reuse ;  /* 0x0000001580807220 */ /* 0x080fe20000410000 */
[-C--:B------:R-:W-:Y:S01]  /*a9c0*/  FMUL.FTZ R129, R129, R21.reuse ;  /* 0x0000001581817220 */ /* 0x080fe20000410000 */
[----:B------:R-:W-:Y:S01]  /*a9d0*/  FADD.FTZ R179, R161, R154 ;  /* 0x0000009aa1b37221 */ /* 0x000fe20000010000 */
[----:B------:R-:W2:Y:S01]  /*a9e0*/  MUFU.EX2 R218, R218 ;  /* 0x000000da00da7308 */ /* 0x000ea20000000800 */
[----:B----4-:R-:W-:Y:S01]  /*a9f0*/  FADD.FTZ R12, R216, R13 ;  /* 0x0000000dd80c7221 */ /* 0x010fe20000010000 */
[----:B------:R4:W-:Y:S01]  /*aa00*/  @!P3 STS [R217+0x28800], R21 ;  /* 0x02880015d900b388 */ /* 0x0009e20000000800 */
[----:B------:R-:W-:Y:S01]  /*aa10*/  FADD.FTZ R154, R164, R179 ;  /* 0x000000b3a49a7221 */ /* 0x000fe20000010000 */
[-C--:B------:R-:W-:Y:S01]  /*aa20*/  FMUL.FTZ R132, R132, R21.reuse ;  /* 0x0000001584847220 */ /* 0x080fe20000410000 */
[-C--:B------:R-:W-:Y:S01]  /*aa30*/  FMUL.FTZ R133, R133, R21.reuse ;  /* 0x0000001585857220 */ /* 0x080fe20000410000 */
[----:B------:R0:W-:Y:S01]  /*aa40*/  @!P3 STS [R217+0x28820], R20 ;  /* 0x02882014d900b388 */ /* 0x0001e20000000800 */
[----:B------:R-:W-:Y:S01]  /*aa50*/  FADD.FTZ R179, R165, R154 ;  /* 0x0000009aa5b37221 */ /* 0x000fe20000010000 */
[----:B------:R-:W5:Y:S01]  /*aa60*/  MUFU.EX2 R159, R159 ;  /* 0x0000009f009f7308 */ /* 0x000f620000000800 */
[----:B---3--:R-:W-:Y:S01]  /*aa70*/  FADD.FTZ R13, R155, R12 ;  /* 0x0000000c9b0d7221 */ /* 0x008fe20000010000 */
[-C--:B------:R-:W-:Y:S01]  /*aa80*/  FMUL.FTZ R136, R136, R21.reuse ;  /* 0x0000001588887220 */ /* 0x080fe20000410000 */
[----:B------:R-:W-:Y:S01]  /*aa90*/  FADD.FTZ R154, R168, R179 ;  /* 0x000000b3a89a7221 */ /* 0x000fe20000010000 */
        /* <DEDUP_REMOVED lines=8> */
[----:B------:R-:W-:Y:S01]  /*ab20*/  FMUL.FTZ R149, R149, R21 ;  /* 0x0000001595957220 */ /* 0x000fe20000410000 */
[----:B------:R-:W-:Y:S01]  /*ab30*/  F2FP.BF16.F32.PACK_AB R152, R153, R152 ;  /* 0x000000989998723e */ /* 0x000fe200000010ff */
[-C--:B------:R-:W-:Y:S01]  /*ab40*/  FMUL.FTZ R26, R26, R20.reuse ;  /* 0x000000141a1a7220 */ /* 0x080fe20000410000 */
[----:B------:R-:W-:Y:S01]  /*ab50*/  F2FP.BF16.F32.PACK_AB R153, R216, R219 ;  /* 0x000000dbd899723e */ /* 0x000fe200000010ff */
[----:B------:R-:W2:Y:S01]  /*ab60*/  MUFU.EX2 R163, R163 ;  /* 0x000000a300a37308 */ /* 0x000ea20000000800 */
[----:B-----5:R-:W-:Y:S01]  /*ab70*/  FADD.FTZ R13, R159, R12 ;  /* 0x0000000c9f0d7221 */ /* 0x020fe20000010000 */
[----:B------:R-:W-:Y:S01]  /*ab80*/  F2FP.BF16.F32.PACK_AB R155, R218, R155 ;  /* 0x0000009bda9b723e */ /* 0x000fe200000010ff */
[----:B------:R-:W-:Y:S01]  /*ab90*/  FMUL.FTZ R27, R27, R20 ;  /* 0x000000141b1b7220 */ /* 0x000fe20000410000 */
[----:B------:R-:W-:Y:S01]  /*aba0*/  F2FP.BF16.F32.PACK_AB R158, R165, R164 ;  /* 0x000000a4a59e723e */ /* 0x000fe200000010ff */
[-C--:B------:R-:W-:Y:S01]  /*abb0*/  FMUL.FTZ R30, R30, R20.reuse ;  /* 0x000000141e1e7220 */ /* 0x080fe20000410000 */
[-C--:B------:R-:W-:Y:S01]  /*abc0*/  FMUL.FTZ R31, R31, R20.reuse ;  /* 0x000000141f1f7220 */ /* 0x080fe20000410000 */
[-C--:B------:R-:W-:Y:S01]  /*abd0*/  FMUL.FTZ R34, R34, R20.reuse ;  /* 0x0000001422227220 */ /* 0x080fe20000410000 */
[----:B------:R-:W5:Y:S01]  /*abe0*/  MUFU.EX2 R169, R169 ;  /* 0x000000a900a97308 */ /* 0x000f620000000800 */
        /* <DEDUP_REMOVED lines=46> */
[----:B------:R-:W-:Y:S01]  /*aed0*/  FMUL.FTZ R106, R106, R20 ;  /* 0x000000146a6a7220 */ /* 0x000fe20000410000 */
[----:B------:R-:W3:Y:S01]  /*aee0*/  MUFU.EX2 R176, R176 ;  /* 0x000000b000b07308 */ /* 0x000ee20000000800 */
[----:B----4-:R-:W-:Y:S01]  /*aef0*/  FADD.FTZ R21, R173, R154 ;  /* 0x0000009aad157221 */ /* 0x010fe20000010000 */
[----:B------:R-:W-:Y:S01]  /*af00*/  F2FP.BF16.F32.PACK_AB R154, R157, R156 ;  /* 0x0000009c9d9a723e */ /* 0x000fe200000010ff */
[----:B------:R-:W-:Y:S01]  /*af10*/  BAR.SYNC.DEFER_BLOCKING 0xf, 0x100 ;  /* 0x03c4000000007b1d */ /* 0x000fe20000010000 */
[----:B------:R-:W-:Y:S01]  /*af20*/  F2FP.BF16.F32.PACK_AB R157, R220, R159 ;  /* 0x0000009fdc9d723e */ /* 0x000fe200000010ff */
[----:B------:R-:W-:Y:S01]  /*af30*/  FMUL.FTZ R107, R107, R20 ;  /* 0x000000146b6b7220 */ /* 0x000fe20000410000 */
[----:B------:R-:W-:Y:S01]  /*af40*/  F2FP.BF16.F32.PACK_AB R156, R161, R160 ;  /* 0x000000a0a19c723e */ /* 0x000fe200000010ff */
[----:B------:R-:W-:Y:S01]  /*af50*/  FMUL.FTZ R110, R110, R20 ;  /* 0x000000146e6e7220 */ /* 0x000fe20000410000 */
[----:B------:R-:W-:Y:S01]  /*af60*/  F2FP.BF16.F32.PACK_AB R159, R222, R163 ;  /* 0x000000a3de9f723e */ /* 0x000fe200000010ff */
[----:B------:R-:W4:Y:S01]  /*af70*/  MUFU.EX2 R171, R171 ;  /* 0x000000ab00ab7308 */ /* 0x000f220000000800 */
[C---:B--2---:R-:W-:Y:S01]  /*af80*/  FADD.FTZ R12, R170.reuse, R13 ;  /* 0x0000000daa0c7221 */ /* 0x044fe20000010000 */
[----:B------:R-:W-:Y:S01]  /*af90*/  F2FP.BF16.F32.PACK_AB R160, R169, R168 ;  /* 0x000000a8a9a0723e */ /* 0x000fe200000010ff */
[-C--:B------:R-:W-:Y:S01]  /*afa0*/  FMUL.FTZ R111, R111, R20.reuse ;  /* 0x000000146f6f7220 */ /* 0x080fe20000410000 */
[----:B------:R-:W-:Y:S01]  /*afb0*/  F2FP.BF16.F32.PACK_AB R161, R170, R167 ;  /* 0x000000a7aaa1723e */ /* 0x000fe200000010ff */
[-C--:B------:R-:W-:Y:S01]  /*afc0*/  FMUL.FTZ R114, R114, R20.reuse ;  /* 0x0000001472727220 */ /* 0x080fe20000410000 */
[-C--:B------:R-:W-:Y:S01]  /*afd0*/  FMUL.FTZ R115, R115, R20.reuse ;  /* 0x0000001473737220 */ /* 0x080fe20000410000 */
[-C--:B------:R-:W-:Y:S01]  /*afe0*/  FMUL.FTZ R118, R118, R20.reuse ;  /* 0x0000001476767220 */ /* 0x080fe20000410000 */
[----:B------:R-:W2:Y:S01]  /*aff0*/  MUFU.EX2 R177, R177 ;  /* 0x000000b100b17308 */ /* 0x000ea20000000800 */
        /* <DEDUP_REMOVED lines=8> */
[----:B----4-:R-:W-:Y:S01]  /*b080*/  FADD.FTZ R13, R171, R12 ;  /* 0x0000000cab0d7221 */ /* 0x010fe20000010000 */
[----:B------:R0:W-:Y:S01]  /*b090*/  STSM.16.M88.4 [R194+0x26800], R152 ;  /* 0x02680098c2007844 */ /* 0x0001e20000000200 */
[-C--:B------:R-:W-:Y:S01]  /*b0a0*/  FMUL.FTZ R131, R131, R20.reuse ;  /* 0x0000001483837220 */ /* 0x080fe20000410000 */
[-C--:B------:R-:W-:Y:S01]  /*b0b0*/  FMUL.FTZ R134, R134, R20.reuse ;  /* 0x0000001486867220 */ /* 0x080fe20000410000 */
[-C--:B------:R-:W-:Y:S01]  /*b0c0*/  FMUL.FTZ R135, R135, R20.reuse ;  /* 0x0000001487877220 */ /* 0x080fe20000410000 */
[----:B------:R0:W-:Y:S01]  /*b0d0*/  STSM.16.M88.4 [R195], R156 ;  /* 0x0000009cc3007844 */ /* 0x0001e20000000200 */
[----:B------:R-:W-:Y:S01]  /*b0e0*/  FMUL.FTZ R138, R138, R20 ;  /* 0x000000148a8a7220 */ /* 0x000fe20000410000 */
[----:B------:R-:W4:Y:S01]  /*b0f0*/  MUFU.EX2 R180, R180 ;  /* 0x000000b400b47308 */ /* 0x000f220000000800 */
[----:B--2---:R-:W-:Y:S01]  /*b100*/  FADD.FTZ R21, R177, R162 ;  /* 0x000000a2b1157221 */ /* 0x004fe20000010000 */
[----:B------:R-:W-:Y:S01]  /*b110*/  F2FP.BF16.F32.PACK_AB R162, R173, R172 ;  /* 0x000000acada2723e */ /* 0x000fe200000010ff */
[----:B------:R-:W-:Y:S01]  /*b120*/  FMUL.FTZ R139, R139, R20 ;  /* 0x000000148b8b7220 */ /* 0x000fe20000410000 */
[----:B------:R-:W-:Y:S01]  /*b130*/  F2FP.BF16.F32.PACK_AB R164, R177, R176 ;  /* 0x000000b0b1a4723e */ /* 0x000fe200000010ff */
[-C--:B------:R-:W-:Y:S01]  /*b140*/  FMUL.FTZ R142, R142, R20.reuse ;  /* 0x000000148e8e7220 */ /* 0x080fe20000410000 */
[-C--:B------:R-:W-:Y:S01]  /*b150*/  FMUL.FTZ R143, R143, R20.reuse ;  /* 0x000000148f8f7220 */ /* 0x080fe20000410000 */
[-C--:B------:R-:W-:Y:S01]  /*b160*/  FMUL.FTZ R146, R146, R20.reuse ;  /* 0x0000001492927220 */ /* 0x080fe20000410000 */
[----:B------:R-:W2:Y:S01]  /*b170*/  MUFU.EX2 R175, R175 ;  /* 0x000000af00af7308 */ /* 0x000ea20000000800 */
[C---:B---3--:R-:W-:Y:S01]  /*b180*/  FADD.FTZ R12, R174.reuse, R13 ;  /* 0x0000000dae0c7221 */ /* 0x048fe20000010000 */
[----:B------:R-:W-:Y:S01]  /*b190*/  F2FP.BF16.F32.PACK_AB R163, R174, R171 ;  /* 0x000000abaea3723e */ /* 0x000fe200000010ff */
[-C--:B------:R-:W-:Y:S01]  /*b1a0*/  FMUL.FTZ R147, R147, R20.reuse ;  /* 0x0000001493937220 */ /* 0x080fe20000410000 */
[-C--:B------:R-:W-:Y:S01]  /*b1b0*/  FMUL.FTZ R150, R150, R20.reuse ;  /* 0x0000001496967220 */ /* 0x080fe20000410000 */
[----:B------:R-:W-:-:S02]  /*b1c0*/  FMUL.FTZ R151, R151, R20 ;  /* 0x0000001497977220 */ /* 0x000fc40000410000 */
[----:B------:R0:W-:Y:S01]  /*b1d0*/  STSM.16.M88.4 [R197], R160 ;  /* 0x000000a0c5007844 */ /* 0x0001e20000000200 */
[----:B------:R-:W3:Y:S01]  /*b1e0*/  MUFU.EX2 R181, R181 ;  /* 0x000000b500b57308 */ /* 0x000ee20000000800 */
[----:B----4-:R-:W-:-:S07]  /*b1f0*/  FADD.FTZ R166, R180, R21 ;  /* 0x00000015b4a67221 */ /* 0x010fce0000010000 */
[----:B------:R-:W4:Y:S01]  /*b200*/  MUFU.EX2 R178, R178 ;  /* 0x000000b200b27308 */ /* 0x000f220000000800 */
[----:B--2---:R-:W-:-:S07]  /*b210*/  FADD.FTZ R13, R175, R12 ;  /* 0x0000000caf0d7221 */ /* 0x004fce0000010000 */
[----:B------:R-:W2:Y:S01]  /*b220*/  MUFU.EX2 R182, R182 ;  /* 0x000000b600b67308 */ /* 0x000ea20000000800 */
[C---:B---3--:R-:W-:Y:S01]  /*b230*/  FADD.FTZ R12, R181.reuse, R166 ;  /* 0x000000a6b50c7221 */ /* 0x048fe20000010000 */
[----:B------:R-:W-:-:S06]  /*b240*/  F2FP.BF16.F32.PACK_AB R166, R181, R180 ;  /* 0x000000b4b5a6723e */ /* 0x000fcc00000010ff */
[----:B------:R-:W3:Y:S01]  /*b250*/  MUFU.EX2 R183, R183 ;  /* 0x000000b700b77308 */ /* 0x000ee20000000800 */
[C---:B----4-:R-:W-:Y:S01]  /*b260*/  FADD.FTZ R13, R178.reuse, R13 ;  /* 0x0000000db20d7221 */ /* 0x050fe20000010000 */
[----:B------:R-:W-:-:S03]  /*b270*/  F2FP.BF16.F32.PACK_AB R165, R178, R175 ;  /* 0x000000afb2a5723e */ /* 0x000fc600000010ff */
[----:B--2---:R-:W-:Y:S01]  /*b280*/  FADD.FTZ R168, R182, R13 ;  /* 0x0000000db6a87221 */ /* 0x004fe20000010000 */
[----:B---3--:R-:W-:-:S03]  /*b290*/  F2FP.BF16.F32.PACK_AB R167, R183, R182 ;  /* 0x000000b6b7a7723e */ /* 0x008fc600000010ff */
[----:B------:R-:W-:Y:S02]  /*b2a0*/  FADD.FTZ R13, R183, R168 ;  /* 0x000000a8b70d7221 */ /* 0x000fe40000010000 */
[----:B------:R0:W-:Y:S01]  /*b2b0*/  STSM.16.M88.4 [R196], R164 ;  /* 0x000000a4c4007844 */ /* 0x0001e20000000200 */
[----:B------:R-:W-:Y:S05]  /*b2c0*/  @!P0 BRA `(.L_x_552) ;  /* 0x0000000000048947 */ /* 0x000fea0003800000 */
[----:B------:R-:W-:Y:S01]  /*b2d0*/  BPT.TRAP 0x1 ;  /* 0x000000040000795c */ /* 0x000fe20000300000 */
.L_x_552:
[----:B------:R2:W3:Y:S01]  /*b2e0*/  SYNCS.PHASECHK.TRANS64.TRYWAIT P3, [R15+URZ+0x28c50], R213 ;  /* 0x028c50d50f0075a7 */ /* 0x0004e2000806017f */
[----:B------:R-:W-:Y:S05]  /*b2f0*/  @!P0 BRA `(.L_x_553) ;  /* 0x0000000000048947 */ /* 0x000fea0003800000 */
[----:B------:R-:W-:Y:S01]  /*b300*/  BPT.TRAP 0x1 ;  /* 0x000000040000795c */ /* 0x000fe20000300000 */
.L_x_553:
[----:B------:R-:W-:Y:S04]  /*b310*/  BSSY B1, `(.L_x_554) ;  /* 0x0000004000017945 */ /* 0x000fe80003800000 */
[----:B---3--:R-:W-:Y:S05]  /*b320*/  @P3 BRA `(.L_x_555) ;  /* 0x0000000000083947 */ /* 0x008fea0003800000 */
[----:B------:R-:W3:Y:S02]  /*b330*/  SYNCS.PHASECHK.TRANS64.TRYWAIT P3, [R15+URZ+0x28c50], R213 ;  /* 0x028c50d50f0075a7 */ /* 0x000ee4000806017f */
[----:B---3--:R-:W-:Y:S05]  /*b340*/  @!P3 BRA `(.L_x_556) ;  /* 0x0000009800b0b947 */ /* 0x008fea0003800000 */
.L_x_555:
[----:B------:R-:W-:Y:S05]  /*b350*/  BSYNC B1 ;  /* 0x0000000000017941 */ /* 0x000fea0003800000 */
.L_x_554:
[----:B0-----:R-:W-:Y:S01]  /*b360*/  IMAD R20, R18, 0x1000, R14 ;  /* 0x0000100012147824 */ /* 0x001fe200078e020e */
[----:B------:R-:W-:Y:S01]  /*b370*/  WARPGROUP.ARRIVE ;  /* 0x00000000000079c5 */ /* 0x000fe20000000000 */
[----:B------:R-:W-:Y:S02]  /*b380*/  IMAD.MOV.U32 R21, RZ, RZ, 0x40000040 ;  /* 0x40000040ff157424 */ /* 0x000fe400078e00ff */
[----:B-123--:R-:W-:Y:S01]  /*b390*/  @!P1 VIADD R15, R15, 0x28c60 ;  /* 0x00028c600f0f9836 */ /* 0x00efe20000000000 */
[----:B------:R-:W-:Y:S01]  /*b3a0*/  R2UR UR6, R20 ;  /* 0x00000000140672ca */ /* 0x000fe200000e0000 */
[----:B------:R-:W-:Y:S01]  /*b3b0*/  IMAD.MOV.U32 R216, RZ, RZ, R11 ;  /* 0x000000ffffd87224 */ /* 0x000fe200078e000b */
[----:B------:R-:W-:Y:S01]  /*b3c0*/  R2UR UR7, R21 ;  /* 0x00000000150772ca */ /* 0x000fe200000e0000 */
[----:B------:R-:W-:Y:S01]  /*b3d0*/  IMAD.MOV.U32 R218, RZ, RZ, R3 ;  /* 0x000000ffffda7224 */ /* 0x000fe200078e0003 */
[----:B------:R-:W-:Y:S01]  /*b3e0*/  MOV R21, 0x40000040 ;  /* 0x4000004000157802 */ /* 0x000fe20000000f00 */
[----:B------:R-:W-:Y:S01]  /*b3f0*/  IMAD.MOV.U32 R217, RZ, RZ, R18 ;  /* 0x000000ffffd97224 */ /* 0x000fe200078e0012 */
[----:B------:R-:W-:-:S09]  /*b400*/  @!P1 PRMT R15, RZ, 0x654, R15 ;  /* 0x00000654ff0f9816 */ /* 0x000fd2000000000f */
[----:B------:R-:W-:Y:S03]  /*b410*/  HGMMA.64x256x16.F32.BF16 R24, R152, gdesc[UR4].tnspB, R24, gsb0 ;  /* 0x43e0000498187df0 */ /* 0x000fe60008001818 */
[----:B------:R-:W-:Y:S02]  /*b420*/  WARPGROUP.DEPBAR.LE gsb0, 0x0 ;  /* 0x00008000000079c5 */ /* 0x000fe40000010000 */
[----:B------:R-:W-:Y:S01]  /*b430*/  VIADD R152, R20, 0x80 ;  /* 0x0000008014987836 */ /* 0x000fe20000000000 */
[----:B------:R-:W-:Y:S01]  /*b440*/  WARPGROUP.ARRIVE ;  /* 0x00000000000079c5 */ /* 0x000fe20000000000 */
[----:B------:R-:W-:-:S03]  /*b450*/  IMAD.MOV.U32 R153, RZ, RZ, 0x40000040 ;  /* 0x40000040ff997424 */ /* 0x000fc600078e00ff */
        /* <DEDUP_REMOVED lines=28> */
[----:B------:R-:W-:Y:S05]  /*b620*/  @P2 BRA `(.L_x_557) ;  /* 0xffffffe400782947 */ /* 0x000fea000383ffff */
.L_x_546:
[----:B------:R-:W-:Y:S05]  /*b630*/  BSYNC B0 ;  /* 0x0000000000007941 */ /* 0x000fea0003800000 */
.L_x_545:
[----:B------:R-:W2:Y:S01]  /*b640*/  SHFL.BFLY PT, R5, R12, 0x2, 0x1f ;  /* 0x0c401f000c057f89 */ /* 0x000ea200000e0000 */
[----:B------:R-:W-:Y:S02]  /*b650*/  IMAD.MOV.U32 R6, RZ, RZ, RZ ;  /* 0x000000ffff067224 */ /* 0x000fe400078e00ff */
[----:B------:R-:W-:Y:S01]  /*b660*/  IMAD.MOV.U32 R21, RZ, RZ, -0x800000 ;  /* 0xff800000ff157424 */ /* 0x000fe200078e00ff */
[----:B------:R-:W3:Y:S01]  /*b670*/  SHFL.BFLY PT, R0, R13, 0x2, 0x1f ;  /* 0x0c401f000d007f89 */ /* 0x000ee200000e0000 */
[----:B------:R-:W-:Y:S02]  /*b680*/  IMAD.MOV.U32 R20, RZ, RZ, -0x800000 ;  /* 0xff800000ff147424 */ /* 0x000fe400078e00ff */
[----:B------:R-:W-:Y:S01]  /*b690*/  VIADD R202, R202, 0x1 ;  /* 0x00000001caca7836 */ /* 0x000fe20000000000 */
[----:B------:R-:W-:Y:S08]  /*b6a0*/  BAR.ARV 0x8, 0xa0 ;  /* 0x0202800000007b1d */ /* 0x000ff00000002000 */
[----:B------:R-:W-:Y:S01]  /*b6b0*/  BAR.SYNC.DEFER_BLOCKING 0xf, 0x100 ;  /* 0x03c4000000007b1d */ /* 0x000fe20000010000 */
[----:B--2---:R-:W-:Y:S01]  /*b6c0*/  FADD.FTZ R4, R5, R12 ;  /* 0x0000000c05047221 */ /* 0x004fe20000010000 */
[----:B---3--:R-:W-:-:S04]  /*b6d0*/  FADD.FTZ R7, R0, R13 ;  /* 0x0000000d00077221 */ /* 0x008fc80000010000 */
[----:B------:R-:W2:Y:S04]  /*b6e0*/  SHFL.BFLY PT, R5, R4, 0x1, 0x1f ;  /* 0x0c201f0004057f89 */ /* 0x000ea800000e0000 */
[----:B------:R-:W3:Y:S01]  /*b6f0*/  SHFL.BFLY PT, R0, R7, 0x1, 0x1f ;  /* 0x0c201f0007007f89 */ /* 0x000ee200000e0000 */
[----:B--2---:R-:W-:Y:S01]  /*b700*/  FADD.FTZ R9, R4, R5 ;  /* 0x0000000504097221 */ /* 0x004fe20000010000 */
[----:B------:R-:W-:Y:S02]  /*b710*/  IMAD.MOV R5, RZ, RZ, -R191 ;  /* 0x000000ffff057224 */ /* 0x000fe400078e0abf */
[----:B------:R-:W-:Y:S02]  /*b720*/  VIADD R4, R18, 0x1 ;  /* 0x0000000112047836 */ /* 0x000fe40000000000 */
[----:B---3--:R-:W-:Y:S01]  /*b730*/  FADD.FTZ R0, R7, R0 ;  /* 0x0000000007007221 */ /* 0x008fe20000010000 */
[----:B------:R-:W-:-:S02]  /*b740*/  FSETP.NE.FTZ.AND P2, PT, R9, RZ, PT ;  /* 0x000000ff0900720b */ /* 0x000fc40003f55000 */
[----:B------:R-:W-:Y:S01]  /*b750*/  ISETP.NE.AND P0, PT, R190, R5, PT ;  /* 0x00000005be00720c */ /* 0x000fe20003f05270 */
[----:B------:R-:W-:Y:S01]  /*b760*/  IMAD.MOV.U32 R5, RZ, RZ, RZ ;  /* 0x000000ffff057224 */ /* 0x000fe200078e00ff */
[----:B------:R-:W-:Y:S02]  /*b770*/  FSETP.NE.FTZ.AND P3, PT, R0, RZ, PT ;  /* 0x000000ff0000720b */ /* 0x000fe40003f75000 */
[----:B------:R-:W-:-:S04]  /*b780*/  ISETP.NE.AND P1, PT, R4, 0x2, PT ;  /* 0x000000020400780c */ /* 0x000fc80003f25270 */
[----:B------:R-:W-:-:S03]  /*b790*/  SEL R8, RZ, 0x1, P1 ;  /* 0x00000001ff087807 */ /* 0x000fc60000800000 */
[----:B------:R-:W2:Y:S01]  /*b7a0*/  @P2 MUFU.RCP R5, R9 ;  /* 0x0000000900052308 */ /* 0x000ea20000001000 */
[----:B------:R-:W-:Y:S02]  /*b7b0*/  LOP3.LUT R23, R23, R8, RZ, 0x3c, !PT ;  /* 0x0000000817177212 */ /* 0x000fe400078e3cff */
[----:B------:R-:W-:Y:S01]  /*b7c0*/  @!P0 LEA R7, R18, R188, 0x6 ;  /* 0x000000bc12078211 */ /* 0x000fe200078e30ff */
[C---:B------:R-:W-:Y:S01]  /*b7d0*/  @P2 FMUL.FTZ R18, R10.reuse, 0.69314718246459960938 ;  /* 0x3f3172180a122820 */ /* 0x040fe20000410000 */
[----:B------:R-:W-:-:S03]  /*b7e0*/  @P3 FMUL.FTZ R10, R10, 0.69314718246459960938 ;  /* 0x3f3172180a0a3820 */ /* 0x000fc60000410000 */
[----:B------:R-:W3:Y:S01]  /*b7f0*/  @P3 MUFU.RCP R6, R0 ;  /* 0x0000000000063308 */ /* 0x000ee20000001000 */
[----:B------:R-:W-:-:S07]  /*b800*/  @!P0 IMAD R7, R7, 0x4, R2 ;  /* 0x0000000407078824 */ /* 0x000fce00078e0202 */
[----:B------:R-:W4:Y:S01]  /*b810*/  @P2 MUFU.LG2 R2, R9 ;  /* 0x0000000900022308 */ /* 0x000f220000000c00 */
[-C--:B--2---:R-:W-:Y:S01]  /*b820*/  FMUL.FTZ R181, R24, R5.reuse ;  /* 0x0000000518b57220 */ /* 0x084fe20000410000 */
[----:B------:R2:W-:Y:S01]  /*b830*/  @!P0 STS [R7+0x28800], R5 ;  /* 0x0288000507008388 */ /* 0x0005e20000000800 */
[-C--:B------:R-:W-:Y:S01]  /*b840*/  FMUL.FTZ R179, R25, R5.reuse ;  /* 0x0000000519b37220 */ /* 0x080fe20000410000 */
[-C--:B------:R-:W-:Y:S01]  /*b850*/  FMUL.FTZ R180, R28, R5.reuse ;  /* 0x000000051cb47220 */ /* 0x080fe20000410000 */
[-C--:B------:R-:W-:Y:S01]  /*b860*/  FMUL.FTZ R178, R32, R5.reuse ;  /* 0x0000000520b27220 */ /* 0x080fe20000410000 */
[-C--:B------:R-:W-:Y:S01]  /*b870*/  FMUL.FTZ R28, R33, R5.reuse ;  /* 0x00000005211c7220 */ /* 0x080fe20000410000 */
[-C--:B------:R-:W-:Y:S01]  /*b880*/  FMUL.FTZ R175, R40, R5.reuse ;  /* 0x0000000528af7220 */ /* 0x080fe20000410000 */
[----:B------:R5:W1:Y:S01]  /*b890*/  @P3 MUFU.LG2 R24, R0 ;  /* 0x0000000000183308 */ /* 0x000a620000000c00 */
[----:B---3--:R3:W-:Y:S01]  /*b8a0*/  @!P0 STS [R7+0x28820], R6 ;  /* 0x0288200607008388 */ /* 0x0087e20000000800 */
[-C--:B------:R-:W-:Y:S01]  /*b8b0*/  FMUL.FTZ R177, R29, R5.reuse ;  /* 0x000000051db17220 */ /* 0x080fe20000410000 */
[-C--:B------:R-:W-:Y:S01]  /*b8c0*/  FMUL.FTZ R176, R36, R5.reuse ;  /* 0x0000000524b07220 */ /* 0x080fe20000410000 */
[-C--:B------:R-:W-:Y:S01]  /*b8d0*/  FMUL.FTZ R174, R37, R5.reuse ;  /* 0x0000000525ae7220 */ /* 0x080fe20000410000 */
[-C--:B------:R-:W-:Y:S01]  /*b8e0*/  FMUL.FTZ R32, R41, R5.reuse ;  /* 0x0000000529207220 */ /* 0x080fe20000410000 */
[-C--:B------:R-:W-:Y:S01]  /*b8f0*/  FMUL.FTZ R173, R44, R5.reuse ;  /* 0x000000052cad7220 */ /* 0x080fe20000410000 */
[-C--:B------:R-:W-:Y:S01]  /*b900*/  FMUL.FTZ R171, R45, R5.reuse ;  /* 0x000000052dab7220 */ /* 0x080fe20000410000 */
[-C--:B------:R-:W-:Y:S01]  /*b910*/  FMUL.FTZ R172, R48, R5.reuse ;  /* 0x0000000530ac7220 */ /* 0x080fe20000410000 */
[-C--:B-----5:R-:W-:Y:S01]  /*b920*/  FMUL.FTZ R0, R27, R6.reuse ;  /* 0x000000061b007220 */ /* 0x0a0fe20000410000 */
[----:B----4-:R-:W-:Y:S01]  /*b930*/  @P2 FMUL.FTZ R25, R2, 0.69314718246459960938 ;  /* 0x3f31721802192820 */ /* 0x010fe20000410000 */
[-C--:B------:R-:W-:Y:S01]  /*b940*/  FMUL.FTZ R169, R49, R5.reuse ;  /* 0x0000000531a97220 */ /* 0x080fe20000410000 */
[-C--:B------:R-:W-:Y:S01]  /*b950*/  FMUL.FTZ R170, R52, R5.reuse ;  /* 0x0000000534aa7220 */ /* 0x080fe20000410000 */
[-C--:B------:R-:W-:Y:S01]  /*b960*/  FMUL.FTZ R166, R53, R5.reuse ;  /* 0x0000000535a67220 */ /* 0x080fe20000410000 */
        /* <DEDUP_REMOVED lines=52> */
[-C--:B0-----:R-:W-:Y:S01]  /*bcb0*/  FMUL.FTZ R15, R70, R6.reuse ;  /* 0x00000006460f7220 */ /* 0x081fe20000410000 */
[-C--:B------:R-:W-:Y:S01]  /*bcc0*/  FMUL.FTZ R40, R91, R6.reuse ;  /* 0x000000065b287220 */ /* 0x080fe20000410000 */
[----:B------:R-:W-:Y:S01]  /*bcd0*/  @P2 FFMA.FTZ R21, R18, R3, R25 ;  /* 0x0000000312152223 */ /* 0x000fe20000010019 */
[----:B------:R-:W-:Y:S01]  /*bce0*/  PLOP3.LUT P0, PT, PT, PT, PT, 0x8, 0x0 ;  /* 0x000000000000781c */ /* 0x000fe20003f0e170 */
[-C--:B--2---:R-:W-:Y:S01]  /*bcf0*/  FMUL.FTZ R5, R26, R6.reuse ;  /* 0x000000061a057220 */ /* 0x084fe20000410000 */
        /* <DEDUP_REMOVED lines=59> */
[----:B------:R-:W-:Y:S06]  /*c0b0*/  BAR.ARV 0xe, 0x100 ;  /* 0x0384000000007b1d */ /* 0x000fec0000002000 */
.L_x_490:
[----:B------:R-:W-:Y:S05]  /*c0c0*/  BSYNC B7 ;  /* 0x0000000000077941 */ /* 0x000fea0003800000 */
.L_x_488:
[----:B------:R-:W0:Y:S08]  /*c0d0*/  S2UR UR5, SR_CgaCtaId ;  /* 0x00000000000579c3 */ /* 0x000e300000008800 */
[----:B------:R-:W-:Y:S06]  /*c0e0*/  BAR.SYNC.DEFER_BLOCKING 0x5, 0x120 ;  /* 0x0144800000007b1d */ /* 0x000fec0000010000 */
[----:B------:R-:W-:Y:S01]  /*c0f0*/  UMOV UR4, 0x400 ;  /* 0x0000040000047882 */ /* 0x000fe20000000000 */
[----:B------:R-:W-:Y:S01]  /*c100*/  BSSY B0, `(.L_x_558) ;  /* 0x000026e000007945 */ /* 0x000fe20003800000 */
[----:B0-----:R-:W-:-:S06]  /*c110*/  ULEA UR4, UR5, UR4, 0x18 ;  /* 0x0000000405047291 */ /* 0x001fcc000f8ec03f */
[----:B------:R-:W-:-:S05]  /*c120*/  IMAD.U32 R2, RZ, RZ, UR4 ;  /* 0x00000004ff027e24 */ /* 0x000fca000f8e00ff */
[----:B-----5:R0:W1:Y:S01]  /*c130*/  LDS.128 R24, [R2+0x28cd0] ;  /* 0x028cd00002187984 */ /* 0x0200620000000c00 */
[----:B------:R-:W-:Y:S06]  /*c140*/  BAR.ARV 0x4, 0x120 ;  /* 0x0104800000007b1d */ /* 0x000fec0000002000 */
[----:B------:R-:W-:Y:S05]  /*c150*/  @P0 BRA `(.L_x_559) ;  /* 0x0000001c00140947 */ /* 0x000fea0003800000 */
[----:B------:R-:W2:Y:S01]  /*c160*/  S2R R3, SR_SWINHI ;  /* 0x0000000000037919 */ /* 0x000ea20000002f00 */
[----:B------:R-:W-:Y:S01]  /*c170*/  F2FP.BF16.F32.PACK_AB R5, R0, R5 ;  /* 0x000000050005723e */ /* 0x000fe200000010ff */
[----:B------:R-:W-:Y:S01]  /*c180*/  ULDC.64 UR4, c[0x0][0xbd8] ;  /* 0x0002f60000047ab9 */ /* 0x000fe20000000a00 */
[----:B------:R-:W-:Y:S02]  /*c190*/  F2FP.BF16.F32.PACK_AB R7, R31, R7 ;  /* 0x000000071f07723e */ /* 0x000fe400000010ff */
[----:B------:R-:W-:Y:S02]  /*c1a0*/  F2FP.BF16.F32.PACK_AB R28, R28, R178 ;  /* 0x000000b21c1c723e */ /* 0x000fe400000010ff */
[----:B------:R-:W-:Y:S02]  /*c1b0*/  F2FP.BF16.F32.PACK_AB R29, R35, R29 ;  /* 0x0000001d231d723e */ /* 0x000fe400000010ff */
[----:B------:R-:W-:Y:S02]  /*c1c0*/  F2FP.BF16.F32.PACK_AB R31, R39, R38 ;  /* 0x00000026271f723e */ /* 0x000fe400000010ff */
        /* <DEDUP_REMOVED lines=11> */
[----:B------:R-:W-:Y:S02]  /*c280*/  MOV R36, R2 ;  /* 0x0000000200247202 */ /* 0x000fe40000000f00 */
[----:B--2---:R-:W-:-:S02]  /*c290*/  MOV R37, R3 ;  /* 0x0000000300257202 */ /* 0x004fc40000000f00 */
[----:B------:R-:W-:Y:S02]  /*c2a0*/  F2FP.BF16.F32.PACK_AB R90, R93, R92 ;  /* 0x0000005c5d5a723e */ /* 0x000fe400000010ff */
[----:B------:R-:W-:Y:S01]  /*c2b0*/  F2FP.BF16.F32.PACK_AB R91, R41, R91 ;  /* 0x0000005b295b723e */ /* 0x000fe200000010ff */
[----:B------:R-:W-:Y:S01]  /*c2c0*/  IMAD.WIDE R118, R210, 0x2, R36 ;  /* 0x00000002d2767825 */ /* 0x000fe200078e0224 */
[----:B------:R-:W-:Y:S02]  /*c2d0*/  F2FP.BF16.F32.PACK_AB R96, R97, R96 ;  /* 0x000000606160723e */ /* 0x000fe400000010ff */
[----:B------:R-:W-:Y:S02]  /*c2e0*/  F2FP.BF16.F32.PACK_AB R97, R66, R42 ;  /* 0x0000002a4261723e */ /* 0x000fe400000010ff */
[C---:B------:R-:W-:Y:S02]  /*c2f0*/  IADD3 R211, P0, R118.reuse, 0x40, RZ ;  /* 0x0000004076d37810 */ /* 0x040fe40007f1e0ff */
[----:B------:R-:W-:-:S02]  /*c300*/  IADD3 R183, P1, R118, 0x20, RZ ;  /* 0x0000002076b77810 */ /* 0x000fc40007f3e0ff */
[C---:B------:R-:W-:Y:S01]  /*c310*/  IADD3 R217, P3, R118.reuse, 0x2000, RZ ;  /* 0x0000200076d97810 */ /* 0x040fe20007f7e0ff */
[--C-:B------:R-:W-:Y:S01]  /*c320*/  IMAD.X R53, RZ, RZ, R119.reuse, P0 ;  /* 0x000000ffff357224 */ /* 0x100fe200000e0677 */
[----:B------:R-:W-:Y:S01]  /*c330*/  LOP3.LUT R52, R211, 0x380, RZ, 0xc0, !PT ;  /* 0x00000380d3347812 */ /* 0x000fe200078ec0ff */
[--C-:B------:R-:W-:Y:S01]  /*c340*/  IMAD.X R49, RZ, RZ, R119.reuse, P1 ;  /* 0x000000ffff317224 */ /* 0x100fe200008e0677 */
[----:B------:R-:W-:Y:S02]  /*c350*/  IADD3 R213, P4, R118, 0x60, RZ ;  /* 0x0000006076d57810 */ /* 0x000fe40007f9e0ff */
[----:B------:R-:W-:Y:S02]  /*c360*/  LOP3.LUT R48, R183, 0x380, RZ, 0xc0, !PT ;  /* 0x00000380b7307812 */ /* 0x000fe400078ec0ff */
[----:B------:R-:W-:Y:S01]  /*c370*/  LOP3.LUT R60, R217, 0x380, RZ, 0xc0, !PT ;  /* 0x00000380d93c7812 */ /* 0x000fe200078ec0ff */
[----:B------:R-:W-:Y:S01]  /*c380*/  IMAD.X R57, RZ, RZ, R119, P4 ;  /* 0x000000ffff397224 */ /* 0x000fe200020e0677 */
[----:B------:R-:W-:-:S02]  /*c390*/  SHF.R.U64 R52, R52, 0x3, RZ ;  /* 0x0000000334347819 */ /* 0x000fc400000012ff */
[----:B------:R-:W-:Y:S02]  /*c3a0*/  IADD3 R68, P5, R118, 0x2040, RZ ;  /* 0x0000204076447810 */ /* 0x000fe40007fbe0ff */
[----:B------:R-:W-:Y:S02]  /*c3b0*/  LOP3.LUT R56, R213, 0x380, RZ, 0xc0, !PT ;  /* 0x00000380d5387812 */ /* 0x000fe400078ec0ff */
[----:B------:R-:W-:Y:S01]  /*c3c0*/  SHF.R.U64 R48, R48, 0x3, RZ ;  /* 0x0000000330307819 */ /* 0x000fe200000012ff */
[----:B------:R-:W-:Y:S01]  /*c3d0*/  IMAD.X R69, RZ, RZ, R119, P5 ;  /* 0x000000ffff457224 */ /* 0x000fe200028e0677 */
[----:B------:R-:W-:Y:S02]  /*c3e0*/  SHF.R.U64 R60, R60, 0x3, RZ ;  /* 0x000000033c3c7819 */ /* 0x000fe400000012ff */
[C---:B------:R-:W-:Y:S02]  /*c3f0*/  IADD3 R44, P6, R118.reuse, 0x2020, RZ ;  /* 0x00002020762c7810 */ /* 0x040fe40007fde0ff */
[----:B------:R-:W-:-:S02]  /*c400*/  IADD3 R94, P1, R118, 0x4000, RZ ;  /* 0x00004000765e7810 */ /* 0x000fc40007f3e0ff */
[----:B------:R-:W-:Y:S01]  /*c410*/  LOP3.LUT R52, R52, R211, RZ, 0x3c, !PT ;  /* 0x000000d334347212 */ /* 0x000fe200078e3cff */
[--C-:B------:R-:W-:Y:S01]  /*c420*/  IMAD.X R65, RZ, RZ, R119.reuse, P6 ;  /* 0x000000ffff417224 */ /* 0x100fe200030e0677 */
[----:B------:R-:W-:Y:S01]  /*c430*/  LOP3.LUT R211, R68, 0x380, RZ, 0xc0, !PT ;  /* 0x0000038044d37812 */ /* 0x000fe200078ec0ff */
[----:B------:R-:W-:Y:S01]  /*c440*/  IMAD.X R95, RZ, RZ, R119, P1 ;  /* 0x000000ffff5f7224 */ /* 0x000fe200008e0677 */
[----:B------:R-:W-:Y:S02]  /*c450*/  LOP3.LUT R11, R118, 0x380, RZ, 0xc0, !PT ;  /* 0x00000380760b7812 */ /* 0x000fe400078ec0ff */
[----:B------:R-:W-:Y:S02]  /*c460*/  SHF.R.U64 R56, R56, 0x3, RZ ;  /* 0x0000000338387819 */ /* 0x000fe400000012ff */
[----:B------:R-:W-:Y:S02]  /*c470*/  LOP3.LUT R48, R48, R183, RZ, 0x3c, !PT ;  /* 0x000000b730307212 */ /* 0x000fe400078e3cff */
[----:B------:R-:W-:-:S02]  /*c480*/  LOP3.LUT R60, R60, R217, RZ, 0x3c, !PT ;  /* 0x000000d93c3c7212 */ /* 0x000fc400078e3cff */
[----:B------:R-:W-:Y:S02]  /*c490*/  IADD3 R72, P2, R118, 0x2060, RZ ;  /* 0x0000206076487810 */ /* 0x000fe40007f5e0ff */
[----:B------:R-:W-:Y:S02]  /*c4a0*/  LOP3.LUT R183, R44, 0x380, RZ, 0xc0, !PT ;  /* 0x000003802cb77812 */ /* 0x000fe400078ec0ff */
[----:B------:R-:W-:Y:S01]  /*c4b0*/  LOP3.LUT R217, R94, 0x380, RZ, 0xc0, !PT ;  /* 0x000003805ed97812 */ /* 0x000fe200078ec0ff */
[----:B------:R-:W-:Y:S01]  /*c4c0*/  IMAD.X R73, RZ, RZ, R119, P2 ;  /* 0x000000ffff497224 */ /* 0x000fe200010e0677 */
[----:B------:R-:W-:Y:S02]  /*c4d0*/  SHF.R.U64 R211, R211, 0x3, RZ ;  /* 0x00000003d3d37819 */ /* 0x000fe400000012ff */
[----:B------:R-:W-:Y:S02]  /*c4e0*/  IADD3 R30, P4, R118, 0x4040, RZ ;  /* 0x00004040761e7810 */ /* 0x000fe40007f9e0ff */
[----:B------:R-:W-:-:S02]  /*c4f0*/  SHF.R.U64 R11, R11, 0x3, RZ ;  /* 0x000000030b0b7819 */ /* 0x000fc400000012ff */
[----:B------:R-:W-:Y:S01]  /*c500*/  LOP3.LUT R56, R56, R213, RZ, 0x3c, !PT ;  /* 0x000000d538387212 */ /* 0x000fe200078e3cff */
[----:B------:R-:W-:Y:S01]  /*c510*/  IMAD.X R103, RZ, RZ, R119, P4 ;  /* 0x000000ffff677224 */ /* 0x000fe200020e0677 */
[----:B------:R-:W-:Y:S02]  /*c520*/  LOP3.LUT R213, R72, 0x380, RZ, 0xc0, !PT ;  /* 0x0000038048d57812 */ /* 0x000fe400078ec0ff */
[----:B------:R-:W-:Y:S02]  /*c530*/  SHF.R.U64 R183, R183, 0x3, RZ ;  /* 0x00000003b7b77819 */ /* 0x000fe400000012ff */
[----:B------:R-:W-:Y:S02]  /*c540*/  SHF.R.U64 R217, R217, 0x3, RZ ;  /* 0x00000003d9d97819 */ /* 0x000fe400000012ff */
[----:B------:R-:W-:Y:S02]  /*c550*/  IADD3 R4, P0, R118, 0x4020, RZ ;  /* 0x0000402076047810 */ /* 0x000fe40007f1e0ff */
[----:B------:R-:W-:-:S02]  /*c560*/  IADD3.X R61, RZ, R119, RZ, P3, !PT ;  /* 0x00000077ff3d7210 */ /* 0x000fc40001ffe4ff */
[C---:B------:R-:W-:Y:S01]  /*c570*/  IADD3 R6, P6, R118.reuse, 0x6000, RZ ;  /* 0x0000600076067810 */ /* 0x040fe20007fde0ff */
[--C-:B------:R-:W-:Y:S01]  /*c580*/  IMAD.X R99, RZ, RZ, R119.reuse, P0 ;  /* 0x000000ffff637224 */ /* 0x100fe200000e0677 */
[C---:B------:R-:W-:Y:S02]  /*c590*/  IADD3 R34, P3, R118.reuse, 0x4060, RZ ;  /* 0x0000406076227810 */ /* 0x040fe40007f7e0ff */
[C---:B------:R-:W-:Y:S01]  /*c5a0*/  IADD3 R3, P5, R118.reuse, 0x6020, RZ ;  /* 0x0000602076037810 */ /* 0x040fe20007fbe0ff */
[--C-:B------:R-:W-:Y:S01]  /*c5b0*/  IMAD.X R111, RZ, RZ, R119.reuse, P6 ;  /* 0x000000ffff6f7224 */ /* 0x100fe200030e0677 */
[C---:B------:R-:W-:Y:S01]  /*c5c0*/  IADD3 R10, P2, R118.reuse, 0x6040, RZ ;  /* 0x00006040760a7810 */ /* 0x040fe20007f5e0ff */
[----:B------:R-:W-:Y:S01]  /*c5d0*/  IMAD.X R107, RZ, RZ, R119, P3 ;  /* 0x000000ffff6b7224 */ /* 0x000fe200018e0677 */
[----:B-1----:R-:W-:Y:S02]  /*c5e0*/  IADD3 R24, P1, R118, 0x6060, RZ ;  /* 0x0000606076187810 */ /* 0x002fe40007f3e0ff */
[----:B------:R-:W-:-:S02]  /*c5f0*/  LOP3.LUT R68, R211, R68, RZ, 0x3c, !PT ;  /* 0x00000044d3447212 */ /* 0x000fc400078e3cff */
[----:B------:R-:W-:Y:S01]  /*c600*/  LOP3.LUT R118, R11, R118, RZ, 0x3c, !PT ;  /* 0x000000760b767212 */ /* 0x000fe200078e3cff */
[--C-:B------:R-:W-:Y:S01]  /*c610*/  IMAD.X R11, RZ, RZ, R119.reuse, P2 ;  /* 0x000000ffff0b7224 */ /* 0x100fe200010e0677 */
[----:B------:R-:W-:Y:S01]  /*c620*/  LOP3.LUT R211, R30, 0x380, RZ, 0xc0, !PT ;  /* 0x000003801ed37812 */ /* 0x000fe200078ec0ff */
[----:B------:R-:W-:Y:S01]  /*c630*/  IMAD.X R45, RZ, RZ, R119, P1 ;  /* 0x000000ffff2d7224 */ /* 0x000fe200008e0677 */
[----:B------:R-:W-:Y:S02]  /*c640*/  SHF.R.U64 R213, R213, 0x3, RZ ;  /* 0x00000003d5d57819 */ /* 0x000fe400000012ff */
[----:B------:R-:W-:Y:S02]  /*c650*/  LOP3.LUT R64, R183, R44, RZ, 0x3c, !PT ;  /* 0x0000002cb7407212 */ /* 0x000fe400078e3cff */
[----:B------:R-:W-:Y:S02]  /*c660*/  LOP3.LUT R94, R217, R94, RZ, 0x3c, !PT ;  /* 0x0000005ed95e7212 */ /* 0x000fe400078e3cff */
[----:B------:R-:W-:-:S02]  /*c670*/  LOP3.LUT R183, R4, 0x380, RZ, 0xc0, !PT ;  /* 0x0000038004b77812 */ /* 0x000fc400078ec0ff */
[----:B------:R-:W-:Y:S02]  /*c680*/  LOP3.LUT R217, R6, 0x380, RZ, 0xc0, !PT ;  /* 0x0000038006d97812 */ /* 0x000fe400078ec0ff */
[-C--:B------:R-:W-:Y:S02]  /*c690*/  IADD3.X R115, RZ, R119.reuse, RZ, P5, !PT ;  /* 0x00000077ff737210 */ /* 0x080fe40002ffe4ff */
[----:B------:R-:W-:Y:S02]  /*c6a0*/  SHF.R.U64 R211, R211, 0x3, RZ ;  /* 0x00000003d3d37819 */ /* 0x000fe400000012ff */
[----:B------:R-:W-:Y:S02]  /*c6b0*/  MOV R118, R118 ;  /* 0x0000007600767202 */ /* 0x000fe40000000f00 */
[----:B------:R-:W-:Y:S02]  /*c6c0*/  LOP3.LUT R72, R213, R72, RZ, 0x3c, !PT ;  /* 0x00000048d5487212 */ /* 0x000fe400078e3cff */
[----:B------:R-:W-:-:S02]  /*c6d0*/  LOP3.LUT R119, R10, 0x380, RZ, 0xc0, !PT ;  /* 0x000003800a777812 */ /* 0x000fc400078ec0ff */
[----:B------:R-:W-:Y:S02]  /*c6e0*/  LOP3.LUT R213, R34, 0x380, RZ, 0xc0, !PT ;  /* 0x0000038022d57812 */ /* 0x000fe400078ec0ff */
[----:B------:R-:W-:Y:S02]  /*c6f0*/  SHF.R.U64 R183, R183, 0x3, RZ ;  /* 0x00000003b7b77819 */ /* 0x000fe400000012ff */
[----:B------:R-:W-:Y:S02]  /*c700*/  SHF.R.U64 R217, R217, 0x3, RZ ;  /* 0x00000003d9d97819 */ /* 0x000fe400000012ff */
[----:B------:R-:W-:Y:S02]  /*c710*/  LOP3.LUT R102, R211, R30, RZ, 0x3c, !PT ;  /* 0x0000001ed3667212 */ /* 0x000fe400078e3cff */
[----:B------:R-:W-:Y:S02]  /*c720*/  LOP3.LUT R30, R24, 0x380, RZ, 0xc0, !PT ;  /* 0x00000380181e7812 */ /* 0x000fe400078ec0ff */
[----:B------:R-:W-:-:S02]  /*c730*/  SHF.R.U64 R119, R119, 0x3, RZ ;  /* 0x0000000377777819 */ /* 0x000fc400000012ff */
[----:B------:R-:W-:Y:S02]  /*c740*/  SHF.R.U64 R213, R213, 0x3, RZ ;  /* 0x00000003d5d57819 */ /* 0x000fe400000012ff */
[----:B------:R-:W-:Y:S02]  /*c750*/  LOP3.LUT R98, R183, R4, RZ, 0x3c, !PT ;  /* 0x00000004b7627212 */ /* 0x000fe400078e3cff */
[----:B------:R-:W-:Y:S02]  /*c760*/  LOP3.LUT R110, R217, R6, RZ, 0x3c, !PT ;  /* 0x00000006d96e7212 */ /* 0x000fe400078e3cff */
[----:B------:R-:W-:Y:S02]  /*c770*/  F2FP.BF16.F32.PACK_AB R4, R179, R181 ;  /* 0x000000b5b304723e */ /* 0x000fe400000010ff */
[----:B------:R-:W-:Y:S01]  /*c780*/  F2FP.BF16.F32.PACK_AB R6, R177, R180 ;  /* 0x000000b4b106723e */ /* 0x000fe200000010ff */
[----:B------:R-:W-:Y:S01]  /*c790*/  BAR.SYNC.DEFER_BLOCKING 0x1, 0x100 ;  /* 0x0044000000007b1d */ /* 0x000fe20000010000 */
[----:B------:R-:W-:-:S02]  /*c7a0*/  LOP3.LUT R0, R3, 0x380, RZ, 0xc0, !PT ;  /* 0x0000038003007812 */ /* 0x000fc400078ec0ff */
[----:B------:R-:W-:Y:S02]  /*c7b0*/  SHF.R.U64 R177, R30, 0x3, RZ ;  /* 0x000000031eb17819 */ /* 0x000fe400000012ff */
[----:B------:R-:W-:Y:S02]  /*c7c0*/  LOP3.LUT R10, R119, R10, RZ, 0x3c, !PT ;  /* 0x0000000a770a7212 */ /* 0x000fe400078e3cff */
[----:B------:R-:W-:Y:S02]  /*c7d0*/  LOP3.LUT R106, R213, R34, RZ, 0x3c, !PT ;  /* 0x00000022d56a7212 */ /* 0x000fe400078e3cff */
[----:B------:R-:W-:Y:S02]  /*c7e0*/  MOV R48, R48 ;  /* 0x0000003000307202 */ /* 0x000fe40000000f00 */
[----:B------:R-:W-:Y:S02]  /*c7f0*/  F2FP.BF16.F32.PACK_AB R30, R174, R176 ;  /* 0x000000b0ae1e723e */ /* 0x000fe400000010ff */
[----:B------:R-:W-:-:S02]  /*c800*/  MOV R52, R52 ;  /* 0x0000003400347202 */ /* 0x000fc40000000f00 */
[----:B------:R-:W-:Y:S02]  /*c810*/  F2FP.BF16.F32.PACK_AB R34, R171, R173 ;  /* 0x000000adab22723e */ /* 0x000fe400000010ff */
[----:B------:R-:W-:Y:S02]  /*c820*/  SHF.R.U64 R0, R0, 0x3, RZ ;  /* 0x0000000300007819 */ /* 0x000fe400000012ff */
[----:B------:R-:W-:Y:S02]  /*c830*/  MOV R56, R56 ;  /* 0x0000003800387202 */ /* 0x000fe40000000f00 */
[----:B------:R-:W-:Y:S02]  /*c840*/  MOV R38, R10 ;  /* 0x0000000a00267202 */ /* 0x000fe40000000f00 */
[----:B------:R-:W-:Y:S01]  /*c850*/  MOV R60, R60 ;  /* 0x0000003c003c7202 */ /* 0x000fe20000000f00 */
[----:B------:R1:W-:Y:S01]  /*c860*/  STSM.16.M88.4 [R118], R4 ;  /* 0x0000000476007844 */ /* 0x0003e20000000200 */
[----:B------:R-:W-:-:S02]  /*c870*/  F2FP.BF16.F32.PACK_AB R10, R163, R165 ;  /* 0x000000a5a30a723e */ /* 0x000fc400000010ff */
[----:B------:R-:W-:Y:S01]  /*c880*/  F2FP.BF16.F32.PACK_AB R11, R63, R62 ;  /* 0x0000003e3f0b723e */ /* 0x000fe200000010ff */
[----:B------:R2:W-:Y:S01]  /*c890*/  STSM.16.M88.4 [R48], R28 ;  /* 0x0000001c30007844 */ /* 0x0005e20000000200 */
[----:B------:R-:W-:Y:S02]  /*c8a0*/  MOV R64, R64 ;  /* 0x0000004000407202 */ /* 0x000fe40000000f00 */
[----:B------:R-:W-:Y:S01]  /*c8b0*/  LOP3.LUT R114, R0, R3, RZ, 0x3c, !PT ;  /* 0x0000000300727212 */ /* 0x000fe200078e3cff */
[----:B------:R3:W-:Y:S01]  /*c8c0*/  STSM.16.M88.4 [R52], R32 ;  /* 0x0000002034007844 */ /* 0x0007e20000000200 */
[----:B------:R-:W-:Y:S02]  /*c8d0*/  MOV R68, R68 ;  /* 0x0000004400447202 */ /* 0x000fe40000000f00 */
[----:B------:R-:W-:Y:S02]  /*c8e0*/  MOV R72, R72 ;  /* 0x0000004800487202 */ /* 0x000fe40000000f00 */
[----:B------:R-:W-:-:S02]  /*c8f0*/  LOP3.LUT R44, R177, R24, RZ, 0x3c, !PT ;  /* 0x00000018b12c7212 */ /* 0x000fc400078e3cff */
[----:B------:R-:W-:Y:S02]  /*c900*/  MOV R94, R94 ;  /* 0x0000005e005e7202 */ /* 0x000fe40000000f00 */
[----:B-1----:R-:W-:Y:S02]  /*c910*/  F2FP.BF16.F32.PACK_AB R4, R169, R172 ;  /* 0x000000aca904723e */ /* 0x002fe400000010ff */
[----:B------:R-:W-:Y:S02]  /*c920*/  F2FP.BF16.F32.PACK_AB R5, R51, R50 ;  /* 0x000000323305723e */ /* 0x000fe400000010ff */
[----:B------:R-:W-:Y:S02]  /*c930*/  F2FP.BF16.F32.PACK_AB R6, R166, R170 ;  /* 0x000000aaa606723e */ /* 0x000fe400000010ff */
[----:B------:R-:W-:Y:S02]  /*c940*/  F2FP.BF16.F32.PACK_AB R7, R55, R54 ;  /* 0x000000363707723e */ /* 0x000fe400000010ff */
[----:B--2---:R-:W-:-:S02]  /*c950*/  F2FP.BF16.F32.PACK_AB R28, R159, R161 ;  /* 0x000000a19f1c723e */ /* 0x004fc400000010ff */
[----:B------:R-:W-:Y:S01]  /*c960*/  F2FP.BF16.F32.PACK_AB R29, R75, R74 ;  /* 0x0000004a4b1d723e */ /* 0x000fe200000010ff */
[----:B------:R-:W-:Y:S01]  /*c970*/  STSM.16.M88.4 [R56], R4 ;  /* 0x0000000438007844 */ /* 0x000fe20000000200 */
[----:B------:R-:W-:Y:S02]  /*c980*/  F2FP.BF16.F32.PACK_AB R30, R77, R160 ;  /* 0x000000a04d1e723e */ /* 0x000fe400000010ff */
[----:B------:R-:W-:Y:S01]  /*c990*/  F2FP.BF16.F32.PACK_AB R31, R79, R78 ;  /* 0x0000004e4f1f723e */ /* 0x000fe200000010ff */
[----:B------:R1:W-:Y:S01]  /*c9a0*/  STSM.16.M88.4 [R60], R8 ;  /* 0x000000083c007844 */ /* 0x0003e20000000200 */
[----:B---3--:R-:W-:Y:S02]  /*c9b0*/  F2FP.BF16.F32.PACK_AB R32, R81, R157 ;  /* 0x0000009d5120723e */ /* 0x008fe400000010ff */
[----:B------:R-:W-:Y:S01]  /*c9c0*/  F2FP.BF16.F32.PACK_AB R33, R83, R82 ;  /* 0x000000525321723e */ /* 0x000fe200000010ff */
[----:B------:R-:W-:Y:S01]  /*c9d0*/  STSM.16.M88.4 [R64], R12 ;  /* 0x0000000c40007844 */ /* 0x000fe20000000200 */
[----:B------:R-:W-:-:S02]  /*c9e0*/  F2FP.BF16.F32.PACK_AB R34, R85, R84 ;  /* 0x000000545522723e */ /* 0x000fc400000010ff */
[----:B------:R-:W-:Y:S01]  /*c9f0*/  F2FP.BF16.F32.PACK_AB R35, R87, R86 ;  /* 0x000000565723723e */ /* 0x000fe200000010ff */
[----:B------:R-:W-:Y:S01]  /*ca00*/  STSM.16.M88.4 [R68], R28 ;  /* 0x0000001c44007844 */ /* 0x000fe20000000200 */
[----:B------:R-:W-:Y:S02]  /*ca10*/  MOV R3, R98 ;  /* 0x0000006200037202 */ /* 0x000fe40000000f00 */
[----:B------:R-:W-:Y:S01]  /*ca20*/  MOV R24, R106 ;  /* 0x0000006a00187202 */ /* 0x000fe20000000f00 */
[----:B------:R-:W-:Y:S01]  /*ca30*/  STSM.16.M88.4 [R72], R32 ;  /* 0x0000002048007844 */ /* 0x000fe20000000200 */
[----:B------:R-:W-:Y:S02]  /*ca40*/  F2FP.BF16.F32.PACK_AB R98, R101, R100 ;  /* 0x000000646562723e */ /* 0x000fe400000010ff */
[----:B------:R-:W-:Y:S01]  /*ca50*/  F2FP.BF16.F32.PACK_AB R99, R70, R58 ;  /* 0x0000003a4663723e */ /* 0x000fe200000010ff */
[----:B------:R-:W-:Y:S01]  /*ca60*/  STSM.16.M88.4 [R94], R88 ;  /* 0x000000585e007844 */ /* 0x000fe20000000200 */
        /* <DEDUP_REMOVED lines=8> */
[----:B------:R-:W-:Y:S01]  /*caf0*/  F2FP.BF16.F32.PACK_AB R120, R121, R120 ;  /* 0x000000787978723e */ /* 0x000fe200000010ff */
[----:B------:R-:W-:Y:S01]  /*cb00*/  STSM.16.M88.4 [R102], R104 ;  /* 0x0000006866007844 */ /* 0x000fe20000000200 */
[----:B------:R-:W-:Y:S02]  /*cb10*/  F2FP.BF16.F32.PACK_AB R113, R155, R154 ;  /* 0x0000009a9b71723e */ /* 0x000fe400000010ff */
[----:B------:R-:W-:Y:S02]  /*cb20*/  F2FP.BF16.F32.PACK_AB R114, R117, R116 ;  /* 0x000000747572723e */ /* 0x000fe400000010ff */
[----:B------:R-:W-:Y:S02]  /*cb30*/  F2FP.BF16.F32.PACK_AB R115, R158, R156 ;  /* 0x0000009c9e73723e */ /* 0x000fe400000010ff */
[----:B------:R-:W-:Y:S02]  /*cb40*/  F2FP.BF16.F32.PACK_AB R121, R123, R122 ;  /* 0x0000007a7b79723e */ /* 0x000fe400000010ff */
[----:B------:R-:W-:Y:S01]  /*cb50*/  F2FP.BF16.F32.PACK_AB R128, R129, R128 ;  /* 0x000000808180723e */ /* 0x000fe200000010ff */
[----:B------:R2:W-:Y:S01]  /*cb60*/  STSM.16.M88.4 [R24], R112 ;  /* 0x0000007018007844 */ /* 0x0005e20000000200 */
[----:B------:R-:W-:-:S02]  /*cb70*/  MOV R110, R110 ;  /* 0x0000006e006e7202 */ /* 0x000fc40000000f00 */
[----:B------:R-:W-:Y:S02]  /*cb80*/  F2FP.BF16.F32.PACK_AB R122, R125, R124 ;  /* 0x0000007c7d7a723e */ /* 0x000fe400000010ff */
[----:B------:R-:W-:Y:S02]  /*cb90*/  F2FP.BF16.F32.PACK_AB R123, R127, R126 ;  /* 0x0000007e7f7b723e */ /* 0x000fe400000010ff */
[----:B------:R-:W-:Y:S02]  /*cba0*/  F2FP.BF16.F32.PACK_AB R129, R131, R130 ;  /* 0x000000828381723e */ /* 0x000fe400000010ff */
[----:B------:R-:W-:Y:S01]  /*cbb0*/  F2FP.BF16.F32.PACK_AB R136, R137, R136 ;  /* 0x000000888988723e */ /* 0x000fe200000010ff */
[----:B------:R-:W-:Y:S01]  /*cbc0*/  STSM.16.M88.4 [R110], R120 ;  /* 0x000000786e007844 */ /* 0x000fe20000000200 */
[----:B------:R-:W-:Y:S02]  /*cbd0*/  ISETP.NE.U32.AND P0, PT, RZ, UR4, PT ;  /* 0x00000004ff007c0c */ /* 0x000fe4000bf05070 */
[----:B-1----:R-:W-:-:S02]  /*cbe0*/  IADD3 R10, P1, R199, UR4, RZ ;  /* 0x00000004c70a7c10 */ /* 0x002fc4000ff3e0ff */
[----:B------:R-:W-:Y:S01]  /*cbf0*/  F2FP.BF16.F32.PACK_AB R130, R133, R132 ;  /* 0x000000848582723e */ /* 0x000fe200000010ff */
[----:B--2---:R-:W-:Y:S01]  /*cc00*/  IMAD.MOV.U32 R24, RZ, RZ, RZ ;  /* 0x000000ffff187224 */ /* 0x004fe200078e00ff */
[----:B------:R-:W-:Y:S02]  /*cc10*/  F2FP.BF16.F32.PACK_AB R131, R135, R134 ;  /* 0x000000868783723e */ /* 0x000fe400000010ff */
[----:B------:R-:W-:Y:S02]  /*cc20*/  F2FP.BF16.F32.PACK_AB R137, R139, R138 ;  /* 0x0000008a8b89723e */ /* 0x000fe400000010ff */
[----:B------:R-:W-:Y:S01]  /*cc30*/  F2FP.BF16.F32.PACK_AB R144, R145, R144 ;  /* 0x000000909190723e */ /* 0x000fe200000010ff */
[----:B------:R1:W-:Y:S01]  /*cc40*/  STSM.16.M88.4 [R0], R128 ;  /* 0x0000008000007844 */ /* 0x0003e20000000200 */
[----:B------:R-:W-:Y:S02]  /*cc50*/  F2FP.BF16.F32.PACK_AB R138, R141, R140 ;  /* 0x0000008c8d8a723e */ /* 0x000fe400000010ff */
[----:B------:R-:W-:-:S02]  /*cc60*/  F2FP.BF16.F32.PACK_AB R139, R143, R142 ;  /* 0x0000008e8f8b723e */ /* 0x000fc400000010ff */
[----:B------:R-:W-:Y:S02]  /*cc70*/  F2FP.BF16.F32.PACK_AB R145, R147, R146 ;  /* 0x000000929391723e */ /* 0x000fe400000010ff */
[----:B------:R-:W-:Y:S01]  /*cc80*/  MOV R44, R44 ;  /* 0x0000002c002c7202 */ /* 0x000fe20000000f00 */
[----:B------:R-:W-:Y:S01]  /*cc90*/  STSM.16.M88.4 [R38], R136 ;  /* 0x0000008826007844 */ /* 0x000fe20000000200 */
[----:B------:R-:W-:Y:S02]  /*cca0*/  F2FP.BF16.F32.PACK_AB R146, R149, R148 ;  /* 0x000000949592723e */ /* 0x000fe400000010ff */
[----:B------:R-:W-:Y:S02]  /*ccb0*/  F2FP.BF16.F32.PACK_AB R147, R151, R150 ;  /* 0x000000969793723e */ /* 0x000fe400000010ff */
[----:B------:R-:W-:Y:S02]  /*ccc0*/  ISETP.NE.AND.EX P0, PT, RZ, UR5, PT, P0 ;  /* 0x00000005ff007c0c */ /* 0x000fe4000bf05300 */
[----:B------:R-:W-:Y:S01]  /*ccd0*/  IADD3.X R11, R200, UR5, RZ, P1, !PT ;  /* 0x00000005c80b7c10 */ /* 0x000fe20008ffe4ff */
[----:B------:R-:W-:Y:S01]  /*cce0*/  ULDC.64 UR4, c[0x0][0xbe0] ;  /* 0x0002f80000047ab9 */ /* 0x000fe20000000a00 */
[----:B------:R2:W-:Y:S01]  /*ccf0*/  STSM.16.M88.4 [R44], R144 ;  /* 0x000000902c007844 */ /* 0x0005e20000000200 */
[----:B------:R-:W-:Y:S01]  /*cd00*/  BAR.SYNC.DEFER_BLOCKING 0x1, 0x100 ;  /* 0x0044000000007b1d */ /* 0x000fe20000010000 */
[----:B------:R-:W-:-:S04]  /*cd10*/  ISETP.NE.U32.AND P6, PT, RZ, UR4, PT ;  /* 0x00000004ff007c0c */ /* 0x000fc8000bfc5070 */
[----:B------:R-:W-:-:S13]  /*cd20*/  ISETP.NE.AND.EX P6, PT, RZ, UR5, PT, P6 ;  /* 0x00000005ff007c0c */ /* 0x000fda000bfc5360 */
[----:B------:R-:W-:Y:S01]  /*cd30*/  @P6 IADD3 R6, P4, R199, UR4, RZ ;  /* 0x00000004c7066c10 */ /* 0x000fe2000ff9e0ff */
[----:B------:R-:W-:Y:S02]  /*cd40*/  ULDC UR4, c[0x0][0xa88] ;  /* 0x0002a20000047ab9 */ /* 0x000fe40000000800 */
[----:B-1----:R-:W-:Y:S02]  /*cd50*/  MOV R0, UR4 ;  /* 0x0000000400007c02 */ /* 0x002fe40008000f00 */
[----:B------:R-:W-:Y:S01]  /*cd60*/  @P6 IADD3.X R7, R200, UR5, RZ, P4, !PT ;  /* 0x00000005c8076c10 */ /* 0x000fe2000a7fe4ff */
[----:B------:R1:W5:Y:S01]  /*cd70*/  @P0 LDG.E R24, desc[UR40][R10.64] ;  /* 0x000000280a180981 */ /* 0x000362000c1e1900 */
[----:B------:R-:W-:-:S03]  /*cd80*/  IMAD R5, R192, 0x40, R187 ;  /* 0x00000040c0057824 */ /* 0x000fc600078e02bb */
[----:B------:R1:W5:Y:S01]  /*cd90*/  @P6 LDG.E R0, desc[UR40][R6.64] ;  /* 0x0000002806006981 */ /* 0x000362000c1e1900 */
[----:B------:R-:W-:-:S03]  /*cda0*/  IMAD.WIDE R4, R5, 0x2, R36 ;  /* 0x0000000205047825 */ /* 0x000fc600078e0224 */
[C---:B------:R-:W-:Y:S02]  /*cdb0*/  IADD3 R9, P1, R4.reuse, 0x1000, RZ ;  /* 0x0000100004097810 */ /* 0x040fe40007f3e0ff */
[C---:B------:R-:W-:Y:S02]  /*cdc0*/  IADD3 R13, P2, R4.reuse, 0x2000, RZ ;  /* 0x00002000040d7810 */ /* 0x040fe40007f5e0ff */
[C---:B------:R-:W-:Y:S02]  /*cdd0*/  IADD3 R29, P3, R4.reuse, 0x3000, RZ ;  /* 0x00003000041d7810 */ /* 0x040fe40007f7e0ff */
[----:B------:R-:W-:Y:S02]  /*cde0*/  IADD3 R33, P4, R4, 0x4000, RZ ;  /* 0x0000400004217810 */ /* 0x000fe40007f9e0ff */
[----:B------:R-:W-:Y:S02]  /*cdf0*/  LOP3.LUT R8, R9, 0x380, RZ, 0xc0, !PT ;  /* 0x0000038009087812 */ /* 0x000fe400078ec0ff */
[----:B------:R-:W-:-:S02]  /*ce00*/  LOP3.LUT R12, R13, 0x380, RZ, 0xc0, !PT ;  /* 0x000003800d0c7812 */ /* 0x000fc400078ec0ff */
[----:B------:R-:W-:Y:S02]  /*ce10*/  LOP3.LUT R28, R29, 0x380, RZ, 0xc0, !PT ;  /* 0x000003801d1c7812 */ /* 0x000fe400078ec0ff */
[----:B------:R-:W-:Y:S02]  /*ce20*/  LOP3.LUT R32, R33, 0x380, RZ, 0xc0, !PT ;  /* 0x0000038021207812 */ /* 0x000fe400078ec0ff */
[----:B------:R-:W-:Y:S02]  /*ce30*/  SHF.R.U64 R8, R8, 0x3, RZ ;  /* 0x0000000308087819 */ /* 0x000fe400000012ff */
[----:B------:R-:W-:Y:S02]  /*ce40*/  SHF.R.U64 R12, R12, 0x3, RZ ;  /* 0x000000030c0c7819 */ /* 0x000fe400000012ff */
[----:B------:R-:W-:Y:S02]  /*ce50*/  SHF.R.U64 R28, R28, 0x3, RZ ;  /* 0x000000031c1c7819 */ /* 0x000fe400000012ff */
[----:B------:R-:W-:-:S02]  /*ce60*/  SHF.R.U64 R32, R32, 0x3, RZ ;  /* 0x0000000320207819 */ /* 0x000fc400000012ff */
[----:B------:R-:W-:Y:S02]  /*ce70*/  IADD3 R37, P5, R4, 0x5000, RZ ;  /* 0x0000500004257810 */ /* 0x000fe40007fbe0ff */
        /* <DEDUP_REMOVED lines=8> */
[----:B------:R-:W-:-:S02]  /*cf00*/  P2R R14, PR, RZ, 0x20 ;  /* 0x00000020ff0e7803 */ /* 0x000fc40000000000 */
[C---:B------:R-:W-:Y:S02]  /*cf10*/  IADD3 R41, P1, R4.reuse, 0x6000, RZ ;  /* 0x0000600004297810 */ /* 0x040fe40007f3e0ff */
[C---:B------:R-:W-:Y:S02]  /*cf20*/  IADD3 R45, P2, R4.reuse, 0x7000, RZ ;  /* 0x00007000042d7810 */ /* 0x040fe40007f5e0ff */
[C---:B------:R-:W-:Y:S02]  /*cf30*/  IADD3 R49, P3, R4.reuse, 0x8000, RZ ;  /* 0x0000800004317810 */ /* 0x040fe40007f7e0ff */
[C---:B------:R-:W-:Y:S02]  /*cf40*/  IADD3 R53, P4, R4.reuse, 0x9000, RZ ;  /* 0x0000900004357810 */ /* 0x040fe40007f9e0ff */
[----:B------:R-:W-:Y:S02]  /*cf50*/  IADD3 R57, P5, R4, 0xa000, RZ ;  /* 0x0000a00004397810 */ /* 0x000fe40007fbe0ff */
[----:B------:R-:W-:-:S02]  /*cf60*/  LOP3.LUT R36, R37, 0x380, RZ, 0xc0, !PT ;  /* 0x0000038025247812 */ /* 0x000fc400078ec0ff */
[----:B------:R-:W-:Y:S02]  /*cf70*/  LOP3.LUT R40, R41, 0x380, RZ, 0xc0, !PT ;  /* 0x0000038029287812 */ /* 0x000fe400078ec0ff */
[----:B--2---:R-:W-:Y:S02]  /*cf80*/  LOP3.LUT R44, R45, 0x380, RZ, 0xc0, !PT ;  /* 0x000003802d2c7812 */ /* 0x004fe400078ec0ff */
[----:B------:R-:W-:Y:S02]  /*cf90*/  LOP3.LUT R48, R49, 0x380, RZ, 0xc0, !PT ;  /* 0x0000038031307812 */ /* 0x000fe400078ec0ff */
[----:B------:R-:W-:Y:S02]  /*cfa0*/  LOP3.LUT R52, R53, 0x380, RZ, 0xc0, !PT ;  /* 0x0000038035347812 */ /* 0x000fe400078ec0ff */
[----:B------:R-:W-:Y:S02]  /*cfb0*/  LOP3.LUT R56, R57, 0x380, RZ, 0xc0, !PT ;  /* 0x0000038039387812 */ /* 0x000fe400078ec0ff */
[----:B------:R-:W-:-:S02]  /*cfc0*/  SHF.R.U64 R36, R36, 0x3, RZ ;  /* 0x0000000324247819 */ /* 0x000fc400000012ff */
[----:B------:R-:W-:Y:S02]  /*cfd0*/  SHF.R.U64 R40, R40, 0x3, RZ ;  /* 0x0000000328287819 */ /* 0x000fe400000012ff */
[----:B------:R-:W-:Y:S02]  /*cfe0*/  SHF.R.U64 R44, R44, 0x3, RZ ;  /* 0x000000032c2c7819 */ /* 0x000fe400000012ff */
[----:B------:R-:W-:Y:S02]  /*cff0*/  SHF.R.U64 R48, R48, 0x3, RZ ;  /* 0x0000000330307819 */ /* 0x000fe400000012ff */
[----:B------:R-:W-:Y:S02]  /*d000*/  SHF.R.U64 R52, R52, 0x3, RZ ;  /* 0x0000000334347819 */ /* 0x000fe400000012ff */
[----:B------:R-:W-:Y:S02]  /*d010*/  SHF.R.U64 R56, R56, 0x3, RZ ;  /* 0x0000000338387819 */ /* 0x000fe400000012ff */
[----:B------:R-:W-:-:S02]  /*d020*/  LOP3.LUT R36, R36, R37, RZ, 0x3c, !PT ;  /* 0x0000002524247212 */ /* 0x000fc400078e3cff */
[----:B------:R-:W-:Y:S02]  /*d030*/  LOP3.LUT R40, R40, R41, RZ, 0x3c, !PT ;  /* 0x0000002928287212 */ /* 0x000fe400078e3cff */
[----:B------:R-:W-:Y:S02]  /*d040*/  LOP3.LUT R44, R44, R45, RZ, 0x3c, !PT ;  /* 0x0000002d2c2c7212 */ /* 0x000fe400078e3cff */
[----:B------:R-:W-:Y:S02]  /*d050*/  LOP3.LUT R48, R48, R49, RZ, 0x3c, !PT ;  /* 0x0000003130307212 */ /* 0x000fe400078e3cff */
[----:B------:R-:W-:Y:S02]  /*d060*/  LOP3.LUT R52, R52, R53, RZ, 0x3c, !PT ;  /* 0x0000003534347212 */ /* 0x000fe400078e3cff */
[----:B------:R-:W-:Y:S01]  /*d070*/  LOP3.LUT R56, R56, R57, RZ, 0x3c, !PT ;  /* 0x0000003938387212 */ /* 0x000fe200078e3cff */
[----:B-1----:R-:W-:Y:S06]  /*d080*/  @P6 BRA `(.L_x_560) ;  /* 0x0000000000106947 */ /* 0x002fec0003800000 */
[----:B------:R-:W-:Y:S05]  /*d090*/  @!P0 BRA `(.L_x_560) ;  /* 0x00000000000c8947 */ /* 0x000fea0003800000 */
[----:B------:R-:W2:Y:S04]  /*d0a0*/  LDG.E R3, desc[UR40][R10.64] ;  /* 0x000000280a037981 */ /* 0x000ea8000c1e1900 */
[----:B-----5:R-:W2:Y:S02]  /*d0b0*/  LDG.E R0, desc[UR40][R10.64+0x4] ;  /* 0x000004280a007981 */ /* 0x020ea4000c1e1900 */
[----:B--2---:R-:W-:-:S07]  /*d0c0*/  IMAD.IADD R0, R0, 0x1, -R3 ;  /* 0x0000000100007824 */ /* 0x004fce00078e0a03 */
.L_x_560:
[----:B------:R-:W1:Y:S01]  /*d0d0*/  SHFL.IDX PT, R3, R206, RZ, 0x1f ;  /* 0x00001fffce037589 */ /* 0x000e6200000e0000 */
[----:B------:R-:W-:Y:S01]  /*d0e0*/  ISETP.NE.AND P6, PT, R14, RZ, PT ;  /* 0x000000ff0e00720c */ /* 0x000fe20003fc5270 */
[--C-:B------:R-:W-:Y:S01]  /*d0f0*/  IMAD.X R57, RZ, RZ, R5.reuse, P5 ;  /* 0x000000ffff397224 */ /* 0x100fe200028e0605 */
[C---:B------:R-:W-:Y:S01]  /*d100*/  LOP3.LUT R7, R4.reuse, 0x380, RZ, 0xc0, !PT ;  /* 0x0000038004077812 */ /* 0x040fe200078ec0ff */
[--C-:B------:R-:W-:Y:S01]  /*d110*/  IMAD.X R41, RZ, RZ, R5.reuse, P1 ;  /* 0x000000ffff297224 */ /* 0x100fe200008e0605 */
        /* <DEDUP_REMOVED lines=9> */
[----:B------:R-:W-:Y:S02]  /*d1b0*/  LOP3.LUT R60, R61, 0x380, RZ, 0xc0, !PT ;  /* 0x000003803d3c7812 */ /* 0x000fe400078ec0ff */
[----:B------:R-:W-:Y:S01]  /*d1c0*/  LOP3.LUT R64, R65, 0x380, RZ, 0xc0, !PT ;  /* 0x0000038041407812 */ /* 0x000fe200078ec0ff */
[----:B------:R-:W-:Y:S01]  /*d1d0*/  IMAD.X R77, RZ, RZ, R5, P4 ;  /* 0x000000ffff4d7224 */ /* 0x000fe200020e0605 */
[----:B------:R-:W-:Y:S02]  /*d1e0*/  LOP3.LUT R68, R69, 0x380, RZ, 0xc0, !PT ;  /* 0x0000038045447812 */ /* 0x000fe400078ec0ff */
[----:B------:R-:W-:Y:S02]  /*d1f0*/  LOP3.LUT R72, R73, 0x380, RZ, 0xc0, !PT ;  /* 0x0000038049487812 */ /* 0x000fe400078ec0ff */
[----:B------:R-:W-:Y:S02]  /*d200*/  SHF.R.U64 R60, R60, 0x3, RZ ;  /* 0x000000033c3c7819 */ /* 0x000fe400000012ff */
[----:B-1----:R-:W-:-:S02]  /*d210*/  ISETP.NE.AND P5, PT, R3, RZ, PT ;  /* 0x000000ff0300720c */ /* 0x002fc40003fa5270 */
[----:B------:R-:W-:Y:S02]  /*d220*/  LOP3.LUT R3, R10, 0x380, RZ, 0xc0, !PT ;  /* 0x000003800a037812 */ /* 0x000fe400078ec0ff */
[----:B------:R-:W-:Y:S02]  /*d230*/  SHF.R.U64 R64, R64, 0x3, RZ ;  /* 0x0000000340407819 */ /* 0x000fe400000012ff */
[----:B------:R-:W-:Y:S02]  /*d240*/  SHF.R.U64 R68, R68, 0x3, RZ ;  /* 0x0000000344447819 */ /* 0x000fe400000012ff */
[----:B------:R-:W-:Y:S02]  /*d250*/  SHF.R.U64 R72, R72, 0x3, RZ ;  /* 0x0000000348487819 */ /* 0x000fe400000012ff */
[----:B------:R-:W-:Y:S02]  /*d260*/  SHF.R.U64 R7, R7, 0x3, RZ ;  /* 0x0000000307077819 */ /* 0x000fe400000012ff */
[----:B------:R-:W-:-:S02]  /*d270*/  SHF.R.U64 R3, R3, 0x3, RZ ;  /* 0x0000000303037819 */ /* 0x000fc400000012ff */
[----:B------:R-:W-:Y:S01]  /*d280*/  LOP3.LUT R60, R60, R61, RZ, 0x3c, !PT ;  /* 0x0000003d3c3c7212 */ /* 0x000fe200078e3cff */
[--C-:B------:R-:W-:Y:S01]  /*d290*/  IMAD.X R61, RZ, RZ, R5.reuse, P6 ;  /* 0x000000ffff3d7224 */ /* 0x100fe200030e0605 */
[----:B------:R-:W-:Y:S02]  /*d2a0*/  LOP3.LUT R64, R64, R65, RZ, 0x3c, !PT ;  /* 0x0000004140407212 */ /* 0x000fe400078e3cff */
[----:B------:R-:W-:Y:S01]  /*d2b0*/  LOP3.LUT R68, R68, R69, RZ, 0x3c, !PT ;  /* 0x0000004544447212 */ /* 0x000fe200078e3cff */
[--C-:B------:R-:W-:Y:S01]  /*d2c0*/  IMAD.X R69, RZ, RZ, R5.reuse, P2 ;  /* 0x000000ffff457224 */ /* 0x100fe200010e0605 */
[----:B------:R-:W-:Y:S01]  /*d2d0*/  LOP3.LUT R72, R72, R73, RZ, 0x3c, !PT ;  /* 0x0000004948487212 */ /* 0x000fe200078e3cff */
[--C-:B------:R-:W-:Y:S01]  /*d2e0*/  IMAD.X R73, RZ, RZ, R5.reuse, P3 ;  /* 0x000000ffff497224 */ /* 0x100fe200018e0605 */
[----:B------:R-:W-:Y:S01]  /*d2f0*/  LOP3.LUT R6, R7, R4, RZ, 0x3c, !PT ;  /* 0x0000000407067212 */ /* 0x000fe200078e3cff */
[----:B------:R-:W-:Y:S01]  /*d300*/  IMAD.MOV.U32 R7, RZ, RZ, R5 ;  /* 0x000000ffff077224 */ /* 0x000fe200078e0005 */
[----:B------:R-:W-:-:S02]  /*d310*/  IADD3.X R65, RZ, R5, RZ, P1, !PT ;  /* 0x00000005ff417210 */ /* 0x000fc40000ffe4ff */
[----:B------:R-:W-:Y:S02]  /*d320*/  LOP3.LUT R76, R3, R10, RZ, 0x3c, !PT ;  /* 0x0000000a034c7212 */ /* 0x000fe400078e3cff */
[----:B------:R-:W-:Y:S02]  /*d330*/  SHF.R.S32.HI R80, RZ, 0x1f, R198 ;  /* 0x0000001fff507819 */ /* 0x000fe400000114c6 */
[----:B------:R-:W-:Y:S02]  /*d340*/  SEL R83, R201, RZ, !P0 ;  /* 0x000000ffc9537207 */ /* 0x000fe40004000000 */
[----:B------:R-:W-:Y:S02]  /*d350*/  SEL R205, R205, RZ, !P0 ;  /* 0x000000ffcdcd7207 */ /* 0x000fe40004000000 */
[----:B-----5:R-:W-:Y:S01]  /*d360*/  SHF.R.S32.HI R81, RZ, 0x1f, R24 ;  /* 0x0000001fff517819 */ /* 0x020fe20000011418 */
[----:B------:R-:W-:Y:S06]  /*d370*/  @P5 BRA `(.L_x_561) ;  /* 0x0000000000645947 */ /* 0x000fec0003800000 */
[----:B------:R-:W-:Y:S01]  /*d380*/  ULDC.64 UR4, c[0x0][0xb70] ;  /* 0x0002dc0000047ab9 */ /* 0x000fe20000000a00 */
[----:B------:R-:W-:Y:S01]  /*d390*/  IMAD.MOV.U32 R4, RZ, RZ, R24 ;  /* 0x000000ffff047224 */ /* 0x000fe200078e0018 */
[----:B------:R-:W-:Y:S01]  /*d3a0*/  LEA R15, R203, R188, 0x6 ;  /* 0x000000bccb0f7211 */ /* 0x000fe200078e30ff */
[----:B------:R-:W-:Y:S02]  /*d3b0*/  IMAD R3, R80, UR4, RZ ;  /* 0x0000000450037c24 */ /* 0x000fe4000f8e02ff */
[----:B------:R-:W-:Y:S02]  /*d3c0*/  IMAD.MOV.U32 R5, RZ, RZ, R81 ;  /* 0x000000ffff057224 */ /* 0x000fe400078e0051 */
[C---:B------:R-:W-:Y:S02]  /*d3d0*/  IMAD R3, R198.reuse, UR5, R3 ;  /* 0x00000005c6037c24 */ /* 0x040fe4000f8e0203 */
[----:B------:R-:W-:Y:S01]  /*d3e0*/  IMAD.WIDE.U32 R4, R198, UR4, R4 ;  /* 0x00000004c6047c25 */ /* 0x000fe2000f8e0004 */
[----:B------:R-:W-:-:S03]  /*d3f0*/  ULDC.64 UR4, c[0x0][0xb78] ;  /* 0x0002de0000047ab9 */ /* 0x000fc60000000a00 */
[----:B------:R-:W-:Y:S02]  /*d400*/  IMAD.IADD R5, R5, 0x1, R3 ;  /* 0x0000000105057824 */ /* 0x000fe400078e0203 */
[----:B------:R-:W-:Y:S02]  /*d410*/  IMAD.MOV R11, RZ, RZ, -R191 ;  /* 0x000000ffff0b7224 */ /* 0x000fe400078e0abf */
[----:B------:R-:W-:Y:S02]  /*d420*/  IMAD R3, R205, UR4, RZ ;  /* 0x00000004cd037c24 */ /* 0x000fe4000f8e02ff */
[C---:B------:R-:W-:Y:S01]  /*d430*/  IMAD.WIDE.U32 R4, R83.reuse, UR4, R4 ;  /* 0x0000000453047c25 */ /* 0x040fe2000f8e0004 */
[----:B------:R-:W-:Y:S02]  /*d440*/  ISETP.NE.AND P0, PT, R190, R11, PT ;  /* 0x0000000bbe00720c */ /* 0x000fe40003f05270 */
[----:B------:R-:W-:Y:S01]  /*d450*/  SHF.R.S32.HI R11, RZ, 0x1f, R15 ;  /* 0x0000001fff0b7819 */ /* 0x000fe2000001140f */
[----:B------:R-:W-:Y:S01]  /*d460*/  IMAD R14, R83, UR5, R3 ;  /* 0x00000005530e7c24 */ /* 0x000fe2000f8e0203 */
[C---:B------:R-:W-:Y:S01]  /*d470*/  IADD3 R10, P2, R15.reuse, R4, RZ ;  /* 0x000000040f0a7210 */ /* 0x040fe20007f5e0ff */
[C---:B------:R-:W-:Y:S01]  /*d480*/  VIADD R3, R15.reuse, 0x8 ;  /* 0x000000080f037836 */ /* 0x040fe20000000000 */
[----:B------:R-:W-:Y:S01]  /*d490*/  ISETP.GE.OR P1, PT, R15, R0, P0 ;  /* 0x000000000f00720c */ /* 0x000fe20000726670 */
[----:B------:R-:W-:Y:S01]  /*d4a0*/  ULDC.64 UR4, c[0x0][0xb40] ;  /* 0x0002d00000047ab9 */ /* 0x000fe20000000a00 */
[----:B------:R-:W-:-:S02]  /*d4b0*/  IADD3.X R11, R11, R5, R14, P2, !PT ;  /* 0x000000050b0b7210 */ /* 0x000fc400017fe40e */
[----:B------:R-:W-:Y:S02]  /*d4c0*/  ISETP.GE.OR P0, PT, R3, R0, P0 ;  /* 0x000000000300720c */ /* 0x000fe40000706670 */
[----:B------:R-:W-:-:S04]  /*d4d0*/  LEA R4, P2, R10, UR4, 0x2 ;  /* 0x000000040a047c11 */ /* 0x000fc8000f8410ff */
[----:B------:R-:W-:-:S05]  /*d4e0*/  LEA.HI.X R5, R10, UR5, R11, 0x2, P2 ;  /* 0x000000050a057c11 */ /* 0x000fca00090f140b */
[----:B------:R1:W-:Y:S04]  /*d4f0*/  @!P1 STG.E desc[UR40][R4.64], R21 ;  /* 0x0000001504009986 */ /* 0x0003e8000c101928 */
[----:B------:R1:W-:Y:S02]  /*d500*/  @!P0 STG.E desc[UR40][R4.64+0x20], R20 ;  /* 0x0000201404008986 */ /* 0x0003e4000c101928 */
.L_x_561:
[----:B------:R-:W2:Y:S01]  /*d510*/  LDC R90, c[0x0][0xa8c] ;  /* 0x0002a300ff5a7b82 */ /* 0x000ea20000000800 */
[----:B------:R-:W-:Y:S01]  /*d520*/  ULDC.64 UR4, c[0x0][0xaa0] ;  /* 0x0002a80000047ab9 */ /* 0x000fe20000000a00 */
[--C-:B-1----:R-:W-:Y:S01]  /*d530*/  SHF.R.S32.HI R21, RZ, 0x1f, R187.reuse ;  /* 0x0000001fff157819 */ /* 0x102fe200000114bb */
[----:B------:R-:W-:Y:S01]  /*d540*/  IMAD R3, R81, UR4, RZ ;  /* 0x0000000451037c24 */ /* 0x000fe2000f8e02ff */
[----:B------:R-:W5:Y:S01]  /*d550*/  LD.E.128 R4, desc[UR40][R6.64] ;  /* 0x0000002806047980 */ /* 0x000f62000c101d00 */
[----:B------:R-:W-:Y:S02]  /*d560*/  IMAD.MOV.U32 R20, RZ, RZ, R187 ;  /* 0x000000ffff147224 */ /* 0x000fe400078e00bb */
[C---:B------:R-:W-:Y:S01]  /*d570*/  IMAD R3, R24.reuse, UR5, R3 ;  /* 0x0000000518037c24 */ /* 0x040fe2000f8e0203 */
[----:B------:R-:W5:Y:S01]  /*d580*/  LD.E.128 R8, desc[UR40][R8.64] ;  /* 0x0000002808087980 */ /* 0x000f62000c101d00 */
[----:B------:R-:W-:Y:S01]  /*d590*/  IMAD.WIDE.U32 R20, R24, UR4, R20 ;  /* 0x0000000418147c25 */ /* 0x000fe2000f8e0014 */
[----:B------:R-:W-:-:S02]  /*d5a0*/  ULDC.64 UR4, c[0x0][0xae0] ;  /* 0x0002b80000047ab9 */ /* 0x000fc40000000a00 */
[----:B------:R-:W5:Y:S01]  /*d5b0*/  LD.E.128 R12, desc[UR40][R12.64] ;  /* 0x000000280c0c7980 */ /* 0x000f62000c101d00 */
[----:B------:R-:W-:Y:S02]  /*d5c0*/  IMAD.IADD R21, R21, 0x1, R3 ;  /* 0x0000000115157824 */ /* 0x000fe400078e0203 */
[----:B------:R-:W-:Y:S01]  /*d5d0*/  VIADD R3, R187, 0x40 ;  /* 0x00000040bb037836 */ /* 0x000fe20000000000 */
[----:B------:R-:W5:Y:S01]  /*d5e0*/  LD.E.128 R28, desc[UR40][R28.64] ;  /* 0x000000281c1c7980 */ /* 0x000f62000c101d00 */
[----:B------:R-:W-:Y:S02]  /*d5f0*/  IMAD R81, R80, UR4, RZ ;  /* 0x0000000450517c24 */ /* 0x000fe4000f8e02ff */
[----:B------:R-:W-:Y:S01]  /*d600*/  IMAD R85, R203, -0x40, R0 ;  /* 0xffffffc0cb557824 */ /* 0x000fe200078e0200 */
[----:B------:R-:W5:Y:S01]  /*d610*/  LD.E.128 R32, desc[UR40][R32.64] ;  /* 0x0000002820207980 */ /* 0x000f62000c101d00 */
[----:B------:R-:W-:Y:S01]  /*d620*/  VIADD R0, R192, 0x20 ;  /* 0x00000020c0007836 */ /* 0x000fe20000000000 */
[----:B--2---:R-:W-:-:S02]  /*d630*/  ISETP.GE.AND P3, PT, R3, R90, PT ;  /* 0x0000005a0300720c */ /* 0x004fc40003f66270 */
[----:B------:R-:W5:Y:S01]  /*d640*/  LD.E.128 R36, desc[UR40][R36.64] ;  /* 0x0000002824247980 */ /* 0x000f62000c101d00 */
[C---:B------:R-:W-:Y:S01]  /*d650*/  IMAD R81, R198.reuse, UR5, R81 ;  /* 0x00000005c6517c24 */ /* 0x040fe2000f8e0251 */
[C---:B------:R-:W-:Y:S01]  /*d660*/  ISETP.GE.AND P2, PT, R187.reuse, R90, PT ;  /* 0x0000005abb00720c */ /* 0x040fe20003f46270 */
[----:B------:R-:W-:Y:S01]  /*d670*/  IMAD.WIDE.U32 R20, R198, UR4, R20 ;  /* 0x00000004c6147c25 */ /* 0x000fe2000f8e0014 */
[----:B------:R-:W5:Y:S01]  /*d680*/  LD.E.128 R40, desc[UR40][R40.64] ;  /* 0x0000002828287980 */ /* 0x000f62000c101d00 */
[----:B------:R-:W-:Y:S01]  /*d690*/  SEL R24, RZ, 0xffffffff, P3 ;  /* 0xffffffffff187807 */ /* 0x000fe20001800000 */
[----:B------:R-:W-:Y:S02]  /*d6a0*/  ULDC.64 UR4, c[0x0][0xae8] ;  /* 0x0002ba0000047ab9 */ /* 0x000fe40000000a00 */
[----:B------:R-:W5:Y:S01]  /*d6b0*/  LD.E.128 R44, desc[UR40][R44.64] ;  /* 0x000000282c2c7980 */ /* 0x000f62000c101d00 */
[----:B------:R-:W-:-:S03]  /*d6c0*/  VIADD R86, R187, 0x80 ;  /* 0x00000080bb567836 */ /* 0x000fc60000000000 */
[----:B------:R-:W5:Y:S01]  /*d6d0*/  LD.E.128 R48, desc[UR40][R48.64] ;  /* 0x0000002830307980 */ /* 0x000f62000c101d00 */
[----:B------:R-:W-:-:S03]  /*d6e0*/  VIADD R87, R187, 0xc0 ;  /* 0x000000c0bb577836 */ /* 0x000fc60000000000 */
[----:B------:R-:W5:Y:S04]  /*d6f0*/  LD.E.128 R52, desc[UR40][R52.64] ;  /* 0x0000002834347980 */ /* 0x000f68000c101d00 */
[----:B------:R-:W5:Y:S04]  /*d700*/  LD.E.128 R56, desc[UR40][R56.64] ;  /* 0x0000002838387980 */ /* 0x000f68000c101d00 */
[----:B------:R-:W5:Y:S04]  /*d710*/  LD.E.128 R60, desc[UR40][R60.64] ;  /* 0x000000283c3c7980 */ /* 0x000f68000c101d00 */
[----:B------:R-:W5:Y:S04]  /*d720*/  LD.E.128 R64, desc[UR40][R64.64] ;  /* 0x0000002840407980 */ /* 0x000f68000c101d00 */
[----:B------:R-:W5:Y:S04]  /*d730*/  LD.E.128 R68, desc[UR40][R68.64] ;  /* 0x0000002844447980 */ /* 0x000f68000c101d00 */
[----:B------:R-:W5:Y:S04]  /*d740*/  LD.E.128 R72, desc[UR40][R72.64] ;  /* 0x0000002848487980 */ /* 0x000f68000c101d00 */
[----:B------:R-:W5:Y:S01]  /*d750*/  LD.E.128 R76, desc[UR40][R76.64] ;  /* 0x000000284c4c7980 */ /* 0x000f62000c101d00 */
[----:B------:R-:W-:Y:S01]  /*d760*/  ISETP.GE.AND P0, PT, R0, R85, PT ;  /* 0x000000550000720c */ /* 0x000fe20003f06270 */
[----:B------:R-:W-:Y:S01]  /*d770*/  IMAD.IADD R21, R21, 0x1, R81 ;  /* 0x0000000115157824 */ /* 0x000fe200078e0251 */
[----:B------:R-:W-:Y:S01]  /*d780*/  SEL R0, RZ, 0x1, P2 ;  /* 0x00000001ff007807 */ /* 0x000fe20001000000 */
[----:B------:R-:W-:Y:S01]  /*d790*/  @!PT LDS RZ, [RZ] ;  /* 0x00000000fffff984 */ /* 0x000fe20000000800 */
[----:B------:R-:W-:Y:S01]  /*d7a0*/  @!PT LDS RZ, [RZ] ;  /* 0x00000000fffff984 */ /* 0x000fe20000000800 */
[----:B------:R-:W-:Y:S01]  /*d7b0*/  @!PT LDS RZ, [RZ] ;  /* 0x00000000fffff984 */ /* 0x000fe20000000800 */
[----:B------:R-:W-:Y:S01]  /*d7c0*/  @!PT LDS RZ, [RZ] ;  /* 0x00000000fffff984 */ /* 0x000fe20000000800 */
[----:B------:R1:W-:Y:S06]  /*d7d0*/  MEMBAR.ALL.CTA ;  /* 0x0000000000007992 */ /* 0x0003ec0000008000 */
[----:B-1----:R-:W1:Y:S01]  /*d7e0*/  FENCE.VIEW.ASYNC.S ;  /* 0x00000000000073c6 */ /* 0x002e620000000000 */
[----:B------:R-:W-:Y:S01]  /*d7f0*/  SHF.L.U32 R81, R24, 0x1, RZ ;  /* 0x0000000118517819 */ /* 0x000fe200000006ff */
[C---:B------:R-:W-:Y:S01]  /*d800*/  VIADD R88, R187.reuse, 0x100 ;  /* 0x00000100bb587836 */ /* 0x040fe20000000000 */
[-C--:B------:R-:W-:Y:S01]  /*d810*/  ISETP.GE.AND P2, PT, R86, R90.reuse, PT ;  /* 0x0000005a5600720c */ /* 0x080fe20003f46270 */
[----:B------:R-:W-:Y:S01]  /*d820*/  VIADD R89, R187, 0x140 ;  /* 0x00000140bb597836 */ /* 0x000fe20000000000 */
[----:B------:R-:W-:Y:S01]  /*d830*/  ISETP.GE.AND P3, PT, R87, R90, PT ;  /* 0x0000005a5700720c */ /* 0x000fe20003f66270 */
[----:B------:R-:W-:Y:S01]  /*d840*/  VIADD R80, R187, 0x180 ;  /* 0x00000180bb507836 */ /* 0x000fe20000000000 */
[----:B------:R-:W-:Y:S01]  /*d850*/  LOP3.LUT R0, R81, 0x2, R0, 0xe2, !PT ;  /* 0x0000000251007812 */ /* 0x000fe200078ee200 */
[----:B------:R-:W-:Y:S01]  /*d860*/  VIADD R82, R187, 0x1c0 ;  /* 0x000001c0bb527836 */ /* 0x000fe20000000000 */
[----:B------:R-:W-:Y:S01]  /*d870*/  SEL R81, RZ, 0x4, P2 ;  /* 0x00000004ff517807 */ /* 0x000fe20001000000 */
[----:B------:R-:W-:Y:S01]  /*d880*/  BSSY B1, `(.L_x_562) ;  /* 0x0000033000017945 */ /* 0x000fe20003800000 */
[----:B------:R-:W-:-:S02]  /*d890*/  SEL R24, RZ, 0x8, P3 ;  /* 0x00000008ff187807 */ /* 0x000fc40001800000 */
[----:B------:R-:W-:Y:S02]  /*d8a0*/  ISETP.GE.AND P2, PT, R88, R90, PT ;  /* 0x0000005a5800720c */ /* 0x000fe40003f46270 */
[----:B------:R-:W-:Y:S01]  /*d8b0*/  LOP3.LUT R24, R24, R0, R81, 0xfe, !PT ;  /* 0x0000000018187212 */ /* 0x000fe200078efe51 */
[----:B------:R-:W-:Y:S01]  /*d8c0*/  VIADD R0, R2, 0x28c20 ;  /* 0x00028c2002007836 */ /* 0x000fe20000000000 */
[-C--:B------:R-:W-:Y:S02]  /*d8d0*/  ISETP.GE.AND P3, PT, R89, R90.reuse, PT ;  /* 0x0000005a5900720c */ /* 0x080fe40003f66270 */
[----:B------:R-:W-:Y:S02]  /*d8e0*/  ISETP.GE.AND P4, PT, R80, R90, PT ;  /* 0x0000005a5000720c */ /* 0x000fe40003f86270 */
[----:B------:R-:W-:Y:S02]  /*d8f0*/  ISETP.GE.AND P1, PT, R192, R85, PT ;  /* 0x00000055c000720c */ /* 0x000fe40003f26270 */
[----:B------:R-:W-:-:S02]  /*d900*/  SEL R81, RZ, 0x10, P2 ;  /* 0x00000010ff517807 */ /* 0x000fc40001000000 */
[----:B------:R-:W-:Y:S02]  /*d910*/  SEL R80, RZ, 0x20, P3 ;  /* 0x00000020ff507807 */ /* 0x000fe40001800000 */
[----:B------:R-:W-:Y:S02]  /*d920*/  PRMT R0, RZ, 0x654, R0 ;  /* 0x00000654ff007816 */ /* 0x000fe40000000000 */
[----:B------:R-:W-:Y:S01]  /*d930*/  LOP3.LUT R81, R80, R24, R81, 0xfe, !PT ;  /* 0x0000001850517212 */ /* 0x000fe200078efe51 */
[----:B------:R-:W-:Y:S01]  /*d940*/  IMAD R24, R205, UR4, RZ ;  /* 0x00000004cd187c24 */ /* 0x000fe2000f8e02ff */
[----:B-1----:R1:W-:Y:S01]  /*d950*/  SYNCS.ARRIVE.TRANS64.RED.A1T0 RZ, [R0+URZ], RZ ;  /* 0x000000ff00ff79a7 */ /* 0x0023e2000810043f */
[----:B------:R-:W-:Y:S02]  /*d960*/  ISETP.GE.AND P2, PT, R82, R90, PT ;  /* 0x0000005a5200720c */ /* 0x000fe40003f46270 */
[C---:B------:R-:W-:Y:S01]  /*d970*/  IMAD R85, R83.reuse, UR5, R24 ;  /* 0x0000000553557c24 */ /* 0x040fe2000f8e0218 */
[----:B------:R-:W-:Y:S01]  /*d980*/  SHF.R.S32.HI R193, RZ, 0x1f, R192 ;  /* 0x0000001fffc17819 */ /* 0x000fe200000114c0 */
[----:B------:R-:W-:Y:S01]  /*d990*/  IMAD.WIDE.U32 R82, R83, UR4, R20 ;  /* 0x0000000453527c25 */ /* 0x000fe2000f8e0014 */
[----:B------:R-:W-:-:S02]  /*d9a0*/  SEL R21, RZ, 0x80, P2 ;  /* 0x00000080ff157807 */ /* 0x000fc40001000000 */
[----:B-1----:R-:W-:Y:S01]  /*d9b0*/  SEL R0, RZ, 0x40, P4 ;  /* 0x00000040ff007807 */ /* 0x002fe20002000000 */
[----:B------:R-:W-:-:S03]  /*d9c0*/  IMAD.IADD R91, R83, 0x1, R85 ;  /* 0x00000001535b7824 */ /* 0x000fc600078e0255 */
[----:B------:R-:W-:Y:S01]  /*d9d0*/  LOP3.LUT R0, R81, R0, RZ, 0xfc, !PT ;  /* 0x0000000051007212 */ /* 0x000fe200078efcff */
[----:B------:R-:W-:-:S03]  /*d9e0*/  IMAD.WIDE R80, R203, 0x40, R192 ;  /* 0x00000040cb507825 */ /* 0x000fc600078e02c0 */
[----:B------:R-:W-:Y:S01]  /*d9f0*/  LOP3.LUT R24, R0, R21, RZ, 0xfc, !PT ;  /* 0x0000001500187212 */ /* 0x000fe200078efcff */
[----:B------:R-:W-:Y:S06]  /*da00*/  @P1 BRA `(.L_x_563) ;  /* 0x0000000000681947 */ /* 0x000fec0003800000 */
[----:B------:R-:W-:Y:S01]  /*da10*/  ULDC.64 UR4, c[0x0][0xad8] ;  /* 0x0002b60000047ab9 */ /* 0x000fe20000000a00 */
[----:B------:R-:W-:Y:S01]  /*da20*/  IMAD.MOV.U32 R20, RZ, RZ, R82 ;  /* 0x000000ffff147224 */ /* 0x000fe200078e0052 */
[-C--:B------:R-:W-:Y:S01]  /*da30*/  ISETP.GE.AND P2, PT, R187, R90.reuse, PT ;  /* 0x0000005abb00720c */ /* 0x080fe20003f46270 */
[----:B------:R-:W-:Y:S01]  /*da40*/  IMAD R85, R81, UR4, RZ ;  /* 0x0000000451557c24 */ /* 0x000fe2000f8e02ff */
[-C--:B------:R-:W-:Y:S01]  /*da50*/  ISETP.GE.AND P3, PT, R3, R90.reuse, PT ;  /* 0x0000005a0300720c */ /* 0x080fe20003f66270 */
[----:B------:R-:W-:Y:S01]  /*da60*/  IMAD.MOV.U32 R21, RZ, RZ, R91 ;  /* 0x000000ffff157224 */ /* 0x000fe200078e005b */
[----:B------:R-:W-:Y:S01]  /*da70*/  ISETP.GE.AND P4, PT, R89, R90, PT ;  /* 0x0000005a5900720c */ /* 0x000fe20003f86270 */
[----:B------:R-:W-:Y:S01]  /*da80*/  IMAD R85, R80, UR5, R85 ;  /* 0x0000000550557c24 */ /* 0x000fe2000f8e0255 */
[----:B------:R-:W-:Y:S01]  /*da90*/  LOP3.LUT P5, RZ, R0, 0x40, RZ, 0xc0, !PT ;  /* 0x0000004000ff7812 */ /* 0x000fe200078ac0ff */
[----:B------:R-:W-:Y:S01]  /*daa0*/  IMAD.WIDE.U32 R20, R80, UR4, R20 ;  /* 0x0000000450147c25 */ /* 0x000fe2000f8e0014 */
[----:B------:R-:W-:Y:S01]  /*dab0*/  ULDC.64 UR4, c[0x0][0xa80] ;  /* 0x0002a00000047ab9 */ /* 0x000fe20000000a00 */
[----:B------:R-:W-:-:S02]  /*dac0*/  LOP3.LUT P6, RZ, R24, 0x80, RZ, 0xc0, !PT ;  /* 0x0000008018ff7812 */ /* 0x000fc400078cc0ff */
[----:B------:R-:W-:Y:S02]  /*dad0*/  LEA R84, P1, R20, UR4, 0x1 ;  /* 0x0000000414547c11 */ /* 0x000fe4000f8208ff */
[----:B------:R-:W-:-:S04]  /*dae0*/  IADD3 R21, R21, R85, RZ ;  /* 0x0000005515157210 */ /* 0x000fc80007ffe0ff */
[----:B------:R-:W-:Y:S02]  /*daf0*/  LEA.HI.X R85, R20, UR5, R21, 0x1, P1 ;  /* 0x0000000514557c11 */ /* 0x000fe400088f0c15 */
[----:B------:R-:W-:-:S03]  /*db00*/  ISETP.GE.AND P1, PT, R86, R90, PT ;  /* 0x0000005a5600720c */ /* 0x000fc60003f26270 */
[----:B-----5:R1:W-:Y:S01]  /*db10*/  @!P2 STG.E.128 desc[UR40][R84.64], R4 ;  /* 0x000000045400a986 */ /* 0x0203e2000c101d28 */
[----:B------:R-:W-:-:S03]  /*db20*/  ISETP.GE.AND P2, PT, R87, R90, PT ;  /* 0x0000005a5700720c */ /* 0x000fc60003f46270 */
[----:B------:R1:W-:Y:S01]  /*db30*/  @!P3 STG.E.128 desc[UR40][R84.64+0x80], R12 ;  /* 0x0000800c5400b986 */ /* 0x0003e2000c101d28 */
[----:B------:R-:W-:-:S03]  /*db40*/  ISETP.GE.AND P3, PT, R88, R90, PT ;  /* 0x0000005a5800720c */ /* 0x000fc60003f66270 */
[----:B------:R1:W-:Y:S04]  /*db50*/  @!P4 STG.E.128 desc[UR40][R84.64+0x280], R56 ;  /* 0x000280385400c986 */ /* 0x0003e8000c101d28 */
[----:B------:R1:W-:Y:S04]  /*db60*/  @!P1 STG.E.128 desc[UR40][R84.64+0x100], R32 ;  /* 0x0001002054009986 */ /* 0x0003e8000c101d28 */
[----:B------:R1:W-:Y:S04]  /*db70*/  @!P2 STG.E.128 desc[UR40][R84.64+0x180], R40 ;  /* 0x000180285400a986 */ /* 0x0003e8000c101d28 */
[----:B------:R1:W-:Y:S04]  /*db80*/  @!P3 STG.E.128 desc[UR40][R84.64+0x200], R48 ;  /* 0x000200305400b986 */ /* 0x0003e8000c101d28 */
[----:B------:R1:W-:Y:S04]  /*db90*/  @P5 STG.E.128 desc[UR40][R84.64+0x300], R64 ;  /* 0x0003004054005986 */ /* 0x0003e8000c101d28 */
[----:B------:R1:W-:Y:S02]  /*dba0*/  @P6 STG.E.128 desc[UR40][R84.64+0x380], R72 ;  /* 0x0003804854006986 */ /* 0x0003e4000c101d28 */
.L_x_563:
[----:B------:R-:W-:Y:S05]  /*dbb0*/  BSYNC B1 ;  /* 0x0000000000017941 */ /* 0x000fea0003800000 */
.L_x_562:
[----:B------:R-:W-:Y:S05]  /*dbc0*/  @P0 BRA `(.L_x_564) ;  /* 0x0000000c00040947 */ /* 0x000fea0003800000 */
[----:B-1---5:R-:W-:Y:S01]  /*dbd0*/  IADD3 R7, P0, R80, 0x20, RZ ;  /* 0x0000002050077810 */ /* 0x022fe20007f1e0ff */
[----:B------:R-:W-:Y:S01]  /*dbe0*/  ULDC.64 UR4, c[0x0][0xad8] ;  /* 0x0002b60000047ab9 */ /* 0x000fe20000000a00 */
[----:B------:R-:W-:Y:S01]  /*dbf0*/  IMAD.MOV.U32 R4, RZ, RZ, R82 ;  /* 0x000000ffff047224 */ /* 0x000fe200078e0052 */
[-C--:B------:R-:W-:Y:S01]  /*dc00*/  ISETP.GE.AND P4, PT, R3, R90.reuse, PT ;  /* 0x0000005a0300720c */ /* 0x080fe20003f86270 */
[----:B------:R-:W-:Y:S01]  /*dc10*/  IMAD.MOV.U32 R5, RZ, RZ, R91 ;  /* 0x000000ffff057224 */ /* 0x000fe200078e005b */
[-C--:B------:R-:W-:Y:S01]  /*dc20*/  ISETP.GE.AND P3, PT, R86, R90.reuse, PT ;  /* 0x0000005a5600720c */ /* 0x080fe20003f66270 */
[----:B------:R-:W-:Y:S01]  /*dc30*/  IMAD.X R80, RZ, RZ, R81, P0 ;  /* 0x000000ffff507224 */ /* 0x000fe200000e0651 */
[-C--:B------:R-:W-:Y:S01]  /*dc40*/  ISETP.GE.AND P5, PT, R187, R90.reuse, PT ;  /* 0x0000005abb00720c */ /* 0x080fe20003fa6270 */
[----:B------:R-:W-:Y:S01]  /*dc50*/  IMAD.WIDE.U32 R4, R7, UR4, R4 ;  /* 0x0000000407047c25 */ /* 0x000fe2000f8e0004 */
[-C--:B------:R-:W-:Y:S02]  /*dc60*/  ISETP.GE.AND P2, PT, R87, R90.reuse, PT ;  /* 0x0000005a5700720c */ /* 0x080fe40003f46270 */
[-C--:B------:R-:W-:Y:S01]  /*dc70*/  ISETP.GE.AND P1, PT, R88, R90.reuse, PT ;  /* 0x0000005a5800720c */ /* 0x080fe20003f26270 */
[----:B------:R-:W-:Y:S01]  /*dc80*/  IMAD R80, R80, UR4, RZ ;  /* 0x0000000450507c24 */ /* 0x000fe2000f8e02ff */
[----:B------:R-:W-:-:S03]  /*dc90*/  ISETP.GE.AND P0, PT, R89, R90, PT ;  /* 0x0000005a5900720c */ /* 0x000fc60003f06270 */
        /* <DEDUP_REMOVED lines=17> */
.L_x_559:
[----:B------:R-:W-:Y:S01]  /*ddb0*/  ULDC.64 UR4, c[0x0][0xbd8] ;  /* 0x0002f60000047ab9 */ /* 0x000fe20000000a00 */
[----:B------:R-:W-:Y:S01]  /*ddc0*/  IMAD.MOV.U32 R3, RZ, RZ, RZ ;  /* 0x000000ffff037224 */ /* 0x000fe200078e00ff */
[----:B------:R-:W-:Y:S01]  /*ddd0*/  ISETP.NE.U32.AND P0, PT, RZ, UR4, PT ;  /* 0x00000004ff007c0c */ /* 0x000fe2000bf05070 */
[----:B------:R-:W2:Y:S01]  /*dde0*/  LDC R12, c[0x0][0xa8c] ;  /* 0x0002a300ff0c7b82 */ /* 0x000ea20000000800 */
[----:B------:R-:W-:Y:S02]  /*ddf0*/  IADD3 R4, P1, R199, UR4, RZ ;  /* 0x00000004c7047c10 */ /* 0x000fe4000ff3e0ff */
[----:B------:R-:W-:Y:S02]  /*de00*/  ISETP.NE.AND.EX P0, PT, RZ, UR5, PT, P0 ;  /* 0x00000005ff007c0c */ /* 0x000fe4000bf05300 */
[----:B------:R-:W-:Y:S01]  /*de10*/  IADD3.X R5, R200, UR5, RZ, P1, !PT ;  /* 0x00000005c8057c10 */ /* 0x000fe20008ffe4ff */
[----:B------:R-:W-:Y:S02]  /*de20*/  ULDC.64 UR4, c[0x0][0xbe0] ;  /* 0x0002f80000047ab9 */ /* 0x000fe40000000a00 */
[----:B------:R-:W-:-:S04]  /*de30*/  ISETP.NE.U32.AND P1, PT, RZ, UR4, PT ;  /* 0x00000004ff007c0c */ /* 0x000fc8000bf25070 */
[----:B------:R-:W-:-:S04]  /*de40*/  ISETP.NE.AND.EX P1, PT, RZ, UR5, PT, P1 ;  /* 0x00000005ff007c0c */ /* 0x000fc8000bf25310 */
[----:B------:R3:W5:Y:S09]  /*de50*/  @P0 LDG.E R3, desc[UR40][R4.64] ;  /* 0x0000002804030981 */ /* 0x000772000c1e1900 */
[----:B------:R-:W-:Y:S01]  /*de60*/  @P1 IADD3 R6, P2, R199, UR4, RZ ;  /* 0x00000004c7061c10 */ /* 0x000fe2000ff5e0ff */
[----:B------:R-:W-:-:S02]  /*de70*/  ULDC UR4, c[0x0][0xa88] ;  /* 0x0002a20000047ab9 */ /* 0x000fc40000000800 */
[----:B------:R-:W-:Y:S01]  /*de80*/  IMAD.U32 R0, RZ, RZ, UR4 ;  /* 0x00000004ff007e24 */ /* 0x000fe2000f8e00ff */
[----:B------:R-:W-:-:S05]  /*de90*/  @P1 IADD3.X R7, R200, UR5, RZ, P2, !PT ;  /* 0x00000005c8071c10 */ /* 0x000fca00097fe4ff */
[----:B------:R3:W5:Y:S01]  /*dea0*/  @P1 LDG.E R0, desc[UR40][R6.64] ;  /* 0x0000002806001981 */ /* 0x000762000c1e1900 */
[----:B------:R-:W-:Y:S01]  /*deb0*/  ISETP.GE.AND P2, PT, R212, 0x40, PT ;  /* 0x00000040d400780c */ /* 0x000fe20003f46270 */
[----:B------:R-:W-:-:S12]  /*dec0*/  @P1 BRA `(.L_x_565) ;  /* 0x0000000000101947 */ /* 0x000fd80003800000 */
[----:B------:R-:W-:Y:S05]  /*ded0*/  @!P0 BRA `(.L_x_565) ;  /* 0x00000000000c8947 */ /* 0x000fea0003800000 */
[----:B---3--:R-:W3:Y:S04]  /*dee0*/  LDG.E R7, desc[UR40][R4.64] ;  /* 0x0000002804077981 */ /* 0x008ee8000c1e1900 */
[----:B-----5:R-:W3:Y:S02]  /*def0*/  LDG.E R0, desc[UR40][R4.64+0x4] ;  /* 0x0000042804007981 */ /* 0x020ee4000c1e1900 */
[----:B---3--:R-:W-:-:S07]  /*df00*/  IMAD.IADD R0, R0, 0x1, -R7 ;  /* 0x0000000100007824 */ /* 0x008fce00078e0a07 */
.L_x_565:
[----:B------:R-:W-:Y:S01]  /*df10*/  BSSY B1, `(.L_x_566) ;  /* 0x000001d000017945 */ /* 0x000fe20003800000 */
[----:B------:R-:W-:Y:S02]  /*df20*/  SHF.R.S32.HI R9, RZ, 0x1f, R198 ;  /* 0x0000001fff097819 */ /* 0x000fe400000114c6 */
[----:B------:R-:W-:Y:S02]  /*df30*/  SHF.R.S32.HI R10, RZ, 0x1f, R187 ;  /* 0x0000001fff0a7819 */ /* 0x000fe400000114bb */
[----:B------:R-:W-:Y:S02]  /*df40*/  SEL R201, R201, RZ, !P0 ;  /* 0x000000ffc9c97207 */ /* 0x000fe40004000000 */
[----:B------:R-:W-:Y:S02]  /*df50*/  SEL R205, R205, RZ, !P0 ;  /* 0x000000ffcdcd7207 */ /* 0x000fe40004000000 */
[----:B-----5:R-:W-:Y:S01]  /*df60*/  SHF.R.S32.HI R8, RZ, 0x1f, R3 ;  /* 0x0000001fff087819 */ /* 0x020fe20000011403 */
[----:B------:R-:W-:Y:S06]  /*df70*/  @P2 BRA `(.L_x_567) ;  /* 0x0000000000582947 */ /* 0x000fec0003800000 */
[----:B---3--:R-:W3:Y:S02]  /*df80*/  S2R R4, SR_TID.X ;  /* 0x0000000000047919 */ /* 0x008ee40000002100 */
[----:B---3--:R-:W-:-:S05]  /*df90*/  IMAD R4, R203, 0x40, R4 ;  /* 0x00000040cb047824 */ /* 0x008fca00078e0204 */
[----:B------:R-:W-:-:S04]  /*dfa0*/  IADD3 R5, R4, -0x80, RZ ;  /* 0xffffff8004057810 */ /* 0x000fc80007ffe0ff */
[----:B------:R-:W-:-:S13]  /*dfb0*/  ISETP.GE.AND P0, PT, R5, R0, PT ;  /* 0x000000000500720c */ /* 0x000fda0003f06270 */
[----:B------:R-:W-:Y:S05]  /*dfc0*/  @P0 BRA `(.L_x_567) ;  /* 0x0000000000440947 */ /* 0x000fea0003800000 */
[----:B------:R-:W-:Y:S01]  /*dfd0*/  IADD3 R4, P0, R5, R3, RZ ;  /* 0x0000000305047210 */ /* 0x000fe20007f1e0ff */
[----:B------:R-:W-:Y:S02]  /*dfe0*/  ULDC.64 UR4, c[0x0][0xb70] ;  /* 0x0002dc0000047ab9 */ /* 0x000fe40000000a00 */
[----:B------:R-:W-:Y:S01]  /*dff0*/  IMAD R7, R9, UR4, RZ ;  /* 0x0000000409077c24 */ /* 0x000fe2000f8e02ff */
[----:B------:R-:W-:-:S03]  /*e000*/  LEA.HI.X.SX32 R5, R5, R8, 0x1, P0 ;  /* 0x0000000805057211 */ /* 0x000fc600000f0eff */
[C---:B------:R-:W-:Y:S02]  /*e010*/  IMAD R7, R198.reuse, UR5, R7 ;  /* 0x00000005c6077c24 */ /* 0x040fe4000f8e0207 */
[----:B------:R-:W-:Y:S01]  /*e020*/  IMAD.WIDE.U32 R4, R198, UR4, R4 ;  /* 0x00000004c6047c25 */ /* 0x000fe2000f8e0004 */
[----:B------:R-:W-:-:S03]  /*e030*/  ULDC.64 UR4, c[0x0][0xb78] ;  /* 0x0002de0000047ab9 */ /* 0x000fc60000000a00 */
[----:B------:R-:W-:Y:S02]  /*e040*/  IMAD R6, R205, UR4, RZ ;  /* 0x00000004cd067c24 */ /* 0x000fe4000f8e02ff */
[----:B------:R-:W-:Y:S02]  /*e050*/  IMAD.IADD R5, R5, 0x1, R7 ;  /* 0x0000000105057824 */ /* 0x000fe400078e0207 */
[C---:B------:R-:W-:Y:S02]  /*e060*/  IMAD R7, R201.reuse, UR5, R6 ;  /* 0x00000005c9077c24 */ /* 0x040fe4000f8e0206 */
[----:B------:R-:W-:Y:S01]  /*e070*/  IMAD.WIDE.U32 R4, R201, UR4, R4 ;  /* 0x00000004c9047c25 */ /* 0x000fe2000f8e0004 */
[----:B------:R-:W-:-:S03]  /*e080*/  ULDC.64 UR4, c[0x0][0xb40] ;  /* 0x0002d00000047ab9 */ /* 0x000fc60000000a00 */
[----:B------:R-:W-:Y:S01]  /*e090*/  IMAD.IADD R5, R5, 0x1, R7 ;  /* 0x0000000105057824 */ /* 0x000fe200078e0207 */
[----:B------:R-:W-:-:S04]  /*e0a0*/  LEA R6, P0, R4, UR4, 0x2 ;  /* 0x0000000404067c11 */ /* 0x000fc8000f8010ff */
[----:B------:R-:W-:Y:S01]  /*e0b0*/  LEA.HI.X R7, R4, UR5, R5, 0x2, P0 ;  /* 0x0000000504077c11 */ /* 0x000fe200080f1405 */
[----:B------:R-:W-:-:S05]  /*e0c0*/  IMAD.MOV.U32 R5, RZ, RZ, -0x800000 ;  /* 0xff800000ff057424 */ /* 0x000fca00078e00ff */
[----:B------:R4:W-:Y:S03]  /*e0d0*/  STG.E desc[UR40][R6.64], R5 ;  /* 0x0000000506007986 */ /* 0x0009e6000c101928 */
.L_x_567:
[----:B------:R-:W-:Y:S05]  /*e0e0*/  BSYNC B1 ;  /* 0x0000000000017941 */ /* 0x000fea0003800000 */
.L_x_566:
[----:B------:R-:W-:Y:S01]  /*e0f0*/  ULDC.64 UR4, c[0x0][0xaa0] ;  /* 0x0002a80000047ab9 */ /* 0x000fe20000000a00 */
[----:B---3--:R-:W-:Y:S01]  /*e100*/  IMAD.MOV.U32 R4, RZ, RZ, R187 ;  /* 0x000000ffff047224 */ /* 0x008fe200078e00bb */
[C---:B--2---:R-:W-:Y:S01]  /*e110*/  ISETP.GE.AND P2, PT, R187.reuse, R12, PT ;  /* 0x0000000cbb00720c */ /* 0x044fe20003f46270 */
[----:B----4-:R-:W-:Y:S01]  /*e120*/  IMAD.MOV.U32 R5, RZ, RZ, R10 ;  /* 0x000000ffff057224 */ /* 0x010fe200078e000a */
[----:B------:R-:W-:Y:S01]  /*e130*/  BSSY B1, `(.L_x_568) ;  /* 0x000004d000017945 */ /* 0x000fe20003800000 */
[----:B------:R-:W-:Y:S02]  /*e140*/  IMAD R6, R8, UR4, RZ ;  /* 0x0000000408067c24 */ /* 0x000fe4000f8e02ff */
[----:B------:R-:W-:Y:S02]  /*e150*/  VIADD R13, R187, 0x40 ;  /* 0x00000040bb0d7836 */ /* 0x000fe40000000000 */
[----:B------:R-:W-:-:S03]  /*e160*/  IMAD.WIDE.U32 R4, R3, UR4, R4 ;  /* 0x0000000403047c25 */ /* 0x000fc6000f8e0004 */
[-C--:B------:R-:W-:Y:S01]  /*e170*/  ISETP.GE.AND P0, PT, R13, R12.reuse, PT ;  /* 0x0000000c0d00720c */ /* 0x080fe20003f06270 */
[----:B------:R-:W-:Y:S01]  /*e180*/  IMAD R3, R3, UR5, R6 ;  /* 0x0000000503037c24 */ /* 0x000fe2000f8e0206 */
[----:B------:R-:W-:Y:S01]  /*e190*/  ULDC.64 UR4, c[0x0][0xae0] ;  /* 0x0002b80000047ab9 */ /* 0x000fe20000000a00 */
[----:B------:R-:W-:Y:S01]  /*e1a0*/  VIADD R15, R187, 0x80 ;  /* 0x00000080bb0f7836 */ /* 0x000fe20000000000 */
[----:B------:R-:W-:Y:S01]  /*e1b0*/  SEL R6, RZ, 0xffffffff, P0 ;  /* 0xffffffffff067807 */ /* 0x000fe20000000000 */
[----:B------:R-:W-:Y:S02]  /*e1c0*/  IMAD.IADD R5, R5, 0x1, R3 ;  /* 0x0000000105057824 */ /* 0x000fe400078e0203 */
[----:B------:R-:W-:Y:S02]  /*e1d0*/  IMAD R3, R203, -0x40, R0 ;  /* 0xffffffc0cb037824 */ /* 0x000fe400078e0200 */
[C---:B------:R-:W-:Y:S02]  /*e1e0*/  VIADD R0, R192.reuse, 0x20 ;  /* 0x00000020c0007836 */ /* 0x040fe40000000000 */
[----:B------:R-:W-:Y:S01]  /*e1f0*/  IMAD R7, R9, UR4, RZ ;  /* 0x0000000409077c24 */ /* 0x000fe2000f8e02ff */
[-C--:B------:R-:W-:Y:S01]  /*e200*/  ISETP.GE.AND P1, PT, R192, R3.reuse, PT ;  /* 0x00000003c000720c */ /* 0x080fe20003f26270 */
[----:B------:R-:W-:Y:S01]  /*e210*/  VIADD R21, R187, 0xc0 ;  /* 0x000000c0bb157836 */ /* 0x000fe20000000000 */
[----:B------:R-:W-:Y:S01]  /*e220*/  ISETP.GE.AND P0, PT, R0, R3, PT ;  /* 0x000000030000720c */ /* 0x000fe20003f06270 */
[C---:B------:R-:W-:Y:S01]  /*e230*/  IMAD R7, R198.reuse, UR5, R7 ;  /* 0x00000005c6077c24 */ /* 0x040fe2000f8e0207 */
[----:B------:R-:W-:Y:S01]  /*e240*/  SEL R0, RZ, 0x1, P2 ;  /* 0x00000001ff007807 */ /* 0x000fe20001000000 */
[----:B------:R-:W-:Y:S01]  /*e250*/  IMAD.WIDE.U32 R4, R198, UR4, R4 ;  /* 0x00000004c6047c25 */ /* 0x000fe2000f8e0004 */
[-C--:B------:R-:W-:Y:S01]  /*e260*/  ISETP.GE.AND P2, PT, R15, R12.reuse, PT ;  /* 0x0000000c0f00720c */ /* 0x080fe20003f46270 */
[----:B------:R-:W-:Y:S01]  /*e270*/  ULDC.64 UR4, c[0x0][0xae8] ;  /* 0x0002ba0000047ab9 */ /* 0x000fe20000000a00 */
[-C--:B------:R-:W-:Y:S01]  /*e280*/  ISETP.GE.AND P3, PT, R21, R12.reuse, PT ;  /* 0x0000000c1500720c */ /* 0x080fe20003f66270 */
[----:B------:R-:W-:Y:S01]  /*e290*/  IMAD.SHL.U32 R3, R6, 0x2, RZ ;  /* 0x0000000206037824 */ /* 0x000fe200078e00ff */
[----:B------:R-:W-:Y:S01]  /*e2a0*/  IADD3 R5, R5, R7, RZ ;  /* 0x0000000705057210 */ /* 0x000fe20007ffe0ff */
[C---:B------:R-:W-:Y:S01]  /*e2b0*/  VIADD R29, R187.reuse, 0x100 ;  /* 0x00000100bb1d7836 */ /* 0x040fe20000000000 */
[----:B------:R-:W-:Y:S01]  /*e2c0*/  SEL R6, RZ, 0x8, P3 ;  /* 0x00000008ff067807 */ /* 0x000fe20001800000 */
[----:B------:R-:W-:Y:S01]  /*e2d0*/  VIADD R31, R187, 0x140 ;  /* 0x00000140bb1f7836 */ /* 0x000fe20000000000 */
[----:B------:R-:W-:Y:S01]  /*e2e0*/  LOP3.LUT R0, R3, 0x2, R0, 0xe2, !PT ;  /* 0x0000000203007812 */ /* 0x000fe200078ee200 */
[C---:B------:R-:W-:Y:S01]  /*e2f0*/  VIADD R7, R187.reuse, 0x180 ;  /* 0x00000180bb077836 */ /* 0x040fe20000000000 */
[----:B------:R-:W-:Y:S01]  /*e300*/  SEL R3, RZ, 0x4, P2 ;  /* 0x00000004ff037807 */ /* 0x000fe20001000000 */
[----:B------:R-:W-:Y:S01]  /*e310*/  VIADD R9, R187, 0x1c0 ;  /* 0x000001c0bb097836 */ /* 0x000fe20000000000 */
[----:B------:R-:W-:-:S02]  /*e320*/  ISETP.GE.AND P2, PT, R29, R12, PT ;  /* 0x0000000c1d00720c */ /* 0x000fc40003f46270 */
[-C--:B------:R-:W-:Y:S02]  /*e330*/  ISETP.GE.AND P3, PT, R31, R12.reuse, PT ;  /* 0x0000000c1f00720c */ /* 0x080fe40003f66270 */
[----:B------:R-:W-:Y:S02]  /*e340*/  ISETP.GE.AND P4, PT, R7, R12, PT ;  /* 0x0000000c0700720c */ /* 0x000fe40003f86270 */
[----:B------:R-:W-:Y:S01]  /*e350*/  LOP3.LUT R3, R6, R0, R3, 0xfe, !PT ;  /* 0x0000000006037212 */ /* 0x000fe200078efe03 */
[----:B------:R-:W-:Y:S01]  /*e360*/  IMAD R0, R205, UR4, RZ ;  /* 0x00000004cd007c24 */ /* 0x000fe2000f8e02ff */
[----:B------:R-:W-:Y:S02]  /*e370*/  SEL R6, RZ, 0x10, P2 ;  /* 0x00000010ff067807 */ /* 0x000fe40001000000 */
[----:B------:R-:W-:Y:S02]  /*e380*/  SEL R7, RZ, 0x20, P3 ;  /* 0x00000020ff077807 */ /* 0x000fe40001800000 */
[----:B------:R-:W-:-:S02]  /*e390*/  SEL R8, RZ, 0x40, P4 ;  /* 0x00000040ff087807 */ /* 0x000fc40002000000 */
[----:B------:R-:W-:Y:S01]  /*e3a0*/  LOP3.LUT R11, R7, R3, R6, 0xfe, !PT ;  /* 0x00000003070b7212 */ /* 0x000fe200078efe06 */
[----:B------:R-:W-:Y:S01]  /*e3b0*/  IMAD R3, R201, UR5, R0 ;  /* 0x00000005c9037c24 */ /* 0x000fe2000f8e0200 */
[----:B------:R-:W-:Y:S01]  /*e3c0*/  ISETP.GE.AND P2, PT, R9, R12, PT ;  /* 0x0000000c0900720c */ /* 0x000fe20003f46270 */
[----:B------:R-:W-:Y:S01]  /*e3d0*/  IMAD.WIDE.U32 R6, R201, UR4, R4 ;  /* 0x00000004c9067c25 */ /* 0x000fe2000f8e0004 */
[--C-:B------:R-:W-:Y:S02]  /*e3e0*/  SHF.R.S32.HI R9, RZ, 0x1f, R192.reuse ;  /* 0x0000001fff097819 */ /* 0x100fe400000114c0 */
[----:B------:R-:W-:Y:S01]  /*e3f0*/  LOP3.LUT R33, R11, R8, RZ, 0xfc, !PT ;  /* 0x000000080b217212 */ /* 0x000fe200078efcff */
[----:B------:R-:W-:Y:S01]  /*e400*/  IMAD.MOV.U32 R8, RZ, RZ, R192 ;  /* 0x000000ffff087224 */ /* 0x000fe200078e00c0 */
[----:B------:R-:W-:Y:S02]  /*e410*/  SEL R0, RZ, 0x80, P2 ;  /* 0x00000080ff007807 */ /* 0x000fe40001000000 */
[----:B------:R-:W-:Y:S01]  /*e420*/  IADD3 R11, R7, R3, RZ ;  /* 0x00000003070b7210 */ /* 0x000fe20007ffe0ff */
[----:B------:R-:W-:Y:S01]  /*e430*/  IMAD.WIDE R8, R203, 0x40, R8 ;  /* 0x00000040cb087825 */ /* 0x000fe200078e0208 */
        /* <DEDUP_REMOVED lines=8> */
[-C--:B------:R-:W-:Y:S01]  /*e4c0*/  ISETP.GE.AND P4, PT, R21, R12.reuse, PT ;  /* 0x0000000c1500720c */ /* 0x080fe20003f86270 */
[C---:B------:R-:W-:Y:S01]  /*e4d0*/  IMAD R3, R8.reuse, UR5, R3 ;  /* 0x0000000508037c24 */ /* 0x040fe2000f8e0203 */
[-C--:B------:R-:W-:Y:S01]  /*e4e0*/  ISETP.GE.AND P3, PT, R29, R12.reuse, PT ;  /* 0x0000000c1d00720c */ /* 0x080fe20003f66270 */
[----:B------:R-:W-:Y:S01]  /*e4f0*/  IMAD.WIDE.U32 R4, R8, UR4, R4 ;  /* 0x0000000408047c25 */ /* 0x000fe2000f8e0004 */
[----:B------:R-:W-:Y:S01]  /*e500*/  ULDC.64 UR4, c[0x0][0xa80] ;  /* 0x0002a00000047ab9 */ /* 0x000fe20000000a00 */
[----:B------:R-:W-:-:S02]  /*e510*/  ISETP.GE.AND P2, PT, R31, R12, PT ;  /* 0x0000000c1f00720c */ /* 0x000fc40003f46270 */
[----:B------:R-:W-:Y:S01]  /*e520*/  IMAD.IADD R3, R5, 0x1, R3 ;  /* 0x0000000105037824 */ /* 0x000fe200078e0203 */
[----:B------:R-:W-:-:S04]  /*e530*/  LEA R34, P1, R4, UR4, 0x1 ;  /* 0x0000000404227c11 */ /* 0x000fc8000f8208ff */
[----:B------:R-:W-:Y:S02]  /*e540*/  LEA.HI.X R35, R4, UR5, R3, 0x1, P1 ;  /* 0x0000000504237c11 */ /* 0x000fe400088f0c03 */
[----:B------:R-:W-:-:S03]  /*e550*/  ISETP.GE.AND P1, PT, R15, R12, PT ;  /* 0x0000000c0f00720c */ /* 0x000fc60003f26270 */
        /* <DEDUP_REMOVED lines=10> */
.L_x_569:
[----:B------:R-:W-:Y:S05]  /*e600*/  BSYNC B1 ;  /* 0x0000000000017941 */ /* 0x000fea0003800000 */
.L_x_568:
[----:B------:R-:W-:Y:S05]  /*e610*/  @P0 BRA `(.L_x_564) ;  /* 0x0000000000700947 */ /* 0x000fea0003800000 */
[----:B------:R-:W-:Y:S01]  /*e620*/  IADD3 R3, P0, R8, 0x20, RZ ;  /* 0x0000002008037810 */ /* 0x000fe20007f1e0ff */
        /* <DEDUP_REMOVED lines=18> */
[----:B------:R3:W-:Y:S01]  /*e750*/  @!P0 STG.E.128 desc[UR40][R6.64+0x80], RZ ;  /* 0x000080ff06008986 */ /* 0x0007e2000c101d28 */
[----:B------:R-:W-:-:S03]  /*e760*/  LOP3.LUT P0, RZ, R0, 0x80, RZ, 0xc0, !PT ;  /* 0x0000008000ff7812 */ /* 0x000fc6000780c0ff */
[----:B------:R3:W-:Y:S04]  /*e770*/  @!P1 STG.E.128 desc[UR40][R6.64+0x100], RZ ;  /* 0x000100ff06009986 */ /* 0x0007e8000c101d28 */
[----:B------:R3:W-:Y:S04]  /*e780*/  @!P2 STG.E.128 desc[UR40][R6.64+0x180], RZ ;  /* 0x000180ff0600a986 */ /* 0x0007e8000c101d28 */
[----:B------:R3:W-:Y:S04]  /*e790*/  @!P6 STG.E.128 desc[UR40][R6.64+0x200], RZ ;  /* 0x000200ff0600e986 */ /* 0x0007e8000c101d28 */
[----:B------:R3:W-:Y:S04]  /*e7a0*/  @!P5 STG.E.128 desc[UR40][R6.64], RZ ;  /* 0x000000ff0600d986 */ /* 0x0007e8000c101d28 */
[----:B------:R3:W-:Y:S04]  /*e7b0*/  @!P4 STG.E.128 desc[UR40][R6.64+0x280], RZ ;  /* 0x000280ff0600c986 */ /* 0x0007e8000c101d28 */
[----:B------:R3:W-:Y:S04]  /*e7c0*/  @P3 STG.E.128 desc[UR40][R6.64+0x300], RZ ;  /* 0x000300ff06003986 */ /* 0x0007e8000c101d28 */
[----:B------:R3:W-:Y:S02]  /*e7d0*/  @P0 STG.E.128 desc[UR40][R6.64+0x380], RZ ;  /* 0x000380ff06000986 */ /* 0x0007e4000c101d28 */
.L_x_564:
[----:B------:R-:W-:Y:S05]  /*e7e0*/  BSYNC B0 ;  /* 0x0000000000007941 */ /* 0x000fea0003800000 */
.L_x_558:
[----:B------:R-:W-:Y:S02]  /*e7f0*/  ULDC UR4, c[0x0][0xc14] ;  /* 0x0003050000047ab9 */ /* 0x000fe40000000800 */
[----:B-1----:R-:W-:-:S13]  /*e800*/  ISETP.GE.AND P0, PT, R27, UR4, PT ;  /* 0x000000041b007c0c */ /* 0x002fda000bf06270 */
[----:B------:R-:W-:Y:S05]  /*e810*/  @!P0 BRA `(.L_x_570) ;  /* 0xffffff2800348947 */ /* 0x000fea000383ffff */
[----:B------:R-:W-:Y:S05]  /*e820*/  BRA `(.L_x_447) ;  /* 0x0000005c00547947 */ /* 0x000fea0003800000 */
.L_x_445:
[----:B------:R-:W-:-:S08]  /*e830*/  NOP ;  /* 0x0000000000007918 */ /* 0x000fd00000000000 */
[----:B------:R-:W0:-:S00]  /*e840*/  USETMAXREG.DEALLOC.CTAPOOL 0x18 ;  /* 0x00000018000079c8 */ /* 0x000e0000080e0500 */
[----:B0-----:R-:W-:-:S06]  /*e850*/  LOP3.LUT R0, R0, 0x3, RZ, 0xc0, !PT ;  /* 0x0000000300007812 */ /* 0x001fcc00078ec0ff */
[----:B------:R-:W0:Y:S02]  /*e860*/  SHFL.IDX PT, R0, R0, RZ, 0x1f ;  /* 0x00001fff00007589 */ /* 0x000e2400000e0000 */
[----:B0-----:R-:W-:-:S13]  /*e870*/  ISETP.NE.AND P0, PT, R0, RZ, PT ;  /* 0x000000ff0000720c */ /* 0x001fda0003f05270 */
[----:B------:R-:W-:Y:S05]  /*e880*/  @P0 BRA `(.L_x_447) ;  /* 0x0000005c003c0947 */ /* 0x000fea0003800000 */
        /* <DEDUP_REMOVED lines=23> */
[----:B0-----:R-:W-:-:S04]  /*ea00*/  SEL R5, R5, RZ, P1 ;  /* 0x000000ff05057207 */ /* 0x001fc80000800000 */
[----:B------:R-:W-:-:S05]  /*ea10*/  IADD3 R5, R0, R5, RZ ;  /* 0x0000000500057210 */ /* 0x000fca0007ffe0ff */
        /* <DEDUP_REMOVED lines=30> */
.L_x_575:
        /* <DEDUP_REMOVED lines=16> */
.L_x_574:
[----:B------:R-:W-:Y:S05]  /*ed00*/  BSYNC B0 ;  /* 0x0000000000007941 */ /* 0x000fea0003800000 */
.L_x_573:
[----:B0----5:R-:W0:Y:S01]  /*ed10*/  SHFL.UP PT, R2, R0, 0x1, RZ ;  /* 0x0420000000027989 */ /* 0x021e2200000e00ff */
[C---:B------:R-:W-:Y:S02]  /*ed20*/  ISETP.NE.AND P0, PT, R8.reuse, RZ, PT ;  /* 0x000000ff0800720c */ /* 0x040fe40003f05270 */
[----:B------:R-:W-:Y:S02]  /*ed30*/  ISETP.GE.U32.AND P1, PT, R8, 0x2, PT ;  /* 0x000000020800780c */ /* 0x000fe40003f26070 */
        /* <DEDUP_REMOVED lines=22> */
[----:B------:R-:W-:-:S07]  /*eea0*/  IMAD.MOV.U32 R2, RZ, RZ, R9 ;  /* 0x000000ffff027224 */ /* 0x000fce00078e0009 */
.L_x_571:
        /* <DEDUP_REMOVED lines=16> */
.L_x_576:
[----:B-1----:R-:W-:Y:S02]  /*efb0*/  IMAD R16, R16, UR4, R7 ;  /* 0x0000000410107c24 */ /* 0x002fe4000f8e0207 */
[----:B------:R-:W-:Y:S02]  /*efc0*/  IMAD R7, R11, R6, RZ ;  /* 0x000000060b077224 */ /* 0x000fe400078e02ff */
[----:B0-----:R-:W-:Y:S01]  /*efd0*/  IMAD.MOV.U32 R2, RZ, RZ, RZ ;  /* 0x000000ffff027224 */ /* 0x001fe200078e00ff */
[----:B------:R-:W-:Y:S01]  /*efe0*/  IADD3 R17, -R16, UR6, RZ ;  /* 0x0000000610117c10 */ /* 0x000fe2000fffe1ff */
[----:B------:R-:W-:Y:S02]  /*eff0*/  IMAD.IADD R19, R5, 0x1, R19 ;  /* 0x0000000105137824 */ /* 0x000fe400078e0213 */
[----:B------:R-:W-:Y:S01]  /*f000*/  IMAD.HI.U32 R2, R3, R7, R2 ;  /* 0x0000000703027227 */ /* 0x000fe200078e0002 */
[----:B------:R-:W-:Y:S02]  /*f010*/  IABS R7, R0 ;  /* 0x0000000000077213 */ /* 0x000fe40000000000 */
[----:B------:R-:W-:-:S02]  /*f020*/  IABS R3, R17 ;  /* 0x0000001100037213 */ /* 0x000fc40000000000 */
        /* <DEDUP_REMOVED lines=17> */
.L_x_572:
[----:B------:R-:W-:Y:S01]  /*f140*/  IMAD.MOV.U32 R17, RZ, RZ, RZ ;  /* 0x000000ffff117224 */ /* 0x000fe200078e00ff */
[----:B------:R-:W-:Y:S01]  /*f150*/  MOV R16, UR6 ;  /* 0x0000000600107c02 */ /* 0x000fe20008000f00 */
[----:B------:R-:W-:-:S07]  /*f160*/  IMAD.MOV.U32 R18, RZ, RZ, RZ ;  /* 0x000000ffff127224 */ /* 0x000fce00078e00ff */
.L_x_577:
        /* <DEDUP_REMOVED lines=14> */
[----:B0-----:R-:W-:Y:S01]  /*f250*/  IMAD.MOV.U32 R0, RZ, RZ, 0x1 ;  /* 0x00000001ff007424 */ /* 0x001fe200078e00ff */
[----:B------:R0:W-:Y:S01]  /*f260*/  STL [R1], RZ ;  /* 0x000000ff01007387 */ /* 0x0001e20000100800 */
[----:B------:R-:W-:Y:S01]  /*f270*/  ULDC.64 UR38, c[0x0][0x198] ;  /* 0x0000660000267ab9 */ /* 0x000fe20000000a00 */
[----:B------:R-:W-:Y:S02]  /*f280*/  ULDC UR36, c[0x0][0xc] ;  /* 0x0000030000247ab9 */ /* 0x000fe40000000800 */
[----:B------:R0:W-:Y:S04]  /*f290*/  STL [R1+0x8], R0 ;  /* 0x0000080001007387 */ /* 0x0001e80000100800 */
[----:B------:R0:W-:Y:S04]  /*f2a0*/  STL [R1+0x4], RZ ;  /* 0x000004ff01007387 */ /* 0x0001e80000100800 */
[----:B------:R0:W-:Y:S04]  /*f2b0*/  STL [R1+0xc], R0 ;  /* 0x00000c0001007387 */ /* 0x0001e80000100800 */
[----:B------:R0:W-:Y:S02]  /*f2c0*/  STL [R1+0x28], RZ ;  /* 0x000028ff01007387 */ /* 0x0001e40000100800 */
.L_x_660:
[----:B-1-3--:R-:W1:Y:S02]  /*f2d0*/  LDC.64 R2, c[0x0][0xc60] ;  /* 0x00031800ff027b82 */ /* 0x00ae640000000a00 */
[----:B-1----:R-:W-:-:S05]  /*f2e0*/  IMAD.WIDE R2, R19, 0x4, R2 ;  /* 0x0000000413027825 */ /* 0x002fca00078e0202 */
[----:B--2---:R-:W0:Y:S01]  /*f2f0*/  LDG.E R11, desc[UR40][R2.64] ;  /* 0x00000028020b7981 */ /* 0x004e22000c1e1900 */
[----:B------:R-:W-:Y:S05]  /*f300*/  YIELD ;  /* 0x0000000000007946 */ /* 0x000fea0003800000 */
[----:B------:R-:W-:Y:S01]  /*f310*/  ULDC.64 UR4, c[0x0][0xa28] ;  /* 0x00028a0000047ab9 */ /* 0x000fe20000000a00 */
[----:B------:R-:W-:Y:S01]  /*f320*/  IMAD.MOV.U32 R6, RZ, RZ, RZ ;  /* 0x000000ffff067224 */ /* 0x000fe200078e00ff */
[----:B------:R-:W-:Y:S01]  /*f330*/  ISETP.NE.U32.AND P0, PT, RZ, UR4, PT ;  /* 0x00000004ff007c0c */ /* 0x000fe2000bf05070 */
[----:B------:R-:W-:Y:S01]  /*f340*/  IMAD.MOV.U32 R4, RZ, RZ, RZ ;  /* 0x000000ffff047224 */ /* 0x000fe200078e00ff */
[----:B------:R-:W-:-:S02]  /*f350*/  ULDC.64 UR6, c[0x0][0xa10] ;  /* 0x0002840000067ab9 */ /* 0x000fc40000000a00 */
[----:B------:R-:W-:Y:S02]  /*f360*/  ISETP.NE.AND.EX P0, PT, RZ, UR5, PT, P0 ;  /* 0x00000005ff007c0c */ /* 0x000fe4000bf05300 */
[----:B0-----:R-:W-:Y:S01]  /*f370*/  SHF.R.S32.HI R0, RZ, 0x1f, R11 ;  /* 0x0000001fff007819 */ /* 0x001fe2000001140b */
        /* <DEDUP_REMOVED lines=12> */
[----:B------:R-:W-:Y:S01]  /*f440*/  ISETP.NE.U32.AND P1, PT, RZ, UR4, PT ;  /* 0x00000004ff007c0c */ /* 0x000fe2000bf25070 */
[----:B------:R-:W-:Y:S01]  /*f450*/  IMAD.MOV.U32 R10, RZ, RZ, RZ ;  /* 0x000000ffff0a7224 */ /* 0x000fe200078e00ff */
[----:B------:R-:W-:Y:S01]  /*f460*/  SHF.L.U64.HI R0, R11, 0x2, R0 ;  /* 0x000000020b007819 */ /* 0x000fe20000010200 */
[----:B------:R-:W-:Y:S01]  /*f470*/  STL [R1+0x20], R7 ;  /* 0x0000200701007387 */ /* 0x000fe20000100800 */
[----:B------:R-:W-:-:S03]  /*f480*/  ISETP.NE.AND.EX P1, PT, RZ, UR5, PT, P1 ;  /* 0x00000005ff007c0c */ /* 0x000fc6000bf25310 */
[----:B------:R-:W-:Y:S10]  /*f490*/  STL [R1+0x24], R0 ;  /* 0x0000240001007387 */ /* 0x000ff40000100800 */
[----:B------:R-:W-:-:S04]  /*f4a0*/  @P1 IADD3 R8, P0, R7, UR4, RZ ;  /* 0x0000000407081c10 */ /* 0x000fc8000ff1e0ff */
[----:B------:R-:W-:Y:S01]  /*f4b0*/  @P1 IADD3.X R9, R0, UR5, RZ, P0, !PT ;  /* 0x0000000500091c10 */ /* 0x000fe200087fe4ff */
[----:B------:R-:W-:Y:S02]  /*f4c0*/  ULDC.64 UR4, c[0x0][0xa08] ;  /* 0x0002820000047ab9 */ /* 0x000fe40000000a00 */
[----:B------:R-:W-:-:S04]  /*f4d0*/  ISETP.NE.U32.AND P2, PT, RZ, UR4, PT ;  /* 0x00000004ff007c0c */ /* 0x000fc8000bf45070 */
[----:B------:R-:W-:Y:S01]  /*f4e0*/  ISETP.NE.AND.EX P2, PT, RZ, UR5, PT, P2 ;  /* 0x00000005ff007c0c */ /* 0x000fe2000bf45320 */
[----:B--2---:R0:W-:Y:S02]  /*f4f0*/  STL [R1+0x34], R4 ;  /* 0x0000340401007387 */ /* 0x0041e40000100800 */
[----:B0-----:R-:W-:-:S04]  /*f500*/  IADD3 R4, P0, R7, UR4, RZ ;  /* 0x0000000407047c10 */ /* 0x001fc8000ff1e0ff */
[----:B------:R-:W-:Y:S01]  /*f510*/  IADD3.X R5, R0, UR5, RZ, P0, !PT ;  /* 0x0000000500057c10 */ /* 0x000fe200087fe4ff */
[----:B------:R-:W-:Y:S01]  /*f520*/  ULDC.64 UR4, c[0x0][0x3f8] ;  /* 0x0000fe0000047ab9 */ /* 0x000fe20000000a00 */
[----:B------:R-:W-:Y:S01]  /*f530*/  IADD3 R2, P0, R7, UR6, RZ ;  /* 0x0000000607027c10 */ /* 0x000fe2000ff1e0ff */
[----:B------:R-:W-:-:S03]  /*f540*/  UISETP.NE.U32.AND UP0, UPT, UR4, URZ, UPT ;  /* 0x0000003f0400728c */ /* 0x000fc6000bf05070 */
[----:B------:R0:W5:Y:S01]  /*f550*/  @P2 LDG.E R10, desc[UR40][R4.64] ;  /* 0x00000028040a2981 */ /* 0x000162000c1e1900 */
[----:B------:R-:W-:Y:S01]  /*f560*/  ULDC UR4, c[0x0][0x404] ;  /* 0x0001010000047ab9 */ /* 0x000fe20000000800 */
[----:B------:R-:W-:Y:S01]  /*f570*/  UISETP.NE.AND.EX UP0, UPT, UR5, URZ, UPT, UP0 ;  /* 0x0000003f0500728c */ /* 0x000fe2000bf05300 */
[----:B------:R-:W-:Y:S02]  /*f580*/  IADD3.X R3, R0, UR7, RZ, P0, !PT ;  /* 0x0000000700037c10 */ /* 0x000fe400087fe4ff */
[----:B------:R-:W-:Y:S01]  /*f590*/  ULDC UR5, c[0x0][0x2e0] ;  /* 0x0000b80000057ab9 */ /* 0x000fe20000000800 */
[----:B------:R-:W-:-:S04]  /*f5a0*/  USEL UR4, UR4, 0x1, UP0 ;  /* 0x0000000104047887 */ /* 0x000fc80008000000 */
[----:B------:R-:W-:-:S06]  /*f5b0*/  UIMAD UR4, UR4, UR5, URZ ;  /* 0x00000005040472a4 */ /* 0x000fcc000f8e023f */
[----:B------:R-:W-:-:S06]  /*f5c0*/  IMAD.U32 R0, RZ, RZ, UR4 ;  /* 0x00000004ff007e24 */ /* 0x000fcc000f8e00ff */
[----:B------:R0:W5:Y:S01]  /*f5d0*/  @P1 LDG.E R0, desc[UR40][R8.64] ;  /* 0x0000002808001981 */ /* 0x000162000c1e1900 */
[----:B------:R-:W-:Y:S01]  /*f5e0*/  ISETP.NE.U32.AND P0, PT, RZ, UR6, PT ;  /* 0x00000006ff007c0c */ /* 0x000fe2000bf05070 */
[----:B------:R-:W-:Y:S02]  /*f5f0*/  ULDC UR4, c[0x0][0x338] ;  /* 0x0000ce0000047ab9 */ /* 0x000fe40000000800 */
[----:B------:R-:W-:Y:S02]  /*f600*/  MOV R7, UR4 ;  /* 0x0000000400077c02 */ /* 0x000fe40008000f00 */
[----:B------:R-:W-:Y:S01]  /*f610*/  ISETP.NE.AND.EX P0, PT, RZ, UR7, PT, P0 ;  /* 0x00000007ff007c0c */ /* 0x000fe2000bf05300 */
[----:B------:R-:W-:-:S12]  /*f620*/  @P1 BRA `(.L_x_579) ;  /* 0x0000000000101947 */ /* 0x000fd80003800000 */
[----:B------:R-:W-:Y:S05]  /*f630*/  @!P2 BRA `(.L_x_579) ;  /* 0x00000000000ca947 */ /* 0x000fea0003800000 */
[----:B0-----:R-:W2:Y:S04]  /*f640*/  LDG.E R8, desc[UR40][R4.64] ;  /* 0x0000002804087981 */ /* 0x001ea8000c1e1900 */
[----:B-----5:R-:W2:Y:S02]  /*f650*/  LDG.E R0, desc[UR40][R4.64+0x4] ;  /* 0x0000042804007981 */ /* 0x020ea4000c1e1900 */
[----:B--2---:R-:W-:-:S07]  /*f660*/  IMAD.IADD R0, R0, 0x1, -R8 ;  /* 0x0000000100007824 */ /* 0x004fce00078e0a08 */
.L_x_579:
[----:B0-----:R-:W2:Y:S04]  /*f670*/  @P0 LDG.E R4, desc[UR40][R2.64] ;  /* 0x0000002802040981 */ /* 0x001ea8000c1e1900 */
[----:B------:R-:W2:Y:S01]  /*f680*/  @P0 LDG.E R5, desc[UR40][R2.64+0x4] ;  /* 0x0000042802050981 */ /* 0x000ea2000c1e1900 */
[----:B-----5:R-:W-:Y:S01]  /*f690*/  IMAD.IADD R0, R0, 0x1, -R6 ;  /* 0x0000000100007824 */ /* 0x020fe200078e0a06 */
[----:B------:R-:W-:Y:S01]  /*f6a0*/  BSSY B0, `(.L_x_580) ;  /* 0x0000115000007945 */ /* 0x000fe20003800000 */
[----:B------:R-:W-:Y:S01]  /*f6b0*/  PLOP3.LUT P2, PT, PT, PT, PT, 0x80, 0x0 ;  /* 0x000000000000781c */ /* 0x000fe20003f4f070 */
[----:B--2---:R-:W-:-:S04]  /*f6c0*/  @P0 IMAD.IADD R7, R5, 0x1, -R4 ;  /* 0x0000000105070824 */ /* 0x004fc800078e0a04 */
[----:B------:R-:W-:-:S04]  /*f6d0*/  IMAD.IADD R8, R0, 0x1, R7 ;  /* 0x0000000100087824 */ /* 0x000fc800078e0207 */
[----:B------:R-:W-:Y:S01]  /*f6e0*/  VIADD R5, R8, 0x3f ;  /* 0x0000003f08057836 */ /* 0x000fe20000000000 */
[----:B------:R0:W-:Y:S04]  /*f6f0*/  STL [R1+0x2c], R8 ;  /* 0x00002c0801007387 */ /* 0x0001e80000100800 */
[----:B------:R-:W-:-:S04]  /*f700*/  SHF.R.S32.HI R4, RZ, 0x1f, R5 ;  /* 0x0000001fff047819 */ /* 0x000fc80000011405 */
[----:B------:R-:W-:-:S04]  /*f710*/  LEA.HI R5, R4, R5, RZ, 0x6 ;  /* 0x0000000504057211 */ /* 0x000fc800078f30ff */
[----:B------:R-:W-:-:S04]  /*f720*/  LOP3.LUT R4, R5, 0xffffffc0, RZ, 0xc0, !PT ;  /* 0xffffffc005047812 */ /* 0x000fc800078ec0ff */
[----:B------:R-:W-:Y:S01]  /*f730*/  VIADDMNMX R7, R4, -R0, R7, PT ;  /* 0x8000000004077246 */ /* 0x000fe20003800107 */
[----:B------:R-:W-:-:S05]  /*f740*/  IMAD.MOV R4, RZ, RZ, -R0 ;  /* 0x000000ffff047224 */ /* 0x000fca00078e0a00 */
[----:B------:R-:W-:-:S04]  /*f750*/  VIMNMX R4, RZ, R4, !PT ;  /* 0x00000004ff047248 */ /* 0x000fc80007fe0100 */
[----:B------:R-:W-:Y:S02]  /*f760*/  ISETP.GT.AND P1, PT, R7, R4, PT ;  /* 0x000000040700720c */ /* 0x000fe40003f24270 */
[----:B------:R-:W-:-:S11]  /*f770*/  SHF.R.U32.HI R4, RZ, 0x6, R4 ;  /* 0x00000006ff047819 */ /* 0x000fd60000011604 */
[----:B------:R-:W-:-:S05]  /*f780*/  @P1 VIADD R7, R7, 0x3f ;  /* 0x0000003f07071836 */ /* 0x000fca0000000000 */
[----:B------:R-:W-:-:S04]  /*f790*/  @P1 SHF.R.S32.HI R0, RZ, 0x1f, R7 ;  /* 0x0000001fff001819 */ /* 0x000fc80000011407 */
[----:B------:R-:W-:Y:S01]  /*f7a0*/  @P1 LEA.HI R7, R0, R7, RZ, 0x6 ;  /* 0x0000000700071211 */ /* 0x000fe200078f30ff */
[----:B------:R-:W-:-:S03]  /*f7b0*/  IMAD.MOV.U32 R0, RZ, RZ, R4 ;  /* 0x000000ffff007224 */ /* 0x000fc600078e0004 */
[----:B------:R-:W-:Y:S02]  /*f7c0*/  @P1 SHF.R.S32.HI R0, RZ, 0x6, R7 ;  /* 0x00000006ff001819 */ /* 0x000fe40000011407 */
[----:B------:R-:W-:-:S06]  /*f7d0*/  MOV R7, RZ ;  /* 0x000000ff00077202 */ /* 0x000fcc0000000f00 */
[----:B------:R1:W5:Y:S01]  /*f7e0*/  @P0 LDG.E R7, desc[UR40][R2.64] ;  /* 0x0000002802070981 */ /* 0x000362000c1e1900 */
[----:B------:R-:W-:Y:S01]  /*f7f0*/  ISETP.GT.AND P1, PT, R0, R4, PT ;  /* 0x000000040000720c */ /* 0x000fe20003f24270 */
[----:B-1----:R-:W-:Y:S01]  /*f800*/  IMAD.IADD R3, R10, 0x1, R6 ;  /* 0x000000010a037824 */ /* 0x002fe200078e0206 */
[----:B------:R-:W-:-:S04]  /*f810*/  SHF.R.S32.HI R2, RZ, 0x6, R5 ;  /* 0x00000006ff027819 */ /* 0x000fc80000011405 */
[----:B------:R0:W-:Y:S04]  /*f820*/  STL [R1+0x10], R3 ;  /* 0x0000100301007387 */ /* 0x0001e80000100800 */
[----:B------:R0:W-:Y:S03]  /*f830*/  STL [R1+0x1c], R2 ;  /* 0x00001c0201007387 */ /* 0x0001e60000100800 */
[----:B------:R-:W-:Y:S05]  /*f840*/  @!P1 BRA `(.L_x_581) ;  /* 0x0000000c00e89947 */ /* 0x000fea0003800000 */
[----:B0-----:R-:W0:Y:S01]  /*f850*/  LDC R2, c[0x0][0x428] ;  /* 0x00010a00ff027b82 */ /* 0x001e220000000800 */
[----:B------:R-:W-:Y:S01]  /*f860*/  UMOV UR4, 0xffffffff ;  /* 0xffffffff00047882 */ /* 0x000fe20000000000 */
[----:B------:R-:W-:Y:S01]  /*f870*/  IMAD.MOV.U32 R3, RZ, RZ, R18 ;  /* 0x000000ffff037224 */ /* 0x000fe200078e0012 */
[----:B0-----:R-:W-:-:S13]  /*f880*/  ISETP.NE.AND P1, PT, R2, 0x1, PT ;  /* 0x000000010200780c */ /* 0x001fda0003f25270 */
[----:B------:R-:W0:Y:S08]  /*f890*/  @P1 LDC R2, c[0x0][0x42c] ;  /* 0x00010b00ff021b82 */ /* 0x000e300000000800 */
[----:B------:R-:W1:Y:S01]  /*f8a0*/  @P1 LDC R5, c[0x0][0x430] ;  /* 0x00010c00ff051b82 */ /* 0x000e620000000800 */
[----:B0-----:R-:W-:-:S05]  /*f8b0*/  @P1 IMAD.HI.U32 R2, R18, R2, RZ ;  /* 0x0000000212021227 */ /* 0x001fca00078e00ff */
[----:B-1----:R-:W-:Y:S02]  /*f8c0*/  @P1 SHF.R.U32.HI R3, RZ, R5, R2 ;  /* 0x00000005ff031219 */ /* 0x002fe40000011602 */
[----:B------:R-:W-:Y:S01]  /*f8d0*/  SEL R2, R11, RZ, !P0 ;  /* 0x000000ff0b027207 */ /* 0x000fe20004000000 */
[----:B------:R-:W-:Y:S06]  /*f8e0*/  BRA.DIV UR4, `(.L_x_582) ;  /* 0x00000056045c7947 */ /* 0x000fec000b800000 */
.L_x_704:
[----:B------:R-:W-:-:S03]  /*f8f0*/  UMOV UR4, 0xffffffff ;  /* 0xffffffff00047882 */ /* 0x000fc60000000000 */
[----:B------:R-:W-:Y:S05]  /*f900*/  BRA.DIV UR4, `(.L_x_583) ;  /* 0x0000005604887947 */ /* 0x000fea000b800000 */
[----:B------:R-:W-:-:S13]  /*f910*/  ELECT P6, URZ, PT ;  /* 0x00000000003f782f */ /* 0x000fda00038c0000 */
.L_x_707:
[----:B------:R-:W2:Y:S01]  /*f920*/  LDL R5, [R1+0x28] ;  /* 0x0000280001057983 */ /* 0x000ea20000100800 */
[----:B------:R-:W-:Y:S01]  /*f930*/  MOV R8, 0x400 ;  /* 0x0000040000087802 */ /* 0x000fe20000000f00 */
[----:B------:R-:W-:Y:S01]  /*f940*/  BSSY B1, `(.L_x_584) ;  /* 0x000000a000017945 */ /* 0x000fe20003800000 */
[----:B--2---:R-:W-:-:S05]  /*f950*/  VIADD R5, R5, 0x1 ;  /* 0x0000000105057836 */ /* 0x004fca0000000000 */
[----:B------:R-:W-:-:S04]  /*f960*/  LEA.HI R6, R5, R5, RZ, 0x1 ;  /* 0x0000000505067211 */ /* 0x000fc800078f08ff */
[----:B------:R-:W-:-:S05]  /*f970*/  LOP3.LUT R6, R6, 0xfffffffe, RZ, 0xc0, !PT ;  /* 0xfffffffe06067812 */ /* 0x000fca00078ec0ff */
[----:B------:R-:W-:Y:S02]  /*f980*/  IMAD.IADD R6, R5, 0x1, -R6 ;  /* 0x0000000105067824 */ /* 0x000fe400078e0a06 */
[----:B------:R-:W0:Y:S03]  /*f990*/  S2R R5, SR_CgaCtaId ;  /* 0x0000000000057919 */ /* 0x000e260000008800 */
[----:B------:R-:W-:Y:S02]  /*f9a0*/  SHF.L.U32 R6, R6, 0x1f, RZ ;  /* 0x0000001f06067819 */ /* 0x000fe400000006ff */
[----:B0-----:R-:W-:-:S04]  /*f9b0*/  LEA R5, R5, R8, 0x18 ;  /* 0x0000000805057211 */ /* 0x001fc800078ec0ff */
[----:B------:R-:W0:Y:S02]  /*f9c0*/  SYNCS.PHASECHK.TRANS64.TRYWAIT P0, [R5+URZ+0x28c20], R6 ;  /* 0x028c2006050075a7 */ /* 0x000e24000800017f */
[----:B0-----:R-:W-:Y:S05]  /*f9d0*/  @!P0 BRA `(.L_x_585) ;  /* 0x0000005400748947 */ /* 0x001fea0003800000 */
.L_x_708:
[----:B------:R-:W-:Y:S05]  /*f9e0*/  BSYNC B1 ;  /* 0x0000000000017941 */ /* 0x000fea0003800000 */
.L_x_584:
[----:B------:R-:W-:Y:S04]  /*f9f0*/  BSSY B1, `(.L_x_586) ;  /* 0x0000061000017945 */ /* 0x000fe80003800000 */
[----:B------:R-:W-:Y:S05]  /*fa00*/  @!P6 BRA `(.L_x_587) ;  /* 0x00000004007ce947 */ /* 0x000fea0003800000 */
[----:B------:R-:W0:Y:S04]  /*fa10*/  LDL R9, [R1+0x4] ;  /* 0x0000040001097983 */ /* 0x000e280000100800 */
[----:B------:R-:W2:Y:S01]  /*fa20*/  LDL R8, [R1+0xc] ;  /* 0x00000c0001087983 */ /* 0x000ea20000100800 */
[----:B0-----:R-:W-:Y:S01]  /*fa30*/  IMAD R6, R9, 0x8, R5 ;  /* 0x0000000809067824 */ /* 0x001fe200078e0205 */
[----:B--2---:R-:W-:-:S04]  /*fa40*/  SHF.L.U32 R9, R8, 0x1f, RZ ;  /* 0x0000001f08097819 */ /* 0x004fc800000006ff */
[----:B------:R-:W0:Y:S02]  /*fa50*/  SYNCS.PHASECHK.TRANS64.TRYWAIT P0, [R6+URZ+0x28ca0], R9 ;  /* 0x028ca009060075a7 */ /* 0x000e24000800017f */
[----:B0-----:R-:W-:Y:S05]  /*fa60*/  @!P0 BRA `(.L_x_588) ;  /* 0x0000005400648947 */ /* 0x001fea0003800000 */
.L_x_709:
[----:B------:R-:W1:Y:S02]  /*fa70*/  S2R R8, SR_TID.X ;  /* 0x0000000000087919 */ /* 0x000e640000002100 */
[----:B-1----:R-:W-:-:S04]  /*fa80*/  LOP3.LUT R8, R8, 0x7f, RZ, 0xc0, !PT ;  /* 0x0000007f08087812 */ /* 0x002fc800078ec0ff */
[----:B------:R-:W-:-:S13]  /*fa90*/  ISETP.NE.AND P1, PT, R8, RZ, PT ;  /* 0x000000ff0800720c */ /* 0x000fda0003f25270 */
[----:B------:R-:W-:Y:S05]  /*faa0*/  @P1 BRA `(.L_x_589) ;  /* 0x00000000001c1947 */ /* 0x000fea0003800000 */
[----:B------:R-:W1:Y:S02]  /*fab0*/  S2R R8, SR_TID.X ;  /* 0x0000000000087919 */ /* 0x000e640000002100 */
[----:B-1----:R-:W-:-:S04]  /*fac0*/  LOP3.LUT R8, R8, 0x1f, RZ, 0xc0, !PT ;  /* 0x0000001f08087812 */ /* 0x002fc800078ec0ff */
[----:B------:R-:W-:Y:S01]  /*fad0*/  ISETP.NE.AND P0, PT, R8, RZ, PT ;  /* 0x000000ff0800720c */ /* 0x000fe20003f05270 */
[----:B------:R-:W-:-:S04]  /*fae0*/  IMAD.MOV.U32 R8, RZ, RZ, 0x2000 ;  /* 0x00002000ff087424 */ /* 0x000fc800078e00ff */
[----:B------:R1:W-:Y:S08]  /*faf0*/  SYNCS.ARRIVE.TRANS64 RZ, [R6+URZ+0x28c90], R8 ;  /* 0x028c900806ff79a7 */ /* 0x0003f0000800003f */
[----:B------:R-:W-:Y:S05]  /*fb00*/  @!P0 BRA `(.L_x_589) ;  /* 0x0000000000048947 */ /* 0x000fea0003800000 */
[----:B------:R-:W-:Y:S01]  /*fb10*/  BPT.TRAP 0x1 ;  /* 0x000000040000795c */ /* 0x000fe20000300000 */
.L_x_589:
[----:B-1----:R-:W2:Y:S01]  /*fb20*/  LDL R8, [R1+0x4] ;  /* 0x0000040001087983 */ /* 0x002ea20000100800 */
[----:B------:R-:W-:Y:S01]  /*fb30*/  R2UR UR9, R6 ;  /* 0x00000000060972ca */ /* 0x000fe200000e0000 */
[----:B------:R-:W-:Y:S01]  /*fb40*/  UIADD3 UR4, UP0, UR38, 0x570, URZ ;  /* 0x0000057026047890 */ /* 0x000fe2000ff1e03f */
[----:B------:R-:W-:Y:S01]  /*fb50*/  R2UR UR12, R3 ;  /* 0x00000000030c72ca */ /* 0x000fe200000e0000 */
[----:B------:R-:W-:Y:S01]  /*fb60*/  UMOV UR6, 0x0 ;  /* 0x0000000000067882 */ /* 0x000fe20000000000 */
[----:B------:R-:W-:Y:S01]  /*fb70*/  R2UR UR13, R2 ;  /* 0x00000000020d72ca */ /* 0x000fe200000e0000 */
[----:B------:R-:W-:Y:S01]  /*fb80*/  UIADD3.X UR5, URZ, UR39, URZ, UP0, !UPT ;  /* 0x000000273f057290 */ /* 0x000fe200087fe43f */
[----:B------:R-:W-:Y:S01]  /*fb90*/  UMOV UR7, 0x12f00000 ;  /* 0x12f0000000077882 */ /* 0x000fe20000000000 */
[----:B------:R-:W-:-:S06]  /*fba0*/  UMOV UR10, URZ ;  /* 0x0000003f000a7c82 */ /* 0x000fcc0008000000 */
[----:B------:R-:W-:Y:S01]  /*fbb0*/  UIADD3 UR9, UR9, 0x28c90, URZ ;  /* 0x00028c9009097890 */ /* 0x000fe2000fffe03f */
[----:B--2---:R-:W-:-:S05]  /*fbc0*/  IMAD R8, R8, 0x2000, R5 ;  /* 0x0000200008087824 */ /* 0x004fca00078e0205 */
[----:B------:R-:W-:Y:S01]  /*fbd0*/  R2UR UR8, R8 ;  /* 0x00000000080872ca */ /* 0x000fe200000e0000 */
[----:B-----5:R-:W-:-:S05]  /*fbe0*/  IMAD R8, R0, 0x40, R7 ;  /* 0x0000004000087824 */ /* 0x020fca00078e0207 */
[----:B------:R-:W-:-:S04]  /*fbf0*/  IADD3 R8, R8, -0x40, RZ ;  /* 0xffffffc008087810 */ /* 0x000fc80007ffe0ff */
[----:B------:R-:W-:-:S03]  /*fc00*/  R2UR UR11, R8 ;  /* 0x00000000080b72ca */ /* 0x000fc600000e0000 */
[----:B------:R-:W-:-:S10]  /*fc10*/  UIADD3 UR8, UR8, 0x22400, URZ ;  /* 0x0002240008087890 */ /* 0x000fd4000fffe03f */
[----:B------:R1:W-:Y:S01]  /*fc20*/  UTMALDG.4D [UR8], [UR4], desc[UR6] ;  /* 0x00000608040075b4 */ /* 0x0003e20008019000 */
[----:B------:R-:W2:Y:S02]  /*fc30*/  SYNCS.PHASECHK.TRANS64.TRYWAIT P0, [R6+URZ+0x28cc0], R9 ;  /* 0x028cc009060075a7 */ /* 0x000ea4000800017f */
[----:B-12---:R-:W-:Y:S05]  /*fc40*/  @!P0 BRA `(.L_x_590) ;  /* 0x0000005400008947 */ /* 0x006fea0003800000 */
.L_x_710:
[----:B------:R-:W-:Y:S05]  /*fc50*/  @P1 BRA `(.L_x_591) ;  /* 0x00000000001c1947 */ /* 0x000fea0003800000 */
[----:B------:R-:W2:Y:S01]  /*fc60*/  S2R R10, SR_TID.X ;  /* 0x00000000000a7919 */ /* 0x000ea20000002100 */
[----:B01----:R-:W-:-:S04]  /*fc70*/  IMAD.MOV.U32 R9, RZ, RZ, 0x10000 ;  /* 0x00010000ff097424 */ /* 0x003fc800078e00ff */
[----:B------:R3:W-:Y:S01]  /*fc80*/  SYNCS.ARRIVE.TRANS64 RZ, [R6+URZ+0x28cb0], R9 ;  /* 0x028cb00906ff79a7 */ /* 0x0007e2000800003f */
[----:B--2---:R-:W-:-:S04]  /*fc90*/  LOP3.LUT R10, R10, 0x1f, RZ, 0xc0, !PT ;  /* 0x0000001f0a0a7812 */ /* 0x004fc800078ec0ff */
[----:B------:R-:W-:-:S13]  /*fca0*/  ISETP.NE.AND P0, PT, R10, RZ, PT ;  /* 0x000000ff0a00720c */ /* 0x000fda0003f05270 */
[----:B---3--:R-:W-:Y:S05]  /*fcb0*/  @!P0 BRA `(.L_x_591) ;  /* 0x0000000000048947 */ /* 0x008fea0003800000 */
[----:B------:R-:W-:Y:S01]  /*fcc0*/  BPT.TRAP 0x1 ;  /* 0x000000040000795c */ /* 0x000fe20000300000 */
.L_x_591:
[----:B01----:R-:W2:Y:S01]  /*fcd0*/  LDL R9, [R1+0x4] ;  /* 0x0000040001097983 */ /* 0x003ea20000100800 */
[----:B------:R-:W-:Y:S01]  /*fce0*/  R2UR UR9, R6 ;  /* 0x00000000060972ca */ /* 0x000fe200000e0000 */
[----:B------:R-:W-:Y:S01]  /*fcf0*/  UIADD3 UR4, UP0, UR38, 0x670, URZ ;  /* 0x0000067026047890 */ /* 0x000fe2000ff1e03f */
[----:B------:R-:W-:Y:S01]  /*fd00*/  R2UR UR11, R8 ;  /* 0x00000000080b72ca */ /* 0x000fe200000e0000 */
[----:B------:R-:W-:Y:S01]  /*fd10*/  UMOV UR10, URZ ;  /* 0x0000003f000a7c82 */ /* 0x000fe20008000000 */
[----:B------:R-:W-:Y:S01]  /*fd20*/  R2UR UR12, R3 ;  /* 0x00000000030c72ca */ /* 0x000fe200000e0000 */
[----:B------:R-:W-:Y:S01]  /*fd30*/  UIADD3.X UR5, URZ, UR39, URZ, UP0, !UPT ;  /* 0x000000273f057290 */ /* 0x000fe200087fe43f */
        /* <DEDUP_REMOVED lines=22> */
[----:B------:R-:W-:Y:S01]  /*fea0*/  UMOV UR10, UR18 ;  /* 0x00000012000a7c82 */ /* 0x000fe20008000000 */
[----:B------:R-:W-:Y:S01]  /*feb0*/  UIADD3 UR17, UR14, 0xc400, URZ ;  /* 0x0000c4000e117890 */ /* 0x000fe2000fffe03f */
[----:B------:R0:W-:Y:S02]  /*fec0*/  UTMALDG.4D [UR8], [UR4], desc[UR6] ;  /* 0x00000608040075b4 */ /* 0x0001e40008019000 */
        /* <DEDUP_REMOVED lines=19> */
.L_x_587:
[----:B------:R-:W-:Y:S05]  /*10000*/  BSYNC B1 ;  /* 0x0000000000017941 */ /* 0x000fea0003800000 */
.L_x_586:
[----:B0-----:R-:W2:Y:S04]  /*10010*/  LDL.LU R6, [R1+0x4] ;  /* 0x0000040001067983 */ /* 0x001ea80000300800 */
[----:B------:R-:W3:Y:S01]  /*10020*/  LDL.LU R9, [R1+0xc] ;  /* 0x00000c0001097983 */ /* 0x000ee20000300800 */
[----:B------:R-:W-:Y:S01]  /*10030*/  PLOP3.LUT P2, PT, PT, PT, PT, 0x8, 0x0 ;  /* 0x000000000000781c */ /* 0x000fe20003f4e170 */
[----:B--2---:R-:W-:-:S05]  /*10040*/  VIADD R6, R6, 0x1 ;  /* 0x0000000106067836 */ /* 0x004fca0000000000 */
[----:B------:R-:W-:-:S04]  /*10050*/  ISETP.NE.AND P0, PT, R6, 0x2, PT ;  /* 0x000000020600780c */ /* 0x000fc80003f05270 */
[----:B------:R-:W-:Y:S02]  /*10060*/  SEL R8, RZ, 0x1, P0 ;  /* 0x00000001ff087807 */ /* 0x000fe40000000000 */
[----:B------:R-:W-:Y:S01]  /*10070*/  SEL R10, R6, RZ, P0 ;  /* 0x000000ff060a7207 */ /* 0x000fe20000000000 */
[----:B------:R-:W-:Y:S01]  /*10080*/  VIADD R6, R0, 0xfffffffe ;  /* 0xfffffffe00067836 */ /* 0x000fe20000000000 */
[----:B---3--:R-:W-:-:S03]  /*10090*/  LOP3.LUT R9, R9, R8, RZ, 0x3c, !PT ;  /* 0x0000000809097212 */ /* 0x008fc600078e3cff */
[----:B------:R1:W-:Y:S01]  /*100a0*/  STL [R1+0x4], R10 ;  /* 0x0000040a01007387 */ /* 0x0003e20000100800 */
[----:B------:R-:W-:-:S03]  /*100b0*/  ISETP.GE.AND P0, PT, R6, R4, PT ;  /* 0x000000040600720c */ /* 0x000fc60003f06270 */
[----:B------:R1:W-:Y:S10]  /*100c0*/  STL [R1+0xc], R9 ;  /* 0x00000c0901007387 */ /* 0x0003f40000100800 */
[----:B-1----:R-:W-:Y:S05]  /*100d0*/  @!P0 BRA `(.L_x_581) ;  /* 0x0000000400c48947 */ /* 0x002fea0003800000 */
[C---:B-----5:R-:W-:Y:S02]  /*100e0*/  IMAD R6, R0.reuse, 0x40, R7 ;  /* 0x0000004000067824 */ /* 0x060fe400078e0207 */
[----:B------:R-:W-:Y:S02]  /*100f0*/  VIADD R0, R0, 0xffffffff ;  /* 0xffffffff00007836 */ /* 0x000fe40000000000 */
[----:B------:R-:W-:-:S07]  /*10100*/  VIADD R6, R6, 0xffffff80 ;  /* 0xffffff8006067836 */ /* 0x000fce0000000000 */
.L_x_598:
[----:B------:R-:W-:Y:S05]  /*10110*/  YIELD ;  /* 0x0000000000007946 */ /* 0x000fea0003800000 */
[----:B------:R-:W-:Y:S04]  /*10120*/  BSSY B1, `(.L_x_592) ;  /* 0x000005f000017945 */ /* 0x000fe80003800000 */
[----:B-1----:R-:W-:Y:S05]  /*10130*/  @!P6 BRA `(.L_x_593) ;  /* 0x000000040074e947 */ /* 0x002fea0003800000 */
[----:B------:R-:W2:Y:S04]  /*10140*/  LDL R7, [R1+0x4] ;  /* 0x0000040001077983 */ /* 0x000ea80000100800 */
[----:B------:R-:W3:Y:S01]  /*10150*/  LDL R8, [R1+0xc] ;  /* 0x00000c0001087983 */ /* 0x000ee20000100800 */
[----:B--2---:R-:W-:Y:S01]  /*10160*/  IMAD R7, R7, 0x8, R5 ;  /* 0x0000000807077824 */ /* 0x004fe200078e0205 */
[----:B---3--:R-:W-:-:S04]  /*10170*/  SHF.L.U32 R8, R8, 0x1f, RZ ;  /* 0x0000001f08087819 */ /* 0x008fc800000006ff */
[----:B------:R-:W0:Y:S02]  /*10180*/  SYNCS.PHASECHK.TRANS64.TRYWAIT P0, [R7+URZ+0x28ca0], R8 ;  /* 0x028ca008070075a7 */ /* 0x000e24000800017f */
[----:B0-----:R-:W-:Y:S05]  /*10190*/  @!P0 BRA `(.L_x_594) ;  /* 0x0000004c00c08947 */ /* 0x001fea0003800000 */
.L_x_711:
[----:B------:R-:W1:Y:S02]  /*101a0*/  S2R R9, SR_TID.X ;  /* 0x0000000000097919 */ /* 0x000e640000002100 */
[----:B-1----:R-:W-:-:S04]  /*101b0*/  LOP3.LUT R9, R9, 0x7f, RZ, 0xc0, !PT ;  /* 0x0000007f09097812 */ /* 0x002fc800078ec0ff */
[----:B------:R-:W-:-:S13]  /*101c0*/  ISETP.NE.AND P0, PT, R9, RZ, PT ;  /* 0x000000ff0900720c */ /* 0x000fda0003f05270 */
[----:B------:R-:W-:Y:S05]  /*101d0*/  @P0 BRA `(.L_x_595) ;  /* 0x00000000001c0947 */ /* 0x000fea0003800000 */
[----:B------:R-:W1:Y:S02]  /*101e0*/  S2R R9, SR_TID.X ;  /* 0x0000000000097919 */ /* 0x000e640000002100 */
[----:B-1----:R-:W-:-:S04]  /*101f0*/  LOP3.LUT R9, R9, 0x1f, RZ, 0xc0, !PT ;  /* 0x0000001f09097812 */ /* 0x002fc800078ec0ff */
[----:B------:R-:W-:Y:S02]  /*10200*/  ISETP.NE.AND P1, PT, R9, RZ, PT ;  /* 0x000000ff0900720c */ /* 0x000fe40003f25270 */
[----:B------:R-:W-:-:S04]  /*10210*/  MOV R9, 0x2000 ;  /* 0x0000200000097802 */ /* 0x000fc80000000f00 */
[----:B------:R1:W-:Y:S07]  /*10220*/  SYNCS.ARRIVE.TRANS64 RZ, [R7+URZ+0x28c90], R9 ;  /* 0x028c900907ff79a7 */ /* 0x0003ee000800003f */
[----:B------:R-:W-:Y:S05]  /*10230*/  @!P1 BRA `(.L_x_595) ;  /* 0x0000000000049947 */ /* 0x000fea0003800000 */
[----:B------:R-:W-:Y:S01]  /*10240*/  BPT.TRAP 0x1 ;  /* 0x000000040000795c */ /* 0x000fe20000300000 */
.L_x_595:
[----:B-1----:R-:W2:Y:S01]  /*10250*/  LDL R9, [R1+0x4] ;  /* 0x0000040001097983 */ /* 0x002ea20000100800 */
[----:B------:R-:W-:Y:S01]  /*10260*/  R2UR UR9, R7 ;  /* 0x00000000070972ca */ /* 0x000fe200000e0000 */
[----:B------:R-:W-:Y:S01]  /*10270*/  UIADD3 UR4, UP0, UR38, 0x570, URZ ;  /* 0x0000057026047890 */ /* 0x000fe2000ff1e03f */
[----:B------:R-:W-:Y:S01]  /*10280*/  R2UR UR11, R6 ;  /* 0x00000000060b72ca */ /* 0x000fe200000e0000 */
[----:B------:R-:W-:Y:S01]  /*10290*/  UMOV UR6, 0x0 ;  /* 0x0000000000067882 */ /* 0x000fe20000000000 */
[----:B------:R-:W-:Y:S01]  /*102a0*/  R2UR UR12, R3 ;  /* 0x00000000030c72ca */ /* 0x000fe200000e0000 */
[----:B------:R-:W-:Y:S01]  /*102b0*/  UIADD3.X UR5, URZ, UR39, URZ, UP0, !UPT ;  /* 0x000000273f057290 */ /* 0x000fe200087fe43f */
[----:B------:R-:W-:Y:S01]  /*102c0*/  R2UR UR13, R2 ;  /* 0x00000000020d72ca */ /* 0x000fe200000e0000 */
[----:B------:R-:W-:Y:S01]  /*102d0*/  UMOV UR7, 0x12f00000 ;  /* 0x12f0000000077882 */ /* 0x000fe20000000000 */
[----:B------:R-:W-:-:S05]  /*102e0*/  UMOV UR10, URZ ;  /* 0x0000003f000a7c82 */ /* 0x000fca0008000000 */
[----:B------:R-:W-:Y:S01]  /*102f0*/  UIADD3 UR9, UR9, 0x28c90, URZ ;  /* 0x00028c9009097890 */ /* 0x000fe2000fffe03f */
[----:B--2---:R-:W-:-:S05]  /*10300*/  IMAD R9, R9, 0x2000, R5 ;  /* 0x0000200009097824 */ /* 0x004fca00078e0205 */
[----:B------:R-:W-:-:S13]  /*10310*/  R2UR UR8, R9 ;  /* 0x00000000090872ca */ /* 0x000fda00000e0000 */
[----:B------:R-:W-:-:S09]  /*10320*/  UIADD3 UR8, UR8, 0x22400, URZ ;  /* 0x0002240008087890 */ /* 0x000fd2000fffe03f */
[----:B------:R1:W-:Y:S01]  /*10330*/  UTMALDG.4D [UR8], [UR4], desc[UR6] ;  /* 0x00000608040075b4 */ /* 0x0003e20008019000 */
[----:B------:R-:W2:Y:S02]  /*10340*/  SYNCS.PHASECHK.TRANS64.TRYWAIT P1, [R7+URZ+0x28cc0], R8 ;  /* 0x028cc008070075a7 */ /* 0x000ea4000802017f */
[----:B-12---:R-:W-:Y:S05]  /*10350*/  @!P1 BRA `(.L_x_596) ;  /* 0x0000004c00649947 */ /* 0x006fea0003800000 */
.L_x_712:
        /* <DEDUP_REMOVED lines=8> */
.L_x_597:
        /* <DEDUP_REMOVED lines=38> */
[----:B------:R-:W-:Y:S01]  /*10640*/  UMOV UR15, 0x180 ;  /* 0x00000180000f7882 */ /* 0x000fe20000000000 */
[----:B------:R0:W-:Y:S02]  /*10650*/  UTMALDG.4D [UR8], [UR4], desc[UR6] ;  /* 0x00000608040075b4 */ /* 0x0001e40008019000 */
[----:B0-----:R-:W-:Y:S01]  /*10660*/  UMOV UR8, UR16 ;  /* 0x0000001000087c82 */ /* 0x001fe20008000000 */
[----:B------:R-:W-:-:S02]  /*10670*/  UMOV UR10, UR22 ;  /* 0x00000016000a7c82 */ /* 0x000fc40008000000 */
[----:B------:R0:W-:Y:S02]  /*10680*/  UTMALDG.4D [UR8], [UR4], desc[UR6] ;  /* 0x00000608040075b4 */ /* 0x0001e40008019000 */
[----:B0-----:R-:W-:Y:S01]  /*10690*/  UMOV UR8, UR17 ;  /* 0x0000001100087c82 */ /* 0x001fe20008000000 */
[----:B------:R-:W-:Y:S01]  /*106a0*/  UMOV UR10, UR15 ;  /* 0x0000000f000a7c82 */ /* 0x000fe20008000000 */
[----:B------:R-:W-:Y:S01]  /*106b0*/  UMOV UR15, 0x1c0 ;  /* 0x000001c0000f7882 */ /* 0x000fe20000000000 */
[----:B------:R0:W-:Y:S02]  /*106c0*/  UTMALDG.4D [UR8], [UR4], desc[UR6] ;  /* 0x00000608040075b4 */ /* 0x0001e40008019000 */
[----:B0-----:R-:W-:Y:S01]  /*106d0*/  UMOV UR8, UR14 ;  /* 0x0000000e00087c82 */ /* 0x001fe20008000000 */
[----:B------:R-:W-:Y:S02]  /*106e0*/  UMOV UR10, UR15 ;  /* 0x0000000f000a7c82 */ /* 0x000fe40008000000 */
[----:B------:R0:W-:Y:S02]  /*106f0*/  UTMALDG.4D [UR8], [UR4], desc[UR6] ;  /* 0x00000608040075b4 */ /* 0x0001e40008019000 */
[----:B0-----:R-:W-:Y:S01]  /*10700*/  NOP ;  /* 0x0000000000007918 */ /* 0x001fe20000000000 */
.L_x_593:
[----:B------:R-:W-:Y:S05]  /*10710*/  BSYNC B1 ;  /* 0x0000000000017941 */ /* 0x000fea0003800000 */
.L_x_592:
[----:B------:R-:W2:Y:S04]  /*10720*/  LDL.LU R7, [R1+0x4] ;  /* 0x0000040001077983 */ /* 0x000ea80000300800 */
[----:B------:R-:W3:Y:S01]  /*10730*/  LDL.LU R8, [R1+0xc] ;  /* 0x00000c0001087983 */ /* 0x000ee20000300800 */
[----:B------:R-:W-:Y:S02]  /*10740*/  VIADD R0, R0, 0xffffffff ;  /* 0xffffffff00007836 */ /* 0x000fe40000000000 */
[----:B------:R-:W-:Y:S02]  /*10750*/  VIADD R6, R6, 0xffffffc0 ;  /* 0xffffffc006067836 */ /* 0x000fe40000000000 */
[----:B--2---:R-:W-:-:S05]  /*10760*/  VIADD R7, R7, 0x1 ;  /* 0x0000000107077836 */ /* 0x004fca0000000000 */
[----:B------:R-:W-:-:S04]  /*10770*/  ISETP.NE.AND P0, PT, R7, 0x2, PT ;  /* 0x000000020700780c */ /* 0x000fc80003f05270 */
[----:B------:R-:W-:Y:S02]  /*10780*/  SEL R9, R7, RZ, P0 ;  /* 0x000000ff07097207 */ /* 0x000fe40000000000 */
[----:B------:R-:W-:Y:S02]  /*10790*/  SEL R7, RZ, 0x1, P0 ;  /* 0x00000001ff077807 */ /* 0x000fe40000000000 */
[----:B------:R-:W-:Y:S01]  /*107a0*/  ISETP.GT.AND P0, PT, R0, R4, PT ;  /* 0x000000040000720c */ /* 0x000fe20003f04270 */
[----:B------:R1:W-:Y:S01]  /*107b0*/  STL [R1+0x4], R9 ;  /* 0x0000040901007387 */ /* 0x0003e20000100800 */
[----:B---3--:R-:W-:-:S05]  /*107c0*/  LOP3.LUT R8, R8, R7, RZ, 0x3c, !PT ;  /* 0x0000000708087212 */ /* 0x008fca00078e3cff */
[----:B------:R1:W-:Y:S06]  /*107d0*/  STL [R1+0xc], R8 ;  /* 0x00000c0801007387 */ /* 0x0003ec0000100800 */
[----:B------:R-:W-:Y:S05]  /*107e0*/  @P0 BRA `(.L_x_598) ;  /* 0xfffffff800480947 */ /* 0x000fea000383ffff */
.L_x_581:
[----:B------:R-:W-:Y:S05]  /*107f0*/  BSYNC B0 ;  /* 0x0000000000007941 */ /* 0x000fea0003800000 */
.L_x_580:
[----:B-----5:R-:W2:Y:S01]  /*10800*/  LDL R7, [R1+0x2c] ;  /* 0x00002c0001077983 */ /* 0x020ea20000100800 */
[----:B------:R-:W-:Y:S05]  /*10810*/  @!P2 WARPSYNC.ALL ;  /* 0x000000000000a948 */ /* 0x000fea0003800000 */
[----:B------:R-:W-:Y:S01]  /*10820*/  BSSY B6, `(.L_x_599) ;  /* 0x00002fe000067945 */ /* 0x000fe20003800000 */
[----:B------:R-:W-:Y:S01]  /*10830*/  @!P2 BAR.SYNC.DEFER_BLOCKING 0xc, 0x120 ;  /* 0x030480000000ab1d */ /* 0x000fe20000010000 */
[----:B--2---:R-:W-:-:S13]  /*10840*/  ISETP.GT.AND P0, PT, R7, RZ, PT ;  /* 0x000000ff0700720c */ /* 0x004fda0003f04270 */
[----:B------:R-:W-:Y:S05]  /*10850*/  @P0 BRA `(.L_x_600) ;  /* 0x0000000000440947 */ /* 0x000fea0003800000 */
[----:B------:R-:W2:Y:S02]  /*10860*/  S2R R7, SR_TID.X ;  /* 0x0000000000077919 */ /* 0x000ea40000002100 */
[----:B--2---:R-:W-:-:S04]  /*10870*/  LOP3.LUT R7, R7, 0x1f, RZ, 0xc0, !PT ;  /* 0x0000001f07077812 */ /* 0x004fc800078ec0ff */
[----:B------:R-:W-:-:S13]  /*10880*/  ISETP.NE.AND P1, PT, R7, RZ, PT ;  /* 0x000000ff0700720c */ /* 0x000fda0003f25270 */
[----:B------:R-:W-:Y:S05]  /*10890*/  @P1 BRA `(.L_x_601) ;  /* 0x0000002c00d81947 */ /* 0x000fea0003800000 */
[----:B------:R-:W2:Y:S01]  /*108a0*/  S2R R7, SR_LANEID ;  /* 0x0000000000077919 */ /* 0x000ea20000000000 */
[----:B------:R-:W-:Y:S01]  /*108b0*/  VOTEU.ANY UR4, UPT, PT ;  /* 0x0000000000047886 */ /* 0x000fe200038e0100 */
[----:B0-----:R-:W0:Y:S01]  /*108c0*/  LDC.64 R2, c[0x0][0xc38] ;  /* 0x00030e00ff027b82 */ /* 0x001e220000000a00 */
[----:B------:R-:W2:Y:S08]  /*108d0*/  FLO.U32 R0, UR4 ;  /* 0x0000000400007d00 */ /* 0x000eb000080e0000 */
[----:B------:R-:W0:Y:S01]  /*108e0*/  POPC R5, UR4 ;  /* 0x0000000400057d09 */ /* 0x000e220008000000 */
[----:B--2---:R-:W-:-:S13]  /*108f0*/  ISETP.EQ.U32.AND P0, PT, R0, R7, PT ;  /* 0x000000070000720c */ /* 0x004fda0003f02070 */
[----:B0-----:R-:W2:Y:S01]  /*10900*/  @P0 ATOMG.E.ADD.STRONG.GPU PT, R3, desc[UR40][R2.64], R5 ;  /* 0x00000005020309a8 */ /* 0x001ea200081ee1e8 */
[----:B------:R-:W0:Y:S02]  /*10910*/  S2R R4, SR_LTMASK ;  /* 0x0000000000047919 */ /* 0x000e240000003900 */
[----:B0-----:R-:W-:-:S04]  /*10920*/  LOP3.LUT R4, R4, UR4, RZ, 0xc0, !PT ;  /* 0x0000000404047c12 */ /* 0x001fc8000f8ec0ff */
[----:B------:R-:W0:Y:S01]  /*10930*/  POPC R7, R4 ;  /* 0x0000000400077309 */ /* 0x000e220000000000 */
[----:B--2---:R-:W0:Y:S02]  /*10940*/  SHFL.IDX PT, R0, R3, R0, 0x1f ;  /* 0x00001f0003007589 */ /* 0x004e2400000e0000 */
[----:B0-----:R-:W-:Y:S01]  /*10950*/  IADD3 R16, R0, UR36, R7 ;  /* 0x0000002400107c10 */ /* 0x001fe2000fffe007 */
[----:B------:R-:W-:Y:S06]  /*10960*/  BRA `(.L_x_601) ;  /* 0x0000002c00a47947 */ /* 0x000fec0003800000 */
.L_x_600:
[----:B------:R-:W2:Y:S01]  /*10970*/  S2R R0, SR_CgaCtaId ;  /* 0x0000000000007919 */ /* 0x000ea20000008800 */
[----:B0-----:R-:W-:-:S04]  /*10980*/  MOV R2, 0x400 ;  /* 0x0000040000027802 */ /* 0x001fc80000000f00 */
[----:B--2---:R-:W-:-:S05]  /*10990*/  LEA R3, R0, R2, 0x18 ;  /* 0x0000000200037211 */ /* 0x004fca00078ec0ff */
        /* <DEDUP_REMOVED lines=11> */
[----:B------:R-:W-:Y:S02]  /*10a50*/  IMAD.U32 R6, RZ, RZ, UR8 ;  /* 0x00000008ff067e24 */ /* 0x000fe4000f8e00ff */
[----:B------:R-:W-:Y:S02]  /*10a60*/  IMAD.U32 R7, RZ, RZ, UR9 ;  /* 0x00000009ff077e24 */ /* 0x000fe4000f8e00ff */
[----:B------:R-:W-:-:S02]  /*10a70*/  IMAD.U32 R10, RZ, RZ, UR4 ;  /* 0x00000004ff0a7e24 */ /* 0x000fc4000f8e00ff */
[----:B------:R-:W-:Y:S02]  /*10a80*/  IMAD.U32 R11, RZ, RZ, UR5 ;  /* 0x00000005ff0b7e24 */ /* 0x000fe4000f8e00ff */
[----:B-1----:R-:W-:Y:S02]  /*10a90*/  IMAD.MOV.U32 R8, RZ, RZ, 0x70 ;  /* 0x00000070ff087424 */ /* 0x002fe400078e00ff */
[----:B------:R-:W-:Y:S02]  /*10aa0*/  IMAD.MOV.U32 R12, RZ, RZ, 0x1 ;  /* 0x00000001ff0c7424 */ /* 0x000fe400078e00ff */
[----:B------:R-:W-:-:S07]  /*10ab0*/  IMAD.MOV.U32 R13, RZ, RZ, RZ ;  /* 0x000000ffff0d7224 */ /* 0x000fce00078e00ff */
[----:B------:R-:W-:-:S07]  /*10ac0*/  LEPC R20, `(.L_x_602) ;  /* 0x000000001014794e */ /* 0x000fce0000000000 */
[----:B0-----:R-:W-:Y:S05]  /*10ad0*/  CALL.ABS.NOINC R2 ;  /* 0x0000000002007343 */ /* 0x001fea0003c00000 */
.L_x_602:
        /* <DEDUP_REMOVED lines=10> */
[----:B------:R-:W-:Y:S02]  /*10b80*/  IMAD.U32 R5, RZ, RZ, UR7 ;  /* 0x00000007ff057e24 */ /* 0x000fe4000f8e00ff */
[----:B------:R-:W-:Y:S02]  /*10b90*/  IMAD.U32 R6, RZ, RZ, UR8 ;  /* 0x00000008ff067e24 */ /* 0x000fe4000f8e00ff */
[----:B------:R-:W-:-:S02]  /*10ba0*/  IMAD.U32 R7, RZ, RZ, UR9 ;  /* 0x00000009ff077e24 */ /* 0x000fc4000f8e00ff */
[----:B------:R-:W-:Y:S02]  /*10bb0*/  IMAD.U32 R10, RZ, RZ, UR4 ;  /* 0x00000004ff0a7e24 */ /* 0x000fe4000f8e00ff */
[----:B------:R-:W-:Y:S02]  /*10bc0*/  IMAD.U32 R11, RZ, RZ, UR5 ;  /* 0x00000005ff0b7e24 */ /* 0x000fe4000f8e00ff */
[----:B-1----:R-:W-:Y:S02]  /*10bd0*/  IMAD.MOV.U32 R8, RZ, RZ, 0x70 ;  /* 0x00000070ff087424 */ /* 0x002fe400078e00ff */
[----:B------:R-:W-:Y:S02]  /*10be0*/  IMAD.MOV.U32 R12, RZ, RZ, 0x1 ;  /* 0x00000001ff0c7424 */ /* 0x000fe400078e00ff */
[----:B0-----:R-:W-:-:S07]  /*10bf0*/  IMAD.MOV.U32 R13, RZ, RZ, RZ ;  /* 0x000000ffff0d7224 */ /* 0x001fce00078e00ff */
[----:B------:R-:W-:-:S07]  /*10c00*/  LEPC R20, `(.L_x_604) ;  /* 0x000000001014794e */ /* 0x000fce0000000000 */
[----:B--2---:R-:W-:Y:S05]  /*10c10*/  CALL.ABS.NOINC R2 ;  /* 0x0000000002007343 */ /* 0x004fea0003c00000 */
.L_x_604:
[----:B------:R-:W-:Y:S01]  /*10c20*/  MOV R2, 0x0 ;  /* 0x0000000000027802 */ /* 0x000fe20000000f00 */
[----:B------:R-:W-:Y:S01]  /*10c30*/  ULDC.64 UR4, c[0x4][0x88] ;  /* 0x0100220000047ab9 */ /* 0x000fe20000000a00 */
[----:B------:R-:W-:Y:S01]  /*10c40*/  ULDC.64 UR6, c[0x4][0x90] ;  /* 0x0100240000067ab9 */ /* 0x000fe20000000a00 */
[----:B------:R-:W-:Y:S01]  /*10c50*/  ULDC.64 UR8, c[0x4][0x18] ;  /* 0x0100060000087ab9 */ /* 0x000fe20000000a00 */
[----:B------:R-:W-:Y:S01]  /*10c60*/  MOV R4, UR4 ;  /* 0x0000000400047c02 */ /* 0x000fe20008000f00 */
[----:B------:R-:W-:Y:S01]  /*10c70*/  IMAD.U32 R5, RZ, RZ, UR5 ;  /* 0x00000005ff057e24 */ /* 0x000fe2000f8e00ff */
[----:B------:R-:W0:Y:S01]  /*10c80*/  LDC.64 R2, c[0x4][R2] ;  /* 0x0100000002027b82 */ /* 0x000e220000000a00 */
[----:B------:R-:W-:Y:S02]  /*10c90*/  IMAD.U32 R6, RZ, RZ, UR6 ;  /* 0x00000006ff067e24 */ /* 0x000fe4000f8e00ff */
[----:B------:R-:W-:Y:S02]  /*10ca0*/  IMAD.U32 R7, RZ, RZ, UR7 ;  /* 0x00000007ff077e24 */ /* 0x000fe4000f8e00ff */
[----:B------:R-:W-:-:S02]  /*10cb0*/  IMAD.U32 R10, RZ, RZ, UR8 ;  /* 0x00000008ff0a7e24 */ /* 0x000fc4000f8e00ff */
[----:B------:R-:W-:Y:S02]  /*10cc0*/  IMAD.U32 R11, RZ, RZ, UR9 ;  /* 0x00000009ff0b7e24 */ /* 0x000fe4000f8e00ff */
[----:B------:R-:W-:Y:S02]  /*10cd0*/  IMAD.MOV.U32 R8, RZ, RZ, 0x70 ;  /* 0x00000070ff087424 */ /* 0x000fe400078e00ff */
[----:B------:R-:W-:Y:S02]  /*10ce0*/  IMAD.MOV.U32 R12, RZ, RZ, 0x1 ;  /* 0x00000001ff0c7424 */ /* 0x000fe400078e00ff */
[----:B------:R-:W-:-:S07]  /*10cf0*/  IMAD.MOV.U32 R13, RZ, RZ, RZ ;  /* 0x000000ffff0d7224 */ /* 0x000fce00078e00ff */
[----:B------:R-:W-:-:S07]  /*10d00*/  LEPC R20, `(.L_x_603) ;  /* 0x000000001014794e */ /* 0x000fce0000000000 */
[----:B0-----:R-:W-:Y:S05]  /*10d10*/  CALL.ABS.NOINC R2 ;  /* 0x0000000002007343 */ /* 0x001fea0003c00000 */
.L_x_603:
        /* <DEDUP_REMOVED lines=19> */
[----:B------:R-:W-:-:S06]  /*10e50*/  MOV R0, R5 ;  /* 0x0000000500007202 */ /* 0x000fcc0000000f00 */
[----:B------:R2:W5:Y:S01]  /*10e60*/  @P0 LDG.E R0, desc[UR40][R2.64] ;  /* 0x0000002802000981 */ /* 0x000562000c1e1900 */
[----:B------:R-:W-:Y:S02]  /*10e70*/  PLOP3.LUT P1, PT, P6, PT, PT, 0x8, 0x0 ;  /* 0x000000000000781c */ /* 0x000fe4000372e170 */
[----:B0-----:R-:W-:Y:S01]  /*10e80*/  ISETP.NE.AND P0, PT, R4, 0x1, PT ;  /* 0x000000010400780c */ /* 0x001fe20003f05270 */
[----:B------:R-:W-:-:S12]  /*10e90*/  IMAD.MOV.U32 R4, RZ, RZ, R18 ;  /* 0x000000ffff047224 */ /* 0x000fd800078e0012 */
[----:B--2---:R-:W0:Y:S08]  /*10ea0*/  @P0 LDC R3, c[0x0][0x42c] ;  /* 0x00010b00ff030b82 */ /* 0x004e300000000800 */
[----:B------:R-:W2:Y:S01]  /*10eb0*/  @P0 LDC R2, c[0x0][0x430] ;  /* 0x00010c00ff020b82 */ /* 0x000ea20000000800 */
[----:B0-----:R-:W-:-:S05]  /*10ec0*/  @P0 IMAD.HI.U32 R3, R18, R3, RZ ;  /* 0x0000000312030227 */ /* 0x001fca00078e00ff */
[----:B--2---:R-:W-:Y:S02]  /*10ed0*/  @P0 SHF.R.U32.HI R4, RZ, R2, R3 ;  /* 0x00000002ff040219 */ /* 0x004fe40000011603 */
[----:B------:R-:W-:-:S04]  /*10ee0*/  ISETP.NE.U32.AND P0, PT, RZ, UR4, PT ;  /* 0x00000004ff007c0c */ /* 0x000fc8000bf05070 */
[----:B------:R-:W-:-:S04]  /*10ef0*/  ISETP.NE.AND.EX P0, PT, RZ, UR5, PT, P0 ;  /* 0x00000005ff007c0c */ /* 0x000fc8000bf05300 */
[----:B------:R-:W-:-:S09]  /*10f00*/  SEL R2, R5, RZ, !P0 ;  /* 0x000000ff05027207 */ /* 0x000fd20004000000 */
.L_x_605:
        /* <DEDUP_REMOVED lines=17> */
.L_x_715:
[----:B------:R-:W2:Y:S01]  /*11020*/  LDL R3, [R1+0x1c] ;  /* 0x00001c0001037983 */ /* 0x000ea20000100800 */
[----:B------:R-:W-:Y:S01]  /*11030*/  UMOV UR4, 0xffffffff ;  /* 0xffffffff00047882 */ /* 0x000fe20000000000 */
[----:B-1----:R-:W-:Y:S01]  /*11040*/  SHF.R.S32.HI R8, RZ, 0x1f, R0 ;  /* 0x0000001fff087819 */ /* 0x002fe20000011400 */
[----:B--2---:R-:W-:Y:S01]  /*11050*/  VIADD R3, R3, 0xffffffff ;  /* 0xffffffff03037836 */ /* 0x004fe20000000000 */
[----:B------:R-:W-:Y:S06]  /*11060*/  BRA.DIV UR4, `(.L_x_607) ;  /* 0x0000004204687947 */ /* 0x000fec000b800000 */
[----:B------:R-:W-:-:S13]  /*11070*/  ELECT P6, URZ, PT ;  /* 0x00000000003f782f */ /* 0x000fda00038c0000 */
.L_x_718:
        /* <DEDUP_REMOVED lines=12> */
[----:B------:R-:W-:-:S04]  /*11140*/  IMAD.MOV R6, RZ, RZ, -R5 ;  /* 0x000000ffff067224 */ /* 0x000fc800078e0a05 */
[----:B------:R-:W-:Y:S02]  /*11150*/  IMAD R7, R9, R6, R3 ;  /* 0x0000000609077224 */ /* 0x000fe400078e0203 */
[----:B------:R-:W-:-:S03]  /*11160*/  IMAD R6, R8, UR4, RZ ;  /* 0x0000000408067c24 */ /* 0x000fc6000f8e02ff */
[----:B------:R0:W-:Y:S01]  /*11170*/  STL [R1+0x30], R7 ;  /* 0x0000300701007387 */ /* 0x0001e20000100800 */
[----:B------:R-:W-:Y:S02]  /*11180*/  IMAD R9, R0, UR5, R6 ;  /* 0x0000000500097c24 */ /* 0x000fe4000f8e0206 */
[--C-:B------:R-:W-:Y:S01]  /*11190*/  IMAD.MOV.U32 R6, RZ, RZ, R5.reuse ;  /* 0x000000ffff067224 */ /* 0x100fe200078e0005 */
[----:B0-----:R-:W-:-:S03]  /*111a0*/  SHF.R.S32.HI R7, RZ, 0x1f, R5 ;  /* 0x0000001fff077819 */ /* 0x001fc60000011405 */
[----:B------:R-:W-:-:S04]  /*111b0*/  IMAD.WIDE.U32 R6, R0, UR4, R6 ;  /* 0x0000000400067c25 */ /* 0x000fc8000f8e0006 */
[----:B------:R-:W-:Y:S01]  /*111c0*/  IMAD.IADD R5, R7, 0x1, R9 ;  /* 0x0000000107057824 */ /* 0x000fe200078e0209 */
[----:B------:R-:W-:-:S04]  /*111d0*/  LEA R10, P0, R6, R20, 0x2 ;  /* 0x00000014060a7211 */ /* 0x000fc800078010ff */
[----:B------:R-:W-:-:S05]  /*111e0*/  LEA.HI.X R11, R6, R21, R5, 0x2, P0 ;  /* 0x00000015060b7211 */ /* 0x000fca00000f1405 */
[----:B------:R0:W5:Y:S04]  /*111f0*/  LDG.E R6, desc[UR40][R10.64] ;  /* 0x000000280a067981 */ /* 0x000168000c1e1900 */
.L_x_609:
        /* <DEDUP_REMOVED lines=9> */
.L_x_719:
        /* <DEDUP_REMOVED lines=11> */
.L_x_611:
        /* <DEDUP_REMOVED lines=23> */
.L_x_608:
        /* <DEDUP_REMOVED lines=30> */
.L_x_720:
[----:B------:R-:W-:Y:S05]  /*11690*/  BSYNC B0 ;  /* 0x0000000000007941 */ /* 0x000fea0003800000 */
.L_x_612:
[----:B------:R-:W-:Y:S04]  /*116a0*/  BSSY B0, `(.L_x_614) ;  /* 0x0000050000007945 */ /* 0x000fe80003800000 */
[----:B------:R-:W-:Y:S05]  /*116b0*/  @!P6 BRA `(.L_x_615) ;  /* 0x000000040038e947 */ /* 0x000fea0003800000 */
[----:B------:R-:W2:Y:S01]  /*116c0*/  LDL R7, [R1] ;  /* 0x0000000001077983 */ /* 0x000ea20000100800 */
[----:B------:R-:W-:-:S03]  /*116d0*/  MOV R9, 0x400 ;  /* 0x0000040000097802 */ /* 0x000fc60000000f00 */
[----:B0-----:R-:W3:Y:S01]  /*116e0*/  LDL R5, [R1+0x8] ;  /* 0x0000080001057983 */ /* 0x001ee20000100800 */
[----:B------:R-:W0:Y:S02]  /*116f0*/  S2R R10, SR_CgaCtaId ;  /* 0x00000000000a7919 */ /* 0x000e240000008800 */
[----:B0-----:R-:W-:-:S05]  /*11700*/  LEA R9, R10, R9, 0x18 ;  /* 0x000000090a097211 */ /* 0x001fca00078ec0ff */
[----:B--2---:R-:W-:Y:S01]  /*11710*/  IMAD R2, R7, 0x8, R9 ;  /* 0x0000000807027824 */ /* 0x004fe200078e0209 */
[----:B---3--:R-:W-:-:S04]  /*11720*/  SHF.L.U32 R5, R5, 0x1f, RZ ;  /* 0x0000001f05057819 */ /* 0x008fc800000006ff */
[----:B------:R-:W0:Y:S02]  /*11730*/  SYNCS.PHASECHK.TRANS64.TRYWAIT P0, [R2+URZ+0x28c60], R5 ;  /* 0x028c6005020075a7 */ /* 0x000e24000800017f */
[----:B0-----:R-:W-:Y:S05]  /*11740*/  @!P0 BRA `(.L_x_616) ;  /* 0x0000003c00048947 */ /* 0x001fea0003800000 */
.L_x_721:
[----:B------:R-:W1:Y:S02]  /*11750*/  S2R R7, SR_TID.X ;  /* 0x0000000000077919 */ /* 0x000e640000002100 */
[----:B-1----:R-:W-:-:S04]  /*11760*/  LOP3.LUT R7, R7, 0x7f, RZ, 0xc0, !PT ;  /* 0x0000007f07077812 */ /* 0x002fc800078ec0ff */
[----:B------:R-:W-:-:S13]  /*11770*/  ISETP.NE.AND P0, PT, R7, RZ, PT ;  /* 0x000000ff0700720c */ /* 0x000fda0003f05270 */
[----:B------:R-:W-:Y:S05]  /*11780*/  @P0 BRA `(.L_x_617) ;  /* 0x00000000001c0947 */ /* 0x000fea0003800000 */
[----:B------:R-:W1:Y:S01]  /*11790*/  S2R R7, SR_TID.X ;  /* 0x0000000000077919 */ /* 0x000e620000002100 */
[----:B0-----:R-:W-:-:S04]  /*117a0*/  IMAD.MOV.U32 R5, RZ, RZ, 0x10000 ;  /* 0x00010000ff057424 */ /* 0x001fc800078e00ff */
[----:B------:R2:W-:Y:S01]  /*117b0*/  SYNCS.ARRIVE.TRANS64 RZ, [R2+URZ+0x28c50], R5 ;  /* 0x028c500502ff79a7 */ /* 0x0005e2000800003f */
[----:B-1----:R-:W-:-:S04]  /*117c0*/  LOP3.LUT R7, R7, 0x1f, RZ, 0xc0, !PT ;  /* 0x0000001f07077812 */ /* 0x002fc800078ec0ff */
[----:B------:R-:W-:-:S13]  /*117d0*/  ISETP.NE.AND P1, PT, R7, RZ, PT ;  /* 0x000000ff0700720c */ /* 0x000fda0003f25270 */
[----:B--2---:R-:W-:Y:S05]  /*117e0*/  @!P1 BRA `(.L_x_617) ;  /* 0x0000000000049947 */ /* 0x004fea0003800000 */
[----:B------:R-:W-:Y:S01]  /*117f0*/  BPT.TRAP 0x1 ;  /* 0x000000040000795c */ /* 0x000fe20000300000 */
.L_x_617:
        /* <DEDUP_REMOVED lines=44> */
[----:B------:R-:W-:-:S02]  /*11ac0*/  UMOV UR10, UR21 ;  /* 0x00000015000a7c82 */ /* 0x000fc40008000000 */
[----:B------:R0:W-:Y:S01]  /*11ad0*/  UTMALDG.4D [UR8], [UR4], desc[UR6] ;  /* 0x00000608040075b4 */ /* 0x0001e20008019000 */
        /* <DEDUP_REMOVED lines=12> */
.L_x_615:
[----:B------:R-:W-:Y:S05]  /*11ba0*/  BSYNC B0 ;  /* 0x0000000000007941 */ /* 0x000fea0003800000 */
.L_x_614:
[----:B0-----:R-:W2:Y:S01]  /*11bb0*/  LDL.LU R2, [R1+0x2c] ;  /* 0x00002c0001027983 */ /* 0x001ea20000300800 */
[----:B------:R-:W-:Y:S01]  /*11bc0*/  BSSY B0, `(.L_x_618) ;  /* 0x00001a8000007945 */ /* 0x000fe20003800000 */
[----:B--2---:R-:W-:-:S13]  /*11bd0*/  ISETP.GE.AND P0, PT, R2, 0x41, PT ;  /* 0x000000410200780c */ /* 0x004fda0003f06270 */
[----:B------:R-:W-:Y:S05]  /*11be0*/  @!P0 BRA `(.L_x_619) ;  /* 0x0000001800948947 */ /* 0x000fea0003800000 */
[----:B------:R-:W2:Y:S01]  /*11bf0*/  LDL R5, [R1+0x1c] ;  /* 0x00001c0001057983 */ /* 0x000ea20000100800 */
[----:B------:R-:W-:Y:S01]  /*11c00*/  MOV R2, 0x1 ;  /* 0x0000000100027802 */ /* 0x000fe20000000f00 */
        /* <DEDUP_REMOVED lines=11> */
[----:B--2---:R-:W-:-:S05]  /*11cc0*/  VIADD R2, R7, 0x1 ;  /* 0x0000000107027836 */ /* 0x004fca0000000000 */
        /* <DEDUP_REMOVED lines=19> */
[C---:B------:R-:W-:Y:S02]  /*11e00*/  IMAD R10, R0.reuse, UR5, R6 ;  /* 0x00000005000a7c24 */ /* 0x040fe4000f8e0206 */
[--C-:B------:R-:W-:Y:S02]  /*11e10*/  IMAD.MOV.U32 R6, RZ, RZ, R2.reuse ;  /* 0x000000ffff067224 */ /* 0x100fe400078e0002 */
[----:B------:R-:W-:Y:S02]  /*11e20*/  IMAD.MOV R2, RZ, RZ, -R2 ;  /* 0x000000ffff027224 */ /* 0x000fe400078e0a02 */
[----:B------:R-:W-:-:S04]  /*11e30*/  IMAD.WIDE.U32 R6, R0, UR4, R6 ;  /* 0x0000000400067c25 */ /* 0x000fc8000f8e0006 */
[----:B------:R-:W-:Y:S01]  /*11e40*/  IMAD.IADD R10, R10, 0x1, R7 ;  /* 0x000000010a0a7824 */ /* 0x000fe200078e0207 */
[----:B------:R-:W-:Y:S01]  /*11e50*/  LEA R20, P0, R6, R20, 0x2 ;  /* 0x0000001406147211 */ /* 0x000fe200078010ff */
[----:B------:R-:W-:-:S03]  /*11e60*/  IMAD R5, R11, R2, R5 ;  /* 0x000000020b057224 */ /* 0x000fc600078e0205 */
[----:B------:R-:W-:-:S05]  /*11e70*/  LEA.HI.X R21, R6, R21, R10, 0x2, P0 ;  /* 0x0000001506157211 */ /* 0x000fca00000f140a */
[----:B------:R1:W5:Y:S04]  /*11e80*/  LDG.E R6, desc[UR40][R20.64] ;  /* 0x0000002814067981 */ /* 0x000368000c1e1900 */
.L_x_624:
[----:B------:R-:W2:Y:S01]  /*11e90*/  S2R R7, SR_CgaCtaId ;  /* 0x0000000000077919 */ /* 0x000ea20000008800 */
[----:B------:R-:W-:-:S04]  /*11ea0*/  MOV R2, 0x400 ;  /* 0x0000040000027802 */ /* 0x000fc80000000f00 */
[----:B--2---:R-:W-:Y:S02]  /*11eb0*/  LEA R2, R7, R2, 0x18 ;  /* 0x0000000207027211 */ /* 0x004fe400078ec0ff */
[----:B------:R-:W-:-:S03]  /*11ec0*/  SHF.L.U32 R7, R12, 0x1f, RZ ;  /* 0x0000001f0c077819 */ /* 0x000fc600000006ff */
[----:B------:R-:W-:-:S04]  /*11ed0*/  IMAD R2, R13, 0x8, R2 ;  /* 0x000000080d027824 */ /* 0x000fc800078e0202 */
[----:B------:R-:W2:Y:S02]  /*11ee0*/  SYNCS.PHASECHK.TRANS64.TRYWAIT P0, [R2+URZ+0x28c40], R7 ;  /* 0x028c4007020075a7 */ /* 0x000ea4000800017f */
[----:B--2---:R-:W-:Y:S05]  /*11ef0*/  @!P0 BRA `(.L_x_625) ;  /* 0x00000034002c8947 */ /* 0x004fea0003800000 */
.L_x_722:
[----:B------:R-:W3:Y:S02]  /*11f00*/  S2R R10, SR_TID.X ;  /* 0x00000000000a7919 */ /* 0x000ee40000002100 */
[----:B---3--:R-:W-:-:S04]  /*11f10*/  LOP3.LUT R10, R10, 0x7f, RZ, 0xc0, !PT ;  /* 0x0000007f0a0a7812 */ /* 0x008fc800078ec0ff */
[----:B------:R-:W-:-:S13]  /*11f20*/  ISETP.NE.AND P1, PT, R10, RZ, PT ;  /* 0x000000ff0a00720c */ /* 0x000fda0003f25270 */
[----:B------:R-:W-:Y:S05]  /*11f30*/  @P1 BRA `(.L_x_626) ;  /* 0x00000000001c1947 */ /* 0x000fea0003800000 */
[----:B------:R-:W3:Y:S02]  /*11f40*/  S2R R10, SR_TID.X ;  /* 0x00000000000a7919 */ /* 0x000ee40000002100 */
[----:B---3--:R-:W-:-:S04]  /*11f50*/  LOP3.LUT R10, R10, 0x1f, RZ, 0xc0, !PT ;  /* 0x0000001f0a0a7812 */ /* 0x008fc800078ec0ff */
[----:B------:R-:W-:Y:S02]  /*11f60*/  ISETP.NE.AND P0, PT, R10, RZ, PT ;  /* 0x000000ff0a00720c */ /* 0x000fe40003f05270 */
[----:B------:R-:W-:-:S04]  /*11f70*/  MOV R10, 0x2000 ;  /* 0x00002000000a7802 */ /* 0x000fc80000000f00 */
[----:B------:R3:W-:Y:S07]  /*11f80*/  SYNCS.ARRIVE.TRANS64 RZ, [R2+URZ+0x28c30], R10 ;  /* 0x028c300a02ff79a7 */ /* 0x0007ee000800003f */
[----:B------:R-:W-:Y:S05]  /*11f90*/  @!P0 BRA `(.L_x_626) ;  /* 0x0000000000048947 */ /* 0x000fea0003800000 */
[----:B------:R-:W-:Y:S01]  /*11fa0*/  BPT.TRAP 0x1 ;  /* 0x000000040000795c */ /* 0x000fe20000300000 */
.L_x_626:
[----:B---3--:R-:W3:Y:S01]  /*11fb0*/  LDL R10, [R1] ;  /* 0x00000000010a7983 */ /* 0x008ee20000100800 */
[----:B0-----:R-:W-:-:S03]  /*11fc0*/  MOV R12, 0x400 ;  /* 0x00000400000c7802 */ /* 0x001fc60000000f00 */
[----:B------:R-:W4:Y:S01]  /*11fd0*/  LDL R11, [R1+0x10] ;  /* 0x00001000010b7983 */ /* 0x000f220000100800 */
[----:B------:R-:W0:Y:S01]  /*11fe0*/  S2R R13, SR_CgaCtaId ;  /* 0x00000000000d7919 */ /* 0x000e220000008800 */
        /* <DEDUP_REMOVED lines=8> */
[----:B------:R-:W-:Y:S01]  /*12070*/  UMOV UR7, 0x14f00000 ;  /* 0x14f0000000077882 */ /* 0x000fe20000000000 */
[----:B------:R-:W-:Y:S01]  /*12080*/  UMOV UR10, URZ ;  /* 0x0000003f000a7c82 */ /* 0x000fe20008000000 */
[----:B---3--:R-:W-:-:S05]  /*12090*/  IMAD R10, R10, 0x2000, R12 ;  /* 0x000020000a0a7824 */ /* 0x008fca00078e020c */
[----:B------:R-:W-:Y:S01]  /*120a0*/  R2UR UR8, R10 ;  /* 0x000000000a0872ca */ /* 0x000fe200000e0000 */
[----:B----4-:R-:W-:-:S05]  /*120b0*/  IMAD R5, R5, 0x40, R11 ;  /* 0x0000004005057824 */ /* 0x010fca00078e020b */
[----:B------:R-:W-:-:S07]  /*120c0*/  R2UR UR11, R5 ;  /* 0x00000000050b72ca */ /* 0x000fce00000e0000 */
[----:B------:R-:W-:-:S09]  /*120d0*/  UIADD3 UR8, UR8, 0x22400, URZ ;  /* 0x0002240008087890 */ /* 0x000fd2000fffe03f */
[----:B------:R0:W-:Y:S01]  /*120e0*/  UTMALDG.4D [UR8], [UR4], desc[UR6] ;  /* 0x00000608040075b4 */ /* 0x0001e20008019000 */
[----:B------:R-:W3:Y:S02]  /*120f0*/  SYNCS.PHASECHK.TRANS64.TRYWAIT P0, [R2+URZ+0x28c60], R7 ;  /* 0x028c6007020075a7 */ /* 0x000ee4000800017f */
[----:B0--3--:R-:W-:Y:S05]  /*12100*/  @!P0 BRA `(.L_x_627) ;  /* 0x0000003000bc8947 */ /* 0x009fea0003800000 */
.L_x_723:
[----:B------:R-:W-:Y:S05]  /*12110*/  @P1 BRA `(.L_x_628) ;  /* 0x00000000001c1947 */ /* 0x000fea0003800000 */
[----:B------:R-:W3:Y:S01]  /*12120*/  S2R R10, SR_TID.X ;  /* 0x00000000000a7919 */ /* 0x000ee20000002100 */
[----:B0-2---:R-:W-:-:S04]  /*12130*/  IMAD.MOV.U32 R7, RZ, RZ, 0x10000 ;  /* 0x00010000ff077424 */ /* 0x005fc800078e00ff */
[----:B------:R4:W-:Y:S01]  /*12140*/  SYNCS.ARRIVE.TRANS64 RZ, [R2+URZ+0x28c50], R7 ;  /* 0x028c500702ff79a7 */ /* 0x0009e2000800003f */
[----:B---3--:R-:W-:-:S04]  /*12150*/  LOP3.LUT R10, R10, 0x1f, RZ, 0xc0, !PT ;  /* 0x0000001f0a0a7812 */ /* 0x008fc800078ec0ff */
[----:B------:R-:W-:-:S13]  /*12160*/  ISETP.NE.AND P0, PT, R10, RZ, PT ;  /* 0x000000ff0a00720c */ /* 0x000fda0003f05270 */
[----:B----4-:R-:W-:Y:S05]  /*12170*/  @!P0 BRA `(.L_x_628) ;  /* 0x0000000000048947 */ /* 0x010fea0003800000 */
[----:B------:R-:W-:Y:S01]  /*12180*/  BPT.TRAP 0x1 ;  /* 0x000000040000795c */ /* 0x000fe20000300000 */
.L_x_628:
[----:B0-2---:R-:W2:Y:S01]  /*12190*/  LDL R7, [R1] ;  /* 0x0000000001077983 */ /* 0x005ea20000100800 */
[----:B------:R-:W-:Y:S01]  /*121a0*/  MOV R10, 0x400 ;  /* 0x00000400000a7802 */ /* 0x000fe20000000f00 */
[----:B------:R-:W0:Y:S01]  /*121b0*/  S2R R11, SR_CgaCtaId ;  /* 0x00000000000b7919 */ /* 0x000e220000008800 */
[----:B------:R-:W-:Y:S01]  /*121c0*/  R2UR UR9, R2 ;  /* 0x00000000020972ca */ /* 0x000fe200000e0000 */
[----:B------:R-:W-:Y:S01]  /*121d0*/  UIADD3 UR4, UP0, UR38, 0x470, URZ ;  /* 0x0000047026047890 */ /* 0x000fe2000ff1e03f */
[----:B------:R-:W-:Y:S02]  /*121e0*/  R2UR UR11, R5 ;  /* 0x00000000050b72ca */ /* 0x000fe400000e0000 */
[----:B------:R-:W-:Y:S02]  /*121f0*/  R2UR UR12, R4 ;  /* 0x00000000040c72ca */ /* 0x000fe400000e0000 */
[----:B------:R-:W-:Y:S01]  /*12200*/  R2UR UR13, R6 ;  /* 0x00000000060d72ca */ /* 0x000fe200000e0000 */
[----:B------:R-:W-:Y:S01]  /*12210*/  UIADD3.X UR5, URZ, UR39, URZ, UP0, !UPT ;  /* 0x000000273f057290 */ /* 0x000fe200087fe43f */
[----:B0-----:R-:W-:-:S05]  /*12220*/  LEA R10, R11, R10, 0x18 ;  /* 0x0000000a0b0a7211 */ /* 0x001fca00078ec0ff */
        /* <DEDUP_REMOVED lines=43> */
[----:B--2---:R-:W-:Y:S01]  /*124e0*/  NOP ;  /* 0x0000000000007918 */ /* 0x004fe20000000000 */
.L_x_623:
[----:B------:R-:W-:Y:S05]  /*124f0*/  BSYNC B2 ;  /* 0x0000000000027941 */ /* 0x000fea0003800000 */
.L_x_622:
[----:B------:R-:W2:Y:S02]  /*12500*/  LDL.LU R2, [R1+0x1c] ;  /* 0x00001c0001027983 */ /* 0x000ea40000300800 */
[----:B--2---:R-:W-:-:S07]  /*12510*/  VIADD R5, R2, 0xfffffffd ;  /* 0xfffffffd02057836 */ /* 0x004fce0000000000 */
.L_x_621:
[----:B------:R-:W-:Y:S05]  /*12520*/  BSYNC B1 ;  /* 0x0000000000017941 */ /* 0x000fea0003800000 */
.L_x_620:
[----:B------:R-:W-:-:S05]  /*12530*/  IMAD.MOV R2, RZ, RZ, -R9 ;  /* 0x000000ffff027224 */ /* 0x000fca00078e0a09 */
[----:B------:R-:W-:-:S13]  /*12540*/  ISETP.NE.AND P0, PT, R3, R2, PT ;  /* 0x000000020300720c */ /* 0x000fda0003f05270 */
[----:B------:R-:W-:Y:S05]  /*12550*/  @!P0 BRA `(.L_x_619) ;  /* 0x0000001000388947 */ /* 0x000fea0003800000 */
.L_x_643:
[----:B--2---:R-:W2:Y:S04]  /*12560*/  LDL.LU R3, [R1] ;  /* 0x0000000001037983 */ /* 0x004ea80000300800 */
        /* <DEDUP_REMOVED lines=8> */
[----:B------:R-:W-:Y:S06]  /*125f0*/  @!P6 BRA `(.L_x_630) ;  /* 0x0000000400e8e947 */ /* 0x000fec0003800000 */
[----:B------:R-:W-:Y:S01]  /*12600*/  ULDC.64 UR4, c[0x0][0x3f8] ;  /* 0x0000fe0000047ab9 */ /* 0x000fe20000000a00 */
[----:B------:R-:W-:Y:S01]  /*12610*/  IMAD.MOV.U32 R11, RZ, RZ, R5 ;  /* 0x000000ffff0b7224 */ /* 0x000fe200078e0005 */
[----:B------:R-:W-:-:S04]  /*12620*/  ISETP.NE.U32.AND P0, PT, RZ, UR4, PT ;  /* 0x00000004ff007c0c */ /* 0x000fc8000bf05070 */
[----:B------:R-:W-:-:S13]  /*12630*/  ISETP.NE.AND.EX P0, PT, RZ, UR5, PT, P0 ;  /* 0x00000005ff007c0c */ /* 0x000fda000bf05300 */
        /* <DEDUP_REMOVED lines=8> */
[--C-:B------:R-:W-:Y:S01]  /*126c0*/  SHF.R.S32.HI R3, RZ, 0x1f, R2.reuse ;  /* 0x0000001fff037819 */ /* 0x100fe20000011402 */
[----:B------:R-:W-:-:S04]  /*126d0*/  IMAD.MOV R6, RZ, RZ, -R2 ;  /* 0x000000ffff067224 */ /* 0x000fc800078e0a02 */
[----:B------:R-:W-:Y:S02]  /*126e0*/  IMAD R11, R11, R6, R5 ;  /* 0x000000060b0b7224 */ /* 0x000fe400078e0205 */
[----:B------:R-:W-:Y:S02]  /*126f0*/  IMAD R6, R8, UR6, RZ ;  /* 0x0000000608067c24 */ /* 0x000fe4000f8e02ff */
[----:B------:R-:W-:-:S04]  /*12700*/  IMAD.WIDE.U32 R2, R0, UR6, R2 ;  /* 0x0000000600027c25 */ /* 0x000fc8000f8e0002 */
[----:B------:R-:W-:-:S04]  /*12710*/  IMAD R6, R0, UR7, R6 ;  /* 0x0000000700067c24 */ /* 0x000fc8000f8e0206 */
[----:B------:R-:W-:Y:S01]  /*12720*/  IMAD.IADD R3, R6, 0x1, R3 ;  /* 0x0000000106037824 */ /* 0x000fe200078e0203 */
[----:B------:R-:W-:-:S04]  /*12730*/  LEA R6, P0, R2, UR4, 0x2 ;  /* 0x0000000402067c11 */ /* 0x000fc8000f8010ff */
[----:B------:R-:W-:-:S05]  /*12740*/  LEA.HI.X R7, R2, UR5, R3, 0x2, P0 ;  /* 0x0000000502077c11 */ /* 0x000fca00080f1403 */
[----:B------:R2:W5:Y:S04]  /*12750*/  LDG.E R6, desc[UR40][R6.64] ;  /* 0x0000002806067981 */ /* 0x000568000c1e1900 */
.L_x_631:
[----:B------:R-:W3:Y:S01]  /*12760*/  S2R R3, SR_CgaCtaId ;  /* 0x0000000000037919 */ /* 0x000ee20000008800 */
[----:B------:R-:W-:-:S04]  /*12770*/  MOV R2, 0x400 ;  /* 0x0000040000027802 */ /* 0x000fc80000000f00 */
[----:B---3--:R-:W-:Y:S02]  /*12780*/  LEA R2, R3, R2, 0x18 ;  /* 0x0000000203027211 */ /* 0x008fe400078ec0ff */
[----:B------:R-:W-:-:S03]  /*12790*/  SHF.L.U32 R3, R10, 0x1f, RZ ;  /* 0x0000001f0a037819 */ /* 0x000fc600000006ff */
[----:B------:R-:W-:-:S04]  /*127a0*/  IMAD R2, R9, 0x8, R2 ;  /* 0x0000000809027824 */ /* 0x000fc800078e0202 */
[----:B------:R-:W3:Y:S02]  /*127b0*/  SYNCS.PHASECHK.TRANS64.TRYWAIT P0, [R2+URZ+0x28c40], R3 ;  /* 0x028c4003020075a7 */ /* 0x000ee4000800017f */
[----:B---3--:R-:W-:Y:S05]  /*127c0*/  @!P0 BRA `(.L_x_632) ;  /* 0x0000002c00208947 */ /* 0x008fea0003800000 */
.L_x_724:
[----:B--2---:R-:W2:Y:S02]  /*127d0*/  S2R R7, SR_TID.X ;  /* 0x0000000000077919 */ /* 0x004ea40000002100 */
[----:B--2---:R-:W-:-:S04]  /*127e0*/  LOP3.LUT R7, R7, 0x7f, RZ, 0xc0, !PT ;  /* 0x0000007f07077812 */ /* 0x004fc800078ec0ff */
[----:B------:R-:W-:-:S13]  /*127f0*/  ISETP.NE.AND P0, PT, R7, RZ, PT ;  /* 0x000000ff0700720c */ /* 0x000fda0003f05270 */
[----:B------:R-:W-:Y:S05]  /*12800*/  @P0 BRA `(.L_x_633) ;  /* 0x00000000001c0947 */ /* 0x000fea0003800000 */
[----:B------:R-:W2:Y:S02]  /*12810*/  S2R R7, SR_TID.X ;  /* 0x0000000000077919 */ /* 0x000ea40000002100 */
[----:B--2---:R-:W-:-:S04]  /*12820*/  LOP3.LUT R7, R7, 0x1f, RZ, 0xc0, !PT ;  /* 0x0000001f07077812 */ /* 0x004fc800078ec0ff */
[----:B------:R-:W-:Y:S01]  /*12830*/  ISETP.NE.AND P1, PT, R7, RZ, PT ;  /* 0x000000ff0700720c */ /* 0x000fe20003f25270 */
[----:B------:R-:W-:-:S04]  /*12840*/  IMAD.MOV.U32 R7, RZ, RZ, 0x2000 ;  /* 0x00002000ff077424 */ /* 0x000fc800078e00ff */
[----:B------:R2:W-:Y:S08]  /*12850*/  SYNCS.ARRIVE.TRANS64 RZ, [R2+URZ+0x28c30], R7 ;  /* 0x028c300702ff79a7 */ /* 0x0005f0000800003f */
[----:B------:R-:W-:Y:S05]  /*12860*/  @!P1 BRA `(.L_x_633) ;  /* 0x0000000000049947 */ /* 0x000fea0003800000 */
[----:B------:R-:W-:Y:S01]  /*12870*/  BPT.TRAP 0x1 ;  /* 0x000000040000795c */ /* 0x000fe20000300000 */
.L_x_633:
[----:B0-----:R-:W4:Y:S01]  /*12880*/  LDL R12, [R1+0x10] ;  /* 0x00001000010c7983 */ /* 0x001f220000100800 */
[----:B--2---:R-:W-:Y:S01]  /*12890*/  MOV R7, 0x400 ;  /* 0x0000040000077802 */ /* 0x004fe20000000f00 */
[----:B------:R-:W0:Y:S01]  /*128a0*/  S2R R13, SR_CgaCtaId ;  /* 0x00000000000d7919 */ /* 0x000e220000008800 */
[----:B------:R-:W-:Y:S01]  /*128b0*/  R2UR UR9, R2 ;  /* 0x00000000020972ca */ /* 0x000fe200000e0000 */
[----:B------:R-:W-:Y:S01]  /*128c0*/  UIADD3 UR4, UP0, UR38, 0x370, URZ ;  /* 0x0000037026047890 */ /* 0x000fe2000ff1e03f */
[----:B------:R-:W-:Y:S02]  /*128d0*/  R2UR UR12, R4 ;  /* 0x00000000040c72ca */ /* 0x000fe400000e0000 */
[----:B-----5:R-:W-:Y:S01]  /*128e0*/  R2UR UR13, R6 ;  /* 0x00000000060d72ca */ /* 0x020fe200000e0000 */
[----:B------:R-:W-:Y:S01]  /*128f0*/  UIADD3.X UR5, URZ, UR39, URZ, UP0, !UPT ;  /* 0x000000273f057290 */ /* 0x000fe200087fe43f */
[----:B0-----:R-:W-:-:S05]  /*12900*/  LEA R7, R13, R7, 0x18 ;  /* 0x000000070d077211 */ /* 0x001fca00078ec0ff */
[----:B------:R-:W-:-:S05]  /*12910*/  IMAD R7, R9, 0x2000, R7 ;  /* 0x0000200009077824 */ /* 0x000fca00078e0207 */
[----:B------:R-:W-:Y:S01]  /*12920*/  R2UR UR8, R7 ;  /* 0x00000000070872ca */ /* 0x000fe200000e0000 */
[----:B------:R-:W-:Y:S01]  /*12930*/  UIADD3 UR9, UR9, 0x28c30, URZ ;  /* 0x00028c3009097890 */ /* 0x000fe2000fffe03f */
[----:B------:R-:W-:Y:S01]  /*12940*/  UMOV UR6, 0x0 ;  /* 0x0000000000067882 */ /* 0x000fe20000000000 */
[----:B------:R-:W-:Y:S01]  /*12950*/  UMOV UR7, 0x14f00000 ;  /* 0x14f0000000077882 */ /* 0x000fe20000000000 */
[----:B------:R-:W-:-:S09]  /*12960*/  UMOV UR10, URZ ;  /* 0x0000003f000a7c82 */ /* 0x000fd20008000000 */
[----:B------:R-:W-:Y:S01]  /*12970*/  UIADD3 UR8, UR8, 0x22400, URZ ;  /* 0x0002240008087890 */ /* 0x000fe2000fffe03f */
[----:B----4-:R-:W-:-:S05]  /*12980*/  IMAD R7, R11, 0x40, R12 ;  /* 0x000000400b077824 */ /* 0x010fca00078e020c */
[----:B------:R-:W-:-:S13]  /*12990*/  R2UR UR11, R7 ;  /* 0x00000000070b72ca */ /* 0x000fda00000e0000 */
[----:B------:R0:W-:Y:S01]  /*129a0*/  UTMALDG.4D [UR8], [UR4], desc[UR6] ;  /* 0x00000608040075b4 */ /* 0x0001e20008019000 */
[----:B------:R-:W2:Y:S02]  /*129b0*/  SYNCS.PHASECHK.TRANS64.TRYWAIT P1, [R2+URZ+0x28c60], R3 ;  /* 0x028c6003020075a7 */ /* 0x000ea4000802017f */
[----:B0-2---:R-:W-:Y:S05]  /*129c0*/  @!P1 BRA `(.L_x_634) ;  /* 0x0000002800b49947 */ /* 0x005fea0003800000 */
.L_x_725:
[----:B------:R-:W-:Y:S05]  /*129d0*/  @P0 BRA `(.L_x_635) ;  /* 0x00000000001c0947 */ /* 0x000fea0003800000 */
[----:B------:R-:W2:Y:S01]  /*129e0*/  S2R R11, SR_TID.X ;  /* 0x00000000000b7919 */ /* 0x000ea20000002100 */
[----:B0--3--:R-:W-:-:S04]  /*129f0*/  IMAD.MOV.U32 R3, RZ, RZ, 0x10000 ;  /* 0x00010000ff037424 */ /* 0x009fc800078e00ff */
[----:B------:R4:W-:Y:S01]  /*12a00*/  SYNCS.ARRIVE.TRANS64 RZ, [R2+URZ+0x28c50], R3 ;  /* 0x028c500302ff79a7 */ /* 0x0009e2000800003f */
[----:B--2---:R-:W-:-:S04]  /*12a10*/  LOP3.LUT R11, R11, 0x1f, RZ, 0xc0, !PT ;  /* 0x0000001f0b0b7812 */ /* 0x004fc800078ec0ff */
[----:B------:R-:W-:-:S13]  /*12a20*/  ISETP.NE.AND P1, PT, R11, RZ, PT ;  /* 0x000000ff0b00720c */ /* 0x000fda0003f25270 */
[----:B----4-:R-:W-:Y:S05]  /*12a30*/  @!P1 BRA `(.L_x_635) ;  /* 0x0000000000049947 */ /* 0x010fea0003800000 */
[----:B------:R-:W-:Y:S01]  /*12a40*/  BPT.TRAP 0x1 ;  /* 0x000000040000795c */ /* 0x000fe20000300000 */
.L_x_635:
[----:B------:R-:W2:Y:S01]  /*12a50*/  S2R R11, SR_CgaCtaId ;  /* 0x00000000000b7919 */ /* 0x000ea20000008800 */
[----:B0--3--:R-:W-:Y:S01]  /*12a60*/  MOV R3, 0x400 ;  /* 0x0000040000037802 */ /* 0x009fe20000000f00 */
        /* <DEDUP_REMOVED lines=15> */
[----:B--2---:R-:W-:-:S05]  /*12b60*/  LEA R3, R11, R3, 0x18 ;  /* 0x000000030b037211 */ /* 0x004fca00078ec0ff */
[----:B------:R-:W-:-:S05]  /*12b70*/  IMAD R2, R9, 0x10000, R3 ;  /* 0x0001000009027824 */ /* 0x000fca00078e0203 */
        /* <DEDUP_REMOVED lines=33> */
[----:B--2---:R-:W-:Y:S01]  /*12d90*/  NOP ;  /* 0x0000000000007918 */ /* 0x004fe20000000000 */
.L_x_630:
[----:B------:R-:W-:Y:S05]  /*12da0*/  BSYNC B1 ;  /* 0x0000000000017941 */ /* 0x000fea0003800000 */
.L_x_629:
        /* <DEDUP_REMOVED lines=14> */
[----:B------:R-:W3:Y:S01]  /*12e90*/  LDC R6, c[0x0][0x41c] ;  /* 0x00010700ff067b82 */ /* 0x000ee20000000800 */
[----:B------:R-:W-:Y:S01]  /*12ea0*/  ULDC.64 UR6, c[0x0][0x408] ;  /* 0x0001020000067ab9 */ /* 0x000fe20000000a00 */
[----:B---3--:R-:W-:-:S13]  /*12eb0*/  ISETP.NE.AND P0, PT, R6, 0x1, PT ;  /* 0x000000010600780c */ /* 0x008fda0003f05270 */
[----:B------:R-:W3:Y:S02]  /*12ec0*/  @P0 LDC.64 R2, c[0x0][0x420] ;  /* 0x00010800ff020b82 */ /* 0x000ee40000000a00 */
[----:B---3--:R-:W-:-:S04]  /*12ed0*/  @P0 IMAD.HI.U32 R7, R9, R2, RZ ;  /* 0x0000000209070227 */ /* 0x008fc800078e00ff */
[----:B------:R-:W-:Y:S01]  /*12ee0*/  IMAD.MOV.U32 R2, RZ, RZ, R9 ;  /* 0x000000ffff027224 */ /* 0x000fe200078e0009 */
[----:B------:R-:W-:-:S05]  /*12ef0*/  @P0 SHF.R.U32.HI R2, RZ, R3, R7 ;  /* 0x00000003ff020219 */ /* 0x000fca0000011607 */
[----:B------:R-:W-:-:S04]  /*12f00*/  IMAD.MOV R3, RZ, RZ, -R2 ;  /* 0x000000ffff037224 */ /* 0x000fc800078e0a02 */
[----:B------:R-:W-:Y:S01]  /*12f10*/  IMAD R9, R6, R3, R9 ;  /* 0x0000000306097224 */ /* 0x000fe200078e0209 */
[----:B------:R-:W-:Y:S01]  /*12f20*/  SHF.R.S32.HI R3, RZ, 0x1f, R2 ;  /* 0x0000001fff037819 */ /* 0x000fe20000011402 */
[----:B------:R-:W-:-:S04]  /*12f30*/  IMAD R6, R8, UR6, RZ ;  /* 0x0000000608067c24 */ /* 0x000fc8000f8e02ff */
[C---:B------:R-:W-:Y:S02]  /*12f40*/  IMAD R6, R0.reuse, UR7, R6 ;  /* 0x0000000700067c24 */ /* 0x040fe4000f8e0206 */
[----:B------:R-:W-:-:S04]  /*12f50*/  IMAD.WIDE.U32 R2, R0, UR6, R2 ;  /* 0x0000000600027c25 */ /* 0x000fc8000f8e0002 */
[----:B------:R-:W-:Y:S01]  /*12f60*/  IMAD.IADD R3, R6, 0x1, R3 ;  /* 0x0000000106037824 */ /* 0x000fe200078e0203 */
[----:B------:R-:W-:-:S04]  /*12f70*/  LEA R6, P0, R2, UR4, 0x2 ;  /* 0x0000000402067c11 */ /* 0x000fc8000f8010ff */
[----:B------:R-:W-:-:S05]  /*12f80*/  LEA.HI.X R7, R2, UR5, R3, 0x2, P0 ;  /* 0x0000000502077c11 */ /* 0x000fca00080f1403 */
[----:B------:R3:W5:Y:S04]  /*12f90*/  LDG.E R6, desc[UR40][R6.64] ;  /* 0x0000002806067981 */ /* 0x000768000c1e1900 */
.L_x_638:
[----:B------:R-:W4:Y:S01]  /*12fa0*/  S2R R3, SR_CgaCtaId ;  /* 0x0000000000037919 */ /* 0x000f220000008800 */
[----:B------:R-:W-:-:S04]  /*12fb0*/  MOV R2, 0x400 ;  /* 0x0000040000027802 */ /* 0x000fc80000000f00 */
[----:B----4-:R-:W-:Y:S02]  /*12fc0*/  LEA R2, R3, R2, 0x18 ;  /* 0x0000000203027211 */ /* 0x010fe400078ec0ff */
[----:B------:R-:W-:-:S03]  /*12fd0*/  SHF.L.U32 R3, R10, 0x1f, RZ ;  /* 0x0000001f0a037819 */ /* 0x000fc600000006ff */
[----:B------:R-:W-:-:S04]  /*12fe0*/  IMAD R2, R11, 0x8, R2 ;  /* 0x000000080b027824 */ /* 0x000fc800078e0202 */
[----:B------:R-:W4:Y:S02]  /*12ff0*/  SYNCS.PHASECHK.TRANS64.TRYWAIT P0, [R2+URZ+0x28c40], R3 ;  /* 0x028c4003020075a7 */ /* 0x000f24000800017f */
[----:B----4-:R-:W-:Y:S05]  /*13000*/  @!P0 BRA `(.L_x_639) ;  /* 0x0000002400388947 */ /* 0x010fea0003800000 */
.L_x_726:
[----:B---3--:R-:W3:Y:S02]  /*13010*/  S2R R7, SR_TID.X ;  /* 0x0000000000077919 */ /* 0x008ee40000002100 */
[----:B---3--:R-:W-:-:S04]  /*13020*/  LOP3.LUT R7, R7, 0x7f, RZ, 0xc0, !PT ;  /* 0x0000007f07077812 */ /* 0x008fc800078ec0ff */
[----:B------:R-:W-:-:S13]  /*13030*/  ISETP.NE.AND P0, PT, R7, RZ, PT ;  /* 0x000000ff0700720c */ /* 0x000fda0003f05270 */
        /* <DEDUP_REMOVED lines=8> */
.L_x_640:
[----:B---3--:R-:W3:Y:S01]  /*130c0*/  LDL R7, [R1] ;  /* 0x0000000001077983 */ /* 0x008ee20000100800 */
[----:B--2---:R-:W-:-:S03]  /*130d0*/  MOV R11, 0x400 ;  /* 0x00000400000b7802 */ /* 0x004fc60000000f00 */
[----:B------:R-:W2:Y:S01]  /*130e0*/  LDL R10, [R1+0x10] ;  /* 0x00001000010a7983 */ /* 0x000ea20000100800 */
[----:B0-----:R-:W0:Y:S01]  /*130f0*/  S2R R12, SR_CgaCtaId ;  /* 0x00000000000c7919 */ /* 0x001e220000008800 */
        /* <DEDUP_REMOVED lines=12> */
[----:B--2---:R-:W-:-:S05]  /*131c0*/  IMAD R9, R9, 0x40, R10 ;  /* 0x0000004009097824 */ /* 0x004fca00078e020a */
[----:B------:R-:W-:-:S07]  /*131d0*/  R2UR UR11, R9 ;  /* 0x00000000090b72ca */ /* 0x000fce00000e0000 */
[----:B------:R-:W-:-:S09]  /*131e0*/  UIADD3 UR8, UR8, 0x22400, URZ ;  /* 0x0002240008087890 */ /* 0x000fd2000fffe03f */
[----:B------:R0:W-:Y:S01]  /*131f0*/  UTMALDG.4D [UR8], [UR4], desc[UR6] ;  /* 0x00000608040075b4 */ /* 0x0001e20008019000 */
[----:B------:R-:W2:Y:S02]  /*13200*/  SYNCS.PHASECHK.TRANS64.TRYWAIT P1, [R2+URZ+0x28c60], R3 ;  /* 0x028c6003020075a7 */ /* 0x000ea4000802017f */
[----:B0-2---:R-:W-:Y:S05]  /*13210*/  @!P1 BRA `(.L_x_641) ;  /* 0x0000002000c89947 */ /* 0x005fea0003800000 */
.L_x_727:
[----:B------:R-:W-:Y:S05]  /*13220*/  @P0 BRA `(.L_x_642) ;  /* 0x00000000001c0947 */ /* 0x000fea0003800000 */
[----:B------:R-:W2:Y:S01]  /*13230*/  S2R R7, SR_TID.X ;  /* 0x0000000000077919 */ /* 0x000ea20000002100 */
[----:B0---4-:R-:W-:-:S04]  /*13240*/  MOV R3, 0x10000 ;  /* 0x0001000000037802 */ /* 0x011fc80000000f00 */
[----:B------:R3:W-:Y:S01]  /*13250*/  SYNCS.ARRIVE.TRANS64 RZ, [R2+URZ+0x28c50], R3 ;  /* 0x028c500302ff79a7 */ /* 0x0007e2000800003f */
[----:B--2---:R-:W-:-:S04]  /*13260*/  LOP3.LUT R7, R7, 0x1f, RZ, 0xc0, !PT ;  /* 0x0000001f07077812 */ /* 0x004fc800078ec0ff */
[----:B------:R-:W-:-:S13]  /*13270*/  ISETP.NE.AND P1, PT, R7, RZ, PT ;  /* 0x000000ff0700720c */ /* 0x000fda0003f25270 */
[----:B---3--:R-:W-:Y:S05]  /*13280*/  @!P1 BRA `(.L_x_642) ;  /* 0x0000000000049947 */ /* 0x008fea0003800000 */
[----:B------:R-:W-:Y:S01]  /*13290*/  BPT.TRAP 0x1 ;  /* 0x000000040000795c */ /* 0x000fe20000300000 */
.L_x_642:
[----:B0---4-:R-:W2:Y:S01]  /*132a0*/  LDL R3, [R1] ;  /* 0x0000000001037983 */ /* 0x011ea20000100800 */
        /* <DEDUP_REMOVED lines=52> */
[----:B---3--:R-:W-:Y:S01]  /*135f0*/  NOP ;  /* 0x0000000000007918 */ /* 0x008fe20000000000 */
.L_x_637:
[----:B------:R-:W-:Y:S05]  /*13600*/  BSYNC B1 ;  /* 0x0000000000017941 */ /* 0x000fea0003800000 */
.L_x_636:
[C---:B------:R-:W-:Y:S01]  /*13610*/  ISETP.GT.AND P0, PT, R5.reuse, 0x1, PT ;  /* 0x000000010500780c */ /* 0x040fe20003f04270 */
[----:B------:R-:W-:-:S12]  /*13620*/  VIADD R5, R5, 0xfffffffe ;  /* 0xfffffffe05057836 */ /* 0x000fd80000000000 */
[----:B------:R-:W-:Y:S05]  /*13630*/  @P0 BRA `(.L_x_643) ;  /* 0xffffffec00c80947 */ /* 0x000fea000383ffff */
.L_x_619:
[----:B------:R-:W-:Y:S05]  /*13640*/  BSYNC B0 ;  /* 0x0000000000007941 */ /* 0x000fea0003800000 */
.L_x_618:
[----:B------:R-:W3:Y:S01]  /*13650*/  LDL.LU R3, [R1] ;  /* 0x0000000001037983 */ /* 0x000ee20000300800 */
[----:B------:R-:W-:Y:S01]  /*13660*/  BSSY B0, `(.L_x_644) ;  /* 0x0000016000007945 */ /* 0x000fe20003800000 */
[----:B------:R-:W4:Y:S02]  /*13670*/  S2R R2, SR_TID.X ;  /* 0x0000000000027919 */ /* 0x000f240000002100 */
[----:B----4-:R-:W-:-:S04]  /*13680*/  LOP3.LUT R2, R2, 0x1f, RZ, 0xc0, !PT ;  /* 0x0000001f02027812 */ /* 0x010fc800078ec0ff */
[----:B------:R-:W-:Y:S01]  /*13690*/  ISETP.NE.AND P1, PT, R2, RZ, PT ;  /* 0x000000ff0200720c */ /* 0x000fe20003f25270 */
[----:B---3--:R-:W-:-:S05]  /*136a0*/  VIADD R0, R3, 0x1 ;  /* 0x0000000103007836 */ /* 0x008fca0000000000 */
[----:B------:R-:W-:-:S04]  /*136b0*/  ISETP.NE.AND P0, PT, R0, 0x2, PT ;  /* 0x000000020000780c */ /* 0x000fc80003f05270 */
[----:B------:R-:W-:Y:S02]  /*136c0*/  SEL R2, R0, RZ, P0 ;  /* 0x000000ff00027207 */ /* 0x000fe40000000000 */
[----:B------:R-:W-:-:S03]  /*136d0*/  SEL R0, RZ, 0x1, P0 ;  /* 0x00000001ff007807 */ /* 0x000fc60000000000 */
[----:B------:R3:W-:Y:S01]  /*136e0*/  STL [R1], R2 ;  /* 0x0000000201007387 */ /* 0x0007e20000100800 */
[----:B------:R-:W-:Y:S05]  /*136f0*/  @P1 BRA `(.L_x_645) ;  /* 0x0000000000301947 */ /* 0x000fea0003800000 */
[----:B------:R-:W4:Y:S01]  /*13700*/  S2R R7, SR_LANEID ;  /* 0x0000000000077919 */ /* 0x000f220000000000 */
[----:B------:R-:W-:Y:S01]  /*13710*/  VOTEU.ANY UR4, UPT, PT ;  /* 0x0000000000047886 */ /* 0x000fe200038e0100 */
[----:B---3--:R-:W3:Y:S01]  /*13720*/  LDC.64 R2, c[0x0][0xc38] ;  /* 0x00030e00ff027b82 */ /* 0x008ee20000000a00 */
[----:B------:R-:W4:Y:S08]  /*13730*/  FLO.U32 R4, UR4 ;  /* 0x0000000400047d00 */ /* 0x000f3000080e0000 */
[----:B------:R-:W3:Y:S01]  /*13740*/  POPC R5, UR4 ;  /* 0x0000000400057d09 */ /* 0x000ee20008000000 */
[----:B----4-:R-:W-:-:S13]  /*13750*/  ISETP.EQ.U32.AND P0, PT, R4, R7, PT ;  /* 0x000000070400720c */ /* 0x010fda0003f02070 */
[----:B---3--:R-:W3:Y:S01]  /*13760*/  @P0 ATOMG.E.ADD.STRONG.GPU PT, R3, desc[UR40][R2.64], R5 ;  /* 0x00000005020309a8 */ /* 0x008ee200081ee1e8 */
[----:B------:R-:W4:Y:S02]  /*13770*/  S2R R6, SR_LTMASK ;  /* 0x0000000000067919 */ /* 0x000f240000003900 */
[----:B----4-:R-:W-:-:S04]  /*13780*/  LOP3.LUT R6, R6, UR4, RZ, 0xc0, !PT ;  /* 0x0000000406067c12 */ /* 0x010fc8000f8ec0ff */
[----:B------:R-:W4:Y:S01]  /*13790*/  POPC R7, R6 ;  /* 0x0000000600077309 */ /* 0x000f220000000000 */
[----:B---3--:R-:W4:Y:S02]  /*137a0*/  SHFL.IDX PT, R4, R3, R4, 0x1f ;  /* 0x00001f0403047589 */ /* 0x008f2400000e0000 */
[----:B----4-:R-:W-:-:S07]  /*137b0*/  IADD3 R16, R4, UR36, R7 ;  /* 0x0000002404107c10 */ /* 0x010fce000fffe007 */
.L_x_645:
[----:B------:R-:W-:Y:S05]  /*137c0*/  BSYNC B0 ;  /* 0x0000000000007941 */ /* 0x000fea0003800000 */
.L_x_644:
[----:B---3--:R-:W3:Y:S02]  /*137d0*/  LDL.LU R2, [R1+0x8] ;  /* 0x0000080001027983 */ /* 0x008ee40000300800 */
[----:B---3--:R-:W-:-:S05]  /*137e0*/  LOP3.LUT R2, R2, R0, RZ, 0x3c, !PT ;  /* 0x0000000002027212 */ /* 0x008fca00078e3cff */
[----:B------:R3:W-:Y:S02]  /*137f0*/  STL [R1+0x8], R2 ;  /* 0x0000080201007387 */ /* 0x0007e40000100800 */
.L_x_601:
[----:B------:R-:W-:Y:S05]  /*13800*/  BSYNC B6 ;  /* 0x0000000000067941 */ /* 0x000fea0003800000 */
.L_x_599:
[----:B------:R-:W-:-:S03]  /*13810*/  UMOV UR4, 0xffffffff ;  /* 0xffffffff00047882 */ /* 0x000fc60000000000 */
[----:B------:R-:W-:Y:S05]  /*13820*/  BRA.DIV UR4, `(.L_x_646) ;  /* 0x0000001e04587947 */ /* 0x000fea000b800000 */
[----:B------:R4:W0:Y:S04]  /*13830*/  SHFL.IDX PT, R4, R16, RZ, 0x1f ;  /* 0x00001fff10047589 */ /* 0x00082800000e0000 */
[----:B------:R4:W0:Y:S02]  /*13840*/  SHFL.IDX PT, R6, R16, 0x1, 0x1f ;  /* 0x00201f0010067f89 */ /* 0x00082400000e0000 */
.L_x_731:
[----:B------:R-:W0:Y:S01]  /*13850*/  S2R R0, SR_TID.X ;  /* 0x0000000000007919 */ /* 0x000e220000002100 */
[----:B------:R-:W-:Y:S01]  /*13860*/  ULDC UR4, c[0x0][0xc14] ;  /* 0x0003050000047ab9 */ /* 0x000fe20000000800 */
[----:B------:R-:W-:Y:S01]  /*13870*/  BSSY B0, `(.L_x_647) ;  /* 0x000000b000007945 */ /* 0x000fe20003800000 */
[----:B------:R-:W-:Y:S01]  /*13880*/  IMAD.MOV.U32 R17, RZ, RZ, RZ ;  /* 0x000000ffff117224 */ /* 0x000fe200078e00ff */
[----:B01----:R-:W-:Y:S01]  /*13890*/  LOP3.LUT R8, R0, 0x1f, RZ, 0xc0, !PT ;  /* 0x0000001f00087812 */ /* 0x003fe200078ec0ff */
[----:B------:R-:W-:-:S03]  /*138a0*/  IMAD.U32 R0, RZ, RZ, UR4 ;  /* 0x00000004ff007e24 */ /* 0x000fc6000f8e00ff */
[C---:B------:R-:W-:Y:S01]  /*138b0*/  ISETP.NE.AND P0, PT, R8.reuse, 0x1f, PT ;  /* 0x0000001f0800780c */ /* 0x040fe20003f05270 */
[----:B------:R-:W-:-:S05]  /*138c0*/  IMAD.IADD R5, R8, 0x1, R19 ;  /* 0x0000000108057824 */ /* 0x000fca00078e0213 */
[----:B------:R-:W-:-:S13]  /*138d0*/  ISETP.GE.OR P0, PT, R5, R0, !P0 ;  /* 0x000000000500720c */ /* 0x000fda0004706670 */
[----:B------:R-:W-:Y:S05]  /*138e0*/  @P0 BRA `(.L_x_648) ;  /* 0x00000000000c0947 */ /* 0x000fea0003800000 */
[----:B---3--:R-:W0:Y:S02]  /*138f0*/  LDC.64 R2, c[0x0][0xc58] ;  /* 0x00031600ff027b82 */ /* 0x008e240000000a00 */
[----:B0-----:R-:W-:-:S05]  /*13900*/  IMAD.WIDE R2, R5, 0x4, R2 ;  /* 0x0000000405027825 */ /* 0x001fca00078e0202 */
[----:B------:R0:W5:Y:S02]  /*13910*/  LDG.E R17, desc[UR40][R2.64] ;  /* 0x0000002802117981 */ /* 0x000164000c1e1900 */
.L_x_648:
[----:B------:R-:W-:Y:S05]  /*13920*/  BSYNC B0 ;  /* 0x0000000000007941 */ /* 0x000fea0003800000 */
.L_x_647:
[----:B------:R-:W-:-:S03]  /*13930*/  UMOV UR4, 0xffffffff ;  /* 0xffffffff00047882 */ /* 0x000fc60000000000 */
[----:B------:R-:W-:Y:S05]  /*13940*/  BRA.DIV UR4, `(.L_x_649) ;  /* 0x0000001e045c7947 */ /* 0x000fea000b800000 */
[----:B-----5:R-:W1:Y:S01]  /*13950*/  SHFL.UP PT, R14, R17, 0x1, RZ ;  /* 0x04200000110e7989 */ /* 0x020e6200000e00ff */
[C---:B------:R-:W-:Y:S02]  /*13960*/  ISETP.NE.AND P0, PT, R8.reuse, RZ, PT ;  /* 0x000000ff0800720c */ /* 0x040fe40003f05270 */
[----:B------:R-:W-:Y:S02]  /*13970*/  ISETP.GE.U32.AND P1, PT, R8, 0x2, PT ;  /* 0x000000020800780c */ /* 0x000fe40003f26070 */
[----:B-1----:R-:W-:Y:S02]  /*13980*/  SEL R14, R14, RZ, P0 ;  /* 0x000000ff0e0e7207 */ /* 0x002fe40000000000 */
[----:B------:R-:W-:-:S03]  /*13990*/  ISETP.GE.U32.AND P0, PT, R8, 0x4, PT ;  /* 0x000000040800780c */ /* 0x000fc60003f06070 */
[----:B------:R-:W-:-:S05]  /*139a0*/  IMAD.IADD R13, R17, 0x1, R14 ;  /* 0x00000001110d7824 */ /* 0x000fca00078e020e */
[----:B------:R-:W1:Y:S02]  /*139b0*/  SHFL.UP PT, R14, R13, 0x2, RZ ;  /* 0x044000000d0e7989 */ /* 0x000e6400000e00ff */
[----:B-1----:R-:W-:Y:S02]  /*139c0*/  SEL R14, R14, RZ, P1 ;  /* 0x000000ff0e0e7207 */ /* 0x002fe40000800000 */
[----:B------:R-:W-:-:S03]  /*139d0*/  ISETP.GE.U32.AND P1, PT, R8, 0x8, PT ;  /* 0x000000080800780c */ /* 0x000fc60003f26070 */
[----:B0-----:R-:W-:-:S05]  /*139e0*/  IMAD.IADD R3, R13, 0x1, R14 ;  /* 0x000000010d037824 */ /* 0x001fca00078e020e */
[----:B------:R-:W0:Y:S02]  /*139f0*/  SHFL.UP PT, R14, R3, 0x4, RZ ;  /* 0x04800000030e7989 */ /* 0x000e2400000e00ff */
[----:B0-----:R-:W-:Y:S02]  /*13a00*/  SEL R14, R14, RZ, P0 ;  /* 0x000000ff0e0e7207 */ /* 0x001fe40000000000 */
[----:B------:R-:W-:Y:S02]  /*13a10*/  ISETP.GE.U32.AND P0, PT, R8, 0x10, PT ;  /* 0x000000100800780c */ /* 0x000fe40003f06070 */
[----:B------:R-:W-:-:S05]  /*13a20*/  IADD3 R5, R3, R14, RZ ;  /* 0x0000000e03057210 */ /* 0x000fca0007ffe0ff */
[----:B------:R-:W0:Y:S02]  /*13a30*/  SHFL.UP PT, R14, R5, 0x8, RZ ;  /* 0x05000000050e7989 */ /* 0x000e2400000e00ff */
[----:B0-----:R-:W-:-:S05]  /*13a40*/  SEL R14, R14, RZ, P1 ;  /* 0x000000ff0e0e7207 */ /* 0x001fca0000800000 */
[----:B------:R-:W-:-:S05]  /*13a50*/  IMAD.IADD R7, R5, 0x1, R14 ;  /* 0x0000000105077824 */ /* 0x000fca00078e020e */
[----:B------:R-:W3:Y:S02]  /*13a60*/  SHFL.UP PT, R14, R7, 0x10, RZ ;  /* 0x06000000070e7989 */ /* 0x000ee400000e00ff */
[----:B---3--:R-:W-:-:S05]  /*13a70*/  SEL R2, R14, RZ, P0 ;  /* 0x000000ff0e027207 */ /* 0x008fca0000000000 */
[----:B------:R-:W-:-:S05]  /*13a80*/  IMAD.IADD R2, R7, 0x1, R2 ;  /* 0x0000000107027824 */ /* 0x000fca00078e0202 */
[----:B------:R0:W1:Y:S02]  /*13a90*/  SHFL.IDX PT, R14, R2, 0x1f, 0x1f ;  /* 0x03e01f00020e7f89 */ /* 0x00006400000e0000 */
.L_x_739:
[----:B------:R-:W-:Y:S02]  /*13aa0*/  ULDC UR4, c[0x0][0xc10] ;  /* 0x0003040000047ab9 */ /* 0x000fe40000000800 */
[----:B----4-:R-:W-:-:S04]  /*13ab0*/  IMAD.U32 R16, RZ, RZ, UR4 ;  /* 0x00000004ff107e24 */ /* 0x010fc8000f8e00ff */
[----:B-1----:R-:W-:-:S04]  /*13ac0*/  IMAD R3, R14, R16, RZ ;  /* 0x000000100e037224 */ /* 0x002fc800078e02ff */
[----:B------:R-:W-:-:S05]  /*13ad0*/  IMAD.IADD R6, R6, 0x1, R3 ;  /* 0x0000000106067824 */ /* 0x000fca00078e0203 */
[----:B------:R-:W-:-:S13]  /*13ae0*/  ISETP.GT.AND P0, PT, R6, R4, PT ;  /* 0x000000040600720c */ /* 0x000fda0003f04270 */
[----:B------:R-:W-:Y:S05]  /*13af0*/  @P0 BRA `(.L_x_650) ;  /* 0x0000000000b40947 */ /* 0x000fea0003800000 */
[----:B------:R-:W1:Y:S02]  /*13b00*/  LDC R0, c[0x0][0xc14] ;  /* 0x00030500ff007b82 */ /* 0x000e640000000800 */
.L_x_655:
[----:B------:R-:W-:-:S05]  /*13b10*/  VIADD R19, R19, 0x1f ;  /* 0x0000001f13137836 */ /* 0x000fca0000000000 */
[----:B-1----:R-:W-:-:S13]  /*13b20*/  ISETP.GE.AND P0, PT, R19, R0, PT ;  /* 0x000000001300720c */ /* 0x002fda0003f06270 */
        /* <DEDUP_REMOVED lines=10> */
[----:B0-----:R-:W-:-:S05]  /*13bd0*/  IMAD.WIDE R2, R5, 0x4, R2 ;  /* 0x0000000405027825 */ /* 0x001fca00078e0202 */
[----:B------:R0:W5:Y:S02]  /*13be0*/  LDG.E R17, desc[UR40][R2.64] ;  /* 0x0000002802117981 */ /* 0x000164000c1e1900 */
.L_x_653:
[----:B------:R-:W-:Y:S05]  /*13bf0*/  BSYNC B0 ;  /* 0x0000000000007941 */ /* 0x000fea0003800000 */
.L_x_652:
        /* <DEDUP_REMOVED lines=10> */
[----:B------:R-:W-:Y:S02]  /*13ca0*/  ISETP.GE.U32.AND P1, PT, R8, 0x8, PT ;  /* 0x000000080800780c */ /* 0x000fe40003f26070 */
[----:B0-----:R-:W-:-:S05]  /*13cb0*/  IADD3 R3, R13, R14, RZ ;  /* 0x0000000e0d037210 */ /* 0x001fca0007ffe0ff */
        /* <DEDUP_REMOVED lines=10> */
[----:B------:R0:W1:Y:S02]  /*13d60*/  SHFL.IDX PT, R14, R2, 0x1f, 0x1f ;  /* 0x03e01f00020e7f89 */ /* 0x00006400000e0000 */
.L_x_747:
[----:B------:R-:W-:Y:S02]  /*13d70*/  ULDC UR4, c[0x0][0xc10] ;  /* 0x0003040000047ab9 */ /* 0x000fe40000000800 */
[----:B------:R-:W-:-:S04]  /*13d80*/  IMAD.U32 R16, RZ, RZ, UR4 ;  /* 0x00000004ff107e24 */ /* 0x000fc8000f8e00ff */
[----:B-1----:R-:W-:-:S04]  /*13d90*/  IMAD R3, R14, R16, RZ ;  /* 0x000000100e037224 */ /* 0x002fc800078e02ff */
[----:B------:R-:W-:-:S05]  /*13da0*/  IMAD.IADD R6, R3, 0x1, R6 ;  /* 0x0000000103067824 */ /* 0x000fca00078e0206 */
[----:B------:R-:W-:-:S13]  /*13db0*/  ISETP.GT.AND P0, PT, R6, R4, PT ;  /* 0x000000040600720c */ /* 0x000fda0003f04270 */
[----:B------:R-:W-:Y:S05]  /*13dc0*/  @!P0 BRA `(.L_x_655) ;  /* 0xfffffffc00508947 */ /* 0x000fea000383ffff */
.L_x_650:
[----:B------:R-:W-:Y:S01]  /*13dd0*/  IMAD.IADD R6, R6, 0x1, -R3 ;  /* 0x0000000106067824 */ /* 0x000fe200078e0a03 */
[----:B------:R-:W-:-:S03]  /*13de0*/  UMOV UR4, 0xffffffff ;  /* 0xffffffff00047882 */ /* 0x000fc60000000000 */
[----:B------:R-:W-:-:S05]  /*13df0*/  IMAD R3, R2, R16, R6 ;  /* 0x0000001002037224 */ /* 0x000fca00078e0206 */
[----:B------:R-:W-:Y:S01]  /*13e00*/  ISETP.GT.AND P6, PT, R3, R4, PT ;  /* 0x000000040300720c */ /* 0x000fe20003fc4270 */
[----:B------:R-:W-:-:S12]  /*13e10*/  BRA.DIV UR4, `(.L_x_656) ;  /* 0x0000001e04c87947 */ /* 0x000fd8000b800000 */
[----:B------:R-:W-:-:S04]  /*13e20*/  VOTE.ANY R3, PT, !P6 ;  /* 0x0000000000037806 */ /* 0x000fc800070e0100 */
[----:B------:R-:W1:Y:S02]  /*13e30*/  POPC R5, R3 ;  /* 0x0000000300057309 */ /* 0x000e640000000000 */
[----:B-1----:R1:W3:Y:S02]  /*13e40*/  SHFL.IDX PT, R17, R17, R5, 0x1f ;  /* 0x00001f0511117589 */ /* 0x0022e400000e0000 */
.L_x_751:
[----:B------:R-:W-:Y:S01]  /*13e50*/  ISETP.NE.AND P0, PT, R3, RZ, PT ;  /* 0x000000ff0300720c */ /* 0x000fe20003f05270 */
[----:B------:R-:W-:-:S12]  /*13e60*/  IMAD.MOV.U32 R14, RZ, RZ, RZ ;  /* 0x000000ffff0e7224 */ /* 0x000fd800078e00ff */
[----:B------:R-:W-:Y:S05]  /*13e70*/  @!P0 BRA `(.L_x_657) ;  /* 0x0000000000108947 */ /* 0x000fea0003800000 */
[----:B------:R-:W-:Y:S01]  /*13e80*/  UMOV UR4, 0xffffffff ;  /* 0xffffffff00047882 */ /* 0x000fe20000000000 */
[----:B------:R-:W-:Y:S02]  /*13e90*/  VIADD R12, R5, 0xffffffff ;  /* 0xffffffff050c7836 */ /* 0x000fe40000000000 */
[----:B------:R-:W-:Y:S05]  /*13ea0*/  BRA.DIV UR4, `(.L_x_658) ;  /* 0x0000001e04ec7947 */ /* 0x000fea000b800000 */
[----:B------:R4:W0:Y:S02]  /*13eb0*/  SHFL.IDX PT, R14, R2, R12, 0x1f ;  /* 0x00001f0c020e7589 */ /* 0x00082400000e0000 */
.L_x_657:
[----:B0-----:R-:W-:Y:S01]  /*13ec0*/  IMAD R16, R14, R16, R6 ;  /* 0x000000100e107224 */ /* 0x001fe200078e0206 */
[----:B---3--:R-:W-:Y:S01]  /*13ed0*/  IABS R6, R17 ;  /* 0x0000001100067213 */ /* 0x008fe20000000000 */
[----:B----4-:R-:W-:Y:S02]  /*13ee0*/  IMAD.MOV.U32 R2, RZ, RZ, RZ ;  /* 0x000000ffff027224 */ /* 0x010fe400078e00ff */
[----:B------:R-:W-:Y:S01]  /*13ef0*/  IMAD.IADD R19, R5, 0x1, R19 ;  /* 0x0000000105137824 */ /* 0x000fe200078e0213 */
[----:B------:R-:W0:Y:S08]  /*13f00*/  I2F.RP R7, R6 ;  /* 0x0000000600077306 */ /* 0x000e300000209400 */
[----:B0-----:R-:W0:Y:S02]  /*13f10*/  MUFU.RCP R7, R7 ;  /* 0x0000000700077308 */ /* 0x001e240000001000 */
[----:B0-----:R-:W-:-:S06]  /*13f20*/  IADD3 R8, R7, 0xffffffe, RZ ;  /* 0x0ffffffe07087810 */ /* 0x001fcc0007ffe0ff */
[----:B------:R-:W0:Y:S02]  /*13f30*/  F2I.FTZ.U32.TRUNC.NTZ R3, R8 ;  /* 0x0000000800037305 */ /* 0x000e24000021f000 */
[----:B0-----:R-:W-:-:S04]  /*13f40*/  IMAD.MOV R9, RZ, RZ, -R3 ;  /* 0x000000ffff097224 */ /* 0x001fc800078e0a03 */
[----:B------:R-:W-:-:S04]  /*13f50*/  IMAD R9, R9, R6, RZ ;  /* 0x0000000609097224 */ /* 0x000fc800078e02ff */
[----:B------:R-:W-:Y:S01]  /*13f60*/  IMAD.HI.U32 R3, R3, R9, R2 ;  /* 0x0000000903037227 */ /* 0x000fe200078e0002 */
[----:B------:R-:W-:-:S03]  /*13f70*/  IABS R9, R17 ;  /* 0x0000001100097213 */ /* 0x000fc60000000000 */
[----:B------:R-:W-:Y:S02]  /*13f80*/  IMAD.IADD R2, R4, 0x1, -R16 ;  /* 0x0000000104027824 */ /* 0x000fe400078e0a10 */
[----:B------:R-:W-:-:S03]  /*13f90*/  IMAD.MOV R7, RZ, RZ, -R9 ;  /* 0x000000ffff077224 */ /* 0x000fc600078e0a09 */
[----:B------:R-:W-:-:S05]  /*13fa0*/  IABS R4, R2 ;  /* 0x0000000200047213 */ /* 0x000fca0000000000 */
        /* <DEDUP_REMOVED lines=9> */
[----:B------:R-:W-:Y:S01]  /*14040*/  @!P0 IMAD.MOV R3, RZ, RZ, -R3 ;  /* 0x000000ffff038224 */ /* 0x000fe200078e0a03 */
[----:B------:R-:W-:-:S13]  /*14050*/  ISETP.NE.AND P0, PT, R17, RZ, PT ;  /* 0x000000ff1100720c */ /* 0x000fda0003f05270 */
[----:B------:R-:W-:-:S04]  /*14060*/  @!P0 LOP3.LUT R3, RZ, R17, RZ, 0x33, !PT ;  /* 0x00000011ff038212 */ /* 0x000fc800078e33ff */
[----:B------:R-:W-:Y:S01]  /*14070*/  IADD3 R4, -R3, RZ, RZ ;  /* 0x000000ff03047210 */ /* 0x000fe20007ffe1ff */
[----:B------:R-:W-:-:S04]  /*14080*/  IMAD.MOV.U32 R18, RZ, RZ, R3 ;  /* 0x000000ffff127224 */ /* 0x000fc800078e0003 */
[----:B------:R-:W-:Y:S01]  /*14090*/  IMAD R17, R17, R4, R2 ;  /* 0x0000000411117224 */ /* 0x000fe200078e0202 */
[----:B------:R-:W-:Y:S06]  /*140a0*/  BRA `(.L_x_659) ;  /* 0x00000000001c7947 */ /* 0x000fec0003800000 */
.L_x_651:
[----:B------:R-:W-:Y:S01]  /*140b0*/  UMOV UR4, URZ ;  /* 0x0000003f00047c82 */ /* 0x000fe20008000000 */
[----:B------:R-:W-:Y:S01]  /*140c0*/  UMOV UR5, URZ ;  /* 0x0000003f00057c82 */ /* 0x000fe20008000000 */
[----:B------:R-:W-:Y:S01]  /*140d0*/  ULDC UR6, c[0x0][0xc14] ;  /* 0x0003050000067ab9 */ /* 0x000fe20000000800 */
[----:B------:R-:W-:Y:S02]  /*140e0*/  IMAD.MOV.U32 R16, RZ, RZ, R4 ;  /* 0x000000ffff107224 */ /* 0x000fe400078e0004 */
[----:B------:R-:W-:Y:S02]  /*140f0*/  IMAD.U32 R17, RZ, RZ, UR4 ;  /* 0x00000004ff117e24 */ /* 0x000fe4000f8e00ff */
[----:B------:R-:W-:Y:S02]  /*14100*/  IMAD.U32 R18, RZ, RZ, UR5 ;  /* 0x00000005ff127e24 */ /* 0x000fe4000f8e00ff */
[----:B------:R-:W-:-:S07]  /*14110*/  IMAD.U32 R19, RZ, RZ, UR6 ;  /* 0x00000006ff137e24 */ /* 0x000fce000f8e00ff */
.L_x_659:
        /* <DEDUP_REMOVED lines=12> */
.L_x_578:
[----:B0-----:R-:W4:Y:S01]  /*141e0*/  LDL.LU R0, [R1+0x28] ;  /* 0x0000280001007983 */ /* 0x001f220000300800 */
[----:B------:R-:W-:Y:S01]  /*141f0*/  BSSY B0, `(.L_x_661) ;  /* 0x000000b000007945 */ /* 0x000fe20003800000 */
[----:B-1----:R-:W0:Y:S01]  /*14200*/  S2R R5, SR_CgaCtaId ;  /* 0x0000000000057919 */ /* 0x002e220000008800 */
[----:B----4-:R-:W-:-:S05]  /*14210*/  VIADD R0, R0, 0x1 ;  /* 0x0000000100007836 */ /* 0x010fca0000000000 */
[----:B---3--:R-:W-:-:S04]  /*14220*/  LEA.HI R2, R0, R0, RZ, 0x1 ;  /* 0x0000000000027211 */ /* 0x008fc800078f08ff */
[----:B------:R-:W-:-:S05]  /*14230*/  LOP3.LUT R3, R2, 0xfffffffe, RZ, 0xc0, !PT ;  /* 0xfffffffe02037812 */ /* 0x000fca00078ec0ff */
[----:B------:R-:W-:Y:S01]  /*14240*/  IMAD.IADD R3, R0, 0x1, -R3 ;  /* 0x0000000100037824 */ /* 0x000fe200078e0a03 */
[----:B------:R-:W-:-:S04]  /*14250*/  MOV R0, 0x400 ;  /* 0x0000040000007802 */ /* 0x000fc80000000f00 */
[----:B0-----:R-:W-:Y:S02]  /*14260*/  LEA R0, R5, R0, 0x18 ;  /* 0x0000000005007211 */ /* 0x001fe400078ec0ff */
[----:B------:R-:W-:-:S04]  /*14270*/  SHF.L.U32 R3, R3, 0x1f, RZ ;  /* 0x0000001f03037819 */ /* 0x000fc800000006ff */
[----:B------:R-:W0:Y:S02]  /*14280*/  SYNCS.PHASECHK.TRANS64.TRYWAIT P0, [R0+URZ+0x28c20], R3 ;  /* 0x028c2003000075a7 */ /* 0x000e24000800017f */
[----:B0-----:R-:W-:Y:S05]  /*14290*/  @!P0 BRA `(.L_x_662) ;  /* 0x0000001c00148947 */ /* 0x001fea0003800000 */
.L_x_754:
[----:B------:R-:W-:Y:S05]  /*142a0*/  BSYNC B0 ;  /* 0x0000000000007941 */ /* 0x000fea0003800000 */
.L_x_661:
[----:B------:R-:W-:-:S03]  /*142b0*/  UMOV UR4, 0xffffffff ;  /* 0xffffffff00047882 */ /* 0x000fc60000000000 */
[----:B------:R-:W-:Y:S05]  /*142c0*/  BRA.DIV UR4, `(.L_x_663) ;  /* 0x0000001e041c7947 */ /* 0x000fea000b800000 */
[----:B------:R-:W1:Y:S02]  /*142d0*/  S2R R2, SR_TID.X ;  /* 0x0000000000027919 */ /* 0x000e640000002100 */
[----:B-1----:R-:W-:-:S04]  /*142e0*/  SHF.R.U32.HI R2, RZ, 0x5, R2 ;  /* 0x00000005ff027819 */ /* 0x002fc80000011602 */
[----:B------:R-:W-:-:S05]  /*142f0*/  LOP3.LUT R2, R2, 0x3, RZ, 0xc0, !PT ;  /* 0x0000000302027812 */ /* 0x000fca00078ec0ff */
[----:B------:R1:W3:Y:S02]  /*14300*/  SHFL.IDX PT, R14, R2, RZ, 0x1f ;  /* 0x00001fff020e7589 */ /* 0x0002e400000e0000 */
.L_x_757:
[----:B---3--:R-:W-:-:S13]  /*14310*/  ISETP.NE.AND P0, PT, R14, RZ, PT ;  /* 0x000000ff0e00720c */ /* 0x008fda0003f05270 */
[----:B------:R-:W-:Y:S05]  /*14320*/  @P0 BRA `(.L_x_447) ;  /* 0x0000000000940947 */ /* 0x000fea0003800000 */
[----:B------:R-:W-:-:S03]  /*14330*/  UMOV UR4, 0xffffffff ;  /* 0xffffffff00047882 */ /* 0x000fc60000000000 */
[----:B------:R-:W-:Y:S05]  /*14340*/  BRA.DIV UR4, `(.L_x_664) ;  /* 0x0000001e04307947 */ /* 0x000fea000b800000 */
[----:B------:R-:W-:-:S13]  /*14350*/  ELECT P6, URZ, PT ;  /* 0x00000000003f782f */ /* 0x000fda00038c0000 */
.L_x_760:
[----:B------:R-:W-:Y:S05]  /*14360*/  @!P6 BRA `(.L_x_447) ;  /* 0x000000000084e947 */ /* 0x000fea0003800000 */
[----:B-1----:R-:W3:Y:S02]  /*14370*/  LDL.LU R2, [R1+0x38] ;  /* 0x0000380001027983 */ /* 0x002ee40000300800 */
[----:B---3--:R-:W-:-:S04]  /*14380*/  LOP3.LUT R2, R2, 0x2, RZ, 0xfc, !PT ;  /* 0x0000000202027812 */ /* 0x008fc800078efcff */
[----:B------:R-:W-:-:S13]  /*14390*/  ISETP.NE.AND P2, PT, R2, 0x3, PT ;  /* 0x000000030200780c */ /* 0x000fda0003f45270 */
[----:B------:R-:W-:Y:S05]  /*143a0*/  @!P2 BRA `(.L_x_665) ;  /* 0x000000000004a947 */ /* 0x000fea0003800000 */
[----:B------:R-:W-:Y:S01]  /*143b0*/  BPT.TRAP 0x1 ;  /* 0x000000040000795c */ /* 0x000fe20000300000 */
.L_x_665:
[----:B0-----:R-:W3:Y:S04]  /*143c0*/  LDL R3, [R1] ;  /* 0x0000000001037983 */ /* 0x001ee80000100800 */
[----:B------:R-:W4:Y:S01]  /*143d0*/  LDL.LU R7, [R1+0x8] ;  /* 0x0000080001077983 */ /* 0x000f220000300800 */
[----:B------:R-:W-:-:S05]  /*143e0*/  IADD3 R2, R0, 0x28c40, RZ ;  /* 0x00028c4000027810 */ /* 0x000fca0007ffe0ff */
[C---:B---3--:R-:W-:Y:S02]  /*143f0*/  IMAD R6, R3.reuse, 0x8, R2 ;  /* 0x0000000803067824 */ /* 0x048fe400078e0202 */
[----:B------:R-:W-:Y:S01]  /*14400*/  VIADD R3, R3, 0x1 ;  /* 0x0000000103037836 */ /* 0x000fe20000000000 */
[----:B----4-:R-:W-:-:S04]  /*14410*/  SHF.L.U32 R5, R7, 0x1f, RZ ;  /* 0x0000001f07057819 */ /* 0x010fc800000006ff */
        /* <DEDUP_REMOVED lines=8> */
.L_x_761:
[----:B------:R-:W1:Y:S02]  /*144a0*/  SYNCS.PHASECHK.TRANS64.TRYWAIT P0, [R7+URZ], R2 ;  /* 0x00000002070075a7 */ /* 0x000e64000800017f */
[----:B-1----:R-:W-:Y:S05]  /*144b0*/  @!P0 BRA `(.L_x_667) ;  /* 0x0000001c00088947 */ /* 0x002fea0003800000 */
.L_x_762:
[----:B------:R-:W-:Y:S05]  /*144c0*/  @!P2 BRA `(.L_x_668) ;  /* 0x000000000004a947 */ /* 0x000fea0003800000 */
[----:B------:R-:W-:Y:S01]  /*144d0*/  BPT.TRAP 0x1 ;  /* 0x000000040000795c */ /* 0x000fe20000300000 */
.L_x_668:
[----:B------:R-:W3:Y:S01]  /*144e0*/  LDL.LU R4, [R1] ;  /* 0x0000000001047983 */ /* 0x000ee20000300800 */
[----:B------:R-:W-:-:S04]  /*144f0*/  VIADD R0, R0, 0x28c60 ;  /* 0x00028c6000007836 */ /* 0x000fc80000000000 */
[----:B---3--:R-:W-:-:S04]  /*14500*/  IMAD R4, R4, 0x8, R0 ;  /* 0x0000000804047824 */ /* 0x008fc800078e0200 */
[----:B------:R-:W3:Y:S02]  /*14510*/  SYNCS.PHASECHK.TRANS64.TRYWAIT P0, [R4+URZ], R5 ;  /* 0x00000005040075a7 */ /* 0x000ee4000800017f */
[----:B---3--:R-:W-:Y:S05]  /*14520*/  @!P0 BRA `(.L_x_669) ;  /* 0x0000001c00008947 */ /* 0x008fea0003800000 */
.L_x_763:
[----:B------:R-:W-:-:S07]  /*14530*/  IMAD R3, R3, 0x8, R0 ;  /* 0x0000000803037824 */ /* 0x000fce00078e0200 */
.L_x_670:
[----:B----4-:R4:W0:Y:S02]  /*14540*/  SYNCS.PHASECHK.TRANS64.TRYWAIT P0, [R3+URZ], R2 ;  /* 0x00000002030075a7 */ /* 0x010824000800017f */
[----:B0-----:R-:W-:Y:S05]  /*14550*/  @!P0 NANOSLEEP.SYNCS 0x989680 ;  /* 0x009896800000895d */ /* 0x001fea0003900000 */
[----:B------:R-:W0:Y:S02]  /*14560*/  @!P0 SYNCS.PHASECHK.TRANS64 P0, [R3+URZ], R2 ;  /* 0x00000002030085a7 */ /* 0x000e24000800007f */
[----:B0-----:R-:W-:Y:S05]  /*14570*/  @!P0 BRA `(.L_x_670) ;  /* 0xfffffffc00f08947 */ /* 0x001fea000383ffff */
.L_x_447:
[----:B------:R-:W-:Y:S05]  /*14580*/  BSYNC B8 ;  /* 0x0000000000087941 */ /* 0x000fea0003800000 */
.L_x_444:
[----:B------:R-:W-:Y:S05]  /*14590*/  EXIT ;  /* 0x000000000000794d */ /* 0x000fea0003800000 */
.L_x_463:
[----:B0-----:R0:W1:Y:S02]  /*145a0*/  SYNCS.PHASECHK.TRANS64.TRYWAIT P5, [R72+URZ+0x28c90], R59 ;  /* 0x028c903b480075a7 */ /* 0x00106400080a017f */
[----:B-1----:R-:W-:Y:S05]  /*145b0*/  @!P5 NANOSLEEP.SYNCS 0x989680 ;  /* 0x009896800000d95d */ /* 0x002fea0003900000 */
[----:B------:R-:W1:Y:S02]  /*145c0*/  @!P5 SYNCS.PHASECHK.TRANS64 P5, [R72+URZ+0x28c90], R59 ;  /* 0x028c903b4800d5a7 */ /* 0x000e6400080a007f */
[----:B-1----:R-:W-:Y:S05]  /*145d0*/  @!P5 BRA `(.L_x_463) ;  /* 0xfffffffc00f0d947 */ /* 0x002fea000383ffff */
[----:B------:R-:W-:Y:S05]  /*145e0*/  BRA `(.L_x_671) ;  /* 0xfffffee000107947 */ /* 0x000fea000383ffff */
.L_x_473:
[----:B0-----:R0:W1:Y:S02]  /*145f0*/  SYNCS.PHASECHK.TRANS64.TRYWAIT P5, [R72+URZ+0x28c90], R59 ;  /* 0x028c903b480075a7 */ /* 0x00106400080a017f */
[----:B-1----:R-:W-:Y:S05]  /*14600*/  @!P5 NANOSLEEP.SYNCS 0x989680 ;  /* 0x009896800000d95d */ /* 0x002fea0003900000 */
[----:B------:R-:W1:Y:S02]  /*14610*/  @!P5 SYNCS.PHASECHK.TRANS64 P5, [R72+URZ+0x28c90], R59 ;  /* 0x028c903b4800d5a7 */ /* 0x000e6400080a007f */
[----:B-1----:R-:W-:Y:S05]  /*14620*/  @!P5 BRA `(.L_x_473) ;  /* 0xfffffffc00f0d947 */ /* 0x002fea000383ffff */
[----:B------:R-:W-:Y:S05]  /*14630*/  BRA `(.L_x_672) ;  /* 0xfffffee800887947 */ /* 0x000fea000383ffff */
.L_x_478:
[----:B0-----:R0:W1:Y:S02]  /*14640*/  SYNCS.PHASECHK.TRANS64.TRYWAIT P5, [R72+URZ+0x28c90], R59 ;  /* 0x028c903b480075a7 */ /* 0x00106400080a017f */
[----:B-1----:R-:W-:Y:S05]  /*14650*/  @!P5 NANOSLEEP.SYNCS 0x989680 ;  /* 0x009896800000d95d */ /* 0x002fea0003900000 */
[----:B------:R-:W1:Y:S02]  /*14660*/  @!P5 SYNCS.PHASECHK.TRANS64 P5, [R72+URZ+0x28c90], R59 ;  /* 0x028c903b4800d5a7 */ /* 0x000e6400080a007f */
[----:B-1----:R-:W-:Y:S05]  /*14670*/  @!P5 BRA `(.L_x_478) ;  /* 0xfffffffc00f0d947 */ /* 0x002fea000383ffff */
[----:B------:R-:W-:Y:S05]  /*14680*/  BRA `(.L_x_673) ;  /* 0xfffffef000b87947 */ /* 0x000fea000383ffff */
.L_x_482:
[----:B----4-:R4:W0:Y:S02]  /*14690*/  SYNCS.PHASECHK.TRANS64.TRYWAIT P5, [R72+URZ+0x28cb0], R59 ;  /* 0x028cb03b480075a7 */ /* 0x01082400080a017f */
[----:B0-----:R-:W-:Y:S05]  /*146a0*/  @!P5 NANOSLEEP.SYNCS 0x989680 ;  /* 0x009896800000d95d */ /* 0x001fea0003900000 */
[----:B------:R-:W0:Y:S02]  /*146b0*/  @!P5 SYNCS.PHASECHK.TRANS64 P5, [R72+URZ+0x28cb0], R59 ;  /* 0x028cb03b4800d5a7 */ /* 0x000e2400080a007f */
[----:B0-----:R-:W-:Y:S05]  /*146c0*/  @!P5 BRA `(.L_x_482) ;  /* 0xfffffffc00f0d947 */ /* 0x001fea000383ffff */
[----:B------:R-:W-:Y:S05]  /*146d0*/  BRA `(.L_x_674) ;  /* 0xfffffef400347947 */ /* 0x000fea000383ffff */
.L_x_493:
[----:B0-----:R0:W1:Y:S02]  /*146e0*/  SYNCS.PHASECHK.TRANS64.TRYWAIT P0, [R8+URZ+0x28c50], R3 ;  /* 0x028c5003080075a7 */ /* 0x001064000800017f */
[----:B-1----:R-:W-:Y:S05]  /*146f0*/  @!P0 NANOSLEEP.SYNCS 0x989680 ;  /* 0x009896800000895d */ /* 0x002fea0003900000 */
[----:B------:R-:W1:Y:S02]  /*14700*/  @!P0 SYNCS.PHASECHK.TRANS64 P0, [R8+URZ+0x28c50], R3 ;  /* 0x028c5003080085a7 */ /* 0x000e64000800007f */
[----:B-1----:R-:W-:Y:S05]  /*14710*/  @!P0 BRA `(.L_x_493) ;  /* 0xfffffffc00f08947 */ /* 0x002fea000383ffff */
[----:B------:R-:W-:Y:S05]  /*14720*/  BRA `(.L_x_675) ;  /* 0xffffff0000547947 */ /* 0x000fea000383ffff */
.L_x_500:
[----:B-1----:R1:W2:Y:S02]  /*14730*/  SYNCS.PHASECHK.TRANS64.TRYWAIT P0, [R0+URZ+0x28c50], R3 ;  /* 0x028c5003000075a7 */ /* 0x0022a4000800017f */
[----:B--2---:R-:W-:Y:S05]  /*14740*/  @!P0 NANOSLEEP.SYNCS 0x989680 ;  /* 0x009896800000895d */ /* 0x004fea0003900000 */
[----:B------:R-:W2:Y:S02]  /*14750*/  @!P0 SYNCS.PHASECHK.TRANS64 P0, [R0+URZ+0x28c50], R3 ;  /* 0x028c5003000085a7 */ /* 0x000ea4000800007f */
[----:B--2---:R-:W-:Y:S05]  /*14760*/  @!P0 BRA `(.L_x_500) ;  /* 0xfffffffc00f08947 */ /* 0x004fea000383ffff */
[----:B------:R-:W-:Y:S05]  /*14770*/  BRA `(.L_x_499) ;  /* 0xffffff0c00807947 */ /* 0x000fea000383ffff */
.L_x_515:
[----:B------:R-:W-:Y:S01]  /*14780*/  BSSY B1, `(.L_x_676) ;  /* 0x0000008000017945 */ /* 0x000fe20003800000 */
[----:B------:R-:W-:Y:S01]  /*14790*/  IMAD.MOV.U32 R13, RZ, RZ, R26 ;  /* 0x000000ffff0d7224 */ /* 0x000fe200078e001a */
[----:B------:R-:W-:Y:S01]  /*147a0*/  MOV R11, 0x1c1f ;  /* 0x00001c1f000b7802 */ /* 0x000fe20000000f00 */
[----:B------:R-:W-:Y:S02]  /*147b0*/  IMAD.MOV.U32 R12, RZ, RZ, RZ ;  /* 0x000000ffff0c7224 */ /* 0x000fe400078e00ff */
[----:B------:R-:W-:-:S07]  /*147c0*/  IMAD.MOV.U32 R15, RZ, RZ, -0x1 ;  /* 0xffffffffff0f7424 */ /* 0x000fce00078e00ff */
[----:B0-----:R-:W-:Y:S05]  /*147d0*/  WARPSYNC.COLLECTIVE R15, `(.L_x_677) ;  /* 0x000000000f087348 */ /* 0x001fea0003c00000 */
[----:B------:R1:W2:Y:S02]  /*147e0*/  SHFL.IDX P6, R14, R13, R12, R11 ;  /* 0x0000000c0d0e7389 */ /* 0x0002a400000c000b */
[----:B012---:R-:W-:Y:S01]  /*147f0*/  ENDCOLLECTIVE ;  /* 0x000000000000791b */ /* 0x007fe20003800000 */
.L_x_677:
[----:B------:R-:W-:Y:S05]  /*14800*/  BSYNC B1 ;  /* 0x0000000000017941 */ /* 0x000fea0003800000 */
.L_x_676:
[----:B------:R-:W-:Y:S05]  /*14810*/  BRA `(.L_x_678) ;  /* 0xffffff2000ac7947 */ /* 0x000fea000383ffff */
.L_x_516:
[----:B------:R-:W-:Y:S01]  /*14820*/  BSSY B1, `(.L_x_679) ;  /* 0x0000008000017945 */ /* 0x000fe20003800000 */
[----:B------:R-:W-:Y:S02]  /*14830*/  IMAD.MOV.U32 R13, RZ, RZ, R24 ;  /* 0x000000ffff0d7224 */ /* 0x000fe400078e0018 */
[----:B------:R-:W-:Y:S02]  /*14840*/  IMAD.MOV.U32 R12, RZ, RZ, RZ ;  /* 0x000000ffff0c7224 */ /* 0x000fe400078e00ff */
[----:B------:R-:W-:Y:S02]  /*14850*/  IMAD.MOV.U32 R11, RZ, RZ, 0x1c1f ;  /* 0x00001c1fff0b7424 */ /* 0x000fe400078e00ff */
[----:B------:R-:W-:-:S07]  /*14860*/  IMAD.MOV.U32 R15, RZ, RZ, -0x1 ;  /* 0xffffffffff0f7424 */ /* 0x000fce00078e00ff */
[----:B0-----:R-:W-:Y:S05]  /*14870*/  WARPSYNC.COLLECTIVE R15, `(.L_x_680) ;  /* 0x000000000f087348 */ /* 0x001fea0003c00000 */
[----:B------:R1:W2:Y:S02]  /*14880*/  SHFL.IDX P6, R14, R13, R12, R11 ;  /* 0x0000000c0d0e7389 */ /* 0x0002a400000c000b */
[----:B012---:R-:W-:Y:S01]  /*14890*/  ENDCOLLECTIVE ;  /* 0x000000000000791b */ /* 0x007fe20003800000 */
.L_x_680:
[----:B------:R-:W-:Y:S05]  /*148a0*/  BSYNC B1 ;  /* 0x0000000000017941 */ /* 0x000fea0003800000 */
.L_x_679:
[----:B------:R-:W-:Y:S05]  /*148b0*/  BRA `(.L_x_681) ;  /* 0xffffff2000907947 */ /* 0x000fea000383ffff */
.L_x_517:
[----:B------:R-:W-:Y:S01]  /*148c0*/  BSSY B1, `(.L_x_682) ;  /* 0x0000008000017945 */ /* 0x000fe20003800000 */
[----:B------:R-:W-:Y:S01]  /*148d0*/  IMAD.MOV.U32 R13, RZ, RZ, R28 ;  /* 0x000000ffff0d7224 */ /* 0x000fe200078e001c */
[----:B------:R-:W-:Y:S01]  /*148e0*/  MOV R15, 0xffffffff ;  /* 0xffffffff000f7802 */ /* 0x000fe20000000f00 */
[----:B------:R-:W-:Y:S02]  /*148f0*/  IMAD.MOV.U32 R12, RZ, RZ, RZ ;  /* 0x000000ffff0c7224 */ /* 0x000fe400078e00ff */
[----:B------:R-:W-:-:S07]  /*14900*/  IMAD.MOV.U32 R11, RZ, RZ, 0x1c1f ;  /* 0x00001c1fff0b7424 */ /* 0x000fce00078e00ff */
[----:B0-----:R-:W-:Y:S05]  /*14910*/  WARPSYNC.COLLECTIVE R15, `(.L_x_683) ;  /* 0x000000000f087348 */ /* 0x001fea0003c00000 */
[----:B------:R1:W2:Y:S02]  /*14920*/  SHFL.IDX P6, R14, R13, R12, R11 ;  /* 0x0000000c0d0e7389 */ /* 0x0002a400000c000b */
[----:B012---:R-:W-:Y:S01]  /*14930*/  ENDCOLLECTIVE ;  /* 0x000000000000791b */ /* 0x007fe20003800000 */
.L_x_683:
[----:B------:R-:W-:Y:S05]  /*14940*/  BSYNC B1 ;  /* 0x0000000000017941 */ /* 0x000fea0003800000 */
.L_x_682:
[----:B------:R-:W-:Y:S05]  /*14950*/  BRA `(.L_x_684) ;  /* 0xffffff2000747947 */ /* 0x000fea000383ffff */
.L_x_518:
        /* <DEDUP_REMOVED lines=8> */
.L_x_686:
[----:B------:R-:W-:Y:S05]  /*149e0*/  BSYNC B1 ;  /* 0x0000000000017941 */ /* 0x000fea0003800000 */
.L_x_685:
[----:B------:R-:W-:Y:S05]  /*149f0*/  BRA `(.L_x_687) ;  /* 0xffffff2000587947 */ /* 0x000fea000383ffff */
.L_x_520:
[----:B0-----:R0:W1:Y:S02]  /*14a00*/  SYNCS.PHASECHK.TRANS64.TRYWAIT P0, [R2+URZ+0x28c00], R9 ;  /* 0x028c0009020075a7 */ /* 0x001064000800017f */
[----:B-1----:R-:W-:Y:S05]  /*14a10*/  @!P0 NANOSLEEP.SYNCS 0x989680 ;  /* 0x009896800000895d */ /* 0x002fea0003900000 */
[----:B------:R-:W1:Y:S02]  /*14a20*/  @!P0 SYNCS.PHASECHK.TRANS64 P0, [R2+URZ+0x28c00], R9 ;  /* 0x028c0009020085a7 */ /* 0x000e64000800007f */
[----:B-1----:R-:W-:Y:S05]  /*14a30*/  @!P0 BRA `(.L_x_520) ;  /* 0xfffffffc00f08947 */ /* 0x002fea000383ffff */
[----:B------:R-:W-:Y:S05]  /*14a40*/  BRA `(.L_x_688) ;  /* 0xffffff2000b87947 */ /* 0x000fea000383ffff */
.L_x_528:
[----:B------:R-:W-:Y:S01]  /*14a50*/  BSSY B1, `(.L_x_689) ;  /* 0x0000008000017945 */ /* 0x000fe20003800000 */
[----:B------:R-:W-:Y:S02]  /*14a60*/  IMAD.MOV.U32 R13, RZ, RZ, R26 ;  /* 0x000000ffff0d7224 */ /* 0x000fe400078e001a */
[----:B------:R-:W-:Y:S02]  /*14a70*/  IMAD.MOV.U32 R12, RZ, RZ, RZ ;  /* 0x000000ffff0c7224 */ /* 0x000fe400078e00ff */
[----:B------:R-:W-:Y:S02]  /*14a80*/  IMAD.MOV.U32 R11, RZ, RZ, 0x1c1f ;  /* 0x00001c1fff0b7424 */ /* 0x000fe400078e00ff */
[----:B------:R-:W-:-:S07]  /*14a90*/  IMAD.MOV.U32 R15, RZ, RZ, -0x1 ;  /* 0xffffffffff0f7424 */ /* 0x000fce00078e00ff */
[----:B0----5:R-:W-:Y:S05]  /*14aa0*/  WARPSYNC.COLLECTIVE R15, `(.L_x_690) ;  /* 0x000000000f087348 */ /* 0x021fea0003c00000 */
[----:B------:R1:W2:Y:S02]  /*14ab0*/  SHFL.IDX P6, R14, R13, R12, R11 ;  /* 0x0000000c0d0e7389 */ /* 0x0002a400000c000b */
[----:B012--5:R-:W-:Y:S01]  /*14ac0*/  ENDCOLLECTIVE ;  /* 0x000000000000791b */ /* 0x027fe20003800000 */
.L_x_690:
[----:B------:R-:W-:Y:S05]  /*14ad0*/  BSYNC B1 ;  /* 0x0000000000017941 */ /* 0x000fea0003800000 */
.L_x_689:
[----:B------:R-:W-:Y:S05]  /*14ae0*/  BRA `(.L_x_691) ;  /* 0xffffff2c00847947 */ /* 0x000fea000383ffff */
.L_x_529:
[----:B------:R-:W-:Y:S01]  /*14af0*/  BSSY B1, `(.L_x_692) ;  /* 0x0000008000017945 */ /* 0x000fe20003800000 */
[----:B------:R-:W-:Y:S01]  /*14b00*/  MOV R13, R24 ;  /* 0x00000018000d7202 */ /* 0x000fe20000000f00 */
[----:B------:R-:W-:Y:S02]  /*14b10*/  IMAD.MOV.U32 R12, RZ, RZ, RZ ;  /* 0x000000ffff0c7224 */ /* 0x000fe400078e00ff */
[----:B------:R-:W-:Y:S02]  /*14b20*/  IMAD.MOV.U32 R11, RZ, RZ, 0x1c1f ;  /* 0x00001c1fff0b7424 */ /* 0x000fe400078e00ff */
[----:B------:R-:W-:-:S07]  /*14b30*/  IMAD.MOV.U32 R15, RZ, RZ, -0x1 ;  /* 0xffffffffff0f7424 */ /* 0x000fce00078e00ff */
[----:B0----5:R-:W-:Y:S05]  /*14b40*/  WARPSYNC.COLLECTIVE R15, `(.L_x_693) ;  /* 0x000000000f087348 */ /* 0x021fea0003c00000 */
[----:B------:R1:W2:Y:S02]  /*14b50*/  SHFL.IDX P6, R14, R13, R12, R11 ;  /* 0x0000000c0d0e7389 */ /* 0x0002a400000c000b */
[----:B012--5:R-:W-:Y:S01]  /*14b60*/  ENDCOLLECTIVE ;  /* 0x000000000000791b */ /* 0x027fe20003800000 */
.L_x_693:
[----:B------:R-:W-:Y:S05]  /*14b70*/  BSYNC B1 ;  /* 0x0000000000017941 */ /* 0x000fea0003800000 */
.L_x_692:
[----:B------:R-:W-:Y:S05]  /*14b80*/  BRA `(.L_x_694) ;  /* 0xffffff2c00687947 */ /* 0x000fea000383ffff */
.L_x_530:
        /* <DEDUP_REMOVED lines=8> */
.L_x_696:
[----:B------:R-:W-:Y:S05]  /*14c10*/  BSYNC B1 ;  /* 0x0000000000017941 */ /* 0x000fea0003800000 */
.L_x_695:
[----:B------:R-:W-:Y:S05]  /*14c20*/  BRA `(.L_x_697) ;  /* 0xffffff2c004c7947 */ /* 0x000fea000383ffff */
.L_x_531:
[----:B------:R-:W-:Y:S01]  /*14c30*/  BSSY B1, `(.L_x_698) ;  /* 0x0000008000017945 */ /* 0x000fe20003800000 */
[----:B------:R-:W-:Y:S01]  /*14c40*/  IMAD.MOV.U32 R13, RZ, RZ, R27 ;  /* 0x000000ffff0d7224 */ /* 0x000fe200078e001b */
[----:B------:R-:W-:Y:S01]  /*14c50*/  MOV R12, RZ ;  /* 0x000000ff000c7202 */ /* 0x000fe20000000f00 */
[----:B------:R-:W-:Y:S02]  /*14c60*/  IMAD.MOV.U32 R11, RZ, RZ, 0x1c1f ;  /* 0x00001c1fff0b7424 */ /* 0x000fe400078e00ff */
[----:B------:R-:W-:-:S07]  /*14c70*/  IMAD.MOV.U32 R15, RZ, RZ, -0x1 ;  /* 0xffffffffff0f7424 */ /* 0x000fce00078e00ff */
[----:B0----5:R-:W-:Y:S05]  /*14c80*/  WARPSYNC.COLLECTIVE R15, `(.L_x_699) ;  /* 0x000000000f087348 */ /* 0x021fea0003c00000 */
[----:B------:R1:W2:Y:S02]  /*14c90*/  SHFL.IDX P6, R14, R13, R12, R11 ;  /* 0x0000000c0d0e7389 */ /* 0x0002a400000c000b */
[----:B012--5:R-:W-:Y:S01]  /*14ca0*/  ENDCOLLECTIVE ;  /* 0x000000000000791b */ /* 0x027fe20003800000 */
.L_x_699:
[----:B------:R-:W-:Y:S05]  /*14cb0*/  BSYNC B1 ;  /* 0x0000000000017941 */ /* 0x000fea0003800000 */
.L_x_698:
[----:B------:R-:W-:Y:S05]  /*14cc0*/  BRA `(.L_x_700) ;  /* 0xffffff2c00307947 */ /* 0x000fea000383ffff */
.L_x_533:
[----:B0-----:R0:W1:Y:S02]  /*14cd0*/  SYNCS.PHASECHK.TRANS64.TRYWAIT P1, [R2+URZ+0x28c00], R3 ;  /* 0x028c0003020075a7 */ /* 0x001064000802017f */
[----:B-1----:R-:W-:Y:S05]  /*14ce0*/  @!P1 NANOSLEEP.SYNCS 0x989680 ;  /* 0x009896800000995d */ /* 0x002fea0003900000 */
[----:B------:R-:W1:Y:S02]  /*14cf0*/  @!P1 SYNCS.PHASECHK.TRANS64 P1, [R2+URZ+0x28c00], R3 ;  /* 0x028c0003020095a7 */ /* 0x000e64000802007f */
[----:B-1----:R-:W-:Y:S05]  /*14d00*/  @!P1 BRA `(.L_x_533) ;  /* 0xfffffffc00f09947 */ /* 0x002fea000383ffff */
[----:B------:R-:W-:Y:S05]  /*14d10*/  BRA `(.L_x_701) ;  /* 0xffffff2c00907947 */ /* 0x000fea000383ffff */
.L_x_539:
[----:B0-----:R0:W1:Y:S02]  /*14d20*/  SYNCS.PHASECHK.TRANS64.TRYWAIT P1, [R15+URZ+0x28c30], R58 ;  /* 0x028c303a0f0075a7 */ /* 0x001064000802017f */
[----:B-1----:R-:W-:Y:S05]  /*14d30*/  @!P1 NANOSLEEP.SYNCS 0x989680 ;  /* 0x009896800000995d */ /* 0x002fea0003900000 */
[----:B------:R-:W1:Y:S02]  /*14d40*/  @!P1 SYNCS.PHASECHK.TRANS64 P1, [R15+URZ+0x28c30], R58 ;  /* 0x028c303a0f0095a7 */ /* 0x000e64000802007f */
[----:B-1----:R-:W-:Y:S05]  /*14d50*/  @!P1 BRA `(.L_x_539) ;  /* 0xfffffffc00f09947 */ /* 0x002fea000383ffff */
[----:B------:R-:W-:Y:S05]  /*14d60*/  BRA `(.L_x_538) ;  /* 0xffffff3800a07947 */ /* 0x000fea000383ffff */
.L_x_544:
[----:B--2---:R2:W3:Y:S02]  /*14d70*/  SYNCS.PHASECHK.TRANS64.TRYWAIT P2, [R15+URZ+0x28c50], R58 ;  /* 0x028c503a0f0075a7 */ /* 0x0044e4000804017f */
[----:B---3--:R-:W-:Y:S05]  /*14d80*/  @!P2 NANOSLEEP.SYNCS 0x989680 ;  /* 0x009896800000a95d */ /* 0x008fea0003900000 */
[----:B------:R-:W3:Y:S02]  /*14d90*/  @!P2 SYNCS.PHASECHK.TRANS64 P2, [R15+URZ+0x28c50], R58 ;  /* 0x028c503a0f00a5a7 */ /* 0x000ee4000804007f */
[----:B---3--:R-:W-:Y:S05]  /*14da0*/  @!P2 BRA `(.L_x_544) ;  /* 0xfffffffc00f0a947 */ /* 0x008fea000383ffff */
[----:B------:R-:W-:Y:S05]  /*14db0*/  BRA `(.L_x_543) ;  /* 0xffffff4800d87947 */ /* 0x000fea000383ffff */
.L_x_551:
[----:B-1----:R1:W2:Y:S02]  /*14dc0*/  SYNCS.PHASECHK.TRANS64.TRYWAIT P3, [R15+URZ+0x28c30], R213 ;  /* 0x028c30d50f0075a7 */ /* 0x0022a4000806017f */
[----:B--2---:R-:W-:Y:S05]  /*14dd0*/  @!P3 NANOSLEEP.SYNCS 0x989680 ;  /* 0x009896800000b95d */ /* 0x004fea0003900000 */
[----:B------:R-:W2:Y:S02]  /*14de0*/  @!P3 SYNCS.PHASECHK.TRANS64 P3, [R15+URZ+0x28c30], R213 ;  /* 0x028c30d50f00b5a7 */ /* 0x000ea4000806007f */
[----:B--2---:R-:W-:Y:S05]  /*14df0*/  @!P3 BRA `(.L_x_551) ;  /* 0xfffffffc00f0b947 */ /* 0x004fea000383ffff */
[----:B------:R-:W-:Y:S05]  /*14e00*/  BRA `(.L_x_550) ;  /* 0xffffff4c00e07947 */ /* 0x000fea000383ffff */
.L_x_556:
[----:B---3--:R3:W4:Y:S02]  /*14e10*/  SYNCS.PHASECHK.TRANS64.TRYWAIT P3, [R15+URZ+0x28c50], R213 ;  /* 0x028c50d50f0075a7 */ /* 0x008724000806017f */
[----:B----4-:R-:W-:Y:S05]  /*14e20*/  @!P3 NANOSLEEP.SYNCS 0x989680 ;  /* 0x009896800000b95d */ /* 0x010fea0003900000 */
[----:B------:R-:W4:Y:S02]  /*14e30*/  @!P3 SYNCS.PHASECHK.TRANS64 P3, [R15+URZ+0x28c50], R213 ;  /* 0x028c50d50f00b5a7 */ /* 0x000f24000806007f */
[----:B----4-:R-:W-:Y:S05]  /*14e40*/  @!P3 BRA `(.L_x_556) ;  /* 0xfffffffc00f0b947 */ /* 0x010fea000383ffff */
[----:B------:R-:W-:Y:S05]  /*14e50*/  BRA `(.L_x_555) ;  /* 0xffffff64003c7947 */ /* 0x000fea000383ffff */
.L_x_582:
[----:B------:R-:W0:Y:S01]  /*14e60*/  S2R R8, SR_TID.X ;  /* 0x0000000000087919 */ /* 0x000e220000002100 */
[----:B------:R-:W-:Y:S01]  /*14e70*/  BSSY B1, `(.L_x_702) ;  /* 0x000000a000017945 */ /* 0x000fe20003800000 */
[----:B------:R-:W-:Y:S02]  /*14e80*/  IMAD.MOV.U32 R12, RZ, RZ, RZ ;  /* 0x000000ffff0c7224 */ /* 0x000fe400078e00ff */
[----:B------:R-:W-:Y:S02]  /*14e90*/  IMAD.MOV.U32 R11, RZ, RZ, 0x1f ;  /* 0x0000001fff0b7424 */ /* 0x000fe400078e00ff */
[----:B------:R-:W-:Y:S01]  /*14ea0*/  IMAD.MOV.U32 R15, RZ, RZ, -0x1 ;  /* 0xffffffffff0f7424 */ /* 0x000fe200078e00ff */
[----:B0-----:R-:W-:-:S04]  /*14eb0*/  SHF.R.U32.HI R8, RZ, 0x5, R8 ;  /* 0x00000005ff087819 */ /* 0x001fc80000011608 */
[----:B------:R-:W-:-:S05]  /*14ec0*/  LOP3.LUT R8, R8, 0x3, RZ, 0xc0, !PT ;  /* 0x0000000308087812 */ /* 0x000fca00078ec0ff */
[----:B------:R-:W-:-:S07]  /*14ed0*/  IMAD.MOV.U32 R13, RZ, RZ, R8 ;  /* 0x000000ffff0d7224 */ /* 0x000fce00078e0008 */
[----:B-----5:R-:W-:Y:S05]  /*14ee0*/  WARPSYNC.COLLECTIVE R15, `(.L_x_703) ;  /* 0x000000000f087348 */ /* 0x020fea0003c00000 */
[----:B------:R0:W1:Y:S02]  /*14ef0*/  SHFL.IDX P6, R14, R13, R12, R11 ;  /* 0x0000000c0d0e7389 */ /* 0x00006400000c000b */
[----:B01---5:R-:W-:Y:S01]  /*14f00*/  ENDCOLLECTIVE ;  /* 0x000000000000791b */ /* 0x023fe20003800000 */
.L_x_703:
[----:B------:R-:W-:Y:S05]  /*14f10*/  BSYNC B1 ;  /* 0x0000000000017941 */ /* 0x000fea0003800000 */
.L_x_702:
[----:B------:R-:W-:Y:S05]  /*14f20*/  BRA `(.L_x_704) ;  /* 0xffffffa800707947 */ /* 0x000fea000383ffff */
.L_x_583:
[----:B------:R-:W-:Y:S01]  /*14f30*/  BSSY B1, `(.L_x_705) ;  /* 0x0000006000017945 */ /* 0x000fe20003800000 */
[----:B------:R-:W-:-:S07]  /*14f40*/  IMAD.MOV.U32 R15, RZ, RZ, -0x1 ;  /* 0xffffffffff0f7424 */ /* 0x000fce00078e00ff */
[----:B-----5:R-:W-:Y:S05]  /*14f50*/  WARPSYNC.COLLECTIVE R15, `(.L_x_706) ;  /* 0x000000000f0c7348 */ /* 0x020fea0003c00000 */
[----:B------:R-:W-:Y:S02]  /*14f60*/  ELECT P6, UR62, PT ;  /* 0x00000000003e782f */ /* 0x000fe400038c0000 */
[----:B------:R-:W-:Y:S01]  /*14f70*/  MOV R14, UR62 ;  /* 0x0000003e000e7c02 */ /* 0x000fe20008000f00 */
[----:B-----5:R-:W-:Y:S10]  /*14f80*/  ENDCOLLECTIVE ;  /* 0x000000000000791b */ /* 0x020ff40003800000 */
.L_x_706:
[----:B------:R-:W-:Y:S05]  /*14f90*/  BSYNC B1 ;  /* 0x0000000000017941 */ /* 0x000fea0003800000 */
.L_x_705:
[----:B------:R-:W-:Y:S05]  /*14fa0*/  BRA `(.L_x_707) ;  /* 0xffffffa8005c7947 */ /* 0x000fea000383ffff */
.L_x_585:
[----:B0-----:R0:W1:Y:S02]  /*14fb0*/  SYNCS.PHASECHK.TRANS64.TRYWAIT P0, [R5+URZ+0x28c20], R6 ;  /* 0x028c2006050075a7 */ /* 0x001064000800017f */
[----:B-1----:R-:W-:Y:S05]  /*14fc0*/  @!P0 NANOSLEEP.SYNCS 0x989680 ;  /* 0x009896800000895d */ /* 0x002fea0003900000 */
[----:B------:R-:W1:Y:S02]  /*14fd0*/  @!P0 SYNCS.PHASECHK.TRANS64 P0, [R5+URZ+0x28c20], R6 ;  /* 0x028c2006050085a7 */ /* 0x000e64000800007f */
[----:B-1----:R-:W-:Y:S05]  /*14fe0*/  @!P0 BRA `(.L_x_585) ;  /* 0xfffffffc00f08947 */ /* 0x002fea000383ffff */
[----:B------:R-:W-:Y:S05]  /*14ff0*/  BRA `(.L_x_708) ;  /* 0xffffffa800787947 */ /* 0x000fea000383ffff */
.L_x_588:
[----:B0-----:R0:W1:Y:S02]  /*15000*/  SYNCS.PHASECHK.TRANS64.TRYWAIT P0, [R6+URZ+0x28ca0], R9 ;  /* 0x028ca009060075a7 */ /* 0x001064000800017f */
[----:B-1----:R-:W-:Y:S05]  /*15010*/  @!P0 NANOSLEEP.SYNCS 0x989680 ;  /* 0x009896800000895d */ /* 0x002fea0003900000 */
[----:B------:R-:W1:Y:S02]  /*15020*/  @!P0 SYNCS.PHASECHK.TRANS64 P0, [R6+URZ+0x28ca0], R9 ;  /* 0x028ca009060085a7 */ /* 0x000e64000800007f */
[----:B-1----:R-:W-:Y:S05]  /*15030*/  @!P0 BRA `(.L_x_588) ;  /* 0xfffffffc00f08947 */ /* 0x002fea000383ffff */
[----:B------:R-:W-:Y:S05]  /*15040*/  BRA `(.L_x_709) ;  /* 0xffffffa800887947 */ /* 0x000fea000383ffff */
.L_x_590:
[----:B-1----:R1:W2:Y:S02]  /*15050*/  SYNCS.PHASECHK.TRANS64.TRYWAIT P0, [R6+URZ+0x28cc0], R9 ;  /* 0x028cc009060075a7 */ /* 0x0022a4000800017f */
[----:B--2---:R-:W-:Y:S05]  /*15060*/  @!P0 NANOSLEEP.SYNCS 0x989680 ;  /* 0x009896800000895d */ /* 0x004fea0003900000 */
[----:B------:R-:W2:Y:S02]  /*15070*/  @!P0 SYNCS.PHASECHK.TRANS64 P0, [R6+URZ+0x28cc0], R9 ;  /* 0x028cc009060085a7 */ /* 0x000ea4000800007f */
[----:B--2---:R-:W-:Y:S05]  /*15080*/  @!P0 BRA `(.L_x_590) ;  /* 0xfffffffc00f08947 */ /* 0x004fea000383ffff */
[----:B------:R-:W-:Y:S05]  /*15090*/  BRA `(.L_x_710) ;  /* 0xffffffa800ec7947 */ /* 0x000fea000383ffff */
.L_x_594:
[----:B0-----:R0:W1:Y:S02]  /*150a0*/  SYNCS.PHASECHK.TRANS64.TRYWAIT P0, [R7+URZ+0x28ca0], R8 ;  /* 0x028ca008070075a7 */ /* 0x001064000800017f */
[----:B-1----:R-:W-:Y:S05]  /*150b0*/  @!P0 NANOSLEEP.SYNCS 0x989680 ;  /* 0x009896800000895d */ /* 0x002fea0003900000 */
[----:B------:R-:W1:Y:S02]  /*150c0*/  @!P0 SYNCS.PHASECHK.TRANS64 P0, [R7+URZ+0x28ca0], R8 ;  /* 0x028ca008070085a7 */ /* 0x000e64000800007f */
[----:B-1----:R-:W-:Y:S05]  /*150d0*/  @!P0 BRA `(.L_x_594) ;  /* 0xfffffffc00f08947 */ /* 0x002fea000383ffff */
[----:B------:R-:W-:Y:S05]  /*150e0*/  BRA `(.L_x_711) ;  /* 0xffffffb0002c7947 */ /* 0x000fea000383ffff */
.L_x_596:
[----:B-1----:R1:W2:Y:S02]  /*150f0*/  SYNCS.PHASECHK.TRANS64.TRYWAIT P1, [R7+URZ+0x28cc0], R8 ;  /* 0x028cc008070075a7 */ /* 0x0022a4000802017f */
[----:B--2---:R-:W-:Y:S05]  /*15100*/  @!P1 NANOSLEEP.SYNCS 0x989680 ;  /* 0x009896800000995d */ /* 0x004fea0003900000 */
[----:B------:R-:W2:Y:S02]  /*15110*/  @!P1 SYNCS.PHASECHK.TRANS64 P1, [R7+URZ+0x28cc0], R8 ;  /* 0x028cc008070095a7 */ /* 0x000ea4000802007f */
[----:B--2---:R-:W-:Y:S05]  /*15120*/  @!P1 BRA `(.L_x_596) ;  /* 0xfffffffc00f09947 */ /* 0x004fea000383ffff */
[----:B------:R-:W-:Y:S05]  /*15130*/  BRA `(.L_x_712) ;  /* 0xffffffb000887947 */ /* 0x000fea000383ffff */
.L_x_606:
[----:B------:R-:W0:Y:S01]  /*15140*/  S2R R3, SR_TID.X ;  /* 0x0000000000037919 */ /* 0x000e220000002100 */
[----:B------:R-:W-:Y:S01]  /*15150*/  BSSY B0, `(.L_x_713) ;  /* 0x000000a000007945 */ /* 0x000fe20003800000 */
[----:B------:R-:W-:Y:S01]  /*15160*/  MOV R12, RZ ;  /* 0x000000ff000c7202 */ /* 0x000fe20000000f00 */
[----:B------:R-:W-:Y:S02]  /*15170*/  IMAD.MOV.U32 R11, RZ, RZ, 0x1f ;  /* 0x0000001fff0b7424 */ /* 0x000fe400078e00ff */
[----:B------:R-:W-:Y:S01]  /*15180*/  IMAD.MOV.U32 R15, RZ, RZ, -0x1 ;  /* 0xffffffffff0f7424 */ /* 0x000fe200078e00ff */
[----:B0-----:R-:W-:-:S04]  /*15190*/  SHF.R.U32.HI R3, RZ, 0x5, R3 ;  /* 0x00000005ff037819 */ /* 0x001fc80000011603 */
[----:B------:R-:W-:-:S05]  /*151a0*/  LOP3.LUT R3, R3, 0x3, RZ, 0xc0, !PT ;  /* 0x0000000303037812 */ /* 0x000fca00078ec0ff */
[----:B------:R-:W-:-:S07]  /*151b0*/  IMAD.MOV.U32 R13, RZ, RZ, R3 ;  /* 0x000000ffff0d7224 */ /* 0x000fce00078e0003 */
[----:B-1----:R-:W-:Y:S05]  /*151c0*/  WARPSYNC.COLLECTIVE R15, `(.L_x_714) ;  /* 0x000000000f087348 */ /* 0x002fea0003c00000 */
[----:B------:R0:W2:Y:S02]  /*151d0*/  SHFL.IDX P6, R14, R13, R12, R11 ;  /* 0x0000000c0d0e7389 */ /* 0x0000a400000c000b */
[----:B012---:R-:W-:Y:S01]  /*151e0*/  ENDCOLLECTIVE ;  /* 0x000000000000791b */ /* 0x007fe20003800000 */
.L_x_714:
[----:B------:R-:W-:Y:S05]  /*151f0*/  BSYNC B0 ;  /* 0x0000000000007941 */ /* 0x000fea0003800000 */
.L_x_713:
[----:B------:R-:W-:Y:S05]  /*15200*/  BRA `(.L_x_715) ;  /* 0xffffffbc00847947 */ /* 0x000fea000383ffff */
.L_x_607:
[----:B------:R-:W-:Y:S01]  /*15210*/  BSSY B0, `(.L_x_716) ;  /* 0x0000006000007945 */ /* 0x000fe20003800000 */
[----:B------:R-:W-:-:S07]  /*15220*/  IMAD.MOV.U32 R15, RZ, RZ, -0x1 ;  /* 0xffffffffff0f7424 */ /* 0x000fce00078e00ff */
[----:B------:R-:W-:Y:S05]  /*15230*/  WARPSYNC.COLLECTIVE R15, `(.L_x_717) ;  /* 0x000000000f0c7348 */ /* 0x000fea0003c00000 */
[----:B------:R-:W-:Y:S02]  /*15240*/  ELECT P6, UR62, PT ;  /* 0x00000000003e782f */ /* 0x000fe400038c0000 */
[----:B------:R-:W-:Y:S01]  /*15250*/  MOV R14, UR62 ;  /* 0x0000003e000e7c02 */ /* 0x000fe20008000f00 */
[----:B------:R-:W-:Y:S10]  /*15260*/  ENDCOLLECTIVE ;  /* 0x000000000000791b */ /* 0x000ff40003800000 */
.L_x_717:
[----:B------:R-:W-:Y:S05]  /*15270*/  BSYNC B0 ;  /* 0x0000000000007941 */ /* 0x000fea0003800000 */
.L_x_716:
[----:B------:R-:W-:Y:S05]  /*15280*/  BRA `(.L_x_718) ;  /* 0xffffffbc007c7947 */ /* 0x000fea000383ffff */
.L_x_610:
[----:B0-----:R0:W1:Y:S02]  /*15290*/  SYNCS.PHASECHK.TRANS64.TRYWAIT P0, [R5+URZ+0x28c40], R7 ;  /* 0x028c4007050075a7 */ /* 0x001064000800017f */
[----:B-1----:R-:W-:Y:S05]  /*152a0*/  @!P0 NANOSLEEP.SYNCS 0x989680 ;  /* 0x009896800000895d */ /* 0x002fea0003900000 */
[----:B------:R-:W1:Y:S02]  /*152b0*/  @!P0 SYNCS.PHASECHK.TRANS64 P0, [R5+URZ+0x28c40], R7 ;  /* 0x028c4007050085a7 */ /* 0x000e64000800007f */
[----:B-1----:R-:W-:Y:S05]  /*152c0*/  @!P0 BRA `(.L_x_610) ;  /* 0xfffffffc00f08947 */ /* 0x002fea000383ffff */
[----:B------:R-:W-:Y:S05]  /*152d0*/  BRA `(.L_x_719) ;  /* 0xffffffbc00ec7947 */ /* 0x000fea000383ffff */
.L_x_613:
        /* <DEDUP_REMOVED lines=8> */
.L_x_616:
[----:B0-----:R0:W1:Y:S02]  /*15360*/  SYNCS.PHASECHK.TRANS64.TRYWAIT P0, [R2+URZ+0x28c60], R5 ;  /* 0x028c6005020075a7 */ /* 0x001064000800017f */
[----:B-1----:R-:W-:Y:S05]  /*15370*/  @!P0 NANOSLEEP.SYNCS 0x989680 ;  /* 0x009896800000895d */ /* 0x002fea0003900000 */
[----:B------:R-:W1:Y:S02]  /*15380*/  @!P0 SYNCS.PHASECHK.TRANS64 P0, [R2+URZ+0x28c60], R5 ;  /* 0x028c6005020085a7 */ /* 0x000e64000800007f */
[----:B-1----:R-:W-:Y:S05]  /*15390*/  @!P0 BRA `(.L_x_616) ;  /* 0xfffffffc00f08947 */ /* 0x002fea000383ffff */
[----:B------:R-:W-:Y:S05]  /*153a0*/  BRA `(.L_x_721) ;  /* 0xffffffc000e87947 */ /* 0x000fea000383ffff */
.L_x_625:
[----:B--2---:R2:W3:Y:S02]  /*153b0*/  SYNCS.PHASECHK.TRANS64.TRYWAIT P0, [R2+URZ+0x28c40], R7 ;  /* 0x028c4007020075a7 */ /* 0x0044e4000800017f */
[----:B---3--:R-:W-:Y:S05]  /*153c0*/  @!P0 NANOSLEEP.SYNCS 0x989680 ;  /* 0x009896800000895d */ /* 0x008fea0003900000 */
[----:B------:R-:W3:Y:S02]  /*153d0*/  @!P0 SYNCS.PHASECHK.TRANS64 P0, [R2+URZ+0x28c40], R7 ;  /* 0x028c4007020085a7 */ /* 0x000ee4000800007f */
[----:B---3--:R-:W-:Y:S05]  /*153e0*/  @!P0 BRA `(.L_x_625) ;  /* 0xfffffffc00f08947 */ /* 0x008fea000383ffff */
[----:B------:R-:W-:Y:S05]  /*153f0*/  BRA `(.L_x_722) ;  /* 0xffffffc800c07947 */ /* 0x000fea000383ffff */
.L_x_627:
[----:B0-----:R0:W3:Y:S02]  /*15400*/  SYNCS.PHASECHK.TRANS64.TRYWAIT P0, [R2+URZ+0x28c60], R7 ;  /* 0x028c6007020075a7 */ /* 0x0010e4000800017f */
[----:B---3--:R-:W-:Y:S05]  /*15410*/  @!P0 NANOSLEEP.SYNCS 0x989680 ;  /* 0x009896800000895d */ /* 0x008fea0003900000 */
[----:B------:R-:W3:Y:S02]  /*15420*/  @!P0 SYNCS.PHASECHK.TRANS64 P0, [R2+URZ+0x28c60], R7 ;  /* 0x028c6007020085a7 */ /* 0x000ee4000800007f */
[----:B---3--:R-:W-:Y:S05]  /*15430*/  @!P0 BRA `(.L_x_627) ;  /* 0xfffffffc00f08947 */ /* 0x008fea000383ffff */
[----:B------:R-:W-:Y:S05]  /*15440*/  BRA `(.L_x_723) ;  /* 0xffffffcc00307947 */ /* 0x000fea000383ffff */
.L_x_632:
[----:B---3--:R3:W4:Y:S02]  /*15450*/  SYNCS.PHASECHK.TRANS64.TRYWAIT P0, [R2+URZ+0x28c40], R3 ;  /* 0x028c4003020075a7 */ /* 0x008724000800017f */
[----:B----4-:R-:W-:Y:S05]  /*15460*/  @!P0 NANOSLEEP.SYNCS 0x989680 ;  /* 0x009896800000895d */ /* 0x010fea0003900000 */
[----:B------:R-:W4:Y:S02]  /*15470*/  @!P0 SYNCS.PHASECHK.TRANS64 P0, [R2+URZ+0x28c40], R3 ;  /* 0x028c4003020085a7 */ /* 0x000f24000800007f */
[----:B----4-:R-:W-:Y:S05]  /*15480*/  @!P0 BRA `(.L_x_632) ;  /* 0xfffffffc00f08947 */ /* 0x010fea000383ffff */
[----:B------:R-:W-:Y:S05]  /*15490*/  BRA `(.L_x_724) ;  /* 0xffffffd000cc7947 */ /* 0x000fea000383ffff */
.L_x_634:
[----:B0-----:R0:W2:Y:S02]  /*154a0*/  SYNCS.PHASECHK.TRANS64.TRYWAIT P1, [R2+URZ+0x28c60], R3 ;  /* 0x028c6003020075a7 */ /* 0x0010a4000802017f */
[----:B--2---:R-:W-:Y:S05]  /*154b0*/  @!P1 NANOSLEEP.SYNCS 0x989680 ;  /* 0x009896800000995d */ /* 0x004fea0003900000 */
[----:B------:R-:W2:Y:S02]  /*154c0*/  @!P1 SYNCS.PHASECHK.TRANS64 P1, [R2+URZ+0x28c60], R3 ;  /* 0x028c6003020095a7 */ /* 0x000ea4000802007f */
[----:B--2---:R-:W-:Y:S05]  /*154d0*/  @!P1 BRA `(.L_x_634) ;  /* 0xfffffffc00f09947 */ /* 0x004fea000383ffff */
[----:B------:R-:W-:Y:S05]  /*154e0*/  BRA `(.L_x_725) ;  /* 0xffffffd400387947 */ /* 0x000fea000383ffff */
.L_x_639:
[----:B----4-:R4:W0:Y:S02]  /*154f0*/  SYNCS.PHASECHK.TRANS64.TRYWAIT P0, [R2+URZ+0x28c40], R3 ;  /* 0x028c4003020075a7 */ /* 0x010824000800017f */
[----:B0-----:R-:W-:Y:S05]  /*15500*/  @!P0 NANOSLEEP.SYNCS 0x989680 ;  /* 0x009896800000895d */ /* 0x001fea0003900000 */
[----:B------:R-:W0:Y:S02]  /*15510*/  @!P0 SYNCS.PHASECHK.TRANS64 P0, [R2+URZ+0x28c40], R3 ;  /* 0x028c4003020085a7 */ /* 0x000e24000800007f */
[----:B0-----:R-:W-:Y:S05]  /*15520*/  @!P0 BRA `(.L_x_639) ;  /* 0xfffffffc00f08947 */ /* 0x001fea000383ffff */
[----:B------:R-:W-:Y:S05]  /*15530*/  BRA `(.L_x_726) ;  /* 0xffffffd800b47947 */ /* 0x000fea000383ffff */
.L_x_641:
[----:B0-----:R0:W2:Y:S02]  /*15540*/  SYNCS.PHASECHK.TRANS64.TRYWAIT P1, [R2+URZ+0x28c60], R3 ;  /* 0x028c6003020075a7 */ /* 0x0010a4000802017f */
[----:B--2---:R-:W-:Y:S05]  /*15550*/  @!P1 NANOSLEEP.SYNCS 0x989680 ;  /* 0x009896800000995d */ /* 0x004fea0003900000 */
[----:B------:R-:W2:Y:S02]  /*15560*/  @!P1 SYNCS.PHASECHK.TRANS64 P1, [R2+URZ+0x28c60], R3 ;  /* 0x028c6003020095a7 */ /* 0x000ea4000802007f */
[----:B--2---:R-:W-:Y:S05]  /*15570*/  @!P1 BRA `(.L_x_641) ;  /* 0xfffffffc00f09947 */ /* 0x004fea000383ffff */
[----:B------:R-:W-:Y:S05]  /*15580*/  BRA `(.L_x_727) ;  /* 0xffffffdc00247947 */ /* 0x000fea000383ffff */
.L_x_646:
[----:B------:R-:W-:Y:S01]  /*15590*/  BSSY B0, `(.L_x_728) ;  /* 0x0000008000007945 */ /* 0x000fe20003800000 */
[----:B0-----:R-:W-:Y:S02]  /*155a0*/  IMAD.MOV.U32 R13, RZ, RZ, R16 ;  /* 0x000000ffff0d7224 */ /* 0x001fe400078e0010 */
[----:B------:R-:W-:Y:S02]  /*155b0*/  IMAD.MOV.U32 R12, RZ, RZ, RZ ;  /* 0x000000ffff0c7224 */ /* 0x000fe400078e00ff */
[----:B--2---:R-:W-:Y:S02]  /*155c0*/  IMAD.MOV.U32 R11, RZ, RZ, 0x1f ;  /* 0x0000001fff0b7424 */ /* 0x004fe400078e00ff */
[----:B------:R-:W-:-:S07]  /*155d0*/  IMAD.MOV.U32 R15, RZ, RZ, -0x1 ;  /* 0xffffffffff0f7424 */ /* 0x000fce00078e00ff */
[----:B-1-3--:R-:W-:Y:S05]  /*155e0*/  WARPSYNC.COLLECTIVE R15, `(.L_x_729) ;  /* 0x000000000f087348 */ /* 0x00afea0003c00000 */
[----:B------:R0:W2:Y:S02]  /*155f0*/  SHFL.IDX P6, R14, R13, R12, R11 ;  /* 0x0000000c0d0e7389 */ /* 0x0000a400000c000b */
[----:B0123--:R-:W-:Y:S01]  /*15600*/  ENDCOLLECTIVE ;  /* 0x000000000000791b */ /* 0x00ffe20003800000 */
.L_x_729:
[----:B------:R-:W-:Y:S05]  /*15610*/  BSYNC B0 ;  /* 0x0000000000007941 */ /* 0x000fea0003800000 */
.L_x_728:
[----:B------:R-:W-:Y:S01]  /*15620*/  MOV R13, R16 ;  /* 0x00000010000d7202 */ /* 0x000fe20000000f00 */
[----:B------:R-:W-:Y:S02]  /*15630*/  IMAD.MOV.U32 R12, RZ, RZ, 0x1 ;  /* 0x00000001ff0c7424 */ /* 0x000fe400078e00ff */
[----:B------:R-:W-:Y:S02]  /*15640*/  IMAD.MOV.U32 R11, RZ, RZ, 0x1f ;  /* 0x0000001fff0b7424 */ /* 0x000fe400078e00ff */
[----:B------:R-:W-:Y:S02]  /*15650*/  IMAD.MOV.U32 R15, RZ, RZ, -0x1 ;  /* 0xffffffffff0f7424 */ /* 0x000fe400078e00ff */
[----:B------:R-:W-:-:S07]  /*15660*/  IMAD.MOV.U32 R4, RZ, RZ, R14 ;  /* 0x000000ffff047224 */ /* 0x000fce00078e000e */
[----:B------:R-:W-:Y:S05]  /*15670*/  WARPSYNC.COLLECTIVE R15, `(.L_x_730) ;  /* 0x000000000f087348 */ /* 0x000fea0003c00000 */
[----:B------:R0:W1:Y:S02]  /*15680*/  SHFL.IDX P6, R14, R13, R12, R11 ;  /* 0x0000000c0d0e7389 */ /* 0x00006400000c000b */
[----:B01----:R-:W-:Y:S01]  /*15690*/  ENDCOLLECTIVE ;  /* 0x000000000000791b */ /* 0x003fe20003800000 */
.L_x_730:
[----:B------:R-:W-:Y:S01]  /*156a0*/  IMAD.MOV.U32 R6, RZ, RZ, R14 ;  /* 0x000000ffff067224 */ /* 0x000fe200078e000e */
[----:B------:R-:W-:Y:S06]  /*156b0*/  BRA `(.L_x_731) ;  /* 0xffffffe000647947 */ /* 0x000fec000383ffff */
.L_x_649:
[----:B------:R-:W-:Y:S01]  /*156c0*/  BSSY B0, `(.L_x_732) ;  /* 0x0000008000007945 */ /* 0x000fe20003800000 */
[----:B-----5:R-:W-:Y:S02]  /*156d0*/  IMAD.MOV.U32 R13, RZ, RZ, R17 ;  /* 0x000000ffff0d7224 */ /* 0x020fe400078e0011 */
[----:B------:R-:W-:Y:S02]  /*156e0*/  IMAD.MOV.U32 R12, RZ, RZ, 0x1 ;  /* 0x00000001ff0c7424 */ /* 0x000fe400078e00ff */
[----:B--2---:R-:W-:Y:S02]  /*156f0*/  IMAD.MOV.U32 R11, RZ, RZ, RZ ;  /* 0x000000ffff0b7224 */ /* 0x004fe400078e00ff */
[----:B------:R-:W-:-:S07]  /*15700*/  IMAD.MOV.U32 R15, RZ, RZ, -0x1 ;  /* 0xffffffffff0f7424 */ /* 0x000fce00078e00ff */
[----:B0--34-:R-:W-:Y:S05]  /*15710*/  WARPSYNC.COLLECTIVE R15, `(.L_x_733) ;  /* 0x000000000f087348 */ /* 0x019fea0003c00000 */
[----:B------:R1:W2:Y:S02]  /*15720*/  SHFL.UP P6, R14, R13, R12, R11 ;  /* 0x0400000c0d0e7389 */ /* 0x0002a400000c000b */
[----:B01234-:R-:W-:Y:S01]  /*15730*/  ENDCOLLECTIVE ;  /* 0x000000000000791b */ /* 0x01ffe20003800000 */
.L_x_733:
[----:B------:R-:W-:Y:S05]  /*15740*/  BSYNC B0 ;  /* 0x0000000000007941 */ /* 0x000fea0003800000 */
.L_x_732:
[----:B------:R-:W-:Y:S01]  /*15750*/  ISETP.NE.AND P0, PT, R8, RZ, PT ;  /* 0x000000ff0800720c */ /* 0x000fe20003f05270 */
[----:B------:R-:W-:Y:S02]  /*15760*/  IMAD.MOV.U32 R12, RZ, RZ, 0x2 ;  /* 0x00000002ff0c7424 */ /* 0x000fe400078e00ff */
[----:B------:R-:W-:Y:S01]  /*15770*/  IMAD.MOV.U32 R11, RZ, RZ, RZ ;  /* 0x000000ffff0b7224 */ /* 0x000fe200078e00ff */
[----:B------:R-:W-:Y:S01]  /*15780*/  SEL R14, R14, RZ, P0 ;  /* 0x000000ff0e0e7207 */ /* 0x000fe20000000000 */
[----:B------:R-:W-:Y:S01]  /*15790*/  IMAD.MOV.U32 R15, RZ, RZ, -0x1 ;  /* 0xffffffffff0f7424 */ /* 0x000fe200078e00ff */
[----:B------:R-:W-:Y:S02]  /*157a0*/  ISETP.GE.U32.AND P0, PT, R8, 0x2, PT ;  /* 0x000000020800780c */ /* 0x000fe40003f06070 */
[----:B------:R-:W-:-:S11]  /*157b0*/  IADD3 R13, R17, R14, RZ ;  /* 0x0000000e110d7210 */ /* 0x000fd60007ffe0ff */
[----:B------:R-:W-:Y:S05]  /*157c0*/  WARPSYNC.COLLECTIVE R15, `(.L_x_734) ;  /* 0x000000000f087348 */ /* 0x000fea0003c00000 */
[----:B------:R0:W1:Y:S02]  /*157d0*/  SHFL.UP P6, R14, R13, R12, R11 ;  /* 0x0400000c0d0e7389 */ /* 0x00006400000c000b */
[----:B01----:R-:W-:Y:S01]  /*157e0*/  ENDCOLLECTIVE ;  /* 0x000000000000791b */ /* 0x003fe20003800000 */
.L_x_734:
        /* <DEDUP_REMOVED lines=8> */
.L_x_735:
        /* <DEDUP_REMOVED lines=8> */
.L_x_736:
        /* <DEDUP_REMOVED lines=8> */
.L_x_737:
[----:B------:R-:W-:Y:S02]  /*15970*/  IMAD.MOV.U32 R12, RZ, RZ, 0x1f ;  /* 0x0000001fff0c7424 */ /* 0x000fe400078e00ff */
[----:B------:R-:W-:Y:S01]  /*15980*/  IMAD.MOV.U32 R11, RZ, RZ, 0x1f ;  /* 0x0000001fff0b7424 */ /* 0x000fe200078e00ff */
[----:B------:R-:W-:-:S05]  /*15990*/  SEL R2, R14, RZ, P0 ;  /* 0x000000ff0e027207 */ /* 0x000fca0000000000 */
[----:B------:R-:W-:-:S04]  /*159a0*/  IMAD.IADD R2, R7, 0x1, R2 ;  /* 0x0000000107027824 */ /* 0x000fc800078e0202 */
[----:B------:R-:W-:-:S07]  /*159b0*/  IMAD.MOV.U32 R13, RZ, RZ, R2 ;  /* 0x000000ffff0d7224 */ /* 0x000fce00078e0002 */
[----:B------:R-:W-:Y:S05]  /*159c0*/  WARPSYNC.COLLECTIVE R15, `(.L_x_738) ;  /* 0x000000000f087348 */ /* 0x000fea0003c00000 */
[----:B------:R0:W1:Y:S02]  /*159d0*/  SHFL.IDX P6, R14, R13, R12, R11 ;  /* 0x0000000c0d0e7389 */ /* 0x00006400000c000b */
[----:B01----:R-:W-:Y:S01]  /*159e0*/  ENDCOLLECTIVE ;  /* 0x000000000000791b */ /* 0x003fe20003800000 */
.L_x_738:
[----:B------:R-:W-:Y:S05]  /*159f0*/  BRA `(.L_x_739) ;  /* 0xffffffe000287947 */ /* 0x000fea000383ffff */
.L_x_654:
[----:B------:R-:W-:Y:S01]  /*15a00*/  BSSY B0, `(.L_x_740) ;  /* 0x0000008000007945 */ /* 0x000fe20003800000 */
[----:B-----5:R-:W-:Y:S01]  /*15a10*/  IMAD.MOV.U32 R13, RZ, RZ, R17 ;  /* 0x000000ffff0d7224 */ /* 0x020fe200078e0011 */
[----:B------:R-:W-:Y:S01]  /*15a20*/  MOV R12, 0x1 ;  /* 0x00000001000c7802 */ /* 0x000fe20000000f00 */
[----:B--2---:R-:W-:Y:S02]  /*15a30*/  IMAD.MOV.U32 R11, RZ, RZ, RZ ;  /* 0x000000ffff0b7224 */ /* 0x004fe400078e00ff */
[----:B------:R-:W-:-:S07]  /*15a40*/  IMAD.MOV.U32 R15, RZ, RZ, -0x1 ;  /* 0xffffffffff0f7424 */ /* 0x000fce00078e00ff */
[----:B0-----:R-:W-:Y:S05]  /*15a50*/  WARPSYNC.COLLECTIVE R15, `(.L_x_741) ;  /* 0x000000000f087348 */ /* 0x001fea0003c00000 */
[----:B------:R1:W2:Y:S02]  /*15a60*/  SHFL.UP P6, R14, R13, R12, R11 ;  /* 0x0400000c0d0e7389 */ /* 0x0002a400000c000b */
[----:B012---:R-:W-:Y:S01]  /*15a70*/  ENDCOLLECTIVE ;  /* 0x000000000000791b */ /* 0x007fe20003800000 */
.L_x_741:
[----:B------:R-:W-:Y:S05]  /*15a80*/  BSYNC B0 ;  /* 0x0000000000007941 */ /* 0x000fea0003800000 */
.L_x_740:
        /* <DEDUP_REMOVED lines=10> */
.L_x_742:
        /* <DEDUP_REMOVED lines=8> */
.L_x_743:
        /* <DEDUP_REMOVED lines=8> */
.L_x_744:
        /* <DEDUP_REMOVED lines=8> */
.L_x_745:
[----:B------:R-:W-:Y:S01]  /*15cb0*/  MOV R12, 0x1f ;  /* 0x0000001f000c7802 */ /* 0x000fe20000000f00 */
[----:B------:R-:W-:Y:S01]  /*15cc0*/  IMAD.MOV.U32 R11, RZ, RZ, 0x1f ;  /* 0x0000001fff0b7424 */ /* 0x000fe200078e00ff */
[----:B------:R-:W-:-:S05]  /*15cd0*/  SEL R2, R14, RZ, P0 ;  /* 0x000000ff0e027207 */ /* 0x000fca0000000000 */
[----:B------:R-:W-:-:S04]  /*15ce0*/  IMAD.IADD R2, R7, 0x1, R2 ;  /* 0x0000000107027824 */ /* 0x000fc800078e0202 */
[----:B------:R-:W-:-:S07]  /*15cf0*/  IMAD.MOV.U32 R13, RZ, RZ, R2 ;  /* 0x000000ffff0d7224 */ /* 0x000fce00078e0002 */
[----:B------:R-:W-:Y:S05]  /*15d00*/  WARPSYNC.COLLECTIVE R15, `(.L_x_746) ;  /* 0x000000000f087348 */ /* 0x000fea0003c00000 */
[----:B------:R0:W1:Y:S02]  /*15d10*/  SHFL.IDX P6, R14, R13, R12, R11 ;  /* 0x0000000c0d0e7389 */ /* 0x00006400000c000b */
[----:B01----:R-:W-:Y:S01]  /*15d20*/  ENDCOLLECTIVE ;  /* 0x000000000000791b */ /* 0x003fe20003800000 */
.L_x_746:
[----:B------:R-:W-:Y:S05]  /*15d30*/  BRA `(.L_x_747) ;  /* 0xffffffe0000c7947 */ /* 0x000fea000383ffff */
.L_x_656:
[----:B------:R-:W-:Y:S01]  /*15d40*/  BSSY B0, `(.L_x_748) ;  /* 0x0000006000007945 */ /* 0x000fe20003800000 */
[----:B------:R-:W-:Y:S01]  /*15d50*/  PLOP3.LUT P6, PT, P6, PT, PT, 0x8, 0x0 ;  /* 0x000000000000781c */ /* 0x000fe200037ce170 */
[----:B------:R-:W-:-:S12]  /*15d60*/  IMAD.MOV.U32 R15, RZ, RZ, -0x1 ;  /* 0xffffffffff0f7424 */ /* 0x000fd800078e00ff */
[----:B0-2---:R-:W-:Y:S05]  /*15d70*/  WARPSYNC.COLLECTIVE R15, `(.L_x_749) ;  /* 0x000000000f087348 */ /* 0x005fea0003c00000 */
[----:B------:R-:W-:Y:S01]  /*15d80*/  VOTE.ANY R14, PT, P6 ;  /* 0x00000000000e7806 */ /* 0x000fe200030e0100 */
[----:B0-2---:R-:W-:Y:S06]  /*15d90*/  ENDCOLLECTIVE ;  /* 0x000000000000791b */ /* 0x005fec0003800000 */
.L_x_749:
[----:B------:R-:W-:Y:S05]  /*15da0*/  BSYNC B0 ;  /* 0x0000000000007941 */ /* 0x000fea0003800000 */
.L_x_748:
[----:B------:R-:W-:Y:S02]  /*15db0*/  IMAD.MOV.U32 R3, RZ, RZ, R14 ;  /* 0x000000ffff037224 */ /* 0x000fe400078e000e */
[----:B------:R-:W-:Y:S02]  /*15dc0*/  IMAD.MOV.U32 R13, RZ, RZ, R17 ;  /* 0x000000ffff0d7224 */ /* 0x000fe400078e0011 */
[----:B------:R-:W0:Y:S01]  /*15dd0*/  POPC R5, R3 ;  /* 0x0000000300057309 */ /* 0x000e220000000000 */
[----:B------:R-:W-:Y:S02]  /*15de0*/  IMAD.MOV.U32 R11, RZ, RZ, 0x1f ;  /* 0x0000001fff0b7424 */ /* 0x000fe400078e00ff */
[----:B------:R-:W-:Y:S02]  /*15df0*/  IMAD.MOV.U32 R15, RZ, RZ, -0x1 ;  /* 0xffffffffff0f7424 */ /* 0x000fe400078e00ff */
[----:B0-----:R-:W-:-:S07]  /*15e00*/  IMAD.MOV.U32 R12, RZ, RZ, R5 ;  /* 0x000000ffff0c7224 */ /* 0x001fce00078e0005 */
[----:B------:R-:W-:Y:S05]  /*15e10*/  WARPSYNC.COLLECTIVE R15, `(.L_x_750) ;  /* 0x000000000f087348 */ /* 0x000fea0003c00000 */
[----:B------:R0:W1:Y:S02]  /*15e20*/  SHFL.IDX P6, R14, R13, R12, R11 ;  /* 0x0000000c0d0e7389 */ /* 0x00006400000c000b */
[----:B01----:R-:W-:Y:S01]  /*15e30*/  ENDCOLLECTIVE ;  /* 0x000000000000791b */ /* 0x003fe20003800000 */
.L_x_750:
[----:B------:R-:W-:Y:S01]  /*15e40*/  IMAD.MOV.U32 R17, RZ, RZ, R14 ;  /* 0x000000ffff117224 */ /* 0x000fe200078e000e */
[----:B------:R-:W-:Y:S06]  /*15e50*/  BRA `(.L_x_751) ;  /* 0xffffffdc00fc7947 */ /* 0x000fec000383ffff */
.L_x_658:
[----:B------:R-:W-:Y:S01]  /*15e60*/  BSSY B0, `(.L_x_752) ;  /* 0x0000007000007945 */ /* 0x000fe20003800000 */
[----:B------:R-:W-:Y:S01]  /*15e70*/  MOV R13, R2 ;  /* 0x00000002000d7202 */ /* 0x000fe20000000f00 */
[----:B--2---:R-:W-:Y:S02]  /*15e80*/  IMAD.MOV.U32 R11, RZ, RZ, 0x1f ;  /* 0x0000001fff0b7424 */ /* 0x004fe400078e00ff */
[----:B------:R-:W-:-:S07]  /*15e90*/  IMAD.MOV.U32 R15, RZ, RZ, -0x1 ;  /* 0xffffffffff0f7424 */ /* 0x000fce00078e00ff */
[----:B01-3--:R-:W-:Y:S05]  /*15ea0*/  WARPSYNC.COLLECTIVE R15, `(.L_x_753) ;  /* 0x000000000f087348 */ /* 0x00bfea0003c00000 */
[----:B------:R2:W4:Y:S02]  /*15eb0*/  SHFL.IDX P6, R14, R13, R12, R11 ;  /* 0x0000000c0d0e7389 */ /* 0x00052400000c000b */
[----:B01234-:R-:W-:Y:S01]  /*15ec0*/  ENDCOLLECTIVE ;  /* 0x000000000000791b */ /* 0x01ffe20003800000 */
.L_x_753:
[----:B------:R-:W-:Y:S05]  /*15ed0*/  BSYNC B0 ;  /* 0x0000000000007941 */ /* 0x000fea0003800000 */
.L_x_752:
[----:B------:R-:W-:Y:S05]  /*15ee0*/  BRA `(.L_x_657) ;  /* 0xffffffdc00f47947 */ /* 0x000fea000383ffff */
.L_x_662:
[----:B0-----:R0:W1:Y:S02]  /*15ef0*/  SYNCS.PHASECHK.TRANS64.TRYWAIT P0, [R0+URZ+0x28c20], R3 ;  /* 0x028c2003000075a7 */ /* 0x001064000800017f */
[----:B-1----:R-:W-:Y:S05]  /*15f00*/  @!P0 NANOSLEEP.SYNCS 0x989680 ;  /* 0x009896800000895d */ /* 0x002fea0003900000 */
[----:B------:R-:W1:Y:S02]  /*15f10*/  @!P0 SYNCS.PHASECHK.TRANS64 P0, [R0+URZ+0x28c20], R3 ;  /* 0x028c2003000085a7 */ /* 0x000e64000800007f */
[----:B-1----:R-:W-:Y:S05]  /*15f20*/  @!P0 BRA `(.L_x_662) ;  /* 0xfffffffc00f08947 */ /* 0x002fea000383ffff */
[----:B------:R-:W-:Y:S05]  /*15f30*/  BRA `(.L_x_754) ;  /* 0xffffffe000d87947 */ /* 0x000fea000383ffff */
.L_x_663:
[----:B------:R-:W1:Y:S01]  /*15f40*/  S2R R2, SR_TID.X ;  /* 0x0000000000027919 */ /* 0x000e620000002100 */
[----:B------:R-:W-:Y:S01]  /*15f50*/  BSSY B0, `(.L_x_755) ;  /* 0x000000a000007945 */ /* 0x000fe20003800000 */
[----:B------:R-:W-:Y:S02]  /*15f60*/  IMAD.MOV.U32 R12, RZ, RZ, RZ ;  /* 0x000000ffff0c7224 */ /* 0x000fe400078e00ff */
[----:B--2---:R-:W-:Y:S02]  /*15f70*/  IMAD.MOV.U32 R11, RZ, RZ, 0x1f ;  /* 0x0000001fff0b7424 */ /* 0x004fe400078e00ff */
[----:B------:R-:W-:Y:S01]  /*15f80*/  IMAD.MOV.U32 R15, RZ, RZ, -0x1 ;  /* 0xffffffffff0f7424 */ /* 0x000fe200078e00ff */
[----:B-1----:R-:W-:-:S04]  /*15f90*/  SHF.R.U32.HI R2, RZ, 0x5, R2 ;  /* 0x00000005ff027819 */ /* 0x002fc80000011602 */
[----:B------:R-:W-:-:S05]  /*15fa0*/  LOP3.LUT R2, R2, 0x3, RZ, 0xc0, !PT ;  /* 0x0000000302027812 */ /* 0x000fca00078ec0ff */
[----:B------:R-:W-:-:S07]  /*15fb0*/  IMAD.MOV.U32 R13, RZ, RZ, R2 ;  /* 0x000000ffff0d7224 */ /* 0x000fce00078e0002 */
[----:B0-----:R-:W-:Y:S05]  /*15fc0*/  WARPSYNC.COLLECTIVE R15, `(.L_x_756) ;  /* 0x000000000f087348 */ /* 0x001fea0003c00000 */
[----:B------:R1:W2:Y:S02]  /*15fd0*/  SHFL.IDX P6, R14, R13, R12, R11 ;  /* 0x0000000c0d0e7389 */ /* 0x0002a400000c000b */
[----:B012---:R-:W-:Y:S01]  /*15fe0*/  ENDCOLLECTIVE ;  /* 0x000000000000791b */ /* 0x007fe20003800000 */
.L_x_756:
[----:B------:R-:W-:Y:S05]  /*15ff0*/  BSYNC B0 ;  /* 0x0000000000007941 */ /* 0x000fea0003800000 */
.L_x_755:
[----:B------:R-:W-:Y:S05]  /*16000*/  BRA `(.L_x_757) ;  /* 0xffffffe000c07947 */ /* 0x000fea000383ffff */
.L_x_664:
[----:B------:R-:W-:Y:S01]  /*16010*/  BSSY B0, `(.L_x_758) ;  /* 0x0000006000007945 */ /* 0x000fe20003800000 */
[----:B------:R-:W-:-:S07]  /*16020*/  IMAD.MOV.U32 R15, RZ, RZ, -0x1 ;  /* 0xffffffffff0f7424 */ /* 0x000fce00078e00ff */
[----:B012---:R-:W-:Y:S05]  /*16030*/  WARPSYNC.COLLECTIVE R15, `(.L_x_759) ;  /* 0x000000000f0c7348 */ /* 0x007fea0003c00000 */
[----:B------:R-:W-:Y:S02]  /*16040*/  ELECT P6, UR62, PT ;  /* 0x00000000003e782f */ /* 0x000fe400038c0000 */
[----:B------:R-:W-:Y:S01]  /*16050*/  MOV R14, UR62 ;  /* 0x0000003e000e7c02 */ /* 0x000fe20008000f00 */
[----:B012---:R-:W-:Y:S10]  /*16060*/  ENDCOLLECTIVE ;  /* 0x000000000000791b */ /* 0x007ff40003800000 */
.L_x_759:
[----:B------:R-:W-:Y:S05]  /*16070*/  BSYNC B0 ;  /* 0x0000000000007941 */ /* 0x000fea0003800000 */
.L_x_758:
[----:B------:R-:W-:Y:S05]  /*16080*/  BRA `(.L_x_760) ;  /* 0xffffffe000b47947 */ /* 0x000fea000383ffff */
.L_x_666:
[----:B0-----:R0:W1:Y:S02]  /*16090*/  SYNCS.PHASECHK.TRANS64.TRYWAIT P0, [R6+URZ], R5 ;  /* 0x00000005060075a7 */ /* 0x001064000800017f */
[----:B-1----:R-:W-:Y:S05]  /*160a0*/  @!P0 NANOSLEEP.SYNCS 0x989680 ;  /* 0x009896800000895d */ /* 0x002fea0003900000 */
[----:B------:R-:W1:Y:S02]  /*160b0*/  @!P0 SYNCS.PHASECHK.TRANS64 P0, [R6+URZ], R5 ;  /* 0x00000005060085a7 */ /* 0x000e64000800007f */
[----:B-1----:R-:W-:Y:S05]  /*160c0*/  @!P0 BRA `(.L_x_666) ;  /* 0xfffffffc00f08947 */ /* 0x002fea000383ffff */
[----:B------:R-:W-:Y:S05]  /*160d0*/  BRA `(.L_x_761) ;  /* 0xffffffe000f07947 */ /* 0x000fea000383ffff */
.L_x_667:
[----:B-1----:R1:W3:Y:S02]  /*160e0*/  SYNCS.PHASECHK.TRANS64.TRYWAIT P0, [R7+URZ], R2 ;  /* 0x00000002070075a7 */ /* 0x0022e4000800017f */
[----:B---3--:R-:W-:Y:S05]  /*160f0*/  @!P0 NANOSLEEP.SYNCS 0x989680 ;  /* 0x009896800000895d */ /* 0x008fea0003900000 */
[----:B------:R-:W3:Y:S02]  /*16100*/  @!P0 SYNCS.PHASECHK.TRANS64 P0, [R7+URZ], R2 ;  /* 0x00000002070085a7 */ /* 0x000ee4000800007f */
[----:B---3--:R-:W-:Y:S05]  /*16110*/  @!P0 BRA `(.L_x_667) ;  /* 0xfffffffc00f08947 */ /* 0x008fea000383ffff */
[----:B------:R-:W-:Y:S05]  /*16120*/  BRA `(.L_x_762) ;  /* 0xffffffe000e47947 */ /* 0x000fea000383ffff */
.L_x_669:
[----:B---3--:R3:W4:Y:S02]  /*16130*/  SYNCS.PHASECHK.TRANS64.TRYWAIT P0, [R4+URZ], R5 ;  /* 0x00000005040075a7 */ /* 0x008724000800017f */
[----:B----4-:R-:W-:Y:S05]  /*16140*/  @!P0 NANOSLEEP.SYNCS 0x989680 ;  /* 0x009896800000895d */ /* 0x010fea0003900000 */
[----:B------:R-:W4:Y:S02]  /*16150*/  @!P0 SYNCS.PHASECHK.TRANS64 P0, [R4+URZ], R5 ;  /* 0x00000005040085a7 */ /* 0x000f24000800007f */
[----:B----4-:R-:W-:Y:S05]  /*16160*/  @!P0 BRA `(.L_x_669) ;  /* 0xfffffffc00f08947 */ /* 0x010fea000383ffff */
[----:B------:R-:W-:Y:S05]  /*16170*/  BRA `(.L_x_763) ;  /* 0xffffffe000ec7947 */ /* 0x000fea000383ffff */
.L_x_764:
        /* <DEDUP_REMOVED lines=16> */
.L_x_4552:


//--------------------- .text._ZN7cutlass13device_kernelIN5flash11enable_sm90INS1_16FlashAttnFwdSm90INS1_25CollectiveMainloopFwdSm90ILi2EN4cute5tupleIJNS5_1CILi1EEES8_S8_EEENS6_IJNS7_ILi64EEESA_SA_EEELi512ENS_10bfloat16_tEfNS_4arch4Sm90ELb0ELb0ELb0ELb1ELb0ELb0ELb1ELb0ELb0ELb0ELb0ELb0EEENS1_21CollectiveEpilogueFwdINS6_IJSA_NS7_ILi512EEESA_EEES9_SC_SE_Li256ELb1ELb0ELb0ELb0EEENS1_36VarlenDynamicPersistentTileSchedulerILi64ELi64ELi256ELi32ELb0ELb0ELb1ELb0ELb1ELb1EEEEEEEEEvNT_6ParamsE --------------------------
	.section	.text._ZN7cutlass13device_kernelIN5flash11enable_sm90INS1_16FlashAttnFwdSm90INS1_25CollectiveMainloopFwdSm90ILi2EN4cute5tupleIJNS5_1CILi1EEES8_S8_EEENS6_IJNS7_ILi64EEESA_SA_EEELi512ENS_10bfloat16_tEfNS_4arch4Sm90ELb0ELb0ELb0ELb1ELb0ELb0ELb1ELb0ELb0ELb0ELb0ELb0EEENS1_21CollectiveEpilogueFwdINS6_IJSA_NS7_ILi512EEESA_EEES9_SC_SE_Li256ELb1ELb0ELb0ELb0EEENS1_36VarlenDynamicPersistentTileSchedulerILi64ELi64ELi256ELi32ELb0ELb0ELb1ELb0ELb1ELb1EEEEEEEEEvNT_6ParamsE,"ax",@progbits
	.align	128
.text._ZN7cutlass13device_kernelIN5flash11enable_sm90INS1_16FlashAttnFwdSm90INS1_25CollectiveMainloopFwdSm90ILi2EN4cute5tupleIJNS5_1CILi1EEES8_S8_EEENS6_IJNS7_ILi64EEESA_SA_EEELi512ENS_10bfloat16_tEfNS_4arch4Sm90ELb0ELb0ELb0ELb1ELb0ELb0ELb1ELb0ELb0ELb0ELb0ELb0EEENS1_21CollectiveEpilogueFwdINS6_IJSA_NS7_ILi512EEESA_EEES9_SC_SE_Li256ELb1ELb0ELb0ELb0EEENS1_36VarlenDynamicPersistentTileSchedulerILi64ELi64ELi256ELi32ELb0ELb0ELb1ELb0ELb1ELb1EEEEEEEEEvNT_6ParamsE:
        .type           _ZN7cutlass13device_kernelIN5flash11enable_sm90INS1_16FlashAttnFwdSm90INS1_25CollectiveMainloopFwdSm90ILi2EN4cute5tupleIJNS5_1CILi1EEES8_S8_EEENS6_IJNS7_ILi64EEESA_SA_EEELi512ENS_10bfloat16_tEfNS_4arch4Sm90ELb0ELb0ELb0ELb1ELb0ELb0ELb1ELb0ELb0ELb0ELb0ELb0EEENS1_21CollectiveEpilogueFwdINS6_IJSA_NS7_ILi512EEESA_EEES9_SC_SE_Li256ELb1ELb0ELb0ELb0EEENS1_36VarlenDynamicPersistentTileSchedulerILi64ELi64ELi256ELi32ELb0ELb0ELb1ELb0ELb1ELb1EEEEEEEEEvNT_6ParamsE,@function
        .size           _ZN7cutlass13device_kernelIN5flash11enable_sm90INS1_16FlashAttnFwdSm90INS1_25CollectiveMainloopFwdSm90ILi2EN4cute5tupleIJNS5_1CILi1EEES8_S8_EEENS6_IJNS7_ILi64EEESA_SA_EEELi512ENS_10bfloat16_tEfNS_4arch4Sm90ELb0ELb0ELb0ELb1ELb0ELb0ELb1ELb0ELb0ELb0ELb0ELb0EEENS1_21CollectiveEpilogueFwdINS6_IJSA_NS7_ILi512EEESA_EEES9_SC_SE_Li256ELb1ELb0ELb0ELb0EEENS1_36VarlenDynamicPersistentTileSchedulerILi64ELi64ELi256ELi32ELb0ELb0ELb1ELb0ELb1ELb1EEEEEEEEEvNT_6ParamsE,(.L_x_4553 - _ZN7cutlass13device_kernelIN5flash11enable_sm90INS1_16FlashAttnFwdSm90INS1_25CollectiveMainloopFwdSm90ILi2EN4cute5tupleIJNS5_1CILi1EEES8_S8_EEENS6_IJNS7_ILi64EEESA_SA_EEELi512ENS_10bfloat16_tEfNS_4arch4Sm90ELb0ELb0ELb0ELb1ELb0ELb0ELb1ELb0ELb0ELb0ELb0ELb0EEENS1_21CollectiveEpilogueFwdINS6_IJSA_NS7_ILi512EEESA_EEES9_SC_SE_Li256ELb1ELb0ELb0ELb0EEENS1_36VarlenDynamicPersistentTileSchedulerILi64ELi64ELi256ELi32ELb0ELb0ELb1ELb0ELb1ELb1EEEEEEEEEvNT_6ParamsE)
        .other          _ZN7cutlass13device_kernelIN5flash11enable_sm90INS1_16FlashAttnFwdSm90INS1_25CollectiveMainloopFwdSm90ILi2EN4cute5tupleIJNS5_1CILi1EEES8_S8_EEENS6_IJNS7_ILi64EEESA_SA_EEELi512ENS_10bfloat16_tEfNS_4arch4Sm90ELb0ELb0ELb0ELb1ELb0ELb0ELb1ELb0ELb0ELb0ELb0ELb0EEENS1_21CollectiveEpilogueFwdINS6_IJSA_NS7_ILi512EEESA_EEES9_SC_SE_Li256ELb1ELb0ELb0ELb0EEENS1_36VarlenDynamicPersistentTileSchedulerILi64ELi64ELi256ELi32ELb0ELb0ELb1ELb0ELb1ELb1EEEEEEEEEvNT_6ParamsE,@"STO_CUDA_ENTRY STV_DEFAULT"
_ZN7cutlass13device_kernelIN5flash11enable_sm90INS1_16FlashAttnFwdSm90INS1_25CollectiveMainloopFwdSm90ILi2EN4cute5tupleIJNS5_1CILi1EEES8_S8_EEENS6_IJNS7_ILi64EEESA_SA_EEELi512ENS_10bfloat16_tEfNS_4arch4Sm90ELb0ELb0ELb0ELb1ELb0ELb0ELb1ELb0ELb0ELb0ELb0ELb0EEENS1_21CollectiveEpilogueFwdINS6_IJSA_NS7_ILi512EEESA_EEES9_SC_SE_Li256ELb1ELb0ELb0ELb0EEENS1_36VarlenDynamicPersistentTileSchedulerILi64ELi64ELi256ELi32ELb0ELb0ELb1ELb0ELb1ELb1EEEEEEEEEvNT_6ParamsE:
        /* <DEDUP_REMOVED lines=22> */
[----:B0-----:R-:W-:Y:S01]  /*0160*/  NOP ;  /* 0x0000000000007918 */ /* 0x001fe20000000000 */
.L_x_766:
[----:B------:R-:W-:Y:S05]  /*0170*/  BSYNC B0 ;  /* 0x0000000000007941 */ /* 0x000fea0003800000 */
.L_x_765:
        /* <DEDUP_REMOVED lines=12> */
[----:B------:R-:W-:Y:S01]  /*0240*/  VOTEU.ANY UP2, P0 ;  /* 0x00000000003f7886 */ /* 0x000fe20000040100 */
        /* <DEDUP_REMOVED lines=8> */
[----:B-1----:R0:W1:Y:S01]  /*02d0*/  @UP0 SYNCS.EXCH.64 URZ, [UR8+0x38800], UR4 ;  /* 0x03880004083f05b2 */ /* 0x0020620008000100 */
[----:B------:R0:W2:Y:S05]  /*02e0*/  @UP1 SYNCS.EXCH.64 URZ, [UR8+0x38810], UR4 ;  /* 0x03881004083f15b2 */ /* 0x0000aa0008000100 */
[----:B------:R0:W3:Y:S02]  /*02f0*/  @UP2 SYNCS.EXCH.64 URZ, [UR8+0x38820], UR6 ;  /* 0x03882006083f25b2 */ /* 0x0000e40008000100 */
        /* <DEDUP_REMOVED lines=13> */
[----:B------:R0:W0:Y:S01]  /*03d0*/  SYNCS.EXCH.64 URZ, [UR6+0x38848], UR4 ;  /* 0x03884804063f75b2 */ /* 0x0000220008000100 */
[----:B------:R-:W-:Y:S01]  /*03e0*/  NOP ;  /* 0x0000000000007918 */ /* 0x000fe20000000000 */
.L_x_767:
        /* <DEDUP_REMOVED lines=22> */
.L_x_768:
        /* <DEDUP_REMOVED lines=18> */
.L_x_769:
        /* <DEDUP_REMOVED lines=22> */
.L_x_770:
        /* <DEDUP_REMOVED lines=22> */
.L_x_771:
[----:B------:R-:W-:Y:S01]  /*0930*/  ISETP.NE.AND P0, PT, R3, RZ, PT ;  /* 0x000000ff0300720c */ /* 0x000fe20003f05270 */
[----:B------:R-:W-:Y:S01]  /*0940*/  NOP ;  /* 0x0000000000007918 */ /* 0x000fe20000000000 */
[----:B01234-:R-:W-:Y:S11]  /*0950*/  BAR.SYNC.DEFER_BLOCKING 0x0 ;  /* 0x0000000000007b1d */ /* 0x01fff60000010000 */
[----:B------:R-:W-:Y:S05]  /*0960*/  @!P0 BRA `(.L_x_772) ;  /* 0x000000a800c48947 */ /* 0x000fea0003800000 */
.L_x_773:
        /* <DEDUP_REMOVED lines=22> */
[----:B------:R-:W-:Y:S01]  /*0ad0*/  UMOV UR36, URZ ;  /* 0x0000003f00247c82 */ /* 0x000fe20008000000 */
[----:B------:R-:W-:Y:S01]  /*0ae0*/  UMOV UR41, URZ ;  /* 0x0000003f00297c82 */ /* 0x000fe20008000000 */
[----:B------:R-:W-:-:S04]  /*0af0*/  SHF.R.S32.HI R0, RZ, 0x1f, R191 ;  /* 0x0000001fff007819 */ /* 0x000fc800000114bf */
[CC--:B------:R-:W-:Y:S02]  /*0b00*/  LEA.HI R2, R0.reuse, R191.reuse, RZ, 0x4 ;  /* 0x000000bf00027211 */ /* 0x0c0fe400078f20ff */
[----:B------:R-:W-:Y:S02]  /*0b10*/  LEA.HI R6, R0, R191, RZ, 0x5 ;  /* 0x000000bf00067211 */ /* 0x000fe400078f28ff */
[----:B------:R-:W-:Y:S02]  /*0b20*/  SHF.R.S32.HI R3, RZ, 0x4, R2 ;  /* 0x00000004ff037819 */ /* 0x000fe40000011402 */
[----:B------:R-:W-:Y:S02]  /*0b30*/  SHF.R.S32.HI R12, RZ, 0x5, R6 ;  /* 0x00000005ff0c7819 */ /* 0x000fe40000011406 */
[C---:B------:R-:W-:Y:S02]  /*0b40*/  LEA.HI R5, R2.reuse, R3, RZ, 0x1 ;  /* 0x0000000302057211 */ /* 0x040fe400078f08ff */
[----:B------:R-:W-:-:S02]  /*0b50*/  LOP3.LUT R2, R2, 0xfffffff0, RZ, 0xc0, !PT ;  /* 0xfffffff002027812 */ /* 0x000fc400078ec0ff */
[----:B------:R-:W-:Y:S02]  /*0b60*/  LOP3.LUT R8, R5, 0x1ffffffe, RZ, 0xc0, !PT ;  /* 0x1ffffffe05087812 */ /* 0x000fe400078ec0ff */
[----:B------:R-:W-:Y:S01]  /*0b70*/  SHF.R.S32.HI R5, RZ, 0x1f, R6 ;  /* 0x0000001fff057819 */ /* 0x000fe20000011406 */
[----:B------:R-:W-:Y:S01]  /*0b80*/  IMAD.IADD R6, R191, 0x1, -R2 ;  /* 0x00000001bf067824 */ /* 0x000fe200078e0a02 */
[----:B------:R-:W-:Y:S01]  /*0b90*/  LEA.HI R4, R0, R191, RZ, 0x7 ;  /* 0x000000bf00047211 */ /* 0x000fe200078f38ff */
[----:B------:R-:W-:Y:S01]  /*0ba0*/  IMAD.IADD R9, R3, 0x1, -R8 ;  /* 0x0000000103097824 */ /* 0x000fe200078e0a08 */
[----:B------:R-:W-:Y:S02]  /*0bb0*/  LEA.HI R5, R5, R12, RZ, 0x2 ;  /* 0x0000000c05057211 */ /* 0x000fe400078f10ff */
[----:B------:R-:W-:Y:S02]  /*0bc0*/  SHF.R.S32.HI R3, RZ, 0x1f, R6 ;  /* 0x0000001fff037819 */ /* 0x000fe40000011406 */
[----:B------:R-:W-:-:S02]  /*0bd0*/  SHF.R.S32.HI R189, RZ, 0x7, R4 ;  /* 0x00000007ffbd7819 */ /* 0x000fc40000011404 */
[----:B------:R-:W-:Y:S02]  /*0be0*/  LOP3.LUT R7, R5, 0x3ffffc, RZ, 0xc0, !PT ;  /* 0x003ffffc05077812 */ /* 0x000fe400078ec0ff */
[----:B------:R-:W-:Y:S01]  /*0bf0*/  LEA.HI R5, R3, R6, RZ, 0x3 ;  /* 0x0000000603057211 */ /* 0x000fe200078f18ff */
[----:B------:R-:W-:Y:S01]  /*0c00*/  IMAD R11, R189, 0x100, R6 ;  /* 0x00000100bd0b7824 */ /* 0x000fe200078e0206 */
[----:B------:R-:W-:Y:S02]  /*0c10*/  IADD3 R8, R12, -R7, RZ ;  /* 0x800000070c087210 */ /* 0x000fe40007ffe0ff */
[C---:B------:R-:W-:Y:S01]  /*0c20*/  LOP3.LUT R7, R5.reuse, 0xfffffff8, RZ, 0xc0, !PT ;  /* 0xfffffff805077812 */ /* 0x040fe200078ec0ff */
[----:B------:R-:W-:Y:S01]  /*0c30*/  IMAD.SHL.U32 R10, R5, 0x40, RZ ;  /* 0x00000040050a7824 */ /* 0x000fe200078e00ff */
[----:B------:R-:W-:Y:S01]  /*0c40*/  LOP3.LUT R2, R4, 0xffffff80, RZ, 0xc0, !PT ;  /* 0xffffff8004027812 */ /* 0x000fe200078ec0ff */
[----:B------:R-:W-:Y:S01]  /*0c50*/  IMAD R190, R8, 0x10, R11 ;  /* 0x0000001008be7824 */ /* 0x000fe200078e020b */
[----:B------:R-:W-:Y:S01]  /*0c60*/  SHF.L.U32 R9, R9, 0x3, RZ ;  /* 0x0000000309097819 */ /* 0x000fe200000006ff */
[----:B------:R-:W-:Y:S01]  /*0c70*/  IMAD.IADD R8, R6, 0x1, -R7 ;  /* 0x0000000106087824 */ /* 0x000fe200078e0a07 */
[----:B------:R-:W-:Y:S01]  /*0c80*/  LOP3.LUT R11, R10, 0x7ffffe00, RZ, 0xc0, !PT ;  /* 0x7ffffe000a0b7812 */ /* 0x000fe200078ec0ff */
[----:B------:R-:W-:Y:S01]  /*0c90*/  IMAD.IADD R2, R191, 0x1, -R2 ;  /* 0x00000001bf027824 */ /* 0x000fe200078e0a02 */
[----:B------:R-:W-:Y:S01]  /*0ca0*/  LEA.HI R0, R0, R191, RZ, 0x3 ;  /* 0x000000bf00007211 */ /* 0x000fe200078f18ff */
[C---:B------:R-:W-:Y:S01]  /*0cb0*/  IMAD.SHL.U32 R10, R8.reuse, 0x40, RZ ;  /* 0x00000040080a7824 */ /* 0x040fe200078e00ff */
[----:B------:R-:W-:Y:S01]  /*0cc0*/  R2P PR, R8, 0x6 ;  /* 0x0000000608007804 */ /* 0x000fe20000000000 */
[----:B------:R-:W-:Y:S01]  /*0cd0*/  IMAD.U32 R190, R190, 0x40, R9 ;  /* 0x00000040bebe7824 */ /* 0x000fe200078e0009 */
[----:B------:R-:W-:Y:S01]  /*0ce0*/  SHF.R.S32.HI R3, RZ, 0x1f, R2 ;  /* 0x0000001fff037819 */ /* 0x000fe20000011402 */
[----:B------:R-:W-:Y:S01]  /*0cf0*/  IMAD R11, R12, 0x400, R11 ;  /* 0x000004000c0b7824 */ /* 0x000fe200078e020b */
[----:B------:R-:W-:-:S02]  /*0d00*/  LOP3.LUT R10, R10, 0x1c0, RZ, 0xc0, !PT ;  /* 0x000001c00a0a7812 */ /* 0x000fc400078ec0ff */
[----:B------:R-:W-:Y:S02]  /*0d10*/  LEA.HI R5, R3, R2, RZ, 0x2 ;  /* 0x0000000203057211 */ /* 0x000fe400078f10ff */
[----:B------:R-:W-:Y:S02]  /*0d20*/  LOP3.LUT R9, R10, 0x8, R9, 0xf8, !PT ;  /* 0x000000080a097812 */ /* 0x000fe400078ef809 */
[--C-:B------:R-:W-:Y:S02]  /*0d30*/  SHF.R.S32.HI R6, RZ, 0x2, R5.reuse ;  /* 0x00000002ff067819 */ /* 0x100fe40000011405 */
[----:B------:R-:W-:Y:S02]  /*0d40*/  SHF.R.S32.HI R7, RZ, 0x1f, R5 ;  /* 0x0000001fff077819 */ /* 0x000fe40000011405 */
[----:B------:R-:W-:Y:S02]  /*0d50*/  SHF.R.U32.HI R10, RZ, 0x3, R10 ;  /* 0x00000003ff0a7819 */ /* 0x000fe4000001160a */
[----:B------:R-:W-:-:S02]  /*0d60*/  LEA.HI R7, R7, R6, RZ, 0x3 ;  /* 0x0000000607077211 */ /* 0x000fc400078f18ff */
[----:B------:R-:W-:Y:S02]  /*0d70*/  LOP3.LUT R10, R9, R10, RZ, 0x3c, !PT ;  /* 0x0000000a090a7212 */ /* 0x000fe400078e3cff */
[----:B------:R-:W-:Y:S02]  /*0d80*/  LEA.HI R3, R3, R2, RZ, 0x5 ;  /* 0x0000000203037211 */ /* 0x000fe400078f28ff */
[----:B------:R-:W-:Y:S01]  /*0d90*/  LOP3.LUT R7, R7, 0xfffffff8, RZ, 0xc0, !PT ;  /* 0xfffffff807077812 */ /* 0x000fe200078ec0ff */
[----:B------:R-:W-:Y:S01]  /*0da0*/  IMAD.IADD R10, R11, 0x1, R10 ;  /* 0x000000010b0a7824 */ /* 0x000fe200078e020a */
[----:B------:R-:W-:Y:S02]  /*0db0*/  SHF.R.S32.HI R3, RZ, 0x5, R3 ;  /* 0x00000005ff037819 */ /* 0x000fe40000011403 */
[----:B------:R-:W-:Y:S01]  /*0dc0*/  LEA.HI R4, R4, R189, RZ, 0x1 ;  /* 0x000000bd04047211 */ /* 0x000fe200078f08ff */
[----:B------:R-:W-:Y:S01]  /*0dd0*/  IMAD.IADD R6, R6, 0x1, -R7 ;  /* 0x0000000106067824 */ /* 0x000fe200078e0a07 */
[----:B------:R-:W-:Y:S01]  /*0de0*/  LEA R184, R10, UR37, 0x1 ;  /* 0x000000250ab87c11 */ /* 0x000fe2000f8e08ff */
[----:B------:R-:W-:Y:S01]  /*0df0*/  IMAD.MOV.U32 R7, RZ, RZ, R15 ;  /* 0x000000ffff077224 */ /* 0x000fe200078e000f */
[----:B------:R-:W-:Y:S01]  /*0e00*/  LOP3.LUT R5, R5, 0x7ffffffc, RZ, 0xc0, !PT ;  /* 0x7ffffffc05057812 */ /* 0x000fe200078ec0ff */
[----:B------:R-:W-:Y:S01]  /*0e10*/  IMAD R17, R3, 0x10, R6 ;  /* 0x0000001003117824 */ /* 0x000fe200078e0206 */
        /* <DEDUP_REMOVED lines=8> */
[----:B------:R-:W-:Y:S01]  /*0ea0*/  MOV R5, R13 ;  /* 0x0000000d00057202 */ /* 0x000fe20000000f00 */
[C---:B------:R-:W-:Y:S01]  /*0eb0*/  @P1 VIADD R185, R187.reuse, 0xffffffe0 ;  /* 0xffffffe0bbb91836 */ /* 0x040fe20000000000 */
[----:B------:R-:W-:Y:S01]  /*0ec0*/  IADD3 R187, R187, R186, RZ ;  /* 0x000000babbbb7210 */ /* 0x000fe20007ffe0ff */
[----:B------:R-:W-:Y:S01]  /*0ed0*/  IMAD.MOV.U32 R2, RZ, RZ, RZ ;  /* 0x000000ffff027224 */ /* 0x000fe200078e00ff */
[----:B------:R-:W-:Y:S01]  /*0ee0*/  SHF.R.S32.HI R18, RZ, 0x3, R0 ;  /* 0x00000003ff127819 */ /* 0x000fe20000011400 */
[----:B------:R-:W-:-:S02]  /*0ef0*/  IMAD.SHL.U32 R16, R6, 0x8, RZ ;  /* 0x0000000806107824 */ /* 0x000fc400078e00ff */
[----:B------:R-:W-:Y:S02]  /*0f00*/  IMAD.SHL.U32 R23, R4, 0x100, RZ ;  /* 0x0000010004177824 */ /* 0x000fe400078e00ff */
[----:B------:R-:W-:Y:S02]  /*0f10*/  IMAD.SHL.U32 R22, R22, 0x2, RZ ;  /* 0x0000000216167824 */ /* 0x000fe400078e00ff */
[----:B------:R-:W-:-:S07]  /*0f20*/  IMAD.IADD R186, R186, 0x1, R185 ;  /* 0x00000001baba7824 */ /* 0x000fce00078e02b9 */
.L_x_812:
[----:B0-2---:R-:W0:Y:S01]  /*0f30*/  LDC.64 R8, c[0x0][0xd60] ;  /* 0x00035800ff087b82 */ /* 0x005e220000000a00 */
[----:B------:R-:W-:Y:S01]  /*0f40*/  ULDC.64 UR10, c[0x0][0x208] ;  /* 0x00008200000a7ab9 */ /* 0x000fe20000000a00 */
        /* <DEDUP_REMOVED lines=8> */
[----:B------:R-:W-:Y:S01]  /*0fd0*/  PLOP3.LUT P0, PT, PT, PT, UP0, 0x80, 0x0 ;  /* 0x000000000000781c */ /* 0x000fe20003f0f008 */
[----:B------:R-:W-:Y:S01]  /*0fe0*/  UMOV UR39, UR5 ;  /* 0x0000000500277c82 */ /* 0x000fe20008000000 */
        /* <DEDUP_REMOVED lines=22> */
[----:B-1-3--:R-:W-:Y:S05]  /*1150*/  @P0 BRA `(.L_x_774) ;  /* 0x0000000000300947 */ /* 0x00afea0003800000 */
[----:B------:R-:W-:Y:S02]  /*1160*/  ULDC.64 UR4, c[0x0][0xb00] ;  /* 0x0002c00000047ab9 */ /* 0x000fe40000000a00 */
[----:B------:R-:W-:-:S04]  /*1170*/  ISETP.NE.U32.AND P0, PT, RZ, UR4, PT ;  /* 0x00000004ff007c0c */ /* 0x000fc8000bf05070 */
[----:B------:R-:W-:-:S13]  /*1180*/  ISETP.NE.AND.EX P0, PT, RZ, UR5, PT, P0 ;  /* 0x00000005ff007c0c */ /* 0x000fda000bf05300 */
[----:B------:R-:W-:Y:S05]  /*1190*/  @!P0 BRA `(.L_x_774) ;  /* 0x0000000000208947 */ /* 0x000fea0003800000 */
[----:B------:R-:W-:Y:S01]  /*11a0*/  ULDC.64 UR4, c[0x0][0xb00] ;  /* 0x0002c00000047ab9 */ /* 0x000fe20000000a00 */
[----:B------:R-:W-:Y:S01]  /*11b0*/  ULDC.64 UR6, c[0x0][0x208] ;  /* 0x0000820000067ab9 */ /* 0x000fe20000000a00 */
[----:B------:R-:W-:-:S06]  /*11c0*/  UIMAD.WIDE UR4, UR38, 0x4, UR4 ;  /* 0x00000004260478a5 */ /* 0x000fcc000f8e0204 */
[----:B0-----:R-:W-:Y:S02]  /*11d0*/  IMAD.U32 R6, RZ, RZ, UR4 ;  /* 0x00000004ff067e24 */ /* 0x001fe4000f8e00ff */
[----:B------:R-:W-:-:S05]  /*11e0*/  IMAD.U32 R7, RZ, RZ, UR5 ;  /* 0x00000005ff077e24 */ /* 0x000fca000f8e00ff */
[----:B-----5:R-:W2:Y:S04]  /*11f0*/  LDG.E R152, desc[UR6][R6.64] ;  /* 0x0000000606987981 */ /* 0x020ea8000c1e1900 */
[----:B------:R-:W2:Y:S02]  /*1200*/  LDG.E R9, desc[UR6][R6.64+0x4] ;  /* 0x0000040606097981 */ /* 0x000ea4000c1e1900 */
[----:B--2---:R-:W-:-:S07]  /*1210*/  IMAD.IADD R152, R9, 0x1, -R152 ;  /* 0x0000000109987824 */ /* 0x004fce00078e0a98 */
.L_x_774:
[----:B------:R-:W2:Y:S01]  /*1220*/  LDL R4, [R1] ;  /* 0x0000000001047983 */ /* 0x000ea20000100800 */
[----:B-----5:R-:W-:Y:S01]  /*1230*/  IMAD.IADD R152, R152, 0x1, -R3 ;  /* 0x0000000198987824 */ /* 0x020fe200078e0a03 */
[----:B------:R-:W-:Y:S01]  /*1240*/  CS2R R150, SRZ ;  /* 0x0000000000967805 */ /* 0x000fe2000001ff00 */
[----:B------:R-:W-:Y:S01]  /*1250*/  IMAD.MOV.U32 R188, RZ, RZ, R5 ;  /* 0x000000ffffbc7224 */ /* 0x000fe200078e0005 */
[----:B------:R-:W-:Y:S01]  /*1260*/  CS2R R148, SRZ ;  /* 0x0000000000947805 */ /* 0x000fe2000001ff00 */
[----:B------:R-:W-:Y:S01]  /*1270*/  IMAD.MOV.U32 R176, RZ, RZ, RZ ;  /* 0x000000ffffb07224 */ /* 0x000fe200078e00ff */
[----:B------:R-:W-:Y:S01]  /*1280*/  IADD3 R0, R152, 0x3f, RZ ;  /* 0x0000003f98007810 */ /* 0x000fe20007ffe0ff */
[----:B------:R-:W-:Y:S01]  /*1290*/  IMAD.MOV.U32 R175, RZ, RZ, RZ ;  /* 0x000000ffffaf7224 */ /* 0x000fe200078e00ff */
[----:B------:R-:W-:Y:S02]  /*12a0*/  CS2R R144, SRZ ;  /* 0x0000000000907805 */ /* 0x000fe4000001ff00 */
[----:B------:R-:W-:-:S02]  /*12b0*/  CS2R R142, SRZ ;  /* 0x00000000008e7805 */ /* 0x000fc4000001ff00 */
[----:B------:R-:W-:Y:S02]  /*12c0*/  SHF.R.S32.HI R3, RZ, 0x1f, R0 ;  /* 0x0000001fff037819 */ /* 0x000fe40000011400 */
[----:B------:R-:W-:Y:S02]  /*12d0*/  CS2R R140, SRZ ;  /* 0x00000000008c7805 */ /* 0x000fe4000001ff00 */
[----:B------:R-:W-:Y:S02]  /*12e0*/  CS2R R138, SRZ ;  /* 0x00000000008a7805 */ /* 0x000fe4000001ff00 */
[----:B------:R-:W-:Y:S02]  /*12f0*/  CS2R R136, SRZ ;  /* 0x0000000000887805 */ /* 0x000fe4000001ff00 */
[----:B------:R-:W-:Y:S01]  /*1300*/  LEA.HI R174, R3, R0, RZ, 0x6 ;  /* 0x0000000003ae7211 */ /* 0x000fe200078f30ff */
[----:B------:R-:W-:Y:S01]  /*1310*/  IMAD.MOV.U32 R3, RZ, RZ, RZ ;  /* 0x000000ffff037224 */ /* 0x000fe200078e00ff */
        /* <DEDUP_REMOVED lines=23> */
[----:B------:R-:W-:Y:S02]  /*1490*/  MOV R153, RZ ;  /* 0x000000ff00997202 */ /* 0x000fe40000000f00 */
        /* <DEDUP_REMOVED lines=33> */
[----:B0-----:R-:W-:-:S02]  /*16b0*/  CS2R R8, SRZ ;  /* 0x0000000000087805 */ /* 0x001fc4000001ff00 */
[----:B------:R-:W-:Y:S02]  /*16c0*/  SHF.R.S32.HI R174, RZ, 0x6, R174 ;  /* 0x00000006ffae7819 */ /* 0x000fe400000114ae */
[----:B--2---:R-:W-:-:S13]  /*16d0*/  ISETP.NE.AND P0, PT, R4, 0x1, PT ;  /* 0x000000010400780c */ /* 0x004fda0003f05270 */
[----:B------:R-:W-:Y:S05]  /*16e0*/  @!P0 BRA `(.L_x_775) ;  /* 0x0000001400d48947 */ /* 0x000fea0003800000 */
[----:B------:R-:W-:Y:S02]  /*16f0*/  ISETP.GE.AND P1, PT, R152, 0x1, PT ;  /* 0x000000019800780c */ /* 0x000fe40003f26270 */
[----:B------:R-:W-:-:S11]  /*1700*/  PLOP3.LUT P0, PT, PT, PT, PT, 0x80, 0x0 ;  /* 0x000000000000781c */ /* 0x000fd60003f0f070 */
[----:B------:R-:W-:Y:S05]  /*1710*/  @!P1 BRA `(.L_x_776) ;  /* 0x0000007000f09947 */ /* 0x000fea0003800000 */
[----:B------:R-:W0:Y:S01]  /*1720*/  SHFL.IDX PT, R4, R189, RZ, 0x1f ;  /* 0x00001fffbd047589 */ /* 0x000e2200000e0000 */
[----:B------:R-:W-:Y:S01]  /*1730*/  UMOV UR7, 0x40000040 ;  /* 0x4000004000077882 */ /* 0x000fe20000000000 */
[----:B------:R-:W-:Y:S01]  /*1740*/  UMOV UR9, 0x40000040 ;  /* 0x4000004000097882 */ /* 0x000fe20000000000 */
[----:B------:R-:W-:Y:S01]  /*1750*/  UMOV UR11, 0x40000040 ;  /* 0x40000040000b7882 */ /* 0x000fe20000000000 */
[----:B------:R-:W-:Y:S01]  /*1760*/  BAR.SYNC.DEFER_BLOCKING 0xe, 0x100 ;  /* 0x0384000000007b1d */ /* 0x000fe20000010000 */
[----:B------:R-:W-:-:S05]  /*1770*/  ISETP.GE.AND P0, PT, R152, 0x41, PT ;  /* 0x000000419800780c */ /* 0x000fca0003f06270 */
[----:B------:R-:W-:Y:S01]  /*1780*/  UMOV UR13, 0x40000040 ;  /* 0x40000040000d7882 */ /* 0x000fe20000000000 */
[----:B------:R-:W-:Y:S01]  /*1790*/  UMOV UR15, 0x40000040 ;  /* 0x40000040000f7882 */ /* 0x000fe20000000000 */
[----:B------:R-:W-:Y:S01]  /*17a0*/  UMOV UR17, 0x40000040 ;  /* 0x4000004000117882 */ /* 0x000fe20000000000 */
[----:B------:R-:W-:Y:S01]  /*17b0*/  UMOV UR19, 0x40000040 ;  /* 0x4000004000137882 */ /* 0x000fe20000000000 */
[----:B------:R-:W1:Y:S01]  /*17c0*/  S2R R6, SR_TID.X ;  /* 0x0000000000067919 */ /* 0x000e620000002100 */
[----:B0-----:R-:W-:Y:S01]  /*17d0*/  R2UR UR4, R4 ;  /* 0x00000000040472ca */ /* 0x001fe200000e0000 */
[----:B------:R-:W-:Y:S01]  /*17e0*/  IMAD.U32 R4, RZ, RZ, UR36 ;  /* 0x00000024ff047e24 */ /* 0x000fe2000f8e00ff */
[----:B------:R-:W-:-:S11]  /*17f0*/  WARPGROUP.ARRIVE ;  /* 0x00000000000079c5 */ /* 0x000fd60000000000 */
[----:B------:R-:W-:-:S04]  /*1800*/  ULEA.HI UR5, UR4, UR4, URZ, 0x1 ;  /* 0x0000000404057291 */ /* 0x000fc8000f8f083f */
[----:B------:R-:W-:-:S04]  /*1810*/  ULOP3.LUT UR5, UR5, 0x1fffe, URZ, 0xc0, !UPT ;  /* 0x0001fffe05057892 */ /* 0x000fc8000f8ec03f */
[----:B------:R-:W-:Y:S01]  /*1820*/  UIADD3 UR5, UR4, -UR5, URZ ;  /* 0x8000000504057290 */ /* 0x000fe2000fffe03f */
[----:B-1----:R-:W-:Y:S01]  /*1830*/  LOP3.LUT R5, R6, 0x7f, RZ, 0xc0, !PT ;  /* 0x0000007f06057812 */ /* 0x002fe200078ec0ff */
[----:B------:R-:W-:Y:S02]  /*1840*/  UIADD3 UR4, UR37, 0x36400, URZ ;  /* 0x0003640025047890 */ /* 0x000fe4000fffe03f */
[----:B------:R-:W-:Y:S01]  /*1850*/  ULEA UR5, UR5, UR37, 0xf ;  /* 0x0000002505057291 */ /* 0x000fe2000f8e783f */
[----:B------:R-:W-:Y:S01]  /*1860*/  ISETP.NE.AND P1, PT, R5, RZ, PT ;  /* 0x000000ff0500720c */ /* 0x000fe20003f25270 */
[----:B------:R-:W-:Y:S02]  /*1870*/  USHF.R.U32.HI UR4, URZ, 0x4, UR4 ;  /* 0x000000043f047899 */ /* 0x000fe40008011604 */
[----:B------:R-:W-:Y:S02]  /*1880*/  UIADD3 UR5, UR5, 0x400, URZ ;  /* 0x0000040005057890 */ /* 0x000fe4000fffe03f */
[----:B------:R-:W-:-:S02]  /*1890*/  ULOP3.LUT UR4, UR4, 0x3fff, URZ, 0xc0, !UPT ;  /* 0x00003fff04047892 */ /* 0x000fc4000f8ec03f */
[----:B------:R-:W-:Y:S02]  /*18a0*/  USHF.R.U32.HI UR5, URZ, 0x4, UR5 ;  /* 0x000000043f057899 */ /* 0x000fe40008011605 */
[----:B------:R-:W-:Y:S02]  /*18b0*/  ULOP3.LUT UR4, UR4, 0x10000, URZ, 0xfc, !UPT ;  /* 0x0001000004047892 */ /* 0x000fe4000f8efc3f */
[----:B------:R-:W-:Y:S02]  /*18c0*/  ULOP3.LUT UR5, UR5, 0x3fff, URZ, 0xc0, !UPT ;  /* 0x00003fff05057892 */ /* 0x000fe4000f8ec03f */
[----:B------:R-:W-:Y:S01]  /*18d0*/  UIADD3 UR8, UR4, 0x2, URZ ;  /* 0x0000000204087890 */ /* 0x000fe2000fffe03f */
[----:B------:R-:W-:Y:S01]  /*18e0*/  @!P1 LEA R4, R4, UR37, 0x3 ;  /* 0x0000002504049c11 */ /* 0x000fe2000f8e18ff */
[----:B------:R-:W-:Y:S02]  /*18f0*/  ULOP3.LUT UR20, UR5, 0x2000000, URZ, 0xfc, !UPT ;  /* 0x0200000005147892 */ /* 0x000fe4000f8efc3f */
[----:B------:R-:W-:-:S02]  /*1900*/  UIADD3 UR12, UR4, 0x4, URZ ;  /* 0x00000004040c7890 */ /* 0x000fc4000fffe03f */
[----:B------:R-:W-:Y:S01]  /*1910*/  ULEA UR6, UR36, UR20, 0xc ;  /* 0x0000001424067291 */ /* 0x000fe2000f8e603f */
[----:B------:R-:W-:Y:S01]  /*1920*/  @!P1 VIADD R4, R4, 0x38860 ;  /* 0x0003886004049836 */ /* 0x000fe20000000000 */
[----:B------:R-:W-:Y:S01]  /*1930*/  UMOV UR5, 0x40000040 ;  /* 0x4000004000057882 */ /* 0x000fe20000000000 */
[----:B------:R-:W-:Y:S02]  /*1940*/  UIADD3 UR16, UR4, 0x6, URZ ;  /* 0x0000000604107890 */ /* 0x000fe4000fffe03f */
[----:B------:R-:W-:Y:S01]  /*1950*/  UIADD3 UR10, UR6, 0x80, URZ ;  /* 0x00000080060a7890 */ /* 0x000fe2000fffe03f */
[----:B------:R-:W-:Y:S01]  /*1960*/  @!P1 PRMT R4, RZ, 0x654, R4 ;  /* 0x00000654ff049816 */ /* 0x000fe20000000004 */
[----:B------:R-:W-:Y:S02]  /*1970*/  UIADD3 UR14, UR6, 0x100, URZ ;  /* 0x00000100060e7890 */ /* 0x000fe4000fffe03f */
[----:B------:R-:W-:Y:S01]  /*1980*/  HGMMA.64x256x16.F32.BF16 R24, gdesc[UR4].tnspB, RZ, !UPT, gsb0 ;  /* 0x43e00000041879f0 */ /* 0x000fe2000c0018ff */
[----:B------:R-:W-:-:S02]  /*1990*/  UIADD3 UR18, UR6, 0x180, URZ ;  /* 0x0000018006127890 */ /* 0x000fc4000fffe03f */
        /* <DEDUP_REMOVED lines=16> */
[----:B------:R-:W-:-:S07]  /*1aa0*/  VIADD R174, R174, 0xfffffffe ;  /* 0xfffffffeaeae7836 */ /* 0x000fce0000000000 */
.L_x_778:
[----:B------:R-:W-:Y:S01]  /*1ab0*/  BAR.SYNC.DEFER_BLOCKING 0xe, 0x100 ;  /* 0x0384000000007b1d */ /* 0x000fe20000010000 */
[----:B01----:R-:W-:Y:S01]  /*1ac0*/  IMAD.U32 R4, RZ, RZ, UR36 ;  /* 0x00000024ff047e24 */ /* 0x003fe2000f8e00ff */
[----:B------:R-:W-:Y:S01]  /*1ad0*/  UIADD3 UR36, UR36, 0x1, URZ ;  /* 0x0000000124247890 */ /* 0x000fe2000fffe03f */
[C---:B------:R-:W-:Y:S01]  /*1ae0*/  ISETP.GT.AND P0, PT, R174.reuse, RZ, PT ;  /* 0x000000ffae00720c */ /* 0x040fe20003f04270 */
[----:B------:R-:W-:Y:S02]  /*1af0*/  VIADD R174, R174, 0xffffffff ;  /* 0xffffffffaeae7836 */ /* 0x000fe40000000000 */
[----:B------:R-:W-:Y:S01]  /*1b00*/  LEA R4, R4, R17, 0x6 ;  /* 0x0000001104047211 */ /* 0x000fe200078e30ff */
[----:B------:R-:W-:Y:S01]  /*1b10*/  UISETP.NE.AND UP0, UPT, UR36, 0x2, UPT ;  /* 0x000000022400788c */ /* 0x000fe2000bf05270 */
[----:B------:R-:W-:Y:S02]  /*1b20*/  UMOV UR7, 0x40000040 ;  /* 0x4000004000077882 */ /* 0x000fe40000000000 */
[----:B------:R-:W-:Y:S01]  /*1b30*/  LEA R4, R4, UR37, 0x2 ;  /* 0x0000002504047c11 */ /* 0x000fe2000f8e10ff */
[----:B------:R-:W-:Y:S01]  /*1b40*/  USEL UR36, UR36, URZ, UP0 ;  /* 0x0000003f24247287 */ /* 0x000fe20008000000 */
[----:B------:R-:W-:Y:S01]  /*1b50*/  UMOV UR11, 0x40000040 ;  /* 0x40000040000b7882 */ /* 0x000fe20000000000 */
[----:B------:R-:W-:-:S02]  /*1b60*/  UMOV UR15, 0x40000040 ;  /* 0x40000040000f7882 */ /* 0x000fc40000000000 */
[----:B------:R-:W-:Y:S01]  /*1b70*/  ULEA UR6, UR36, UR20, 0xc ;  /* 0x0000001424067291 */ /* 0x000fe2000f8e603f */
[----:B------:R-:W-:-:S03]  /*1b80*/  UMOV UR19, 0x40000040 ;  /* 0x4000004000137882 */ /* 0x000fc60000000000 */
[----:B------:R-:W-:Y:S02]  /*1b90*/  UIADD3 UR10, UR6, 0x80, URZ ;  /* 0x00000080060a7890 */ /* 0x000fe4000fffe03f */
[----:B------:R-:W-:Y:S02]  /*1ba0*/  UIADD3 UR14, UR6, 0x100, URZ ;  /* 0x00000100060e7890 */ /* 0x000fe4000fffe03f */
[----:B------:R-:W-:Y:S01]  /*1bb0*/  UIADD3 UR18, UR6, 0x180, URZ ;  /* 0x0000018006127890 */ /* 0x000fe2000fffe03f */
[----:B------:R-:W0:Y:S04]  /*1bc0*/  LDS R5, [R4+0x38400] ;  /* 0x0384000004057984 */ /* 0x000e280000000800 */
[----:B------:R1:W2:Y:S02]  /*1bd0*/  LDS R6, [R4+0x38420] ;  /* 0x0384200004067984 */ /* 0x0002a40000000800 */
[----:B-1----:R-:W-:-:S05]  /*1be0*/  IMAD.U32 R4, RZ, RZ, UR36 ;  /* 0x00000024ff047e24 */ /* 0x002fca000f8e00ff */
[----:B------:R-:W-:-:S05]  /*1bf0*/  @!P1 LEA R4, R4, UR37, 0x3 ;  /* 0x0000002504049c11 */ /* 0x000fca000f8e18ff */
[----:B------:R-:W-:-:S05]  /*1c00*/  @!P1 VIADD R4, R4, 0x38860 ;  /* 0x0003886004049836 */ /* 0x000fca0000000000 */
[----:B------:R-:W-:Y:S01]  /*1c10*/  @!P1 PRMT R4, RZ, 0x654, R4 ;  /* 0x00000654ff049816 */ /* 0x000fe20000000004 */
        /* <DEDUP_REMOVED lines=127> */
[----:B------:R-:W-:-:S06]  /*2410*/  FMUL.FTZ R151, R151, R6 ;  /* 0x0000000697977220 */ /* 0x000fcc0000410000 */
[----:B------:R-:W-:-:S06]  /*2420*/  WARPGROUP.ARRIVE ;  /* 0x00000000000079c5 */ /* 0x000fcc0000000000 */
[----:B------:R-:W-:Y:S01]  /*2430*/  HGMMA.64x256x16.F32.BF16 R24, gdesc[UR4].tnspB, R24, gsb0 ;  /* 0x43e00000041879f0 */ /* 0x000fe20008001818 */
[----:B------:R-:W-:-:S06]  /*2440*/  USEL UR6, URZ, 0x1, UP0 ;  /* 0x000000013f067887 */ /* 0x000fcc0008000000 */
[----:B------:R-:W-:Y:S01]  /*2450*/  LOP3.LUT R2, R2, UR6, RZ, 0x3c, !PT ;  /* 0x0000000602027c12 */ /* 0x000fe2000f8e3cff */
[----:B------:R-:W-:Y:S02]  /*2460*/  WARPGROUP.DEPBAR.LE gsb0, 0x0 ;  /* 0x00008000000079c5 */ /* 0x000fe40000010000 */
[----:B------:R-:W-:-:S15]  /*2470*/  WARPGROUP.ARRIVE ;  /* 0x00000000000079c5 */ /* 0x000fde0000000000 */
[----:B------:R-:W-:-:S03]  /*2480*/  NOP ;  /* 0x0000000000007918 */ /* 0x000fc60000000000 */
        /* <DEDUP_REMOVED lines=13> */
.L_x_777:
[----:B------:R-:W-:Y:S01]  /*2560*/  BAR.SYNC.DEFER_BLOCKING 0xe, 0x100 ;  /* 0x0384000000007b1d */ /* 0x000fe20000010000 */
[----:B01----:R-:W-:Y:S01]  /*2570*/  IMAD.U32 R4, RZ, RZ, UR36 ;  /* 0x00000024ff047e24 */ /* 0x003fe2000f8e00ff */
[----:B------:R-:W-:Y:S01]  /*2580*/  UIADD3 UR36, UR36, 0x1, URZ ;  /* 0x0000000124247890 */ /* 0x000fe2000fffe03f */
[----:B------:R-:W-:Y:S02]  /*2590*/  PLOP3.LUT P0, PT, PT, PT, PT, 0x8, 0x0 ;  /* 0x000000000000781c */ /* 0x000fe40003f0e170 */
[----:B------:R-:W-:Y:S01]  /*25a0*/  IMAD R4, R4, 0x40, R17 ;  /* 0x0000004004047824 */ /* 0x000fe200078e0211 */
[----:B------:R-:W-:-:S04]  /*25b0*/  UISETP.NE.AND UP0, UPT, UR36, 0x2, UPT ;  /* 0x000000022400788c */ /* 0x000fc8000bf05270 */
[----:B------:R-:W-:Y:S01]  /*25c0*/  LEA R6, R4, UR37, 0x2 ;  /* 0x0000002504067c11 */ /* 0x000fe2000f8e10ff */
[----:B------:R-:W-:Y:S02]  /*25d0*/  USEL UR4, URZ, 0x1, UP0 ;  /* 0x000000013f047887 */ /* 0x000fe40008000000 */
[----:B------:R-:W-:-:S04]  /*25e0*/  USEL UR36, UR36, URZ, UP0 ;  /* 0x0000003f24247287 */ /* 0x000fc80008000000 */
[----:B------:R-:W-:Y:S01]  /*25f0*/  LOP3.LUT R2, R2, UR4, RZ, 0x3c, !PT ;  /* 0x0000000402027c12 */ /* 0x000fe2000f8e3cff */
[----:B------:R-:W0:Y:S04]  /*2600*/  LDS R5, [R6+0x38400] ;  /* 0x0384000006057984 */ /* 0x000e280000000800 */
[----:B------:R-:W1:Y:S01]  /*2610*/  LDS R4, [R6+0x38420] ;  /* 0x0384200006047984 */ /* 0x000e620000000800 */
[-C--:B0-----:R-:W-:Y:S01]  /*2620*/  FMUL.FTZ R14, R40, R5.reuse ;  /* 0x00000005280e7220 */ /* 0x081fe20000410000 */
[-C--:B------:R-:W-:Y:S01]  /*2630*/  FMUL.FTZ R169, R24, R5.reuse ;  /* 0x0000000518a97220 */ /* 0x080fe20000410000 */
[-C--:B------:R-:W-:Y:S01]  /*2640*/  FMUL.FTZ R8, R25, R5.reuse ;  /* 0x0000000519087220 */ /* 0x080fe20000410000 */
[-C--:B------:R-:W-:Y:S01]  /*2650*/  FMUL.FTZ R20, R28, R5.reuse ;  /* 0x000000051c147220 */ /* 0x080fe20000410000 */
        /* <DEDUP_REMOVED lines=126> */
.L_x_775:
        /* <DEDUP_REMOVED lines=19> */
[----:B------:R-:W-:Y:S01]  /*2f70*/  MOV R4, UR4 ;  /* 0x0000000400047c02 */ /* 0x000fe20008000f00 */
        /* <DEDUP_REMOVED lines=11> */
[----:B-1----:R-:W-:Y:S05]  /*3030*/  CALL.ABS.NOINC R14 ;  /* 0x000000000e007343 */ /* 0x002fea0003c00000 */
.L_x_779:
[----:B------:R-:W2:Y:S01]  /*3040*/  LDL R20, [R1] ;  /* 0x0000000001147983 */ /* 0x000ea20000100800 */
[----:B------:R-:W-:-:S04]  /*3050*/  ULEA.HI UR4, UR41, UR41, URZ, 0x1 ;  /* 0x0000002929047291 */ /* 0x000fc8000f8f083f */
[----:B------:R-:W-:-:S04]  /*3060*/  ULOP3.LUT UR4, UR4, 0xfffffffe, URZ, 0xc0, !UPT ;  /* 0xfffffffe04047892 */ /* 0x000fc8000f8ec03f */
[----:B------:R-:W-:-:S06]  /*3070*/  UIADD3 UR4, UR41, -UR4, URZ ;  /* 0x8000000429047290 */ /* 0x000fcc000fffe03f */
[----:B------:R-:W-:-:S05]  /*3080*/  IMAD.U32 R4, RZ, RZ, UR4 ;  /* 0x00000004ff047e24 */ /* 0x000fca000f8e00ff */
[----:B------:R-:W-:-:S04]  /*3090*/  SHF.L.U32 R4, R4, 0x1f, RZ ;  /* 0x0000001f04047819 */ /* 0x000fc800000006ff */
[----:B------:R-:W0:Y:S01]  /*30a0*/  SYNCS.PHASECHK.TRANS64.TRYWAIT P1, [UR37+0x38800], R4 ;  /* 0x03880004ff0075a7 */ /* 0x000e220008020165 */
[----:B--2---:R-:W-:Y:S01]  /*30b0*/  ISETP.NE.AND P0, PT, R20, RZ, PT ;  /* 0x000000ff1400720c */ /* 0x004fe20003f05270 */
[----:B0-----:R-:W-:-:S12]  /*30c0*/  @!P1 BRA `(.L_x_780) ;  /* 0x000000d4001c9947 */ /* 0x001fd80003800000 */
.L_x_894:
[----:B------:R-:W-:Y:S05]  /*30d0*/  @P0 BRA `(.L_x_781) ;  /* 0x0000000000040947 */ /* 0x000fea0003800000 */
[----:B------:R-:W-:Y:S01]  /*30e0*/  BPT.TRAP 0x1 ;  /* 0x000000040000795c */ /* 0x000fe20000300000 */
.L_x_781:
[----:B0-----:R-:W-:Y:S01]  /*30f0*/  IMAD.U32 R3, RZ, RZ, UR36 ;  /* 0x00000024ff037e24 */ /* 0x001fe2000f8e00ff */
[----:B------:R-:W-:-:S04]  /*3100*/  SHF.L.U32 R6, R2, 0x1f, RZ ;  /* 0x0000001f02067819 */ /* 0x000fc800000006ff */
[----:B------:R-:W-:-:S04]  /*3110*/  LEA R3, R3, UR37, 0x3 ;  /* 0x0000002503037c11 */ /* 0x000fc8000f8e18ff */
[----:B------:R0:W1:Y:S01]  /*3120*/  SYNCS.PHASECHK.TRANS64.TRYWAIT P1, [R3+URZ+0x38830], R6 ;  /* 0x03883006030075a7 */ /* 0x000062000802017f */
[----:B------:R-:W-:Y:S05]  /*3130*/  @P0 BRA `(.L_x_782) ;  /* 0x0000000000040947 */ /* 0x000fea0003800000 */
[----:B------:R-:W-:Y:S01]  /*3140*/  BPT.TRAP 0x1 ;  /* 0x000000040000795c */ /* 0x000fe20000300000 */
.L_x_782:
[----:B-1----:R-:W-:Y:S05]  /*3150*/  @P1 BRA `(.L_x_783) ;  /* 0x0000000000081947 */ /* 0x002fea0003800000 */
[----:B------:R-:W1:Y:S02]  /*3160*/  SYNCS.PHASECHK.TRANS64.TRYWAIT P1, [R3+URZ+0x38830], R6 ;  /* 0x03883006030075a7 */ /* 0x000e64000802017f */
[----:B-1----:R-:W-:Y:S05]  /*3170*/  @!P1 BRA `(.L_x_784) ;  /* 0x000000d400089947 */ /* 0x002fea0003800000 */
.L_x_783:
[----:B------:R-:W-:-:S04]  /*3180*/  UIADD3 UR4, UR37, 0x22400, URZ ;  /* 0x0002240025047890 */ /* 0x000fc8000fffe03f */
[----:B------:R-:W-:-:S04]  /*3190*/  USHF.R.U32.HI UR4, URZ, 0x4, UR4 ;  /* 0x000000043f047899 */ /* 0x000fc80008011604 */
[----:B------:R-:W-:-:S06]  /*31a0*/  ULOP3.LUT UR4, UR4, 0x3fff, URZ, 0xc0, !UPT ;  /* 0x00003fff04047892 */ /* 0x000fcc000f8ec03f */
[----:B------:R-:W-:Y:S01]  /*31b0*/  IMAD.U32 R0, RZ, RZ, UR4 ;  /* 0x00000004ff007e24 */ /* 0x000fe2000f8e00ff */
[----:B------:R-:W-:Y:S05]  /*31c0*/  WARPSYNC.ALL ;  /* 0x0000000000007948 */ /* 0x000fea0003800000 */
[----:B------:R-:W-:-:S04]  /*31d0*/  LOP3.LUT R0, R0, 0x10000, RZ, 0xfc, !PT ;  /* 0x0001000000007812 */ /* 0x000fc800078efcff */
        /* <DEDUP_REMOVED lines=10> */
[----:B------:R-:W-:-:S02]  /*3280*/  UMOV UR17, 0x40000040 ;  /* 0x4000004000117882 */ /* 0x000fc40000000000 */
[----:B------:R-:W-:Y:S02]  /*3290*/  ULEA UR6, UR36, UR6, 0x9 ;  /* 0x0000000624067291 */ /* 0x000fe4000f8e483f */
[----:B------:R-:W-:Y:S02]  /*32a0*/  ULOP3.LUT UR4, UR4, 0x10000, URZ, 0xfc, !UPT ;  /* 0x0001000004047892 */ /* 0x000fe4000f8efc3f */
[----:B------:R-:W-:Y:S02]  /*32b0*/  UIADD3 UR14, UR6, 0x2, URZ ;  /* 0x00000002060e7890 */ /* 0x000fe4000fffe03f */
[----:B------:R-:W-:Y:S02]  /*32c0*/  UIADD3 UR12, UR4, 0x2, URZ ;  /* 0x00000002040c7890 */ /* 0x000fe4000fffe03f */
[----:B------:R-:W-:Y:S02]  /*32d0*/  UIADD3 UR18, UR6, 0x4, URZ ;  /* 0x0000000406127890 */ /* 0x000fe4000fffe03f */
[----:B------:R-:W-:-:S02]  /*32e0*/  UIADD3 UR16, UR4, 0x4, URZ ;  /* 0x0000000404107890 */ /* 0x000fc4000fffe03f */
[----:B------:R-:W-:Y:S01]  /*32f0*/  HGMMA.64x64x16.F32.BF16 R24, gdesc[UR4], RZ, !UPT, gsb0 ;  /* 0x00e00000041879f0 */ /* 0x000fe2000c0018ff */
[----:B------:R-:W-:Y:S02]  /*3300*/  UIADD3 UR22, UR6, 0x6, URZ ;  /* 0x0000000606167890 */ /* 0x000fe4000fffe03f */
[----:B------:R-:W-:Y:S01]  /*3310*/  UIADD3 UR20, UR4, 0x6, URZ ;  /* 0x0000000604147890 */ /* 0x000fe2000fffe03f */
[----:B------:R-:W-:Y:S01]  /*3320*/  UMOV UR23, 0x40000040 ;  /* 0x4000004000177882 */ /* 0x000fe20000000000 */
        /* <DEDUP_REMOVED lines=11> */
[----:B------:R-:W2:Y:S02]  /*33e0*/  SYNCS.PHASECHK.TRANS64.TRYWAIT P1, [UR37+0x38810], R4 ;  /* 0x03881004ff0075a7 */ /* 0x000ea40008020165 */
[----:B--2---:R-:W-:Y:S05]  /*33f0*/  @!P1 BRA `(.L_x_785) ;  /* 0x000000d0007c9947 */ /* 0x004fea0003800000 */
.L_x_895:
[----:B------:R-:W-:Y:S05]  /*3400*/  @P0 BRA `(.L_x_786) ;  /* 0x0000000000040947 */ /* 0x000fea0003800000 */
[----:B------:R-:W-:Y:S01]  /*3410*/  BPT.TRAP 0x1 ;  /* 0x000000040000795c */ /* 0x000fe20000300000 */
.L_x_786:
[----:B------:R3:W4:Y:S01]  /*3420*/  SYNCS.PHASECHK.TRANS64.TRYWAIT P1, [R3+URZ+0x38850], R6 ;  /* 0x03885006030075a7 */ /* 0x000722000802017f */
[----:B------:R-:W-:Y:S05]  /*3430*/  @P0 BRA `(.L_x_787) ;  /* 0x0000000000040947 */ /* 0x000fea0003800000 */
[----:B------:R-:W-:Y:S01]  /*3440*/  BPT.TRAP 0x1 ;  /* 0x000000040000795c */ /* 0x000fe20000300000 */
.L_x_787:
[----:B----4-:R-:W-:Y:S05]  /*3450*/  @P1 BRA `(.L_x_788) ;  /* 0x0000000000081947 */ /* 0x010fea0003800000 */
[----:B------:R-:W4:Y:S02]  /*3460*/  SYNCS.PHASECHK.TRANS64.TRYWAIT P1, [R3+URZ+0x38850], R6 ;  /* 0x03885006030075a7 */ /* 0x000f24000802017f */
[----:B----4-:R-:W-:Y:S05]  /*3470*/  @!P1 BRA `(.L_x_789) ;  /* 0x000000d000749947 */ /* 0x010fea0003800000 */
.L_x_788:
[----:B------:R-:W-:Y:S01]  /*3480*/  UIADD3 UR4, UR37, 0x400, URZ ;  /* 0x0000040025047890 */ /* 0x000fe2000fffe03f */
[----:B------:R-:W-:Y:S01]  /*3490*/  WARPGROUP.ARRIVE ;  /* 0x00000000000079c5 */ /* 0x000fe20000000000 */
[----:B------:R-:W-:-:S05]  /*34a0*/  UIADD3 UR5, UR37, 0x26400, URZ ;  /* 0x0002640025057890 */ /* 0x000fca000fffe03f */
[----:B--2---:R-:W2:Y:S01]  /*34b0*/  S2R R4, SR_TID.X ;  /* 0x0000000000047919 */ /* 0x004ea20000002100 */
[----:B------:R-:W-:Y:S01]  /*34c0*/  USHF.R.U32.HI UR4, URZ, 0x4, UR4 ;  /* 0x000000043f047899 */ /* 0x000fe20008011604 */
[----:B------:R-:W-:Y:S01]  /*34d0*/  IMAD R5, R174, -0x40, R152 ;  /* 0xffffffc0ae057824 */ /* 0x000fe200078e0298 */
[----:B------:R-:W-:Y:S01]  /*34e0*/  USHF.R.U32.HI UR5, URZ, 0x4, UR5 ;  /* 0x000000043f057899 */ /* 0x000fe20008011605 */
[----:B------:R-:W5:Y:S01]  /*34f0*/  S2R R57, SR_TID.X ;  /* 0x0000000000397919 */ /* 0x000f620000002100 */
[----:B------:R-:W-:Y:S02]  /*3500*/  ULOP3.LUT UR4, UR4, 0x3fff, URZ, 0xc0, !UPT ;  /* 0x00003fff04047892 */ /* 0x000fe4000f8ec03f */
[----:B------:R-:W-:Y:S01]  /*3510*/  ULOP3.LUT UR5, UR5, 0x3fff, URZ, 0xc0, !UPT ;  /* 0x00003fff05057892 */ /* 0x000fe2000f8ec03f */
[----:B------:R-:W-:Y:S01]  /*3520*/  IADD3 R5, -R22, 0x40, R5 ;  /* 0x0000004016057810 */ /* 0x000fe20007ffe105 */
[----:B------:R-:W-:Y:S02]  /*3530*/  ULOP3.LUT UR4, UR4, 0x10000, URZ, 0xfc, !UPT ;  /* 0x0001000004047892 */ /* 0x000fe4000f8efc3f */
[----:B------:R-:W-:Y:S01]  /*3540*/  ULOP3.LUT UR5, UR5, 0x10000, URZ, 0xfc, !UPT ;  /* 0x0001000005057892 */ /* 0x000fe2000f8efc3f */
[C---:B------:R-:W-:Y:S01]  /*3550*/  ISETP.GT.AND P5, PT, R5.reuse, RZ, PT ;  /* 0x000000ff0500720c */ /* 0x040fe20003fa4270 */
[----:B------:R-:W-:Y:S01]  /*3560*/  ULEA UR6, UR36, UR4, 0xc ;  /* 0x0000000424067291 */ /* 0x000fe2000f8e603f */
[C---:B------:R-:W-:Y:S01]  /*3570*/  ISETP.GT.AND P4, PT, R5.reuse, 0x1, PT ;  /* 0x000000010500780c */ /* 0x040fe20003f84270 */
[----:B------:R-:W-:Y:S01]  /*3580*/  UMOV UR9, 0x40000040 ;  /* 0x4000004000097882 */ /* 0x000fe20000000000 */
[----:B------:R-:W-:Y:S01]  /*3590*/  UMOV UR11, 0x40000040 ;  /* 0x40000040000b7882 */ /* 0x000fe20000000000 */
[----:B------:R-:W-:Y:S01]  /*35a0*/  UIADD3 UR14, UR5, 0x800, URZ ;  /* 0x00000800050e7890 */ /* 0x000fe2000fffe03f */
[C---:B------:R-:W-:Y:S01]  /*35b0*/  ISETP.GT.AND P3, PT, R5.reuse, 0x8, PT ;  /* 0x000000080500780c */ /* 0x040fe20003f64270 */
[----:B------:R-:W-:Y:S01]  /*35c0*/  UMOV UR8, UR5 ;  /* 0x0000000500087c82 */ /* 0x000fe20008000000 */
[----:B------:R-:W-:Y:S01]  /*35d0*/  UMOV UR10, UR6 ;  /* 0x00000006000a7c82 */ /* 0x000fe20008000000 */
[----:B------:R-:W-:Y:S01]  /*35e0*/  UIADD3 UR15, UR6, 0x800, URZ ;  /* 0x00000800060f7890 */ /* 0x000fe2000fffe03f */
[----:B------:R-:W-:Y:S01]  /*35f0*/  HGMMA.64x64x16.F32.BF16 R24, gdesc[UR8], R24, gsb0 ;  /* 0x00e00000081879f0 */ /* 0x000fe20008001818 */
[----:B------:R-:W-:Y:S01]  /*3600*/  UIADD3 UR8, UR5, 0x2, URZ ;  /* 0x0000000205087890 */ /* 0x000fe2000fffe03f */
[C---:B------:R-:W-:Y:S01]  /*3610*/  ISETP.GT.AND P2, PT, R5.reuse, 0x9, PT ;  /* 0x000000090500780c */ /* 0x040fe20003f44270 */
[----:B------:R-:W-:Y:S01]  /*3620*/  UIADD3 UR10, UR6, 0x2, URZ ;  /* 0x00000002060a7890 */ /* 0x000fe2000fffe03f */
[C---:B------:R-:W-:Y:S01]  /*3630*/  ISETP.GT.AND P1, PT, R5.reuse, 0x10, PT ;  /* 0x000000100500780c */ /* 0x040fe20003f24270 */
[----:B------:R-:W-:Y:S01]  /*3640*/  UMOV UR9, 0x40000040 ;  /* 0x4000004000097882 */ /* 0x000fe20000000000 */
[----:B------:R-:W-:Y:S01]  /*3650*/  UMOV UR11, 0x40000040 ;  /* 0x40000040000b7882 */ /* 0x000fe20000000000 */
[----:B------:R-:W-:Y:S01]  /*3660*/  UMOV UR25, 0x40000040 ;  /* 0x4000004000197882 */ /* 0x000fe20000000000 */
[----:B------:R-:W-:Y:S01]  /*3670*/  UMOV UR27, 0x40000040 ;  /* 0x40000040001b7882 */ /* 0x000fe20000000000 */
[----:B------:R-:W-:-:S02]  /*3680*/  ISETP.GT.AND P6, PT, R5, 0x11, PT ;  /* 0x000000110500780c */ /* 0x000fc40003fc4270 */
[----:B--2---:R-:W-:Y:S02]  /*3690*/  SHF.R.U32.HI R4, RZ, 0x7, R4 ;  /* 0x00000007ff047819 */ /* 0x004fe40000011604 */
[----:B-----5:R-:W-:-:S04]  /*36a0*/  LOP3.LUT R57, R57, 0x7f, RZ, 0xc0, !PT ;  /* 0x0000007f39397812 */ /* 0x020fc800078ec0ff */
[----:B------:R-:W2:Y:S02]  /*36b0*/  SHFL.IDX PT, R4, R4, RZ, 0x1f ;  /* 0x00001fff04047589 */ /* 0x000ea400000e0000 */
[----:B--2---:R-:W-:-:S13]  /*36c0*/  R2UR UR7, R4 ;  /* 0x00000000040772ca */ /* 0x004fda00000e0000 */
[----:B------:R-:W-:-:S04]  /*36d0*/  UISETP.GT.AND UP0, UPT, UR7, 0x7f, UPT ;  /* 0x0000007f0700788c */ /* 0x000fc8000bf04270 */
[----:B------:R-:W-:Y:S01]  /*36e0*/  USEL UR7, URZ, 0x2, !UP0 ;  /* 0x000000023f077887 */ /* 0x000fe2000c000000 */
[----:B------:R-:W-:Y:S02]  /*36f0*/  WARPGROUP.DEPBAR.LE gsb0, 0x0 ;  /* 0x00008000000079c5 */ /* 0x000fe40000010000 */
[----:B------:R-:W-:-:S06]  /*3700*/  WARPGROUP.ARRIVE ;  /* 0x00000000000079c5 */ /* 0x000fcc0000000000 */
[----:B------:R-:W-:Y:S01]  /*3710*/  HGMMA.64x64x16.F32.BF16 R24, gdesc[UR8], R24, gsb0 ;  /* 0x00e00000081879f0 */ /* 0x000fe20008001818 */
[----:B------:R-:W-:Y:S02]  /*3720*/  UIADD3 UR8, UR5, 0x4, URZ ;  /* 0x0000000405087890 */ /* 0x000fe4000fffe03f */
[----:B------:R-:W-:Y:S01]  /*3730*/  UIADD3 UR10, UR6, 0x4, URZ ;  /* 0x00000004060a7890 */ /* 0x000fe2000fffe03f */
[----:B------:R-:W-:Y:S01]  /*3740*/  UMOV UR9, 0x40000040 ;  /* 0x4000004000097882 */ /* 0x000fe20000000000 */
[----:B------:R-:W-:Y:S01]  /*3750*/  UMOV UR11, 0x40000040 ;  /* 0x40000040000b7882 */ /* 0x000fe20000000000 */
        /* <DEDUP_REMOVED lines=94> */
[----:B------:R-:W-:Y:S02]  /*3d40*/  UIADD3 UR8, UR7, UR14, URZ ;  /* 0x0000000e07087290 */ /* 0x000fe4000fffe03f */
[----:B------:R-:W-:Y:S01]  /*3d50*/  UIADD3 UR10, UR7, UR15, URZ ;  /* 0x0000000f070a7290 */ /* 0x000fe2000fffe03f */
[----:B------:R-:W-:Y:S01]  /*3d60*/  UMOV UR9, 0x40000040 ;  /* 0x4000004000097882 */ /* 0x000fe20000000000 */
[----:B------:R-:W-:Y:S01]  /*3d70*/  UMOV UR11, 0x40000040 ;  /* 0x40000040000b7882 */ /* 0x000fe20000000000 */
[----:B------:R-:W-:Y:S02]  /*3d80*/  WARPGROUP.DEPBAR.LE gsb0, 0x0 ;  /* 0x00008000000079c5 */ /* 0x000fe40000010000 */
[----:B------:R-:W-:-:S06]  /*3d90*/  WARPGROUP.ARRIVE ;  /* 0x00000000000079c5 */ /* 0x000fcc0000000000 */
[----:B------:R-:W-:Y:S01]  /*3da0*/  HGMMA.64x64x16.F32.BF16 R24, gdesc[UR8], R24, gsb0 ;  /* 0x00e00000081879f0 */ /* 0x000fe20008001818 */
[----:B------:R-:W-:Y:S01]  /*3db0*/  UMOV UR9, 0x4 ;  /* 0x0000000400097882 */ /* 0x000fe20000000000 */
[----:B------:R-:W-:Y:S01]  /*3dc0*/  UMOV UR10, 0x28 ;  /* 0x00000028000a7882 */ /* 0x000fe20000000000 */
[----:B------:R-:W-:Y:S02]  /*3dd0*/  USEL UR8, UR9, 0x2, UP0 ;  /* 0x0000000209087887 */ /* 0x000fe40008000000 */
[----:B------:R-:W-:Y:S02]  /*3de0*/  USEL UR9, UR9, 0x6, !UP0 ;  /* 0x0000000609097887 */ /* 0x000fe4000c000000 */
[----:B------:R-:W-:Y:S02]  /*3df0*/  UIADD3 UR24, UR14, UR8, URZ ;  /* 0x000000080e187290 */ /* 0x000fe4000fffe03f */
[----:B------:R-:W-:Y:S01]  /*3e00*/  UIADD3 UR26, UR15, UR8, URZ ;  /* 0x000000080f1a7290 */ /* 0x000fe2000fffe03f */
[----:B------:R-:W-:Y:S01]  /*3e10*/  UMOV UR11, 0xa00 ;  /* 0x00000a00000b7882 */ /* 0x000fe20000000000 */
[----:B------:R-:W-:-:S02]  /*3e20*/  USEL UR10, UR10, 0x26, UP0 ;  /* 0x000000260a0a7887 */ /* 0x000fc40008000000 */
[----:B------:R-:W-:Y:S02]  /*3e30*/  USEL UR11, UR11, 0x980, UP0 ;  /* 0x000009800b0b7887 */ /* 0x000fe40008000000 */
[----:B------:R-:W-:Y:S02]  /*3e40*/  ULOP3.LUT UR10, UR10, 0x6, URZ, 0xc0, !UPT ;  /* 0x000000060a0a7892 */ /* 0x000fe4000f8ec03f */
[----:B------:R-:W-:Y:S01]  /*3e50*/  ULOP3.LUT UR11, UR11, 0xa00, URZ, 0xc0, !UPT ;  /* 0x00000a000b0b7892 */ /* 0x000fe2000f8ec03f */
[----:B------:R-:W-:Y:S02]  /*3e60*/  WARPGROUP.DEPBAR.LE gsb0, 0x0 ;  /* 0x00008000000079c5 */ /* 0x000fe40000010000 */
[----:B------:R-:W-:-:S06]  /*3e70*/  WARPGROUP.ARRIVE ;  /* 0x00000000000079c5 */ /* 0x000fcc0000000000 */
[----:B------:R-:W-:Y:S01]  /*3e80*/  HGMMA.64x64x16.F32.BF16 R24, gdesc[UR24], R24, gsb0 ;  /* 0x00e00000181879f0 */ /* 0x000fe20008001818 */
[----:B------:R-:W-:Y:S02]  /*3e90*/  UIADD3 UR24, UR14, UR9, URZ ;  /* 0x000000090e187290 */ /* 0x000fe4000fffe03f */
[----:B------:R-:W-:Y:S01]  /*3ea0*/  UIADD3 UR26, UR15, UR9, URZ ;  /* 0x000000090f1a7290 */ /* 0x000fe2000fffe03f */
[----:B------:R-:W-:Y:S01]  /*3eb0*/  UMOV UR25, 0x40000040 ;  /* 0x4000004000197882 */ /* 0x000fe20000000000 */
[----:B------:R-:W-:Y:S01]  /*3ec0*/  UMOV UR27, 0x40000040 ;  /* 0x40000040001b7882 */ /* 0x000fe20000000000 */
[----:B------:R-:W-:Y:S01]  /*3ed0*/  ULOP3.LUT UR15, UR42, 0x2000000, URZ, 0xfc, !UPT ;  /* 0x020000002a0f7892 */ /* 0x000fe2000f8efc3f */
[----:B------:R-:W-:Y:S02]  /*3ee0*/  WARPGROUP.DEPBAR.LE gsb0, 0x0 ;  /* 0x00008000000079c5 */ /* 0x000fe40000010000 */
[----:B------:R-:W-:-:S06]  /*3ef0*/  WARPGROUP.ARRIVE ;  /* 0x00000000000079c5 */ /* 0x000fcc0000000000 */
[----:B------:R-:W-:Y:S01]  /*3f00*/  HGMMA.64x64x16.F32.BF16 R24, gdesc[UR24], R24, gsb0 ;  /* 0x00e00000181879f0 */ /* 0x000fe20008001818 */
[----:B------:R-:W-:Y:S02]  /*3f10*/  UIADD3 UR24, UR10, UR11, UR5 ;  /* 0x0000000b0a187290 */ /* 0x000fe4000fffe005 */
[----:B------:R-:W-:Y:S01]  /*3f20*/  UIADD3 UR26, UR10, UR11, UR6 ;  /* 0x0000000b0a1a7290 */ /* 0x000fe2000fffe006 */
[----:B------:R-:W-:Y:S01]  /*3f30*/  UMOV UR25, 0x40000040 ;  /* 0x4000004000197882 */ /* 0x000fe20000000000 */
[----:B------:R-:W-:Y:S01]  /*3f40*/  UMOV UR27, 0x40000040 ;  /* 0x40000040001b7882 */ /* 0x000fe20000000000 */
[----:B------:R-:W-:Y:S02]  /*3f50*/  UIADD3 UR10, UR5, 0xa00, URZ ;  /* 0x00000a00050a7890 */ /* 0x000fe4000fffe03f */
[----:B------:R-:W-:Y:S01]  /*3f60*/  UIADD3 UR11, UR6, 0xa00, URZ ;  /* 0x00000a00060b7890 */ /* 0x000fe2000fffe03f */
        /* <DEDUP_REMOVED lines=21> */
[----:B------:R-:W-:Y:S01]  /*40c0*/  UMOV UR10, 0x30 ;  /* 0x00000030000a7882 */ /* 0x000fe20000000000 */
[----:B------:R-:W-:Y:S01]  /*40d0*/  UMOV UR11, 0xc00 ;  /* 0x00000c00000b7882 */ /* 0x000fe20000000000 */
[----:B------:R-:W-:Y:S02]  /*40e0*/  USEL UR10, UR10, 0x2e, UP0 ;  /* 0x0000002e0a0a7887 */ /* 0x000fe40008000000 */
[----:B------:R-:W-:-:S02]  /*40f0*/  USEL UR11, UR11, 0xb80, UP0 ;  /* 0x00000b800b0b7887 */ /* 0x000fc40008000000 */
[----:B------:R-:W-:Y:S02]  /*4100*/  ULOP3.LUT UR10, UR10, 0x6, URZ, 0xc0, !UPT ;  /* 0x000000060a0a7892 */ /* 0x000fe4000f8ec03f */
        /* <DEDUP_REMOVED lines=53> */
[----:B------:R-:W-:Y:S02]  /*4460*/  UMOV UR7, 0x40 ;  /* 0x0000004000077882 */ /* 0x000fe40000000000 */
[----:B------:R-:W-:-:S04]  /*4470*/  USEL UR7, UR7, 0x3e, UP0 ;  /* 0x0000003e07077887 */ /* 0x000fc80008000000 */
        /* <DEDUP_REMOVED lines=8> */
[----:B------:R-:W-:Y:S02]  /*4500*/  UIADD3 UR8, UR9, UR10, URZ ;  /* 0x0000000a09087290 */ /* 0x000fe4000fffe03f */
[----:B------:R-:W-:-:S03]  /*4510*/  UIADD3 UR10, UR9, UR11, URZ ;  /* 0x0000000b090a7290 */ /* 0x000fc6000fffe03f */
[----:B------:R-:W-:Y:S01]  /*4520*/  UMOV UR9, 0x40000040 ;  /* 0x4000004000097882 */ /* 0x000fe20000000000 */
[----:B------:R-:W-:Y:S01]  /*4530*/  UMOV UR11, 0x40000040 ;  /* 0x40000040000b7882 */ /* 0x000fe20000000000 */
[----:B------:R-:W-:Y:S02]  /*4540*/  WARPGROUP.DEPBAR.LE gsb0, 0x0 ;  /* 0x00008000000079c5 */ /* 0x000fe40000010000 */
[----:B------:R-:W-:-:S06]  /*4550*/  WARPGROUP.ARRIVE ;  /* 0x00000000000079c5 */ /* 0x000fcc0000000000 */
[----:B------:R-:W-:Y:S03]  /*4560*/  HGMMA.64x64x16.F32.BF16 R24, gdesc[UR24], R24, gsb0 ;  /* 0x00e00000181879f0 */ /* 0x000fe60008001818 */
[----:B------:R-:W-:Y:S02]  /*4570*/  WARPGROUP.DEPBAR.LE gsb0, 0x0 ;  /* 0x00008000000079c5 */ /* 0x000fe40000010000 */
[----:B------:R-:W-:-:S06]  /*4580*/  WARPGROUP.ARRIVE ;  /* 0x00000000000079c5 */ /* 0x000fcc0000000000 */
[----:B------:R-:W-:Y:S01]  /*4590*/  HGMMA.64x64x16.F32.BF16 R24, gdesc[UR8], R24, gsb0 ;  /* 0x00e00000081879f0 */ /* 0x000fe20008001818 */
[----:B------:R-:W-:Y:S01]  /*45a0*/  UMOV UR8, 0x1000 ;  /* 0x0000100000087882 */ /* 0x000fe20000000000 */
[----:B------:R-:W-:Y:S01]  /*45b0*/  UMOV UR9, 0x40000040 ;  /* 0x4000004000097882 */ /* 0x000fe20000000000 */
[----:B------:R-:W-:Y:S01]  /*45c0*/  USEL UR8, UR8, 0xf80, UP0 ;  /* 0x00000f8008087887 */ /* 0x000fe20008000000 */
[----:B------:R-:W-:-:S03]  /*45d0*/  UMOV UR11, 0x40000040 ;  /* 0x40000040000b7882 */ /* 0x000fc60000000000 */
[----:B------:R-:W-:-:S04]  /*45e0*/  ULOP3.LUT UR8, UR8, 0x1e00, URZ, 0xc0, !UPT ;  /* 0x00001e0008087892 */ /* 0x000fc8000f8ec03f */
[----:B------:R-:W-:Y:S02]  /*45f0*/  UIADD3 UR10, UR7, UR8, UR5 ;  /* 0x00000008070a7290 */ /* 0x000fe4000fffe005 */
[----:B------:R-:W-:-:S03]  /*4600*/  UIADD3 UR6, UR7, UR8, UR6 ;  /* 0x0000000807067290 */ /* 0x000fc6000fffe006 */
[----:B------:R-:W-:Y:S02]  /*4610*/  UMOV UR7, 0x40000040 ;  /* 0x4000004000077882 */ /* 0x000fe40000000000 */
[----:B------:R-:W-:Y:S02]  /*4620*/  UMOV UR8, UR10 ;  /* 0x0000000a00087c82 */ /* 0x000fe40008000000 */
[----:B------:R-:W-:Y:S01]  /*4630*/  UMOV UR10, UR6 ;  /* 0x00000006000a7c82 */ /* 0x000fe20008000000 */
[----:B------:R-:W-:Y:S01]  /*4640*/  ULEA UR6, UR36, UR15, 0xc ;  /* 0x0000000f24067291 */ /* 0x000fe2000f8e603f */
[----:B------:R-:W-:Y:S02]  /*4650*/  WARPGROUP.DEPBAR.LE gsb0, 0x0 ;  /* 0x00008000000079c5 */ /* 0x000fe40000010000 */
[----:B------:R-:W-:-:S06]  /*4660*/  WARPGROUP.ARRIVE ;  /* 0x00000000000079c5 */ /* 0x000fcc0000000000 */
[----:B------:R-:W-:Y:S01]  /*4670*/  HGMMA.64x64x16.F32.BF16 R24, gdesc[UR8], R24, gsb0 ;  /* 0x00e00000081879f0 */ /* 0x000fe20008001818 */
[----:B------:R-:W-:Y:S01]  /*4680*/  ULDC UR9, c[0x0][0xa80] ;  /* 0x0002a00000097ab9 */ /* 0x000fe20000000800 */
[----:B------:R-:W-:Y:S01]  /*4690*/  UIADD3 UR8, UR6, 0x80, URZ ;  /* 0x0000008006087890 */ /* 0x000fe2000fffe03f */
[----:B------:R-:W-:-:S06]  /*46a0*/  UMOV UR11, 0x40000040 ;  /* 0x40000040000b7882 */ /* 0x000fcc0000000000 */
[----:B------:R-:W-:Y:S01]  /*46b0*/  UMOV UR10, UR8 ;  /* 0x00000008000a7c82 */ /* 0x000fe20008000000 */
[----:B------:R-:W-:Y:S01]  /*46c0*/  UIADD3 UR8, UR6, 0x100, URZ ;  /* 0x0000010006087890 */ /* 0x000fe2000fffe03f */
        /* <DEDUP_REMOVED lines=51> */
[----:B------:R-:W-:Y:S02]  /*4a00*/  FMNMX.FTZ R5, R26, R27, !PT ;  /* 0x0000001b1a057209 */ /* 0x000fe40007810000 */
[----:B------:R-:W-:-:S02]  /*4a10*/  FMNMX.FTZ R7, R53, R4, !PT ;  /* 0x0000000435077209 */ /* 0x000fc40007810000 */
[----:B------:R-:W-:Y:S02]  /*4a20*/  FSEL R46, R46, -INF , P1 ;  /* 0xff8000002e2e7808 */ /* 0x000fe40000800000 */
[----:B------:R-:W-:Y:S01]  /*4a30*/  FSEL R47, R47, -INF , P6 ;  /* 0xff8000002f2f7808 */ /* 0x000fe20003000000 */
[----:B------:R-:W2:Y:S01]  /*4a40*/  SHFL.BFLY PT, R4, R7, 0x2, 0x1f ;  /* 0x0c401f0007047f89 */ /* 0x000ea200000e0000 */
[----:B------:R-:W-:Y:S02]  /*4a50*/  FSEL R50, R50, -INF , P5 ;  /* 0xff80000032327808 */ /* 0x000fe40002800000 */
[----:B------:R-:W-:Y:S02]  /*4a60*/  FSEL R51, R51, -INF , P4 ;  /* 0xff80000033337808 */ /* 0x000fe40002000000 */
[----:B------:R-:W-:Y:S02]  /*4a70*/  FSEL R54, R54, -INF , P3 ;  /* 0xff80000036367808 */ /* 0x000fe40001800000 */
[----:B------:R-:W-:-:S02]  /*4a80*/  FSEL R55, R55, -INF , P2 ;  /* 0xff80000037377808 */ /* 0x000fc40001000000 */
[----:B------:R-:W-:Y:S02]  /*4a90*/  ISETP.GE.AND P2, PT, R152, 0x41, PT ;  /* 0x000000419800780c */ /* 0x000fe40003f46270 */
[----:B--2---:R-:W-:Y:S02]  /*4aa0*/  FMNMX.FTZ R8, R7, R4, !PT ;  /* 0x0000000407087209 */ /* 0x004fe40007810000 */
[----:B------:R-:W-:-:S03]  /*4ab0*/  FMNMX.FTZ R4, R30, R5, !PT ;  /* 0x000000051e047209 */ /* 0x000fc60007810000 */
[----:B------:R-:W2:Y:S01]  /*4ac0*/  SHFL.BFLY PT, R9, R8, 0x1, 0x1f ;  /* 0x0c201f0008097f89 */ /* 0x000ea200000e0000 */
[----:B------:R-:W-:-:S04]  /*4ad0*/  FMNMX.FTZ R5, R31, R4, !PT ;  /* 0x000000041f057209 */ /* 0x000fc80007810000 */
[----:B------:R-:W-:-:S04]  /*4ae0*/  FMNMX.FTZ R4, R34, R5, !PT ;  /* 0x0000000522047209 */ /* 0x000fc80007810000 */
[----:B------:R-:W-:-:S04]  /*4af0*/  FMNMX.FTZ R5, R35, R4, !PT ;  /* 0x0000000423057209 */ /* 0x000fc80007810000 */
[----:B01-34-:R-:W-:-:S04]  /*4b00*/  FMNMX.FTZ R6, R38, R5, !PT ;  /* 0x0000000526067209 */ /* 0x01bfc80007810000 */
[----:B------:R-:W-:-:S04]  /*4b10*/  FMNMX.FTZ R5, R39, R6, !PT ;  /* 0x0000000627057209 */ /* 0x000fc80007810000 */
[----:B------:R-:W-:Y:S02]  /*4b20*/  FMNMX.FTZ R6, R42, R5, !PT ;  /* 0x000000052a067209 */ /* 0x000fe40007810000 */
[----:B--2---:R-:W-:Y:S02]  /*4b30*/  FMNMX.FTZ R4, R8, R9, !PT ;  /* 0x0000000908047209 */ /* 0x004fe40007810000 */
        /* <DEDUP_REMOVED lines=11> */
[----:B------:R-:W-:Y:S01]  /*4bf0*/  MUFU.EX2 R6, R24 ;  /* 0x0000001800067308 */ /* 0x000fe20000000800 */
        /* <DEDUP_REMOVED lines=10> */
[--C-:B------:R-:W-:Y:S01]  /*4ca0*/  FFMA.FTZ R21, R45, UR9, -R56.reuse ;  /* 0x000000092d157c23 */ /* 0x100fe20008010838 */
[--C-:B------:R-:W-:Y:S01]  /*4cb0*/  FFMA.FTZ R153, R48, UR9, -R56.reuse ;  /* 0x0000000930997c23 */ /* 0x100fe20008010838 */
[--C-:B------:R-:W-:Y:S01]  /*4cc0*/  FFMA.FTZ R154, R49, UR9, -R56.reuse ;  /* 0x00000009319a7c23 */ /* 0x100fe20008010838 */
[--C-:B------:R-:W-:Y:S01]  /*4cd0*/  FFMA.FTZ R155, R52, UR9, -R56.reuse ;  /* 0x00000009349b7c23 */ /* 0x100fe20008010838 */
[--C-:B------:R-:W-:Y:S01]  /*4ce0*/  FFMA.FTZ R172, R53, UR9, -R56.reuse ;  /* 0x0000000935ac7c23 */ /* 0x100fe20008010838 */
[----:B------:R-:W1:Y:S08]  /*4cf0*/  MUFU.EX2 R7, R7 ;  /* 0x0000000700077308 */ /* 0x000e700000000800 */
[----:B------:R-:W-:Y:S08]  /*4d00*/  MUFU.EX2 R8, R28 ;  /* 0x0000001c00087308 */ /* 0x000ff00000000800 */
[----:B------:R-:W2:Y:S01]  /*4d10*/  MUFU.EX2 R9, R9 ;  /* 0x0000000900097308 */ /* 0x000ea20000000800 */
[----:B-1----:R-:W-:Y:S01]  /*4d20*/  F2FP.BF16.F32.PACK_AB R156, R7, R6 ;  /* 0x00000006079c723e */ /* 0x002fe200000010ff */
[----:B------:R-:W-:Y:S01]  /*4d30*/  FADD.FTZ R7, R6, R7 ;  /* 0x0000000706077221 */ /* 0x000fe20000010000 */
[----:B0-----:R-:W-:Y:S01]  /*4d40*/  FMNMX.FTZ R24, R5, R14, !PT ;  /* 0x0000000e05187209 */ /* 0x001fe20007810000 */
[----:B------:R-:W-:-:S04]  /*4d50*/  FFMA.FTZ R14, R40, UR9, -R56 ;  /* 0x00000009280e7c23 */ /* 0x000fc80008010838 */
[----:B------:R-:W0:Y:S01]  /*4d60*/  SHFL.BFLY PT, R5, R24, 0x1, 0x1f ;  /* 0x0c201f0018057f89 */ /* 0x000e2200000e0000 */
[----:B------:R-:W-:Y:S08]  /*4d70*/  MUFU.EX2 R10, R10 ;  /* 0x0000000a000a7308 */ /* 0x000ff00000000800 */
[----:B------:R-:W1:Y:S01]  /*4d80*/  MUFU.EX2 R11, R11 ;  /* 0x0000000b000b7308 */ /* 0x000e620000000800 */
[----:B--2---:R-:W-:Y:S01]  /*4d90*/  F2FP.BF16.F32.PACK_AB R158, R9, R8 ;  /* 0x00000008099e723e */ /* 0x004fe200000010ff */
[----:B------:R-:W-:-:S04]  /*4da0*/  FADD.FTZ R8, R8, R7 ;  /* 0x0000000708087221 */ /* 0x000fc80000010000 */
[----:B------:R-:W-:Y:S02]  /*4db0*/  FADD.FTZ R9, R9, R8 ;  /* 0x0000000809097221 */ /* 0x000fe40000010000 */
[----:B------:R-:W-:Y:S01]  /*4dc0*/  MUFU.EX2 R12, R12 ;  /* 0x0000000c000c7308 */ /* 0x000fe20000000800 */
[----:B0-----:R-:W-:-:S07]  /*4dd0*/  FMNMX.FTZ R5, R24, R5, !PT ;  /* 0x0000000518057209 */ /* 0x001fce0007810000 */
[----:B------:R-:W0:Y:S01]  /*4de0*/  MUFU.EX2 R13, R13 ;  /* 0x0000000d000d7308 */ /* 0x000e220000000800 */
[----:B-1----:R-:W-:Y:S01]  /*4df0*/  F2FP.BF16.F32.PACK_AB R160, R11, R10 ;  /* 0x0000000a0ba0723e */ /* 0x002fe200000010ff */
[----:B------:R-:W-:Y:S01]  /*4e00*/  FADD.FTZ R10, R10, R9 ;  /* 0x000000090a0a7221 */ /* 0x000fe20000010000 */
[C---:B------:R-:W-:Y:S01]  /*4e10*/  FSETP.NEU.FTZ.AND P1, PT, R5.reuse, -INF , PT ;  /* 0xff8000000500780b */ /* 0x040fe20003f3d000 */
[----:B------:R-:W-:Y:S02]  /*4e20*/  FMUL.FTZ R24, R5, UR9 ;  /* 0x0000000905187c20 */ /* 0x000fe40008410000 */
[----:B------:R-:W-:Y:S02]  /*4e30*/  FADD.FTZ R11, R11, R10 ;  /* 0x0000000a0b0b7221 */ /* 0x000fe40000010000 */
[----:B------:R-:W-:Y:S01]  /*4e40*/  MUFU.EX2 R14, R14 ;  /* 0x0000000e000e7308 */ /* 0x000fe20000000800 */
[----:B------:R-:W-:Y:S02]  /*4e50*/  FSEL R25, R24, RZ, P1 ;  /* 0x000000ff18197208 */ /* 0x000fe40000800000 */
        /* <DEDUP_REMOVED lines=11> */
[----:B------:R-:W-:Y:S01]  /*4f10*/  @!P1 IADD3 R24, R3, 0x38840, RZ ;  /* 0x0003884003189810 */ /* 0x000fe20007ffe0ff */
[--C-:B------:R-:W-:Y:S01]  /*4f20*/  FFMA.FTZ R46, R46, UR9, -R25.reuse ;  /* 0x000000092e2e7c23 */ /* 0x100fe20008010819 */
[--C-:B------:R-:W-:Y:S01]  /*4f30*/  FFMA.FTZ R47, R47, UR9, -R25.reuse ;  /* 0x000000092f2f7c23 */ /* 0x100fe20008010819 */
[--C-:B------:R-:W-:Y:S01]  /*4f40*/  FFMA.FTZ R50, R50, UR9, -R25.reuse ;  /* 0x0000000932327c23 */ /* 0x100fe20008010819 */
[----:B------:R-:W-:Y:S01]  /*4f50*/  @!P1 PRMT R24, RZ, 0x654, R24 ;  /* 0x00000654ff189816 */ /* 0x000fe20000000018 */
[--C-:B------:R-:W-:Y:S01]  /*4f60*/  FFMA.FTZ R51, R51, UR9, -R25.reuse ;  /* 0x0000000933337c23 */ /* 0x100fe20008010819 */
[--C-:B------:R-:W-:Y:S01]  /*4f70*/  FFMA.FTZ R54, R54, UR9, -R25.reuse ;  /* 0x0000000936367c23 */ /* 0x100fe20008010819 */
[----:B------:R-:W-:Y:S01]  /*4f80*/  FFMA.FTZ R25, R55, UR9, -R25 ;  /* 0x0000000937197c23 */ /* 0x000fe20008010819 */
[----:B------:R1:W-:Y:S01]  /*4f90*/  @!P1 SYNCS.ARRIVE.TRANS64.RED.A1T0 RZ, [R24+URZ], RZ ;  /* 0x000000ff18ff99a7 */ /* 0x0003e2000810043f */
[----:B------:R-:W-:Y:S01]  /*4fa0*/  MUFU.EX2 R173, R26 ;  /* 0x0000001a00ad7308 */ /* 0x000fe20000000800 */
[----:B0-----:R-:W-:Y:S01]  /*4fb0*/  F2FP.BF16.F32.PACK_AB R162, R13, R12 ;  /* 0x0000000c0da2723e */ /* 0x001fe200000010ff */
[----:B------:R-:W-:Y:S01]  /*4fc0*/  FADD.FTZ R12, R12, R11 ;  /* 0x0000000b0c0c7221 */ /* 0x000fe20000010000 */
[----:B------:R-:W-:-:S03]  /*4fd0*/  @!P1 VIADD R3, R3, 0x38860 ;  /* 0x0003886003039836 */ /* 0x000fc60000000000 */
[----:B------:R-:W-:Y:S02]  /*4fe0*/  FADD.FTZ R13, R13, R12 ;  /* 0x0000000c0d0d7221 */ /* 0x000fe40000010000 */
[----:B------:R-:W0:Y:S01]  /*4ff0*/  MUFU.EX2 R176, R27 ;  /* 0x0000001b00b07308 */ /* 0x000e220000000800 */
[----:B------:R-:W-:-:S07]  /*5000*/  @!P1 PRMT R3, RZ, 0x654, R3 ;  /* 0x00000654ff039816 */ /* 0x000fce0000000003 */
[----:B------:R-:W-:Y:S08]  /*5010*/  MUFU.EX2 R175, R30 ;  /* 0x0000001e00af7308 */ /* 0x000ff00000000800 */
[----:B------:R-:W2:Y:S01]  /*5020*/  MUFU.EX2 R178, R31 ;  /* 0x0000001f00b27308 */ /* 0x000ea20000000800 */
[----:B0-----:R-:W-:Y:S01]  /*5030*/  F2FP.BF16.F32.PACK_AB R157, R176, R173 ;  /* 0x000000adb09d723e */ /* 0x001fe200000010ff */
[----:B------:R-:W-:-:S06]  /*5040*/  FADD.FTZ R176, R173, R176 ;  /* 0x000000b0adb07221 */ /* 0x000fcc0000010000 */
[----:B------:R-:W-:Y:S08]  /*5050*/  MUFU.EX2 R177, R34 ;  /* 0x0000002200b17308 */ /* 0x000ff00000000800 */
[----:B------:R-:W0:Y:S01]  /*5060*/  MUFU.EX2 R180, R35 ;  /* 0x0000002300b47308 */ /* 0x000e220000000800 */
[----:B--2---:R-:W-:Y:S01]  /*5070*/  F2FP.BF16.F32.PACK_AB R159, R178, R175 ;  /* 0x000000afb29f723e */ /* 0x004fe200000010ff */
[----:B------:R-:W-:Y:S01]  /*5080*/  BAR.SYNC.DEFER_BLOCKING 0xf, 0x100 ;  /* 0x03c4000000007b1d */ /* 0x000fe20000010000 */
[----:B------:R-:W-:-:S04]  /*5090*/  FADD.FTZ R175, R175, R176 ;  /* 0x000000b0afaf7221 */ /* 0x000fc80000010000 */
[----:B------:R-:W-:Y:S01]  /*50a0*/  FADD.FTZ R178, R178, R175 ;  /* 0x000000afb2b27221 */ /* 0x000fe20000010000 */
[----:B------:R-:W-:Y:S08]  /*50b0*/  MUFU.EX2 R179, R38 ;  /* 0x0000002600b37308 */ /* 0x000ff00000000800 */
[----:B------:R-:W2:Y:S01]  /*50c0*/  MUFU.EX2 R182, R39 ;  /* 0x0000002700b67308 */ /* 0x000ea20000000800 */
[----:B0-----:R-:W-:Y:S01]  /*50d0*/  F2FP.BF16.F32.PACK_AB R161, R180, R177 ;  /* 0x000000b1b4a1723e */ /* 0x001fe200000010ff */
[----:B------:R-:W-:-:S04]  /*50e0*/  FADD.FTZ R177, R177, R178 ;  /* 0x000000b2b1b17221 */ /* 0x000fc80000010000 */
[----:B------:R-:W-:Y:S02]  /*50f0*/  FADD.FTZ R180, R180, R177 ;  /* 0x000000b1b4b47221 */ /* 0x000fe40000010000 */
[----:B------:R-:W0:Y:S01]  /*5100*/  MUFU.EX2 R15, R15 ;  /* 0x0000000f000f7308 */ /* 0x000e220000000800 */
[----:B------:R3:W-:Y:S07]  /*5110*/  STSM.16.M88.4 [R184+0x36400], R156 ;  /* 0x0364009cb8007844 */ /* 0x0007ee0000000200 */
[----:B------:R-:W-:Y:S01]  /*5120*/  MUFU.EX2 R20, R20 ;  /* 0x0000001400147308 */ /* 0x000fe20000000800 */
[----:B--2---:R-:W-:Y:S01]  /*5130*/  F2FP.BF16.F32.PACK_AB R163, R182, R179 ;  /* 0x000000b3b6a3723e */ /* 0x004fe200000010ff */
[----:B------:R-:W-:-:S04]  /*5140*/  FADD.FTZ R179, R179, R180 ;  /* 0x000000b4b3b37221 */ /* 0x000fc80000010000 */
[----:B------:R3:W-:Y:S01]  /*5150*/  STSM.16.M88.4 [R185], R160 ;  /* 0x000000a0b9007844 */ /* 0x0007e20000000200 */
[----:B------:R-:W-:Y:S01]  /*5160*/  FADD.FTZ R182, R182, R179 ;  /* 0x000000b3b6b67221 */ /* 0x000fe20000010000 */
[----:B------:R-:W2:Y:S01]  /*5170*/  MUFU.EX2 R21, R21 ;  /* 0x0000001500157308 */ /* 0x000ea20000000800 */
[----:B0-----:R-:W-:Y:S01]  /*5180*/  F2FP.BF16.F32.PACK_AB R164, R15, R14 ;  /* 0x0000000e0fa4723e */ /* 0x001fe200000010ff */
[----:B------:R-:W-:-:S04]  /*5190*/  FADD.FTZ R14, R14, R13 ;  /* 0x0000000d0e0e7221 */ /* 0x000fc80000010000 */
[----:B------:R-:W-:Y:S02]  /*51a0*/  FADD.FTZ R15, R15, R14 ;  /* 0x0000000e0f0f7221 */ /* 0x000fe40000010000 */
[----:B------:R-:W-:Y:S08]  /*51b0*/  MUFU.EX2 R181, R42 ;  /* 0x0000002a00b57308 */ /* 0x000ff00000000800 */
[----:B------:R-:W0:Y:S01]  /*51c0*/  MUFU.EX2 R192, R43 ;  /* 0x0000002b00c07308 */ /* 0x000e220000000800 */
[----:B--2---:R-:W-:Y:S01]  /*51d0*/  F2FP.BF16.F32.PACK_AB R166, R21, R20 ;  /* 0x0000001415a6723e */ /* 0x004fe200000010ff */
[----:B------:R-:W-:-:S04]  /*51e0*/  FADD.FTZ R20, R20, R15 ;  /* 0x0000000f14147221 */ /* 0x000fc80000010000 */
[----:B------:R-:W-:Y:S02]  /*51f0*/  FADD.FTZ R20, R21, R20 ;  /* 0x0000001415147221 */ /* 0x000fe40000010000 */
[----:B------:R-:W-:Y:S08]  /*5200*/  MUFU.EX2 R183, R46 ;  /* 0x0000002e00b77308 */ /* 0x000ff00000000800 */
        /* <DEDUP_REMOVED lines=8> */
[----:B------:R3:W-:Y:S01]  /*5290*/  STSM.16.M88.4 [R187], R164 ;  /* 0x000000a4bb007844 */ /* 0x0007e20000000200 */
[----:B------:R-:W-:Y:S01]  /*52a0*/  FADD.FTZ R194, R194, R183 ;  /* 0x000000b7c2c27221 */ /* 0x000fe20000010000 */
[----:B------:R-:W-:Y:S08]  /*52b0*/  MUFU.EX2 R155, R155 ;  /* 0x0000009b009b7308 */ /* 0x000ff00000000800 */
[----:B------:R-:W2:Y:S01]  /*52c0*/  MUFU.EX2 R172, R172 ;  /* 0x000000ac00ac7308 */ /* 0x000ea20000000800 */
[----:B0-----:R-:W-:Y:S01]  /*52d0*/  F2FP.BF16.F32.PACK_AB R168, R154, R153 ;  /* 0x000000999aa8723e */ /* 0x001fe200000010ff */
[----:B------:R-:W-:-:S04]  /*52e0*/  FADD.FTZ R153, R153, R20 ;  /* 0x0000001499997221 */ /* 0x000fc80000010000 */
[----:B------:R-:W-:Y:S02]  /*52f0*/  FADD.FTZ R154, R154, R153 ;  /* 0x000000999a9a7221 */ /* 0x000fe40000010000 */
[----:B------:R-:W-:Y:S08]  /*5300*/  MUFU.EX2 R193, R50 ;  /* 0x0000003200c17308 */ /* 0x000ff00000000800 */
[----:B------:R-:W0:Y:S01]  /*5310*/  MUFU.EX2 R196, R51 ;  /* 0x0000003300c47308 */ /* 0x000e220000000800 */
[----:B--2---:R-:W-:-:S07]  /*5320*/  F2FP.BF16.F32.PACK_AB R170, R172, R155 ;  /* 0x0000009bacaa723e */ /* 0x004fce00000010ff */
[----:B------:R-:W-:Y:S08]  /*5330*/  MUFU.EX2 R195, R54 ;  /* 0x0000003600c37308 */ /* 0x000ff00000000800 */
[----:B------:R-:W2:Y:S01]  /*5340*/  MUFU.EX2 R198, R25 ;  /* 0x0000001900c67308 */ /* 0x000ea20000000800 */
[----:B0-----:R-:W-:Y:S01]  /*5350*/  F2FP.BF16.F32.PACK_AB R169, R196, R193 ;  /* 0x000000c1c4a9723e */ /* 0x001fe200000010ff */
[----:B------:R-:W-:-:S04]  /*5360*/  FADD.FTZ R193, R193, R194 ;  /* 0x000000c2c1c17221 */ /* 0x000fc80000010000 */
[----:B------:R-:W-:Y:S01]  /*5370*/  FADD.FTZ R196, R196, R193 ;  /* 0x000000c1c4c47221 */ /* 0x000fe20000010000 */
[----:B--2---:R-:W-:-:S03]  /*5380*/  F2FP.BF16.F32.PACK_AB R171, R198, R195 ;  /* 0x000000c3c6ab723e */ /* 0x004fc600000010ff */
[----:B------:R-:W-:Y:S02]  /*5390*/  FADD.FTZ R195, R195, R196 ;  /* 0x000000c4c3c37221 */ /* 0x000fe40000010000 */
[----:B------:R3:W-:Y:S01]  /*53a0*/  STSM.16.M88.4 [R186], R168 ;  /* 0x000000a8ba007844 */ /* 0x0007e20000000200 */
[----:B-1----:R-:W-:Y:S01]  /*53b0*/  WARPGROUP.ARRIVE ;  /* 0x00000000000079c5 */ /* 0x002fe20000000000 */
[----:B------:R-:W-:-:S05]  /*53c0*/  FADD.FTZ R6, R198, R195 ;  /* 0x000000c3c6067221 */ /* 0x000fca0000010000 */
[----:B------:R-:W-:Y:S01]  /*53d0*/  HGMMA.64x256x16.F32.BF16 R24, R156, gdesc[UR4].tnspB, RZ, !UPT, gsb0 ;  /* 0x43e000049c187df0 */ /* 0x000fe2000c0018ff */
[----:B------:R-:W-:Y:S01]  /*53e0*/  UIADD3 UR6, UR6, 0x180, URZ ;  /* 0x0000018006067890 */ /* 0x000fe2000fffe03f */
[----:B------:R-:W-:Y:S01]  /*53f0*/  UMOV UR7, 0x40000040 ;  /* 0x4000004000077882 */ /* 0x000fe20000000000 */
[----:B------:R-:W-:Y:S02]  /*5400*/  WARPGROUP.DEPBAR.LE gsb0, 0x0 ;  /* 0x00008000000079c5 */ /* 0x000fe40000010000 */
[----:B------:R-:W-:-:S15]  /*5410*/  WARPGROUP.ARRIVE ;  /* 0x00000000000079c5 */ /* 0x000fde0000000000 */
[----:B------:R-:W-:-:S08]  /*5420*/  NOP ;  /* 0x0000000000007918 */ /* 0x000fd00000000000 */
        /* <DEDUP_REMOVED lines=20> */
[----:B------:R0:W-:Y:S02]  /*5570*/  @!P1 SYNCS.ARRIVE.TRANS64.RED.A1T0 RZ, [R3+URZ], RZ ;  /* 0x000000ff03ff99a7 */ /* 0x0001e4000810043f */
[----:B0-----:R-:W-:-:S04]  /*5580*/  FADD.FTZ R3, R155, R154 ;  /* 0x0000009a9b037221 */ /* 0x001fc80000010000 */
[----:B------:R-:W-:Y:S01]  /*5590*/  FADD.FTZ R3, R172, R3 ;  /* 0x00000003ac037221 */ /* 0x000fe20000010000 */
[----:B---3--:R-:W-:Y:S06]  /*55a0*/  @!P2 BRA `(.L_x_790) ;  /* 0x0000002800a4a947 */ /* 0x008fec0003800000 */
[----:B------:R-:W-:Y:S01]  /*55b0*/  VIADD R7, R174, 0xfffffffe ;  /* 0xfffffffeae077836 */ /* 0x000fe20000000000 */
[----:B------:R-:W-:Y:S01]  /*55c0*/  UMOV UR7, UR36 ;  /* 0x0000002400077c82 */ /* 0x000fe20008000000 */
[----:B------:R-:W-:Y:S02]  /*55d0*/  IMAD.MOV.U32 R11, RZ, RZ, R5 ;  /* 0x000000ffff0b7224 */ /* 0x000fe400078e0005 */
[----:B------:R-:W-:-:S07]  /*55e0*/  IMAD.MOV.U32 R9, RZ, RZ, R4 ;  /* 0x000000ffff097224 */ /* 0x000fce00078e0004 */
.L_x_799:
[----:B------:R-:W-:Y:S01]  /*55f0*/  UIADD3 UR14, UR7, 0x1, URZ ;  /* 0x00000001070e7890 */ /* 0x000fe2000fffe03f */
[C---:B------:R-:W-:Y:S01]  /*5600*/  ISETP.GT.AND P2, PT, R7.reuse, RZ, PT ;  /* 0x000000ff0700720c */ /* 0x040fe20003f44270 */
[----:B------:R-:W-:Y:S02]  /*5610*/  VIADD R7, R7, 0xffffffff ;  /* 0xffffffff07077836 */ /* 0x000fe40000000000 */
[----:B------:R-:W-:-:S04]  /*5620*/  UISETP.NE.AND UP0, UPT, UR14, 0x2, UPT ;  /* 0x000000020e00788c */ /* 0x000fc8000bf05270 */
[----:B------:R-:W-:Y:S02]  /*5630*/  USEL UR14, UR14, URZ, UP0 ;  /* 0x0000003f0e0e7287 */ /* 0x000fe40008000000 */
[----:B------:R-:W-:-:S05]  /*5640*/  USEL UR6, URZ, 0x1, UP0 ;  /* 0x000000013f067887 */ /* 0x000fca0008000000 */
[----:B------:R-:W-:Y:S01]  /*5650*/  UMOV UR36, UR14 ;  /* 0x0000000e00247c82 */ /* 0x000fe20008000000 */
[----:B------:R-:W-:Y:S01]  /*5660*/  LOP3.LUT R2, R2, UR6, RZ, 0x3c, !PT ;  /* 0x0000000602027c12 */ /* 0x000fe2000f8e3cff */
[----:B------:R-:W-:Y:S06]  /*5670*/  @P0 BRA `(.L_x_791) ;  /* 0x0000000000040947 */ /* 0x000fec0003800000 */
[----:B------:R-:W-:Y:S01]  /*5680*/  BPT.TRAP 0x1 ;  /* 0x000000040000795c */ /* 0x000fe20000300000 */
.L_x_791:
[----:B------:R-:W-:Y:S01]  /*5690*/  ULEA UR6, UR36, UR37, 0x3 ;  /* 0x0000002524067291 */ /* 0x000fe2000f8e183f */
[----:B------:R-:W-:-:S08]  /*56a0*/  SHF.L.U32 R4, R2, 0x1f, RZ ;  /* 0x0000001f02047819 */ /* 0x000fd000000006ff */
[----:B------:R0:W1:Y:S01]  /*56b0*/  SYNCS.PHASECHK.TRANS64.TRYWAIT P3, [UR6+0x38830], R4 ;  /* 0x03883004ff0075a7 */ /* 0x0000620008060146 */
[----:B------:R-:W-:Y:S05]  /*56c0*/  @P0 BRA `(.L_x_792) ;  /* 0x0000000000040947 */ /* 0x000fea0003800000 */
[----:B------:R-:W-:Y:S01]  /*56d0*/  BPT.TRAP 0x1 ;  /* 0x000000040000795c */ /* 0x000fe20000300000 */
.L_x_792:
[----:B-1----:R-:W-:Y:S05]  /*56e0*/  @P3 BRA `(.L_x_793) ;  /* 0x0000000000083947 */ /* 0x002fea0003800000 */
[----:B------:R-:W1:Y:S02]  /*56f0*/  SYNCS.PHASECHK.TRANS64.TRYWAIT P3, [UR6+0x38830], R4 ;  /* 0x03883004ff0075a7 */ /* 0x000e640008060146 */
[----:B-1----:R-:W-:Y:S05]  /*5700*/  @!P3 BRA `(.L_x_794) ;  /* 0x000000ac00e4b947 */ /* 0x002fea0003800000 */
.L_x_793:
[----:B------:R-:W-:Y:S01]  /*5710*/  R2UR UR18, R0 ;  /* 0x00000000001272ca */ /* 0x000fe200000e0000 */
[----:B------:R-:W-:Y:S01]  /*5720*/  UIADD3 UR8, UR37, 0x20400, URZ ;  /* 0x0002040025087890 */ /* 0x000fe2000fffe03f */
[----:B------:R-:W-:Y:S01]  /*5730*/  WARPGROUP.ARRIVE ;  /* 0x00000000000079c5 */ /* 0x000fe20000000000 */
[----:B------:R-:W-:Y:S01]  /*5740*/  UMOV UR11, 0x40000040 ;  /* 0x40000040000b7882 */ /* 0x000fe20000000000 */
[----:B------:R-:W-:Y:S01]  /*5750*/  UMOV UR9, 0x40000040 ;  /* 0x4000004000097882 */ /* 0x000fe20000000000 */
[----:B------:R-:W-:-:S04]  /*5760*/  USHF.R.U32.HI UR8, URZ, 0x4, UR8 ;  /* 0x000000043f087899 */ /* 0x000fc80008011608 */
[----:B------:R-:W-:-:S04]  /*5770*/  ULOP3.LUT UR8, UR8, 0x3fff, URZ, 0xc0, !UPT ;  /* 0x00003fff08087892 */ /* 0x000fc8000f8ec03f */
[----:B------:R-:W-:Y:S02]  /*5780*/  ULEA UR18, UR36, UR18, 0x9 ;  /* 0x0000001224127291 */ /* 0x000fe4000f8e483f */
[----:B------:R-:W-:-:S05]  /*5790*/  ULOP3.LUT UR8, UR8, 0x10000, URZ, 0xfc, !UPT ;  /* 0x0001000008087892 */ /* 0x000fca000f8efc3f */
[----:B------:R-:W-:-:S04]  /*57a0*/  UMOV UR10, UR18 ;  /* 0x00000012000a7c82 */ /* 0x000fc80008000000 */
[----:B------:R-:W-:Y:S01]  /*57b0*/  HGMMA.64x64x16.F32.BF16 R152, gdesc[UR8], RZ, !UPT, gsb0 ;  /* 0x00e00000089879f0 */ /* 0x000fe2000c0018ff */
[----:B------:R-:W-:Y:S01]  /*57c0*/  UIADD3 UR10, UR18, 0x2, URZ ;  /* 0x00000002120a7890 */ /* 0x000fe2000fffe03f */
[----:B------:R-:W-:Y:S01]  /*57d0*/  UMOV UR8, UR12 ;  /* 0x0000000c00087c82 */ /* 0x000fe20008000000 */
[----:B------:R-:W-:Y:S01]  /*57e0*/  UMOV UR9, UR13 ;  /* 0x0000000d00097c82 */ /* 0x000fe20008000000 */
[----:B------:R-:W-:Y:S01]  /*57f0*/  UMOV UR11, 0x40000040 ;  /* 0x40000040000b7882 */ /* 0x000fe20000000000 */
[----:B------:R-:W-:Y:S02]  /*5800*/  WARPGROUP.DEPBAR.LE gsb0, 0x0 ;  /* 0x00008000000079c5 */ /* 0x000fe40000010000 */
[----:B------:R-:W-:-:S06]  /*5810*/  WARPGROUP.ARRIVE ;  /* 0x00000000000079c5 */ /* 0x000fcc0000000000 */
[----:B------:R-:W-:Y:S01]  /*5820*/  HGMMA.64x64x16.F32.BF16 R152, gdesc[UR8], R152, gsb0 ;  /* 0x00e00000089879f0 */ /* 0x000fe20008001898 */
        /* <DEDUP_REMOVED lines=15> */
[----:B------:R-:W-:Y:S05]  /*5920*/  @P0 BRA `(.L_x_795) ;  /* 0x0000000000040947 */ /* 0x000fea0003800000 */
[----:B------:R-:W-:Y:S01]  /*5930*/  BPT.TRAP 0x1 ;  /* 0x000000040000795c */ /* 0x000fe20000300000 */
.L_x_795:
[----:B------:R2:W3:Y:S01]  /*5940*/  SYNCS.PHASECHK.TRANS64.TRYWAIT P3, [UR6+0x38850], R4 ;  /* 0x03885004ff0075a7 */ /* 0x0004e20008060146 */
[----:B------:R-:W-:Y:S05]  /*5950*/  @P0 BRA `(.L_x_796) ;  /* 0x0000000000040947 */ /* 0x000fea0003800000 */
[----:B------:R-:W-:Y:S01]  /*5960*/  BPT.TRAP 0x1 ;  /* 0x000000040000795c */ /* 0x000fe20000300000 */
.L_x_796:
[----:B---3--:R-:W-:Y:S05]  /*5970*/  @P3 BRA `(.L_x_797) ;  /* 0x0000000000083947 */ /* 0x008fea0003800000 */
[----:B------:R-:W3:Y:S02]  /*5980*/  SYNCS.PHASECHK.TRANS64.TRYWAIT P3, [UR6+0x38850], R4 ;  /* 0x03885004ff0075a7 */ /* 0x000ee40008060146 */
[----:B---3--:R-:W-:Y:S05]  /*5990*/  @!P3 BRA `(.L_x_798) ;  /* 0x000000ac0058b947 */ /* 0x008fea0003800000 */
.L_x_797:
[----:B------:R-:W-:Y:S01]  /*59a0*/  UIADD3 UR8, UR37, 0x26400, URZ ;  /* 0x0002640025087890 */ /* 0x000fe2000fffe03f */
[----:B------:R-:W-:Y:S01]  /*59b0*/  WARPGROUP.ARRIVE ;  /* 0x00000000000079c5 */ /* 0x000fe20000000000 */
[----:B------:R-:W-:-:S05]  /*59c0*/  UIADD3 UR11, UR5, 0x4, URZ ;  /* 0x00000004050b7890 */ /* 0x000fca000fffe03f */
[----:B-1----:R-:W1:Y:S01]  /*59d0*/  S2R R5, SR_TID.X ;  /* 0x0000000000057919 */ /* 0x002e620000002100 */
[----:B------:R-:W-:Y:S01]  /*59e0*/  USHF.R.U32.HI UR8, URZ, 0x4, UR8 ;  /* 0x000000043f087899 */ /* 0x000fe20008011608 */
[----:B------:R-:W-:Y:S01]  /*59f0*/  IMAD.U32 R200, RZ, RZ, UR6 ;  /* 0x00000006ffc87e24 */ /* 0x000fe2000f8e00ff */
[----:B------:R-:W-:Y:S02]  /*5a00*/  UIADD3 UR9, UR5, 0x200, URZ ;  /* 0x0000020005097890 */ /* 0x000fe4000fffe03f */
[----:B------:R-:W-:Y:S02]  /*5a10*/  ULOP3.LUT UR18, UR8, 0x3fff, URZ, 0xc0, !UPT ;  /* 0x00003fff08127892 */ /* 0x000fe4000f8ec03f */
[----:B------:R-:W-:Y:S02]  /*5a20*/  UIADD3 UR10, UR5, 0x6, URZ ;  /* 0x00000006050a7890 */ /* 0x000fe4000fffe03f */
[----:B------:R-:W-:Y:S02]  /*5a30*/  ULEA UR8, UR14, UR4, 0xc ;  /* 0x000000040e087291 */ /* 0x000fe4000f8e603f */
[----:B------:R-:W-:Y:S01]  /*5a40*/  ULOP3.LUT UR5, UR18, 0x10000, URZ, 0xfc, !UPT ;  /* 0x0001000012057892 */ /* 0x000fe2000f8efc3f */
[----:B------:R-:W-:Y:S01]  /*5a50*/  UMOV UR27, 0x40000040 ;  /* 0x40000040001b7882 */ /* 0x000fe20000000000 */
[----:B------:R-:W-:Y:S01]  /*5a60*/  UMOV UR25, 0x40000040 ;  /* 0x4000004000197882 */ /* 0x000fe20000000000 */
[----:B------:R-:W-:-:S02]  /*5a70*/  UIADD3 UR18, UR8, 0x800, URZ ;  /* 0x0000080008127890 */ /* 0x000fc4000fffe03f */
[----:B------:R-:W-:Y:S02]  /*5a80*/  UMOV UR26, UR8 ;  /* 0x00000008001a7c82 */ /* 0x000fe40008000000 */
[----:B------:R-:W-:Y:S01]  /*5a90*/  UMOV UR24, UR5 ;  /* 0x0000000500187c82 */ /* 0x000fe20008000000 */
[----:B------:R-:W-:Y:S01]  /*5aa0*/  UIADD3 UR19, UR5, 0x800, URZ ;  /* 0x0000080005137890 */ /* 0x000fe2000fffe03f */
[----:B------:R-:W-:Y:S01]  /*5ab0*/  HGMMA.64x64x16.F32.BF16 R152, gdesc[UR24], R152, gsb0 ;  /* 0x00e00000189879f0 */ /* 0x000fe20008001898 */
[----:B------:R-:W-:Y:S02]  /*5ac0*/  UIADD3 UR26, UR8, 0x2, URZ ;  /* 0x00000002081a7890 */ /* 0x000fe4000fffe03f */
[----:B------:R-:W-:Y:S01]  /*5ad0*/  UIADD3 UR24, UR5, 0x2, URZ ;  /* 0x0000000205187890 */ /* 0x000fe2000fffe03f */
[----:B------:R-:W-:Y:S01]  /*5ae0*/  UMOV UR27, 0x40000040 ;  /* 0x40000040001b7882 */ /* 0x000fe20000000000 */
[----:B------:R-:W-:Y:S01]  /*5af0*/  UMOV UR25, 0x40000040 ;  /* 0x4000004000197882 */ /* 0x000fe20000000000 */
[----:B------:R-:W-:Y:S01]  /*5b00*/  ULEA UR6, UR14, UR15, 0xc ;  /* 0x0000000f0e067291 */ /* 0x000fe2000f8e603f */
[----:B-1----:R-:W-:-:S05]  /*5b10*/  SHF.R.U32.HI R5, RZ, 0x7, R5 ;  /* 0x00000007ff057819 */ /* 0x002fca0000011605 */
[----:B0-2---:R-:W0:Y:S01]  /*5b20*/  SHFL.IDX PT, R4, R5, RZ, 0x1f ;  /* 0x00001fff05047589 */ /* 0x005e2200000e0000 */
[----:B------:R-:W-:Y:S02]  /*5b30*/  WARPGROUP.DEPBAR.LE gsb0, 0x0 ;  /* 0x00008000000079c5 */ /* 0x000fe40000010000 */
[----:B------:R-:W-:-:S06]  /*5b40*/  WARPGROUP.ARRIVE ;  /* 0x00000000000079c5 */ /* 0x000fcc0000000000 */
[----:B------:R-:W-:Y:S01]  /*5b50*/  HGMMA.64x64x16.F32.BF16 R152, gdesc[UR24], R152, gsb0 ;  /* 0x00e00000189879f0 */ /* 0x000fe20008001898 */
[----:B------:R-:W-:Y:S01]  /*5b60*/  UIADD3 UR26, UR8, 0x4, URZ ;  /* 0x00000004081a7890 */ /* 0x000fe2000fffe03f */
[----:B------:R-:W-:Y:S01]  /*5b70*/  UMOV UR24, UR11 ;  /* 0x0000000b00187c82 */ /* 0x000fe20008000000 */
[----:B------:R-:W-:Y:S01]  /*5b80*/  UMOV UR25, 0x40000040 ;  /* 0x4000004000197882 */ /* 0x000fe20000000000 */
[----:B------:R-:W-:Y:S01]  /*5b90*/  UMOV UR27, 0x40000040 ;  /* 0x40000040001b7882 */ /* 0x000fe20000000000 */
[----:B------:R-:W-:Y:S01]  /*5ba0*/  UMOV UR11, 0x4 ;  /* 0x00000004000b7882 */ /* 0x000fe20000000000 */
[----:B------:R-:W-:Y:S02]  /*5bb0*/  WARPGROUP.DEPBAR.LE gsb0, 0x0 ;  /* 0x00008000000079c5 */ /* 0x000fe40000010000 */
[----:B------:R-:W-:-:S06]  /*5bc0*/  WARPGROUP.ARRIVE ;  /* 0x00000000000079c5 */ /* 0x000fcc0000000000 */
[----:B------:R-:W-:Y:S01]  /*5bd0*/  HGMMA.64x64x16.F32.BF16 R152, gdesc[UR24], R152, gsb0 ;  /* 0x00e00000189879f0 */ /* 0x000fe20008001898 */
[----:B------:R-:W-:Y:S01]  /*5be0*/  UIADD3 UR26, UR8, 0x6, URZ ;  /* 0x00000006081a7890 */ /* 0x000fe2000fffe03f */
[----:B------:R-:W-:Y:S01]  /*5bf0*/  UMOV UR24, UR10 ;  /* 0x0000000a00187c82 */ /* 0x000fe20008000000 */
        /* <DEDUP_REMOVED lines=9> */
[----:B0-----:R-:W-:-:S13]  /*5c90*/  R2UR UR9, R4 ;  /* 0x00000000040972ca */ /* 0x001fda00000e0000 */
[----:B------:R-:W-:-:S04]  /*5ca0*/  UISETP.GT.AND UP0, UPT, UR9, 0x7f, UPT ;  /* 0x0000007f0900788c */ /* 0x000fc8000bf04270 */
[----:B------:R-:W-:Y:S02]  /*5cb0*/  USEL UR9, URZ, 0x2, !UP0 ;  /* 0x000000023f097887 */ /* 0x000fe4000c000000 */
[----:B------:R-:W-:Y:S02]  /*5cc0*/  USEL UR10, UR11, 0x2, UP0 ;  /* 0x000000020b0a7887 */ /* 0x000fe40008000000 */
[----:B------:R-:W-:Y:S01]  /*5cd0*/  USEL UR11, UR11, 0x6, !UP0 ;  /* 0x000000060b0b7887 */ /* 0x000fe2000c000000 */
        /* <DEDUP_REMOVED lines=212> */
[----:B------:R-:W-:Y:S02]  /*6a20*/  UIADD3 UR11, UR9, UR10, UR5 ;  /* 0x0000000a090b7290 */ /* 0x000fe4000fffe005 */
[----:B------:R-:W-:-:S03]  /*6a30*/  UIADD3 UR10, UR9, UR10, UR8 ;  /* 0x0000000a090a7290 */ /* 0x000fc6000fffe008 */
[----:B------:R-:W-:Y:S02]  /*6a40*/  UMOV UR9, 0x40000040 ;  /* 0x4000004000097882 */ /* 0x000fe40000000000 */
[----:B------:R-:W-:Y:S01]  /*6a50*/  UMOV UR8, UR11 ;  /* 0x0000000b00087c82 */ /* 0x000fe20008000000 */
[----:B------:R-:W-:Y:S01]  /*6a60*/  UMOV UR11, 0x40000040 ;  /* 0x40000040000b7882 */ /* 0x000fe20000000000 */
[----:B------:R-:W-:Y:S02]  /*6a70*/  WARPGROUP.DEPBAR.LE gsb0, 0x0 ;  /* 0x00008000000079c5 */ /* 0x000fe40000010000 */
[----:B------:R-:W-:-:S06]  /*6a80*/  WARPGROUP.ARRIVE ;  /* 0x00000000000079c5 */ /* 0x000fcc0000000000 */
[----:B------:R-:W-:Y:S03]  /*6a90*/  HGMMA.64x64x16.F32.BF16 R152, gdesc[UR24], R152, gsb0 ;  /* 0x00e00000189879f0 */ /* 0x000fe60008001898 */
        /* <DEDUP_REMOVED lines=38> */
[C---:B------:R-:W-:Y:S01]  /*6d00*/  FADD.FTZ R9, -R4.reuse, R9 ;  /* 0x0000000904097221 */ /* 0x040fe20000010100 */
[----:B------:R-:W-:Y:S01]  /*6d10*/  FMNMX.FTZ R5, R171, R10, !PT ;  /* 0x0000000aab057209 */ /* 0x000fe20007810000 */
[----:B------:R-:W-:Y:S02]  /*6d20*/  FMUL.FTZ R192, R4, UR9 ;  /* 0x0000000904c07c20 */ /* 0x000fe40008410000 */
[----:B------:R-:W-:Y:S01]  /*6d30*/  FMUL.FTZ R13, R9, UR9 ;  /* 0x00000009090d7c20 */ /* 0x000fe20008410000 */
[----:B------:R-:W-:Y:S01]  /*6d40*/  FMNMX.FTZ R10, R174, R5, !PT ;  /* 0x00000005ae0a7209 */ /* 0x000fe20007810000 */
[--C-:B------:R-:W-:Y:S01]  /*6d50*/  FFMA.FTZ R9, R152, UR9, -R192.reuse ;  /* 0x0000000998097c23 */ /* 0x100fe200080108c0 */
[--C-:B------:R-:W-:Y:S01]  /*6d60*/  FFMA.FTZ R153, R153, UR9, -R192.reuse ;  /* 0x0000000999997c23 */ /* 0x100fe200080108c0 */
[--C-:B------:R-:W-:Y:S01]  /*6d70*/  FFMA.FTZ R156, R156, UR9, -R192.reuse ;  /* 0x000000099c9c7c23 */ /* 0x100fe200080108c0 */
[----:B------:R-:W-:Y:S01]  /*6d80*/  FMNMX.FTZ R5, R175, R10, !PT ;  /* 0x0000000aaf057209 */ /* 0x000fe20007810000 */
[----:B------:R0:W1:Y:S01]  /*6d90*/  MUFU.EX2 R8, R13 ;  /* 0x0000000d00087308 */ /* 0x0000620000000800 */
        /* <DEDUP_REMOVED lines=8> */
[--C-:B0-----:R-:W-:Y:S01]  /*6e20*/  FFMA.FTZ R13, R157, UR9, -R192.reuse ;  /* 0x000000099d0d7c23 */ /* 0x101fe200080108c0 */
[--C-:B------:R-:W-:Y:S01]  /*6e30*/  FFMA.FTZ R172, R172, UR9, -R192.reuse ;  /* 0x00000009acac7c23 */ /* 0x100fe200080108c0 */
[----:B------:R-:W-:Y:S01]  /*6e40*/  FMNMX.FTZ R14, R182, R5, !PT ;  /* 0x00000005b60e7209 */ /* 0x000fe20007810000 */
[--C-:B------:R-:W-:Y:S01]  /*6e50*/  FFMA.FTZ R173, R173, UR9, -R192.reuse ;  /* 0x00000009adad7c23 */ /* 0x100fe200080108c0 */
[--C-:B------:R-:W-:Y:S01]  /*6e60*/  FFMA.FTZ R176, R176, UR9, -R192.reuse ;  /* 0x00000009b0b07c23 */ /* 0x100fe200080108c0 */
[--C-:B------:R-:W-:Y:S01]  /*6e70*/  FFMA.FTZ R177, R177, UR9, -R192.reuse ;  /* 0x00000009b1b17c23 */ /* 0x100fe200080108c0 */
[----:B------:R-:W-:Y:S01]  /*6e80*/  FMNMX.FTZ R5, R183, R14, !PT ;  /* 0x0000000eb7057209 */ /* 0x000fe20007810000 */
[----:B------:R0:W-:Y:S01]  /*6e90*/  MUFU.EX2 R12, R156 ;  /* 0x0000009c000c7308 */ /* 0x0001e20000000800 */
[--C-:B--2---:R-:W-:Y:S01]  /*6ea0*/  FFMA.FTZ R153, R181, UR9, -R192.reuse ;  /* 0x00000009b5997c23 */ /* 0x104fe200080108c0 */
[--C-:B------:R-:W-:Y:S01]  /*6eb0*/  FFMA.FTZ R14, R160, UR9, -R192.reuse ;  /* 0x00000009a00e7c23 */ /* 0x100fe200080108c0 */
[----:B------:R-:W-:Y:S01]  /*6ec0*/  FFMA.FTZ R180, R180, UR9, -R192 ;  /* 0x00000009b4b47c23 */ /* 0x000fe200080108c0 */
[----:B------:R-:W2:Y:S01]  /*6ed0*/  SHFL.BFLY PT, R152, R5, 0x2, 0x1f ;  /* 0x0c401f0005987f89 */ /* 0x000ea200000e0000 */
[-C--:B-1----:R-:W-:Y:S01]  /*6ee0*/  FMUL.FTZ R24, R24, R8.reuse ;  /* 0x0000000818187220 */ /* 0x082fe20000410000 */
        /* <DEDUP_REMOVED lines=21> */
[----:B------:R-:W-:Y:S01]  /*7040*/  FMUL.FTZ R61, R61, R8 ;  /* 0x000000083d3d7220 */ /* 0x000fe20000410000 */
[----:B--2---:R-:W-:Y:S01]  /*7050*/  FMNMX.FTZ R152, R5, R152, !PT ;  /* 0x0000009805987209 */ /* 0x004fe20007810000 */
[-C--:B------:R-:W-:Y:S01]  /*7060*/  FMUL.FTZ R64, R64, R8.reuse ;  /* 0x0000000840407220 */ /* 0x080fe20000410000 */
[-C--:B------:R-:W-:Y:S01]  /*7070*/  FMUL.FTZ R65, R65, R8.reuse ;  /* 0x0000000841417220 */ /* 0x080fe20000410000 */
[-C--:B------:R-:W-:Y:S01]  /*7080*/  FMUL.FTZ R68, R68, R8.reuse ;  /* 0x0000000844447220 */ /* 0x080fe20000410000 */
[----:B------:R-:W-:Y:S01]  /*7090*/  MUFU.EX2 R15, R15 ;  /* 0x0000000f000f7308 */ /* 0x000fe20000000800 */
[----:B------:R-:W2:Y:S01]  /*70a0*/  SHFL.BFLY PT, R5, R152, 0x1, 0x1f ;  /* 0x0c201f0098057f89 */ /* 0x000ea200000e0000 */
        /* <DEDUP_REMOVED lines=23> */
[----:B--2---:R-:W-:Y:S01]  /*7220*/  FMNMX.FTZ R5, R152, R5, !PT ;  /* 0x0000000598057209 */ /* 0x004fe20007810000 */
[-C--:B------:R-:W-:Y:S01]  /*7230*/  FMUL.FTZ R109, R109, R8.reuse ;  /* 0x000000086d6d7220 */ /* 0x080fe20000410000 */
[-C--:B------:R-:W-:Y:S01]  /*7240*/  FMUL.FTZ R112, R112, R8.reuse ;  /* 0x0000000870707220 */ /* 0x080fe20000410000 */
[-C--:B------:R-:W-:Y:S01]  /*7250*/  FMUL.FTZ R113, R113, R8.reuse ;  /* 0x0000000871717220 */ /* 0x080fe20000410000 */
[-C--:B------:R-:W-:Y:S01]  /*7260*/  FMUL.FTZ R116, R116, R8.reuse ;  /* 0x0000000874747220 */ /* 0x080fe20000410000 */
[C---:B------:R-:W-:Y:S01]  /*7270*/  FADD.FTZ R152, -R5.reuse, R11 ;  /* 0x0000000b05987221 */ /* 0x040fe20000010100 */
[----:B0-----:R-:W-:Y:S01]  /*7280*/  FMUL.FTZ R156, R5, UR9 ;  /* 0x00000009059c7c20 */ /* 0x001fe20008410000 */
[----:B------:R0:W-:Y:S01]  /*7290*/  MUFU.EX2 R11, R153 ;  /* 0x00000099000b7308 */ /* 0x0001e20000000800 */
[----:B------:R-:W-:Y:S01]  /*72a0*/  FMUL.FTZ R117, R117, R8 ;  /* 0x0000000875757220 */ /* 0x000fe20000410000 */
[----:B------:R-:W-:Y:S01]  /*72b0*/  FMUL.FTZ R152, R152, UR9 ;  /* 0x0000000998987c20 */ /* 0x000fe20008410000 */
[----:B------:R-:W-:Y:S01]  /*72c0*/  FFMA.FTZ R192, R154, UR9, -R156 ;  /* 0x000000099ac07c23 */ /* 0x000fe2000801089c */
[----:B------:R-:W-:-:S02]  /*72d0*/  IMAD.U32 R154, RZ, RZ, UR7 ;  /* 0x00000007ff9a7e24 */ /* 0x000fc4000f8e00ff */
[--C-:B------:R-:W-:Y:S01]  /*72e0*/  FFMA.FTZ R193, R155, UR9, -R156.reuse ;  /* 0x000000099bc17c23 */ /* 0x100fe2000801089c */
[--C-:B------:R-:W-:Y:S01]  /*72f0*/  FFMA.FTZ R194, R158, UR9, -R156.reuse ;  /* 0x000000099ec27c23 */ /* 0x100fe2000801089c */
[--C-:B------:R-:W-:Y:S01]  /*7300*/  FFMA.FTZ R195, R159, UR9, -R156.reuse ;  /* 0x000000099fc37c23 */ /* 0x100fe2000801089c */
[----:B------:R2:W3:Y:S01]  /*7310*/  MUFU.EX2 R181, R152 ;  /* 0x0000009800b57308 */ /* 0x0004e20000000800 */
[----:B0-----:R-:W-:Y:S01]  /*7320*/  IADD3 R153, -R23, RZ, RZ ;  /* 0x000000ff17997210 */ /* 0x001fe20007ffe1ff */
[--C-:B------:R-:W-:Y:S01]  /*7330*/  FFMA.FTZ R196, R162, UR9, -R156.reuse ;  /* 0x00000009a2c47c23 */ /* 0x100fe2000801089c */
[--C-:B------:R-:W-:Y:S01]  /*7340*/  FFMA.FTZ R197, R163, UR9, -R156.reuse ;  /* 0x00000009a3c57c23 */ /* 0x100fe2000801089c */
[--C-:B------:R-:W-:Y:S01]  /*7350*/  FFMA.FTZ R198, R166, UR9, -R156.reuse ;  /* 0x00000009a6c67c23 */ /* 0x100fe2000801089c */
[----:B------:R-:W-:Y:S01]  /*7360*/  ISETP.NE.AND P3, PT, R22, R153, PT ;  /* 0x000000991600720c */ /* 0x000fe20003f65270 */
[--C-:B------:R-:W-:Y:S01]  /*7370*/  FFMA.FTZ R199, R167, UR9, -R156.reuse ;  /* 0x00000009a7c77c23 */ /* 0x100fe2000801089c */
[--C-:B------:R-:W-:Y:S01]  /*7380*/  FFMA.FTZ R170, R170, UR9, -R156.reuse ;  /* 0x00000009aaaa7c23 */ /* 0x100fe2000801089c */
[----:B------:R-:W-:Y:S01]  /*7390*/  FFMA.FTZ R171, R171, UR9, -R156 ;  /* 0x00000009abab7c23 */ /* 0x000fe2000801089c */
[----:B--2---:R-:W-:-:S02]  /*73a0*/  @!P1 VIADD R152, R200, 0x38840 ;  /* 0x00038840c8989836 */ /* 0x004fc40000000000 */
[--C-:B------:R-:W-:Y:S01]  /*73b0*/  FFMA.FTZ R174, R174, UR9, -R156.reuse ;  /* 0x00000009aeae7c23 */ /* 0x100fe2000801089c */
[--C-:B------:R-:W-:Y:S01]  /*73c0*/  FFMA.FTZ R175, R175, UR9, -R156.reuse ;  /* 0x00000009afaf7c23 */ /* 0x100fe2000801089c */
[--C-:B------:R-:W-:Y:S01]  /*73d0*/  FFMA.FTZ R178, R178, UR9, -R156.reuse ;  /* 0x00000009b2b27c23 */ /* 0x100fe2000801089c */
[----:B------:R-:W-:Y:S01]  /*73e0*/  FFMA.FTZ R179, R179, UR9, -R156 ;  /* 0x00000009b3b37c23 */ /* 0x000fe2000801089c */
[----:B------:R-:W-:Y:S01]  /*73f0*/  @!P1 PRMT R152, RZ, 0x654, R152 ;  /* 0x00000654ff989816 */ /* 0x000fe20000000098 */
[--C-:B------:R-:W-:Y:S01]  /*7400*/  FFMA.FTZ R182, R182, UR9, -R156.reuse ;  /* 0x00000009b6b67c23 */ /* 0x100fe2000801089c */
[----:B------:R-:W-:Y:S01]  /*7410*/  FFMA.FTZ R156, R183, UR9, -R156 ;  /* 0x00000009b79c7c23 */ /* 0x000fe2000801089c */
[----:B------:R-:W-:Y:S01]  /*7420*/  MUFU.EX2 R192, R192 ;  /* 0x000000c000c07308 */ /* 0x000fe20000000800 */
[----:B------:R-:W-:Y:S01]  /*7430*/  @!P3 IMAD R153, R154, 0x40, R17 ;  /* 0x000000409a99b824 */ /* 0x000fe200078e0211 */
[----:B------:R0:W-:Y:S01]  /*7440*/  @!P1 SYNCS.ARRIVE.TRANS64.RED.A1T0 RZ, [R152+URZ], RZ ;  /* 0x000000ff98ff99a7 */ /* 0x0001e2000810043f */
[----:B-1----:R-:W-:Y:S01]  /*7450*/  F2FP.BF16.F32.PACK_AB R154, R13, R12 ;  /* 0x0000000c0d9a723e */ /* 0x002fe200000010ff */
[-C--:B---3--:R-:W-:Y:S01]  /*7460*/  FMUL.FTZ R26, R26, R181.reuse ;  /* 0x000000b51a1a7220 */ /* 0x088fe20000410000 */
[----:B------:R-:W-:Y:S01]  /*7470*/  F2FP.BF16.F32.PACK_AB R158, R21, R20 ;  /* 0x00000014159e723e */ /* 0x000fe200000010ff */
[-C--:B------:R-:W-:Y:S01]  /*7480*/  FMUL.FTZ R27, R27, R181.reuse ;  /* 0x000000b51b1b7220 */ /* 0x080fe20000410000 */
[----:B------:R-:W-:Y:S01]  /*7490*/  @!P3 LEA R153, R153, UR37, 0x2 ;  /* 0x000000259999bc11 */ /* 0x000fe2000f8e10ff */
[----:B------:R-:W1:Y:S01]  /*74a0*/  MUFU.EX2 R193, R193 ;  /* 0x000000c100c17308 */ /* 0x000e620000000800 */
[----:B------:R-:W-:Y:S01]  /*74b0*/  FMUL.FTZ R30, R30, R181 ;  /* 0x000000b51e1e7220 */ /* 0x000fe20000410000 */
[----:B0-----:R-:W-:Y:S01]  /*74c0*/  F2FP.BF16.F32.PACK_AB R152, R10, R9 ;  /* 0x000000090a98723e */ /* 0x001fe200000010ff */
[-C--:B------:R-:W-:Y:S01]  /*74d0*/  FMUL.FTZ R31, R31, R181.reuse ;  /* 0x000000b51f1f7220 */ /* 0x080fe20000410000 */
[----:B------:R-:W-:Y:S01]  /*74e0*/  @!P3 STS [R153+0x38400], R8 ;  /* 0x038400089900b388 */ /* 0x000fe20000000800 */
[-C--:B------:R-:W-:Y:S01]  /*74f0*/  FMUL.FTZ R34, R34, R181.reuse ;  /* 0x000000b522227220 */ /* 0x080fe20000410000 */
[-C--:B------:R-:W-:Y:S01]  /*7500*/  FMUL.FTZ R35, R35, R181.reuse ;  /* 0x000000b523237220 */ /* 0x080fe20000410000 */
[-C--:B------:R-:W-:Y:S01]  /*7510*/  FMUL.FTZ R38, R38, R181.reuse ;  /* 0x000000b526267220 */ /* 0x080fe20000410000 */
[----:B------:R1:W-:Y:S01]  /*7520*/  @!P3 STS [R153+0x38420], R181 ;  /* 0x038420b59900b388 */ /* 0x0003e20000000800 */
        /* <DEDUP_REMOVED lines=8> */
[----:B------:R-:W0:Y:S01]  /*75b0*/  MUFU.EX2 R195, R195 ;  /* 0x000000c300c37308 */ /* 0x000e220000000800 */
[----:B-1----:R-:W-:Y:S01]  /*75c0*/  F2FP.BF16.F32.PACK_AB R153, R193, R192 ;  /* 0x000000c0c199723e */ /* 0x002fe200000010ff */
        /* <DEDUP_REMOVED lines=15> */
[----:B0-----:R-:W-:Y:S01]  /*76c0*/  F2FP.BF16.F32.PACK_AB R155, R195, R194 ;  /* 0x000000c2c39b723e */ /* 0x001fe200000010ff */
        /* <DEDUP_REMOVED lines=27> */
[----:B------:R-:W-:Y:S01]  /*7880*/  FMUL.FTZ R121, R121, R8 ;  /* 0x0000000879797220 */ /* 0x000fe20000410000 */
[-C--:B------:R-:W-:Y:S01]  /*7890*/  FMUL.FTZ R122, R122, R181.reuse ;  /* 0x000000b57a7a7220 */ /* 0x080fe20000410000 */
[-C--:B------:R-:W-:Y:S01]  /*78a0*/  FMUL.FTZ R123, R123, R181.reuse ;  /* 0x000000b57b7b7220 */ /* 0x080fe20000410000 */
[----:B------:R-:W-:Y:S01]  /*78b0*/  MUFU.EX2 R172, R172 ;  /* 0x000000ac00ac7308 */ /* 0x000fe20000000800 */
[----:B0-----:R-:W-:Y:S01]  /*78c0*/  F2FP.BF16.F32.PACK_AB R159, R199, R198 ;  /* 0x000000c6c79f723e */ /* 0x001fe200000010ff */
[-C--:B------:R-:W-:Y:S01]  /*78d0*/  FMUL.FTZ R124, R124, R8.reuse ;  /* 0x000000087c7c7220 */ /* 0x080fe20000410000 */
[-C--:B------:R-:W-:Y:S01]  /*78e0*/  FMUL.FTZ R125, R125, R8.reuse ;  /* 0x000000087d7d7220 */ /* 0x080fe20000410000 */
[-C--:B------:R-:W-:Y:S01]  /*78f0*/  FMUL.FTZ R126, R126, R181.reuse ;  /* 0x000000b57e7e7220 */ /* 0x080fe20000410000 */
[-C--:B------:R-:W-:Y:S01]  /*7900*/  FMUL.FTZ R127, R127, R181.reuse ;  /* 0x000000b57f7f7220 */ /* 0x080fe20000410000 */
[-C--:B------:R-:W-:Y:S01]  /*7910*/  FMUL.FTZ R128, R128, R8.reuse ;  /* 0x0000000880807220 */ /* 0x080fe20000410000 */
[----:B------:R-:W-:Y:S01]  /*7920*/  FMUL.FTZ R129, R129, R8 ;  /* 0x0000000881817220 */ /* 0x000fe20000410000 */
        /* <DEDUP_REMOVED lines=15> */
[-C--:B------:R-:W-:Y:S01]  /*7a20*/  FMUL.FTZ R142, R142, R181.reuse ;  /* 0x000000b58e8e7220 */ /* 0x080fe20000410000 */
[----:B------:R-:W1:Y:S01]  /*7a30*/  MUFU.EX2 R171, R171 ;  /* 0x000000ab00ab7308 */ /* 0x000e620000000800 */
[----:B0-----:R-:W-:Y:S01]  /*7a40*/  F2FP.BF16.F32.PACK_AB R162, R173, R172 ;  /* 0x000000acada2723e */ /* 0x001fe200000010ff */
[-C--:B------:R-:W-:Y:S01]  /*7a50*/  FMUL.FTZ R143, R143, R181.reuse ;  /* 0x000000b58f8f7220 */ /* 0x080fe20000410000 */
[-C--:B------:R-:W-:Y:S01]  /*7a60*/  FMUL.FTZ R144, R144, R8.reuse ;  /* 0x0000000890907220 */ /* 0x080fe20000410000 */
[-C--:B------:R-:W-:Y:S01]  /*7a70*/  FMUL.FTZ R145, R145, R8.reuse ;  /* 0x0000000891917220 */ /* 0x080fe20000410000 */
[-C--:B------:R-:W-:Y:S01]  /*7a80*/  FMUL.FTZ R146, R146, R181.reuse ;  /* 0x000000b592927220 */ /* 0x080fe20000410000 */
[-C--:B------:R-:W-:Y:S01]  /*7a90*/  FMUL.FTZ R147, R147, R181.reuse ;  /* 0x000000b593937220 */ /* 0x080fe20000410000 */
[-C--:B------:R-:W-:Y:S01]  /*7aa0*/  FMUL.FTZ R148, R148, R8.reuse ;  /* 0x0000000894947220 */ /* 0x080fe20000410000 */
[----:B------:R-:W-:Y:S01]  /*7ab0*/  MUFU.EX2 R174, R174 ;  /* 0x000000ae00ae7308 */ /* 0x000fe20000000800 */
[----:B------:R-:W-:Y:S01]  /*7ac0*/  FMUL.FTZ R149, R149, R8 ;  /* 0x0000000895957220 */ /* 0x000fe20000410000 */
[-C--:B------:R-:W-:Y:S01]  /*7ad0*/  FMUL.FTZ R150, R150, R181.reuse ;  /* 0x000000b596967220 */ /* 0x080fe20000410000 */
[----:B------:R-:W-:Y:S01]  /*7ae0*/  FMUL.FTZ R151, R151, R181 ;  /* 0x000000b597977220 */ /* 0x000fe20000410000 */
[----:B------:R0:W-:Y:S01]  /*7af0*/  STSM.16.M88.4 [R184+0x36400], R152 ;  /* 0x03640098b8007844 */ /* 0x0001e20000000200 */
[----:B------:R-:W-:Y:S01]  /*7b00*/  UMOV UR7, 0x40000040 ;  /* 0x4000004000077882 */ /* 0x000fe20000000000 */
[----:B------:R-:W-:Y:S01]  /*7b10*/  FFMA.FTZ R3, R8, R3, R9 ;  /* 0x0000000308037223 */ /* 0x000fe20000010009 */
[----:B------:R-:W-:Y:S01]  /*7b20*/  FFMA.FTZ R6, R181, R6, R192 ;  /* 0x00000006b5067223 */ /* 0x000fe200000100c0 */
[----:B------:R-:W2:Y:S01]  /*7b30*/  MUFU.EX2 R175, R175 ;  /* 0x000000af00af7308 */ /* 0x000ea20000000800 */
[----:B-1----:R-:W-:Y:S01]  /*7b40*/  F2FP.BF16.F32.PACK_AB R161, R171, R170 ;  /* 0x000000aaaba1723e */ /* 0x002fe200000010ff */
[----:B------:R-:W-:Y:S01]  /*7b50*/  FADD.FTZ R3, R10, R3 ;  /* 0x000000030a037221 */ /* 0x000fe20000010000 */
[----:B------:R-:W-:Y:S01]  /*7b60*/  FADD.FTZ R193, R193, R6 ;  /* 0x00000006c1c17221 */ /* 0x000fe20000010000 */
[----:B------:R-:W-:-:S02]  /*7b70*/  IMAD.MOV.U32 R9, RZ, RZ, R4 ;  /* 0x000000ffff097224 */ /* 0x000fc400078e0004 */
[----:B------:R-:W-:Y:S01]  /*7b80*/  FADD.FTZ R12, R12, R3 ;  /* 0x000000030c0c7221 */ /* 0x000fe20000010000 */
[----:B------:R-:W-:Y:S01]  /*7b90*/  FADD.FTZ R194, R194, R193 ;  /* 0x000000c1c2c27221 */ /* 0x000fe20000010000 */
[----:B------:R-:W-:Y:S01]  /*7ba0*/  MUFU.EX2 R176, R176 ;  /* 0x000000b000b07308 */ /* 0x000fe20000000800 */
[----:B------:R-:W-:Y:S02]  /*7bb0*/  @!P1 VIADD R3, R200, 0x38860 ;  /* 0x00038860c8039836 */ /* 0x000fe40000000000 */
[----:B------:R-:W-:Y:S01]  /*7bc0*/  FADD.FTZ R13, R13, R12 ;  /* 0x0000000c0d0d7221 */ /* 0x000fe20000010000 */
[----:B------:R-:W-:Y:S02]  /*7bd0*/  FADD.FTZ R195, R195, R194 ;  /* 0x000000c2c3c37221 */ /* 0x000fe40000010000 */
[----:B------:R-:W-:Y:S02]  /*7be0*/  @!P1 PRMT R3, RZ, 0x654, R3 ;  /* 0x00000654ff039816 */ /* 0x000fe40000000003 */
[----:B------:R-:W-:Y:S01]  /*7bf0*/  FADD.FTZ R196, R196, R195 ;  /* 0x000000c3c4c47221 */ /* 0x000fe20000010000 */
[----:B------:R-:W1:Y:S01]  /*7c00*/  MUFU.EX2 R177, R177 ;  /* 0x000000b100b17308 */ /* 0x000e620000000800 */
[----:B--2---:R-:W-:-:S02]  /*7c10*/  F2FP.BF16.F32.PACK_AB R163, R175, R174 ;  /* 0x000000aeafa3723e */ /* 0x004fc400000010ff */
[----:B------:R-:W-:-:S04]  /*7c20*/  FADD.FTZ R197, R197, R196 ;  /* 0x000000c4c5c57221 */ /* 0x000fc80000010000 */
[----:B------:R-:W-:Y:S01]  /*7c30*/  FADD.FTZ R198, R198, R197 ;  /* 0x000000c5c6c67221 */ /* 0x000fe20000010000 */
[----:B------:R-:W2:Y:S03]  /*7c40*/  MUFU.EX2 R180, R180 ;  /* 0x000000b400b47308 */ /* 0x000ea60000000800 */
[----:B------:R-:W-:-:S04]  /*7c50*/  FADD.FTZ R199, R199, R198 ;  /* 0x000000c6c7c77221 */ /* 0x000fc80000010000 */
[----:B------:R-:W-:Y:S01]  /*7c60*/  FADD.FTZ R170, R170, R199 ;  /* 0x000000c7aaaa7221 */ /* 0x000fe20000010000 */
[----:B------:R-:W-:Y:S01]  /*7c70*/  MUFU.EX2 R178, R178 ;  /* 0x000000b200b27308 */ /* 0x000fe20000000800 */
[----:B-1----:R-:W-:Y:S02]  /*7c80*/  F2FP.BF16.F32.PACK_AB R164, R177, R176 ;  /* 0x000000b0b1a4723e */ /* 0x002fe400000010ff */
[----:B------:R-:W-:-:S04]  /*7c90*/  FADD.FTZ R171, R171, R170 ;  /* 0x000000aaabab7221 */ /* 0x000fc80000010000 */
[----:B------:R-:W-:Y:S01]  /*7ca0*/  FADD.FTZ R174, R174, R171 ;  /* 0x000000abaeae7221 */ /* 0x000fe20000010000 */
[----:B------:R-:W1:Y:S01]  /*7cb0*/  MUFU.EX2 R179, R179 ;  /* 0x000000b300b37308 */ /* 0x000e620000000800 */
[----:B--2---:R-:W-:Y:S02]  /*7cc0*/  F2FP.BF16.F32.PACK_AB R166, R11, R180 ;  /* 0x000000b40ba6723e */ /* 0x004fe400000010ff */
[----:B------:R-:W-:-:S05]  /*7cd0*/  FADD.FTZ R175, R175, R174 ;  /* 0x000000aeafaf7221 */ /* 0x000fca0000010000 */
[----:B------:R-:W2:Y:S08]  /*7ce0*/  MUFU.EX2 R182, R182 ;  /* 0x000000b600b67308 */ /* 0x000eb00000000800 */
[----:B------:R3:W4:Y:S01]  /*7cf0*/  MUFU.EX2 R183, R156 ;  /* 0x0000009c00b77308 */ /* 0x0007220000000800 */
[----:B-1----:R-:W-:Y:S01]  /*7d00*/  F2FP.BF16.F32.PACK_AB R165, R179, R178 ;  /* 0x000000b2b3a5723e */ /* 0x002fe200000010ff */
[----:B------:R-:W-:-:S04]  /*7d10*/  FADD.FTZ R178, R178, R175 ;  /* 0x000000afb2b27221 */ /* 0x000fc80000010000 */
[----:B------:R-:W-:Y:S01]  /*7d20*/  FADD.FTZ R179, R179, R178 ;  /* 0x000000b2b3b37221 */ /* 0x000fe20000010000 */
[C---:B---3--:R-:W-:Y:S01]  /*7d30*/  F2FP.BF16.F32.PACK_AB R156, R15.reuse, R14 ;  /* 0x0000000e0f9c723e */ /* 0x048fe200000010ff */
[----:B------:R-:W-:Y:S02]  /*7d40*/  FADD.FTZ R14, R14, R13 ;  /* 0x0000000d0e0e7221 */ /* 0x000fe40000010000 */
[----:B--2---:R-:W-:Y:S02]  /*7d50*/  FADD.FTZ R6, R182, R179 ;  /* 0x000000b3b6067221 */ /* 0x004fe40000010000 */
[----:B------:R0:W-:Y:S01]  /*7d60*/  STSM.16.M88.4 [R185], R156 ;  /* 0x0000009cb9007844 */ /* 0x0001e20000000200 */
[----:B------:R-:W-:Y:S01]  /*7d70*/  FADD.FTZ R15, R15, R14 ;  /* 0x0000000e0f0f7221 */ /* 0x000fe20000010000 */
[C---:B----4-:R-:W-:Y:S02]  /*7d80*/  F2FP.BF16.F32.PACK_AB R167, R183.reuse, R182 ;  /* 0x000000b6b7a7723e */ /* 0x050fe400000010ff */
[----:B------:R0:W-:Y:S01]  /*7d90*/  STSM.16.M88.4 [R187], R160 ;  /* 0x000000a0bb007844 */ /* 0x0001e20000000200 */
[----:B------:R-:W-:Y:S01]  /*7da0*/  FADD.FTZ R20, R20, R15 ;  /* 0x0000000f14147221 */ /* 0x000fe20000010000 */
[----:B------:R-:W-:-:S02]  /*7db0*/  FADD.FTZ R6, R183, R6 ;  /* 0x00000006b7067221 */ /* 0x000fc40000010000 */
[----:B------:R0:W-:Y:S01]  /*7dc0*/  STSM.16.M88.4 [R186], R164 ;  /* 0x000000a4ba007844 */ /* 0x0001e20000000200 */
[----:B------:R-:W-:Y:S01]  /*7dd0*/  WARPGROUP.ARRIVE ;  /* 0x00000000000079c5 */ /* 0x000fe20000000000 */
[----:B------:R-:W-:-:S04]  /*7de0*/  FADD.FTZ R21, R21, R20 ;  /* 0x0000001415157221 */ /* 0x000fc80000010000 */
[----:B------:R-:W-:Y:S01]  /*7df0*/  FADD.FTZ R168, R168, R21 ;  /* 0x00000015a8a87221 */ /* 0x000fe20000010000 */
[----:B------:R-:W-:Y:S01]  /*7e00*/  HGMMA.64x256x16.F32.BF16 R24, R152, gdesc[UR4].tnspB, R24, gsb0 ;  /* 0x43e0000498187df0 */ /* 0x000fe20008001818 */
[----:B------:R-:W-:Y:S01]  /*7e10*/  UIADD3 UR6, UR6, 0x180, URZ ;  /* 0x0000018006067890 */ /* 0x000fe2000fffe03f */
[----:B------:R-:W-:Y:S01]  /*7e20*/  UMOV UR7, 0x40000040 ;  /* 0x4000004000077882 */ /* 0x000fe20000000000 */
[----:B------:R-:W-:-:S04]  /*7e30*/  FADD.FTZ R169, R169, R168 ;  /* 0x000000a8a9a97221 */ /* 0x000fc80000010000 */
[----:B------:R-:W-:-:S04]  /*7e40*/  FADD.FTZ R172, R172, R169 ;  /* 0x000000a9acac7221 */ /* 0x000fc80000010000 */
[----:B------:R-:W-:-:S04]  /*7e50*/  FADD.FTZ R173, R173, R172 ;  /* 0x000000acadad7221 */ /* 0x000fc80000010000 */
[----:B------:R-:W-:-:S04]  /*7e60*/  FADD.FTZ R176, R176, R173 ;  /* 0x000000adb0b07221 */ /* 0x000fc80000010000 */
[----:B------:R-:W-:-:S04]  /*7e70*/  FADD.FTZ R177, R177, R176 ;  /* 0x000000b0b1b17221 */ /* 0x000fc80000010000 */
[----:B------:R-:W-:Y:S01]  /*7e80*/  FADD.FTZ R180, R180, R177 ;  /* 0x000000b1b4b47221 */ /* 0x000fe20000010000 */
[----:B------:R-:W-:Y:S02]  /*7e90*/  WARPGROUP.DEPBAR.LE gsb0, 0x0 ;  /* 0x00008000000079c5 */ /* 0x000fe40000010000 */
[----:B------:R-:W-:-:S06]  /*7ea0*/  WARPGROUP.ARRIVE ;  /* 0x00000000000079c5 */ /* 0x000fcc0000000000 */
        /* <DEDUP_REMOVED lines=10> */
[----:B------:R-:W-:Y:S01]  /*7f50*/  HGMMA.64x256x16.F32.BF16 R24, R164, gdesc[UR4].tnspB, R24, gsb0 ;  /* 0x43e00004a4187df0 */ /* 0x000fe20008001818 */
[----:B------:R-:W-:Y:S02]  /*7f60*/  UMOV UR7, UR36 ;  /* 0x0000002400077c82 */ /* 0x000fe40008000000 */
        /* <DEDUP_REMOVED lines=10> */
[----:B-1----:R-:W-:Y:S01]  /*8010*/  FADD.FTZ R3, R11, R180 ;  /* 0x000000b40b037221 */ /* 0x002fe20000010000 */
[----:B------:R-:W-:Y:S01]  /*8020*/  MOV R11, R5 ;  /* 0x00000005000b7202 */ /* 0x000fe20000000f00 */
[----:B0-----:R-:W-:Y:S06]  /*8030*/  @P2 BRA `(.L_x_799) ;  /* 0xffffffd4006c2947 */ /* 0x001fec000383ffff */
.L_x_790:
[----:B------:R-:W0:Y:S01]  /*8040*/  SHFL.BFLY PT, R0, R3, 0x2, 0x1f ;  /* 0x0c401f0003007f89 */ /* 0x000e2200000e0000 */
[----:B------:R-:W-:Y:S01]  /*8050*/  IMAD.U32 R11, RZ, RZ, UR9 ;  /* 0x00000009ff0b7e24 */ /* 0x000fe2000f8e00ff */
[----:B------:R-:W-:Y:S02]  /*8060*/  UIADD3 UR41, UR41, 0x1, URZ ;  /* 0x0000000129297890 */ /* 0x000fe4000fffe03f */
[----:B------:R-:W1:Y:S01]  /*8070*/  SHFL.BFLY PT, R9, R6, 0x2, 0x1f ;  /* 0x0c401f0006097f89 */ /* 0x000e6200000e0000 */
[----:B------:R-:W-:Y:S08]  /*8080*/  BAR.ARV 0x8, 0xa0 ;  /* 0x0202800000007b1d */ /* 0x000ff00000002000 */
[----:B------:R-:W-:Y:S01]  /*8090*/  BAR.SYNC.DEFER_BLOCKING 0xf, 0x100 ;  /* 0x03c4000000007b1d */ /* 0x000fe20000010000 */
[----:B0-----:R-:W-:Y:S01]  /*80a0*/  FADD.FTZ R0, R0, R3 ;  /* 0x0000000300007221 */ /* 0x001fe20000010000 */
[----:B------:R-:W-:-:S02]  /*80b0*/  IMAD.MOV.U32 R3, RZ, RZ, -0x800000 ;  /* 0xff800000ff037424 */ /* 0x000fc400078e00ff */
[----:B-1----:R-:W-:Y:S02]  /*80c0*/  FADD.FTZ R9, R9, R6 ;  /* 0x0000000609097221 */ /* 0x002fe40000010000 */
[----:B------:R-:W0:Y:S04]  /*80d0*/  SHFL.BFLY PT, R7, R0, 0x1, 0x1f ;  /* 0x0c201f0000077f89 */ /* 0x000e2800000e0000 */
[----:B------:R-:W1:Y:S01]  /*80e0*/  SHFL.BFLY PT, R8, R9, 0x1, 0x1f ;  /* 0x0c201f0009087f89 */ /* 0x000e6200000e0000 */
[----:B0-----:R-:W-:Y:S01]  /*80f0*/  FADD.FTZ R21, R0, R7 ;  /* 0x0000000700157221 */ /* 0x001fe20000010000 */
[----:B------:R-:W-:Y:S02]  /*8100*/  IMAD.MOV R7, RZ, RZ, -R23 ;  /* 0x000000ffff077224 */ /* 0x000fe400078e0a17 */
[----:B-1----:R-:W-:-:S02]  /*8110*/  FADD.FTZ R15, R9, R8 ;  /* 0x00000008090f7221 */ /* 0x002fc40000010000 */
[----:B------:R-:W-:Y:S01]  /*8120*/  FSETP.NE.FTZ.AND P1, PT, R21, RZ, PT ;  /* 0x000000ff1500720b */ /* 0x000fe20003f35000 */
[----:B------:R-:W-:Y:S01]  /*8130*/  IMAD.U32 R8, RZ, RZ, UR36 ;  /* 0x00000024ff087e24 */ /* 0x000fe2000f8e00ff */
[----:B------:R-:W-:Y:S02]  /*8140*/  ISETP.NE.AND P0, PT, R22, R7, PT ;  /* 0x000000071600720c */ /* 0x000fe40003f05270 */
[----:B------:R-:W-:Y:S02]  /*8150*/  CS2R R6, SRZ ;  /* 0x0000000000067805 */ /* 0x000fe4000001ff00 */
[----:B------:R-:W-:Y:S01]  /*8160*/  FSETP.NE.FTZ.AND P2, PT, R15, RZ, PT ;  /* 0x000000ff0f00720b */ /* 0x000fe20003f55000 */
[----:B------:R-:W-:-:S04]  /*8170*/  UIADD3 UR36, UR36, 0x1, URZ ;  /* 0x0000000124247890 */ /* 0x000fc8000fffe03f */
[----:B------:R-:W-:Y:S02]  /*8180*/  UISETP.NE.AND UP0, UPT, UR36, 0x2, UPT ;  /* 0x000000022400788c */ /* 0x000fe4000bf05270 */
[----:B------:R-:W0:Y:S02]  /*8190*/  @P1 MUFU.RCP R7, R21 ;  /* 0x0000001500071308 */ /* 0x000e240000001000 */
[----:B------:R-:W-:Y:S01]  /*81a0*/  USEL UR4, URZ, 0x1, UP0 ;  /* 0x000000013f047887 */ /* 0x000fe20008000000 */
[----:B------:R-:W-:Y:S01]  /*81b0*/  @!P0 IMAD R0, R8, 0x40, R17 ;  /* 0x0000004008008824 */ /* 0x000fe200078e0211 */
[----:B------:R-:W-:-:S04]  /*81c0*/  USEL UR36, UR36, URZ, UP0 ;  /* 0x0000003f24247287 */ /* 0x000fc80008000000 */
[----:B------:R-:W-:Y:S01]  /*81d0*/  @!P0 LEA R9, R0, UR37, 0x2 ;  /* 0x0000002500098c11 */ /* 0x000fe2000f8e10ff */
[----:B------:R-:W1:Y:S01]  /*81e0*/  @P2 MUFU.RCP R6, R15 ;  /* 0x0000000f00062308 */ /* 0x000e620000001000 */
[----:B------:R-:W-:Y:S02]  /*81f0*/  MOV R0, 0xff800000 ;  /* 0xff80000000007802 */ /* 0x000fe40000000f00 */
[----:B------:R-:W-:-:S05]  /*8200*/  LOP3.LUT R2, R2, UR4, RZ, 0x3c, !PT ;  /* 0x0000000402027c12 */ /* 0x000fca000f8e3cff */
[----:B------:R-:W2:Y:S01]  /*8210*/  @P1 MUFU.LG2 R21, R21 ;  /* 0x0000001500151308 */ /* 0x000ea20000000c00 */
[-C--:B0-----:R-:W-:Y:S01]  /*8220*/  FMUL.FTZ R8, R25, R7.reuse ;  /* 0x0000000719087220 */ /* 0x081fe20000410000 */
[----:B------:R0:W-:Y:S01]  /*8230*/  @!P0 STS [R9+0x38400], R7 ;  /* 0x0384000709008388 */ /* 0x0001e20000000800 */
[-C--:B------:R-:W-:Y:S01]  /*8240*/  FMUL.FTZ R10, R29, R7.reuse ;  /* 0x000000071d0a7220 */ /* 0x080fe20000410000 */
[----:B------:R-:W-:Y:S02]  /*8250*/  IMAD.U32 R29, RZ, RZ, UR9 ;  /* 0x00000009ff1d7e24 */ /* 0x000fe4000f8e00ff */
[-C--:B------:R-:W-:Y:S01]  /*8260*/  FMUL.FTZ R169, R24, R7.reuse ;  /* 0x0000000718a97220 */ /* 0x080fe20000410000 */
[-C--:B------:R-:W-:Y:S01]  /*8270*/  FMUL.FTZ R20, R28, R7.reuse ;  /* 0x000000071c147220 */ /* 0x080fe20000410000 */
[-C--:B------:R-:W-:Y:S01]  /*8280*/  FMUL.FTZ R165, R32, R7.reuse ;  /* 0x0000000720a57220 */ /* 0x080fe20000410000 */
        /* <DEDUP_REMOVED lines=61> */
[----:B0-----:R-:W-:Y:S01]  /*8660*/  @P1 FMUL.FTZ R7, R11, 0.69314718246459960938 ;  /* 0x3f3172180b071820 */ /* 0x001fe20000410000 */
[----:B------:R-:W-:Y:S01]  /*8670*/  @P2 FMUL.FTZ R29, R29, 0.69314718246459960938 ;  /* 0x3f3172181d1d2820 */ /* 0x000fe20000410000 */
[----:B--2---:R-:W-:Y:S01]  /*8680*/  @P1 FMUL.FTZ R24, R21, 0.69314718246459960938 ;  /* 0x3f31721815181820 */ /* 0x004fe20000410000 */
[----:B---3--:R-:W-:Y:S01]  /*8690*/  @P2 FMUL.FTZ R28, R25, 0.69314718246459960938 ;  /* 0x3f317218191c2820 */ /* 0x008fe20000410000 */
[-C--:B-1----:R-:W-:Y:S01]  /*86a0*/  FMUL.FTZ R9, R26, R6.reuse ;  /* 0x000000061a097220 */ /* 0x082fe20000410000 */
[-C--:B------:R-:W-:Y:S01]  /*86b0*/  FMUL.FTZ R11, R30, R6.reuse ;  /* 0x000000061e0b7220 */ /* 0x080fe20000410000 */
[-C--:B------:R-:W-:Y:S01]  /*86c0*/  FMUL.FTZ R13, R42, R6.reuse ;  /* 0x000000062a0d7220 */ /* 0x080fe20000410000 */
[-C--:B------:R-:W-:Y:S01]  /*86d0*/  FMUL.FTZ R15, R46, R6.reuse ;  /* 0x000000062e0f7220 */ /* 0x080fe20000410000 */
[----:B------:R-:W-:Y:S01]  /*86e0*/  PLOP3.LUT P0, PT, PT, PT, PT, 0x8, 0x0 ;  /* 0x000000000000781c */ /* 0x000fe20003f0e170 */
        /* <DEDUP_REMOVED lines=63> */
.L_x_776:
        /* <DEDUP_REMOVED lines=15> */
[----:B------:R-:W-:Y:S01]  /*8bd0*/  F2FP.BF16.F32.PACK_AB R10, R10, R20 ;  /* 0x000000140a0a723e */ /* 0x000fe200000010ff */
[----:B------:R-:W-:Y:S01]  /*8be0*/  ULDC.64 UR10, c[0x0][0x208] ;  /* 0x00008200000a7ab9 */ /* 0x000fe20000000a00 */
        /* <DEDUP_REMOVED lines=19> */
[----:B------:R-:W-:Y:S01]  /*8d20*/  UISETP.NE.U32.AND UP0, UPT, UR6, URZ, UPT ;  /* 0x0000003f0600728c */ /* 0x000fe2000bf05070 */
[----:B------:R-:W-:Y:S01]  /*8d30*/  F2FP.BF16.F32.PACK_AB R72, R73, R72 ;  /* 0x000000484948723e */ /* 0x000fe200000010ff */
[----:B------:R-:W-:Y:S01]  /*8d40*/  UIADD3 UR4, UP1, UR8, UR6, URZ ;  /* 0x0000000608047290 */ /* 0x000fe2000ff3e03f */
[C---:B------:R-:W-:Y:S01]  /*8d50*/  IADD3 R177, P1, R126.reuse, 0x20, RZ ;  /* 0x000000207eb17810 */ /* 0x040fe20007f3e0ff */
[----:B------:R-:W-:Y:S01]  /*8d60*/  UISETP.NE.AND.EX UP0, UPT, UR7, URZ, UPT, UP0 ;  /* 0x0000003f0700728c */ /* 0x000fe2000bf05300 */
[C---:B------:R-:W-:Y:S01]  /*8d70*/  LOP3.LUT R21, R126.reuse, 0x380, RZ, 0xc0, !PT ;  /* 0x000003807e157812 */ /* 0x040fe200078ec0ff */
[----:B------:R-:W-:Y:S01]  /*8d80*/  UIADD3.X UR6, UR9, UR7, URZ, UP1, !UPT ;  /* 0x0000000709067290 */ /* 0x000fe20008ffe43f */
[C---:B------:R-:W-:Y:S01]  /*8d90*/  IADD3 R181, P4, R126.reuse, 0x60, RZ ;  /* 0x000000607eb57810 */ /* 0x040fe20007f9e0ff */
[----:B------:R-:W-:Y:S01]  /*8da0*/  IMAD.X R25, RZ, RZ, R127, P1 ;  /* 0x000000ffff197224 */ /* 0x000fe200008e067f */
[----:B------:R-:W-:-:S02]  /*8db0*/  IADD3 R183, P3, R126, 0x2000, RZ ;  /* 0x000020007eb77810 */ /* 0x000fc40007f7e0ff */
        /* <DEDUP_REMOVED lines=9> */
[----:B------:R-:W-:Y:S01]  /*8e50*/  IMAD.X R95, RZ, RZ, R127, P2 ;  /* 0x000000ffff5f7224 */ /* 0x000fe200010e067f */
[----:B------:R-:W-:-:S02]  /*8e60*/  SHF.R.U64 R21, R21, 0x3, RZ ;  /* 0x0000000315157819 */ /* 0x000fc400000012ff */
[-C--:B------:R-:W-:Y:S02]  /*8e70*/  IADD3.X R29, RZ, R127.reuse, RZ, P0, !PT ;  /* 0x0000007fff1d7210 */ /* 0x080fe400007fe4ff */
[----:B------:R-:W-:Y:S02]  /*8e80*/  IADD3.X R99, RZ, R127, RZ, P1, !PT ;  /* 0x0000007fff637210 */ /* 0x000fe40000ffe4ff */
        /* <DEDUP_REMOVED lines=12> */
[----:B------:R-:W-:-:S02]  /*8f50*/  LOP3.LUT R24, R177, 0x380, RZ, 0xc0, !PT ;  /* 0x00000380b1187812 */ /* 0x000fc400078ec0ff */
[----:B------:R-:W-:Y:S01]  /*8f60*/  LOP3.LUT R126, R21, R126, RZ, 0x3c, !PT ;  /* 0x0000007e157e7212 */ /* 0x000fe200078e3cff */
[----:B------:R-:W-:Y:S01]  /*8f70*/  IMAD.X R21, RZ, RZ, R127, P1 ;  /* 0x000000ffff157224 */ /* 0x000fe200008e067f */
[----:B------:R-:W-:Y:S02]  /*8f80*/  LOP3.LUT R28, R179, 0x380, RZ, 0xc0, !PT ;  /* 0x00000380b31c7812 */ /* 0x000fe400078ec0ff */
[----:B------:R-:W-:Y:S02]  /*8f90*/  LOP3.LUT R32, R181, 0x380, RZ, 0xc0, !PT ;  /* 0x00000380b5207812 */ /* 0x000fe400078ec0ff */
[----:B------:R-:W-:Y:S02]  /*8fa0*/  LOP3.LUT R36, R183, 0x380, RZ, 0xc0, !PT ;  /* 0x00000380b7247812 */ /* 0x000fe400078ec0ff */
[----:B------:R-:W-:Y:S02]  /*8fb0*/  SHF.R.U64 R24, R24, 0x3, RZ ;  /* 0x0000000318187819 */ /* 0x000fe400000012ff */
[----:B------:R-:W-:-:S02]  /*8fc0*/  LOP3.LUT R86, R193, 0x380, RZ, 0xc0, !PT ;  /* 0x00000380c1567812 */ /* 0x000fc400078ec0ff */
[----:B------:R-:W-:Y:S02]  /*8fd0*/  SHF.R.U64 R28, R28, 0x3, RZ ;  /* 0x000000031c1c7819 */ /* 0x000fe400000012ff */
[----:B------:R-:W-:Y:S02]  /*8fe0*/  LOP3.LUT R90, R195, 0x380, RZ, 0xc0, !PT ;  /* 0x00000380c35a7812 */ /* 0x000fe400078ec0ff */
[----:B------:R-:W-:Y:S02]  /*8ff0*/  MOV R126, R126 ;  /* 0x0000007e007e7202 */ /* 0x000fe40000000f00 */
[----:B------:R-:W-:Y:S02]  /*9000*/  SHF.R.U64 R32, R32, 0x3, RZ ;  /* 0x0000000320207819 */ /* 0x000fe400000012ff */
[----:B------:R-:W-:Y:S01]  /*9010*/  LOP3.LUT R94, R197, 0x380, RZ, 0xc0, !PT ;  /* 0x00000380c55e7812 */ /* 0x000fe200078ec0ff */
[----:B------:R0:W-:Y:S01]  /*9020*/  STSM.16.M88.4 [R126], R8 ;  /* 0x000000087e007844 */ /* 0x0001e20000000200 */
[----:B------:R-:W-:-:S02]  /*9030*/  SHF.R.U64 R36, R36, 0x3, RZ ;  /* 0x0000000324247819 */ /* 0x000fc400000012ff */
[----:B------:R-:W-:Y:S02]  /*9040*/  LOP3.LUT R98, R199, 0x380, RZ, 0xc0, !PT ;  /* 0x00000380c7627812 */ /* 0x000fe400078ec0ff */
[----:B------:R-:W-:Y:S02]  /*9050*/  LOP3.LUT R24, R24, R177, RZ, 0x3c, !PT ;  /* 0x000000b118187212 */ /* 0x000fe400078e3cff */
[----:B------:R-:W-:Y:S02]  /*9060*/  SHF.R.U64 R86, R86, 0x3, RZ ;  /* 0x0000000356567819 */ /* 0x000fe400000012ff */
[----:B------:R-:W-:Y:S02]  /*9070*/  LOP3.LUT R102, R201, 0x380, RZ, 0xc0, !PT ;  /* 0x00000380c9667812 */ /* 0x000fe400078ec0ff */
[----:B------:R-:W-:Y:S02]  /*9080*/  LOP3.LUT R106, R203, 0x380, RZ, 0xc0, !PT ;  /* 0x00000380cb6a7812 */ /* 0x000fe400078ec0ff */
[----:B------:R-:W-:-:S02]  /*9090*/  LOP3.LUT R27, R4, 0x380, RZ, 0xc0, !PT ;  /* 0x00000380041b7812 */ /* 0x000fc400078ec0ff */
[----:B------:R-:W-:Y:S02]  /*90a0*/  IADD3.X R123, RZ, R127, RZ, P2, !PT ;  /* 0x0000007fff7b7210 */ /* 0x000fe400017fe4ff */
[----:B------:R-:W-:Y:S02]  /*90b0*/  LOP3.LUT R28, R28, R179, RZ, 0x3c, !PT ;  /* 0x000000b31c1c7212 */ /* 0x000fe400078e3cff */
[----:B------:R-:W-:Y:S02]  /*90c0*/  SHF.R.U64 R90, R90, 0x3, RZ ;  /* 0x000000035a5a7819 */ /* 0x000fe400000012ff */
[----:B------:R-:W-:Y:S02]  /*90d0*/  LOP3.LUT R114, R207, 0x380, RZ, 0xc0, !PT ;  /* 0x00000380cf727812 */ /* 0x000fe400078ec0ff */
[----:B------:R-:W-:Y:S02]  /*90e0*/  LOP3.LUT R32, R32, R181, RZ, 0x3c, !PT ;  /* 0x000000b520207212 */ /* 0x000fe400078e3cff */
[----:B------:R-:W-:-:S02]  /*90f0*/  SHF.R.U64 R94, R94, 0x3, RZ ;  /* 0x000000035e5e7819 */ /* 0x000fc400000012ff */
[----:B------:R-:W-:Y:S02]  /*9100*/  LOP3.LUT R110, R205, 0x380, RZ, 0xc0, !PT ;  /* 0x00000380cd6e7812 */ /* 0x000fe400078ec0ff */
[----:B------:R-:W-:Y:S02]  /*9110*/  LOP3.LUT R127, R122, 0x380, RZ, 0xc0, !PT ;  /* 0x000003807a7f7812 */ /* 0x000fe400078ec0ff */
[----:B------:R-:W-:Y:S02]  /*9120*/  LOP3.LUT R36, R36, R183, RZ, 0x3c, !PT ;  /* 0x000000b724247212 */ /* 0x000fe400078e3cff */
[----:B------:R-:W-:Y:S02]  /*9130*/  SHF.R.U64 R98, R98, 0x3, RZ ;  /* 0x0000000362627819 */ /* 0x000fe400000012ff */
[----:B0-----:R-:W-:Y:S02]  /*9140*/  F2FP.BF16.F32.PACK_AB R10, R12, R162 ;  /* 0x000000a20c0a723e */ /* 0x001fe400000010ff */
[----:B------:R-:W-:-:S02]  /*9150*/  LOP3.LUT R86, R86, R193, RZ, 0x3c, !PT ;  /* 0x000000c156567212 */ /* 0x000fc400078e3cff */
[----:B------:R-:W-:Y:S02]  /*9160*/  SHF.R.U64 R102, R102, 0x3, RZ ;  /* 0x0000000366667819 */ /* 0x000fe400000012ff */
[----:B------:R-:W-:Y:S02]  /*9170*/  SHF.R.U64 R106, R106, 0x3, RZ ;  /* 0x000000036a6a7819 */ /* 0x000fe400000012ff */
[----:B------:R-:W-:Y:S02]  /*9180*/  SHF.R.U64 R27, R27, 0x3, RZ ;  /* 0x000000031b1b7819 */ /* 0x000fe400000012ff */
[----:B------:R-:W-:Y:S02]  /*9190*/  MOV R31, R24 ;  /* 0x00000018001f7202 */ /* 0x000fe40000000f00 */
[----:B------:R-:W-:Y:S02]  /*91a0*/  F2FP.BF16.F32.PACK_AB R8, R160, R165 ;  /* 0x000000a5a008723e */ /* 0x000fe400000010ff */
[----:B------:R-:W-:-:S02]  /*91b0*/  F2FP.BF16.F32.PACK_AB R9, R35, R34 ;  /* 0x000000222309723e */ /* 0x000fc400000010ff */
[----:B------:R-:W-:Y:S02]  /*91c0*/  F2FP.BF16.F32.PACK_AB R11, R39, R38 ;  /* 0x00000026270b723e */ /* 0x000fe400000010ff */
[----:B------:R-:W-:Y:S02]  /*91d0*/  F2FP.BF16.F32.PACK_AB R12, R41, R14 ;  /* 0x0000000e290c723e */ /* 0x000fe400000010ff */
[----:B------:R-:W-:Y:S01]  /*91e0*/  LOP3.LUT R90, R90, R195, RZ, 0x3c, !PT ;  /* 0x000000c35a5a7212 */ /* 0x000fe200078e3cff */
[----:B------:R0:W-:Y:S01]  /*91f0*/  STSM.16.M88.4 [R31], R8 ;  /* 0x000000081f007844 */ /* 0x0001e20000000200 */
[----:B------:R-:W-:Y:S02]  /*9200*/  SHF.R.U64 R114, R114, 0x3, RZ ;  /* 0x0000000372727819 */ /* 0x000fe400000012ff */
[----:B------:R-:W-:Y:S02]  /*9210*/  LOP3.LUT R169, R6, 0x380, RZ, 0xc0, !PT ;  /* 0x0000038006a97812 */ /* 0x000fe400078ec0ff */
[----:B------:R-:W-:-:S02]  /*9220*/  MOV R28, R28 ;  /* 0x0000001c001c7202 */ /* 0x000fc40000000f00 */
[----:B------:R-:W-:Y:S02]  /*9230*/  F2FP.BF16.F32.PACK_AB R14, R45, R44 ;  /* 0x0000002c2d0e723e */ /* 0x000fe400000010ff */
[----:B------:R-:W-:Y:S02]  /*9240*/  LOP3.LUT R94, R94, R197, RZ, 0x3c, !PT ;  /* 0x000000c55e5e7212 */ /* 0x000fe400078e3cff */
[----:B------:R-:W-:Y:S01]  /*9250*/  SHF.R.U64 R110, R110, 0x3, RZ ;  /* 0x000000036e6e7819 */ /* 0x000fe200000012ff */
[----:B------:R1:W-:Y:S01]  /*9260*/  STSM.16.M88.4 [R28], R12 ;  /* 0x0000000c1c007844 */ /* 0x0003e20000000200 */
[----:B------:R-:W-:Y:S02]  /*9270*/  SHF.R.U64 R127, R127, 0x3, RZ ;  /* 0x000000037f7f7819 */ /* 0x000fe400000012ff */
[----:B------:R-:W-:Y:S01]  /*9280*/  MOV R32, R32 ;  /* 0x0000002000207202 */ /* 0x000fe20000000f00 */
[----:B0-----:R-:W-:Y:S01]  /*9290*/  IMAD.U32 R10, RZ, RZ, UR4 ;  /* 0x00000004ff0a7e24 */ /* 0x001fe2000f8e00ff */
[----:B------:R-:W-:Y:S01]  /*92a0*/  LOP3.LUT R98, R98, R199, RZ, 0x3c, !PT ;  /* 0x000000c762627212 */ /* 0x000fe200078e3cff */
[----:B------:R-:W-:Y:S01]  /*92b0*/  IMAD.U32 R11, RZ, RZ, UR6 ;  /* 0x00000006ff0b7e24 */ /* 0x000fe2000f8e00ff */
[----:B------:R-:W-:Y:S01]  /*92c0*/  MOV R36, R36 ;  /* 0x0000002400247202 */ /* 0x000fe20000000f00 */
[----:B------:R-:W-:Y:S01]  /*92d0*/  STSM.16.M88.4 [R32], R48 ;  /* 0x0000003020007844 */ /* 0x000fe20000000200 */
[----:B------:R-:W-:Y:S01]  /*92e0*/  LOP3.LUT R102, R102, R201, RZ, 0x3c, !PT ;  /* 0x000000c966667212 */ /* 0x000fe200078e3cff */
[----:B------:R-:W-:Y:S01]  /*92f0*/  ULDC.64 UR6, c[0x0][0xce0] ;  /* 0x0003380000067ab9 */ /* 0x000fe20000000a00 */
[----:B------:R-:W-:Y:S01]  /*9300*/  LOP3.LUT R106, R106, R203, RZ, 0x3c, !PT ;  /* 0x000000cb6a6a7212 */ /* 0x000fe200078e3cff */
[----:B------:R-:W-:Y:S01]  /*9310*/  STSM.16.M88.4 [R36], R56 ;  /* 0x0000003824007844 */ /* 0x000fe20000000200 */
[----:B------:R-:W-:-:S02]  /*9320*/  LOP3.LUT R118, R27, R4, RZ, 0x3c, !PT ;  /* 0x000000041b767212 */ /* 0x000fc400078e3cff */
[----:B------:R-:W-:Y:S02]  /*9330*/  MOV R86, R86 ;  /* 0x0000005600567202 */ /* 0x000fe40000000f00 */
[----:B------:R-:W-:Y:S02]  /*9340*/  F2FP.BF16.F32.PACK_AB R66, R69, R68 ;  /* 0x000000444542723e */ /* 0x000fe400000010ff */
[----:B------:R-:W-:Y:S02]  /*9350*/  F2FP.BF16.F32.PACK_AB R67, R71, R70 ;  /* 0x000000464743723e */ /* 0x000fe400000010ff */
[----:B------:R-:W-:Y:S02]  /*9360*/  F2FP.BF16.F32.PACK_AB R73, R75, R74 ;  /* 0x0000004a4b49723e */ /* 0x000fe400000010ff */
[----:B------:R-:W-:Y:S01]  /*9370*/  F2FP.BF16.F32.PACK_AB R80, R81, R80 ;  /* 0x000000505150723e */ /* 0x000fe200000010ff */
[----:B------:R-:W-:Y:S01]  /*9380*/  STSM.16.M88.4 [R86], R64 ;  /* 0x0000004056007844 */ /* 0x000fe20000000200 */
[----:B------:R-:W-:-:S02]  /*9390*/  LOP3.LUT R114, R114, R207, RZ, 0x3c, !PT ;  /* 0x000000cf72727212 */ /* 0x000fc400078e3cff */
[----:B------:R-:W-:Y:S02]  /*93a0*/  SHF.R.U64 R169, R169, 0x3, RZ ;  /* 0x00000003a9a97819 */ /* 0x000fe400000012ff */
[----:B------:R-:W-:Y:S02]  /*93b0*/  MOV R27, R90 ;  /* 0x0000005a001b7202 */ /* 0x000fe40000000f00 */
[----:B------:R-:W-:Y:S02]  /*93c0*/  F2FP.BF16.F32.PACK_AB R74, R77, R76 ;  /* 0x0000004c4d4a723e */ /* 0x000fe400000010ff */
[----:B------:R-:W-:Y:S02]  /*93d0*/  F2FP.BF16.F32.PACK_AB R75, R79, R78 ;  /* 0x0000004e4f4b723e */ /* 0x000fe400000010ff */
[----:B------:R-:W-:Y:S02]  /*93e0*/  F2FP.BF16.F32.PACK_AB R81, R83, R82 ;  /* 0x000000525351723e */ /* 0x000fe400000010ff */
[----:B------:R-:W-:Y:S01]  /*93f0*/  LOP3.LUT R110, R110, R205, RZ, 0x3c, !PT ;  /* 0x000000cd6e6e7212 */ /* 0x000fe200078e3cff */
[----:B------:R-:W-:Y:S01]  /*9400*/  STSM.16.M88.4 [R27], R72 ;  /* 0x000000481b007844 */ /* 0x000fe20000000200 */
[----:B------:R-:W-:-:S02]  /*9410*/  LOP3.LUT R122, R127, R122, RZ, 0x3c, !PT ;  /* 0x0000007a7f7a7212 */ /* 0x000fc400078e3cff */
[----:B------:R-:W-:Y:S02]  /*9420*/  MOV R94, R94 ;  /* 0x0000005e005e7202 */ /* 0x000fe40000000f00 */
        /* <DEDUP_REMOVED lines=9> */
[----:B------:R-:W-:Y:S01]  /*94c0*/  MOV R102, R102 ;  /* 0x0000006600667202 */ /* 0x000fe20000000f00 */
[----:B------:R-:W-:Y:S01]  /*94d0*/  STSM.16.M88.4 [R25], R88 ;  /* 0x0000005819007844 */ /* 0x000fe20000000200 */
[----:B------:R-:W-:Y:S02]  /*94e0*/  MOV R4, R106 ;  /* 0x0000006a00047202 */ /* 0x000fe40000000f00 */
[----:B------:R-:W-:-:S02]  /*94f0*/  F2FP.BF16.F32.PACK_AB R97, R155, R154 ;  /* 0x0000009a9b61723e */ /* 0x000fc400000010ff */
[----:B------:R-:W-:Y:S02]  /*9500*/  F2FP.BF16.F32.PACK_AB R98, R101, R100 ;  /* 0x000000646562723e */ /* 0x000fe400000010ff */
[----:B------:R-:W-:Y:S02]  /*9510*/  F2FP.BF16.F32.PACK_AB R99, R157, R156 ;  /* 0x0000009c9d63723e */ /* 0x000fe400000010ff */
[----:B------:R-:W-:Y:S02]  /*9520*/  F2FP.BF16.F32.PACK_AB R104, R105, R104 ;  /* 0x000000686968723e */ /* 0x000fe400000010ff */
[----:B------:R-:W-:Y:S01]  /*9530*/  LOP3.LUT R20, R169, R6, RZ, 0x3c, !PT ;  /* 0x00000006a9147212 */ /* 0x000fe200078e3cff */
[----:B------:R-:W-:Y:S01]  /*9540*/  STSM.16.M88.4 [R102], R96 ;  /* 0x0000006066007844 */ /* 0x000fe20000000200 */
        /* <DEDUP_REMOVED lines=19> */
[----:B------:R-:W-:Y:S01]  /*9680*/  STSM.16.M88.4 [R24], R120 ;  /* 0x0000007818007844 */ /* 0x000fe20000000200 */
[----:B------:R-:W-:Y:S02]  /*9690*/  MOV R118, R118 ;  /* 0x0000007600767202 */ /* 0x000fe40000000f00 */
[----:B------:R-:W-:Y:S02]  /*96a0*/  F2FP.BF16.F32.PACK_AB R130, R133, R132 ;  /* 0x000000848582723e */ /* 0x000fe400000010ff */
[----:B------:R-:W-:-:S02]  /*96b0*/  F2FP.BF16.F32.PACK_AB R131, R135, R134 ;  /* 0x000000868783723e */ /* 0x000fc400000010ff */
[----:B------:R-:W-:Y:S02]  /*96c0*/  F2FP.BF16.F32.PACK_AB R137, R139, R138 ;  /* 0x0000008a8b89723e */ /* 0x000fe400000010ff */
[----:B------:R-:W-:Y:S01]  /*96d0*/  F2FP.BF16.F32.PACK_AB R138, R141, R140 ;  /* 0x0000008c8d8a723e */ /* 0x000fe200000010ff */
[----:B------:R-:W-:Y:S01]  /*96e0*/  STSM.16.M88.4 [R118], R128 ;  /* 0x0000008076007844 */ /* 0x000fe20000000200 */
[----:B------:R-:W-:Y:S02]  /*96f0*/  F2FP.BF16.F32.PACK_AB R139, R143, R142 ;  /* 0x0000008e8f8b723e */ /* 0x000fe400000010ff */
[----:B------:R-:W-:Y:S02]  /*9700*/  MOV R20, R20 ;  /* 0x0000001400147202 */ /* 0x000fe40000000f00 */
[----:B-1----:R-:W-:Y:S01]  /*9710*/  F2FP.BF16.F32.PACK_AB R12, R145, R144 ;  /* 0x00000090910c723e */ /* 0x002fe200000010ff */
[----:B------:R1:W-:Y:S01]  /*9720*/  STSM.16.M88.4 [R6], R136 ;  /* 0x0000008806007844 */ /* 0x0003e20000000200 */
[----:B------:R-:W-:-:S02]  /*9730*/  F2FP.BF16.F32.PACK_AB R13, R176, R175 ;  /* 0x000000afb00d723e */ /* 0x000fc400000010ff */
[----:B------:R-:W-:Y:S02]  /*9740*/  F2FP.BF16.F32.PACK_AB R14, R149, R148 ;  /* 0x00000094950e723e */ /* 0x000fe400000010ff */
[----:B------:R-:W-:Y:S02]  /*9750*/  F2FP.BF16.F32.PACK_AB R15, R151, R150 ;  /* 0x00000096970f723e */ /* 0x000fe400000010ff */
[----:B------:R-:W-:-:S03]  /*9760*/  PLOP3.LUT P0, PT, PT, PT, UP0, 0x80, 0x0 ;  /* 0x000000000000781c */ /* 0x000fc60003f0f008 */
[----:B------:R2:W-:Y:S01]  /*9770*/  STSM.16.M88.4 [R20], R12 ;  /* 0x0000000c14007844 */ /* 0x0005e20000000200 */
[----:B------:R-:W-:Y:S09]  /*9780*/  BAR.SYNC.DEFER_BLOCKING 0x1, 0x100 ;  /* 0x0044000000007b1d */ /* 0x000ff20000010000 */
[----:B0-----:R-:W3:Y:S01]  /*9790*/  @P0 LDG.E R4, desc[UR10][R10.64] ;  /* 0x0000000a0a040981 */ /* 0x001ee2000c1e1900 */
[----:B------:R-:W-:Y:S01]  /*97a0*/  UISETP.NE.U32.AND UP1, UPT, UR6, URZ, UPT ;  /* 0x0000003f0600728c */ /* 0x000fe2000bf25070 */
[----:B------:R-:W0:Y:S01]  /*97b0*/  LDC R81, c[0x0][0xb88] ;  /* 0x0002e200ff517b82 */ /* 0x000e220000000800 */
[----:B------:R-:W-:-:S02]  /*97c0*/  IMAD R9, R18, 0x40, R16 ;  /* 0x0000004012097824 */ /* 0x000fc400078e0210 */
[----:B------:R-:W-:Y:S02]  /*97d0*/  UISETP.NE.AND.EX UP1, UPT, UR7, URZ, UPT, UP1 ;  /* 0x0000003f0700728c */ /* 0x000fe4000bf25310 */
[----:B------:R-:W-:-:S04]  /*97e0*/  IMAD.WIDE R146, R9, 0x2, R146 ;  /* 0x0000000209927825 */ /* 0x000fc800078e0292 */
[----:B------:R-:W-:Y:S02]  /*97f0*/  PLOP3.LUT P6, PT, PT, PT, UP1, 0x80, 0x0 ;  /* 0x000000000000781c */ /* 0x000fe40003fcf018 */
[C---:B------:R-:W-:Y:S02]  /*9800*/  IADD3 R9, P2, R146.reuse, 0x1000, RZ ;  /* 0x0000100092097810 */ /* 0x040fe40007f5e0ff */
[C---:B------:R-:W-:Y:S01]  /*9810*/  IADD3 R29, P1, R146.reuse, 0x2000, RZ ;  /* 0x00002000921d7810 */ /* 0x040fe20007f3e0ff */
[----:B------:R-:W-:Y:S01]  /*9820*/  @UP1 UIADD3 UR6, UP2, UR8, UR6, URZ ;  /* 0x0000000608061290 */ /* 0x000fe2000ff5e03f */
[----:B-1----:R-:W-:Y:S02]  /*9830*/  P2R R6, PR, RZ, 0x4 ;  /* 0x00000004ff067803 */ /* 0x002fe40000000000 */
[C---:B------:R-:W-:Y:S01]  /*9840*/  IADD3 R25, P2, R146.reuse, 0x3000, RZ ;  /* 0x0000300092197810 */ /* 0x040fe20007f5e0ff */
[----:B------:R-:W-:Y:S01]  /*9850*/  @UP1 UIADD3.X UR7, UR9, UR7, URZ, UP2, !UPT ;  /* 0x0000000709071290 */ /* 0x000fe200097fe43f */
[C---:B------:R-:W-:Y:S01]  /*9860*/  IADD3 R41, P3, R146.reuse, 0x4000, RZ ;  /* 0x0000400092297810 */ /* 0x040fe20007f7e0ff */
[----:B--2---:R-:W-:Y:S01]  /*9870*/  IMAD.U32 R12, RZ, RZ, UR6 ;  /* 0x00000006ff0c7e24 */ /* 0x004fe2000f8e00ff */
[----:B------:R-:W-:-:S02]  /*9880*/  IADD3 R33, P4, R146, 0x5000, RZ ;  /* 0x0000500092217810 */ /* 0x000fc40007f9e0ff */
[----:B------:R-:W-:Y:S02]  /*9890*/  IADD3 R45, P5, R146, 0x6000, RZ ;  /* 0x00006000922d7810 */ /* 0x000fe40007fbe0ff */
[----:B------:R-:W-:Y:S02]  /*98a0*/  LOP3.LUT R8, R9, 0x380, RZ, 0xc0, !PT ;  /* 0x0000038009087812 */ /* 0x000fe400078ec0ff */
[----:B------:R-:W-:Y:S02]  /*98b0*/  LOP3.LUT R28, R29, 0x380, RZ, 0xc0, !PT ;  /* 0x000003801d1c7812 */ /* 0x000fe400078ec0ff */
[----:B------:R-:W-:Y:S02]  /*98c0*/  LOP3.LUT R24, R25, 0x380, RZ, 0xc0, !PT ;  /* 0x0000038019187812 */ /* 0x000fe400078ec0ff */
[----:B------:R-:W-:Y:S02]  /*98d0*/  LOP3.LUT R40, R41, 0x380, RZ, 0xc0, !PT ;  /* 0x0000038029287812 */ /* 0x000fe400078ec0ff */
[----:B------:R-:W-:-:S02]  /*98e0*/  LOP3.LUT R32, R33, 0x380, RZ, 0xc0, !PT ;  /* 0x0000038021207812 */ /* 0x000fc400078ec0ff */
[----:B------:R-:W-:Y:S02]  /*98f0*/  LOP3.LUT R44, R45, 0x380, RZ, 0xc0, !PT ;  /* 0x000003802d2c7812 */ /* 0x000fe400078ec0ff */
[----:B------:R-:W-:Y:S01]  /*9900*/  MOV R13, UR7 ;  /* 0x00000007000d7c02 */ /* 0x000fe20008000f00 */
[----:B------:R-:W-:Y:S01]  /*9910*/  UMOV UR4, URZ ;  /* 0x0000003f00047c82 */ /* 0x000fe20008000000 */
[----:B------:R-:W-:Y:S02]  /*9920*/  SHF.R.U64 R8, R8, 0x3, RZ ;  /* 0x0000000308087819 */ /* 0x000fe400000012ff */
[----:B------:R-:W-:Y:S01]  /*9930*/  SHF.R.U64 R28, R28, 0x3, RZ ;  /* 0x000000031c1c7819 */ /* 0x000fe200000012ff */
[----:B0-----:R0:W5:Y:S01]  /*9940*/  @P6 LDG.E R81, desc[UR10][R12.64] ;  /* 0x0000000a0c516981 */ /* 0x001162000c1e1900 */
        /* <DEDUP_REMOVED lines=10> */
[----:B---3--:R-:W-:Y:S01]  /*99f0*/  @P0 R2UR UR4, R4 ;  /* 0x00000000040402ca */ /* 0x008fe200000e0000 */
[----:B0-----:R-:W-:-:S14]  /*9a00*/  @P6 BRA `(.L_x_802) ;  /* 0x0000000000146947 */ /* 0x001fdc0003800000 */
[----:B------:R-:W-:Y:S05]  /*9a10*/  @!P0 BRA `(.L_x_802) ;  /* 0x0000000000108947 */ /* 0x000fea0003800000 */
[----:B------:R-:W-:Y:S02]  /*9a20*/  ULDC.64 UR6, c[0x0][0x208] ;  /* 0x0000820000067ab9 */ /* 0x000fe40000000a00 */
[----:B------:R-:W2:Y:S04]  /*9a30*/  LDG.E R4, desc[UR6][R10.64] ;  /* 0x000000060a047981 */ /* 0x000ea8000c1e1900 */
[----:B-----5:R-:W2:Y:S02]  /*9a40*/  LDG.E R81, desc[UR6][R10.64+0x4] ;  /* 0x000004060a517981 */ /* 0x020ea4000c1e1900 */
[----:B--2---:R-:W-:-:S07]  /*9a50*/  IMAD.IADD R81, R81, 0x1, -R4 ;  /* 0x0000000151517824 */ /* 0x004fce00078e0a04 */
.L_x_802:
        /* <DEDUP_REMOVED lines=65> */
[----:B------:R-:W-:Y:S01]  /*9e70*/  IMAD.MOV R11, RZ, RZ, -R23 ;  /* 0x000000ffff0b7224 */ /* 0x000fe200078e0a17 */
[----:B------:R-:W-:Y:S01]  /*9e80*/  UMOV UR7, UR9 ;  /* 0x0000000900077c82 */ /* 0x000fe20008000000 */
[----:B------:R-:W-:Y:S01]  /*9e90*/  LEA R10, R188, R17, 0x6 ;  /* 0x00000011bc0a7211 */ /* 0x000fe200078e30ff */
[----:B------:R-:W-:Y:S02]  /*9ea0*/  UIMAD.WIDE.U32 UR6, UR39, UR10, UR6 ;  /* 0x0000000a270672a5 */ /* 0x000fe4000f8e0006 */
[----:B------:R-:W-:Y:S01]  /*9eb0*/  UIMAD UR8, UR39, UR11, UR8 ;  /* 0x0000000b270872a4 */ /* 0x000fe2000f8e0208 */
[----:B------:R-:W-:Y:S01]  /*9ec0*/  ISETP.NE.AND P0, PT, R22, R11, PT ;  /* 0x0000000b1600720c */ /* 0x000fe20003f05270 */
[C---:B------:R-:W-:Y:S01]  /*9ed0*/  VIADD R4, R10.reuse, 0x8 ;  /* 0x000000080a047836 */ /* 0x040fe20000000000 */
[----:B------:R-:W-:Y:S01]  /*9ee0*/  ULDC.64 UR10, c[0x0][0xc78] ;  /* 0x00031e00000a7ab9 */ /* 0x000fe20000000a00 */
[----:B------:R-:W-:Y:S01]  /*9ef0*/  UIADD3 UR7, UR7, UR8, URZ ;  /* 0x0000000807077290 */ /* 0x000fe2000fffe03f */
[----:B------:R-:W-:Y:S01]  /*9f00*/  SHF.R.S32.HI R6, RZ, 0x1f, R10 ;  /* 0x0000001fff067819 */ /* 0x000fe2000001140a */
[----:B------:R-:W-:Y:S01]  /*9f10*/  UIMAD UR8, UR40, UR10, URZ ;  /* 0x0000000a280872a4 */ /* 0x000fe2000f8e023f */
[-C--:B-----5:R-:W-:Y:S01]  /*9f20*/  ISETP.GE.OR P1, PT, R10, R81.reuse, P0 ;  /* 0x000000510a00720c */ /* 0x0a0fe20000726670 */
[----:B------:R-:W-:Y:S01]  /*9f30*/  UIMAD.WIDE.U32 UR6, UR38, UR10, UR6 ;  /* 0x0000000a260672a5 */ /* 0x000fe2000f8e0006 */
[----:B------:R-:W-:Y:S01]  /*9f40*/  ISETP.GE.OR P0, PT, R4, R81, P0 ;  /* 0x000000510400720c */ /* 0x000fe20000706670 */
[----:B------:R-:W-:Y:S01]  /*9f50*/  UIMAD UR8, UR38, UR11, UR8 ;  /* 0x0000000b260872a4 */ /* 0x000fe2000f8e0208 */
[----:B------:R-:W-:-:S02]  /*9f60*/  ULDC.64 UR14, c[0x0][0x208] ;  /* 0x00008200000e7ab9 */ /* 0x000fc40000000a00 */
        /* <DEDUP_REMOVED lines=8> */
.L_x_803:
[C---:B0-----:R-:W-:Y:S01]  /*9ff0*/  VIADD R3, R16.reuse, 0x40 ;  /* 0x0000004010037836 */ /* 0x041fe20000000000 */
[----:B------:R-:W-:Y:S01]  /*a000*/  ULDC UR8, c[0x0][0xb8c] ;  /* 0x0002e30000087ab9 */ /* 0x000fe20000000800 */
[C---:B------:R-:W-:Y:S01]  /*a010*/  VIADD R6, R16.reuse, 0x80 ;  /* 0x0000008010067836 */ /* 0x040fe20000000000 */
[----:B------:R-:W-:Y:S01]  /*a020*/  ULDC.64 UR6, c[0x0][0x208] ;  /* 0x0000820000067ab9 */ /* 0x000fe20000000a00 */
[C---:B------:R-:W-:Y:S01]  /*a030*/  VIADD R86, R16.reuse, 0xc0 ;  /* 0x000000c010567836 */ /* 0x040fe20000000000 */
[----:B------:R-:W-:Y:S01]  /*a040*/  ISETP.GE.AND P1, PT, R3, UR8, PT ;  /* 0x0000000803007c0c */ /* 0x000fe2000bf26270 */
[C---:B------:R-:W-:Y:S01]  /*a050*/  VIADD R20, R16.reuse, 0x180 ;  /* 0x0000018010147836 */ /* 0x040fe20000000000 */
[----:B------:R-:W-:Y:S01]  /*a060*/  ISETP.GE.AND P0, PT, R16, UR8, PT ;  /* 0x0000000810007c0c */ /* 0x000fe2000bf06270 */
[----:B------:R-:W-:Y:S01]  /*a070*/  ULDC.64 UR10, c[0x0][0xba0] ;  /* 0x0002e800000a7ab9 */ /* 0x000fe20000000a00 */
[----:B------:R-:W-:Y:S01]  /*a080*/  SEL R4, RZ, 0xffffffff, P1 ;  /* 0xffffffffff047807 */ /* 0x000fe20000800000 */
[----:B------:R0:W5:Y:S01]  /*a090*/  LD.E.128 R12, desc[UR6][R146.64] ;  /* 0x00000006920c7980 */ /* 0x000162000c101d00 */
[----:B------:R-:W-:-:S02]  /*a0a0*/  SEL R0, RZ, 0x1, P0 ;  /* 0x00000001ff007807 */ /* 0x000fc40000000000 */
[----:B------:R-:W-:Y:S01]  /*a0b0*/  SHF.L.U32 R19, R4, 0x1, RZ ;  /* 0x0000000104137819 */ /* 0x000fe200000006ff */
[----:B------:R-:W5:Y:S01]  /*a0c0*/  LD.E.128 R8, desc[UR6][R8.64] ;  /* 0x0000000608087980 */ /* 0x000f62000c101d00 */
[----:B------:R-:W-:Y:S02]  /*a0d0*/  ISETP.GE.AND P0, PT, R6, UR8, PT ;  /* 0x0000000806007c0c */ /* 0x000fe4000bf06270 */
[----:B------:R-:W-:Y:S01]  /*a0e0*/  ISETP.GE.AND P1, PT, R86, UR8, PT ;  /* 0x0000000856007c0c */ /* 0x000fe2000bf26270 */
[----:B------:R-:W5:Y:S01]  /*a0f0*/  LD.E.128 R28, desc[UR6][R28.64] ;  /* 0x000000061c1c7980 */ /* 0x000f62000c101d00 */
[----:B------:R-:W-:Y:S02]  /*a100*/  LOP3.LUT R0, R19, 0x2, R0, 0xe2, !PT ;  /* 0x0000000213007812 */ /* 0x000fe400078ee200 */
[----:B------:R-:W-:Y:S01]  /*a110*/  SEL R19, RZ, 0x4, P0 ;  /* 0x00000004ff137807 */ /* 0x000fe20000000000 */
[----:B------:R-:W5:Y:S01]  /*a120*/  LD.E.128 R24, desc[UR6][R24.64] ;  /* 0x0000000618187980 */ /* 0x000f62000c101d00 */
[----:B------:R-:W-:-:S03]  /*a130*/  SEL R4, RZ, 0x8, P1 ;  /* 0x00000008ff047807 */ /* 0x000fc60000800000 */
[----:B------:R-:W5:Y:S01]  /*a140*/  LD.E.128 R40, desc[UR6][R40.64] ;  /* 0x0000000628287980 */ /* 0x000f62000c101d00 */
[----:B------:R-:W-:-:S03]  /*a150*/  ISETP.GE.AND P2, PT, R20, UR8, PT ;  /* 0x0000000814007c0c */ /* 0x000fc6000bf46270 */
[----:B------:R-:W5:Y:S01]  /*a160*/  LD.E.128 R32, desc[UR6][R32.64] ;  /* 0x0000000620207980 */ /* 0x000f62000c101d00 */
[----:B------:R-:W-:-:S03]  /*a170*/  LOP3.LUT R0, R4, R0, R19, 0xfe, !PT ;  /* 0x0000000004007212 */ /* 0x000fc600078efe13 */
[----:B------:R-:W5:Y:S01]  /*a180*/  LD.E.128 R44, desc[UR6][R44.64] ;  /* 0x000000062c2c7980 */ /* 0x000f62000c101d00 */
[----:B------:R-:W-:-:S03]  /*a190*/  SHF.R.S32.HI R21, RZ, 0x1f, R16 ;  /* 0x0000001fff157819 */ /* 0x000fc60000011410 */
[----:B------:R-:W5:Y:S01]  /*a1a0*/  LD.E.128 R36, desc[UR6][R36.64] ;  /* 0x0000000624247980 */ /* 0x000f62000c101d00 */
[----:B------:R-:W-:-:S03]  /*a1b0*/  IMAD.U32 R19, RZ, RZ, UR10 ;  /* 0x0000000aff137e24 */ /* 0x000fc6000f8e00ff */
[----:B------:R-:W5:Y:S01]  /*a1c0*/  LD.E.128 R52, desc[UR6][R52.64] ;  /* 0x0000000634347980 */ /* 0x000f62000c101d00 */
[----:B------:R-:W-:-:S03]  /*a1d0*/  IMAD.MOV.U32 R20, RZ, RZ, R16 ;  /* 0x000000ffff147224 */ /* 0x000fc600078e0010 */
[----:B------:R-:W5:Y:S04]  /*a1e0*/  LD.E.128 R48, desc[UR6][R48.64] ;  /* 0x0000000630307980 */ /* 0x000f68000c101d00 */
[----:B------:R-:W5:Y:S04]  /*a1f0*/  LD.E.128 R60, desc[UR6][R60.64] ;  /* 0x000000063c3c7980 */ /* 0x000f68000c101d00 */
[----:B------:R-:W5:Y:S04]  /*a200*/  LD.E.128 R56, desc[UR6][R56.64] ;  /* 0x0000000638387980 */ /* 0x000f68000c101d00 */
[----:B------:R-:W5:Y:S04]  /*a210*/  LD.E.128 R68, desc[UR6][R68.64] ;  /* 0x0000000644447980 */ /* 0x000f68000c101d00 */
[----:B------:R-:W5:Y:S04]  /*a220*/  LD.E.128 R64, desc[UR6][R64.64] ;  /* 0x0000000640407980 */ /* 0x000f68000c101d00 */
[----:B------:R-:W5:Y:S04]  /*a230*/  LD.E.128 R76, desc[UR6][R76.64] ;  /* 0x000000064c4c7980 */ /* 0x000f68000c101d00 */
[----:B------:R-:W5:Y:S01]  /*a240*/  LD.E.128 R72, desc[UR6][R72.64] ;  /* 0x0000000648487980 */ /* 0x000f62000c101d00 */
[----:B------:R-:W-:Y:S01]  /*a250*/  UIMAD UR6, UR9, UR10, URZ ;  /* 0x0000000a090672a4 */ /* 0x000fe2000f8e023f */
[C---:B------:R-:W-:Y:S01]  /*a260*/  VIADD R88, R16.reuse, 0x100 ;  /* 0x0000010010587836 */ /* 0x040fe20000000000 */
[C---:B------:R-:W-:Y:S01]  /*a270*/  IADD3 R80, R16.reuse, 0x1c0, RZ ;  /* 0x000001c010507810 */ /* 0x040fe20007ffe0ff */
[----:B------:R-:W-:Y:S01]  /*a280*/  VIADD R89, R16, 0x140 ;  /* 0x0000014010597836 */ /* 0x000fe20000000000 */
[----:B------:R-:W-:-:S02]  /*a290*/  UIMAD UR6, UR4, UR11, UR6 ;  /* 0x0000000b040672a4 */ /* 0x000fc4000f8e0206 */
[----:B------:R-:W-:Y:S01]  /*a2a0*/  IMAD.WIDE.U32 R20, R19, UR4, R20 ;  /* 0x0000000413147c25 */ /* 0x000fe2000f8e0014 */
[----:B------:R-:W-:Y:S01]  /*a2b0*/  @!PT LDS RZ, [RZ] ;  /* 0x00000000fffff984 */ /* 0x000fe20000000800 */
[----:B------:R-:W-:Y:S01]  /*a2c0*/  @!PT LDS RZ, [RZ] ;  /* 0x00000000fffff984 */ /* 0x000fe20000000800 */
[----:B------:R-:W-:Y:S01]  /*a2d0*/  @!PT LDS RZ, [RZ] ;  /* 0x00000000fffff984 */ /* 0x000fe20000000800 */
[----:B------:R-:W-:Y:S01]  /*a2e0*/  @!PT LDS RZ, [RZ] ;  /* 0x00000000fffff984 */ /* 0x000fe20000000800 */
[----:B------:R1:W-:Y:S06]  /*a2f0*/  MEMBAR.ALL.CTA ;  /* 0x0000000000007992 */ /* 0x0003ec0000008000 */
[----:B-1----:R-:W1:Y:S01]  /*a300*/  FENCE.VIEW.ASYNC.S ;  /* 0x00000000000073c6 */ /* 0x002e620000000000 */
[----:B------:R-:W-:Y:S01]  /*a310*/  ULDC.64 UR10, c[0x0][0xbe0] ;  /* 0x0002f800000a7ab9 */ /* 0x000fe20000000a00 */
[----:B------:R-:W-:Y:S01]  /*a320*/  ISETP.GE.AND P0, PT, R88, UR8, PT ;  /* 0x0000000858007c0c */ /* 0x000fe2000bf06270 */
[----:B------:R-:W-:Y:S01]  /*a330*/  UIMAD UR4, UR12, UR10, URZ ;  /* 0x0000000a0c0472a4 */ /* 0x000fe2000f8e023f */
[----:B------:R-:W-:Y:S01]  /*a340*/  ISETP.GE.AND P1, PT, R89, UR8, PT ;  /* 0x0000000859007c0c */ /* 0x000fe2000bf26270 */
[----:B------:R-:W-:Y:S01]  /*a350*/  VIADD R21, R21, UR6 ;  /* 0x0000000615157c36 */ /* 0x000fe20008000000 */
[----:B------:R-:W-:Y:S01]  /*a360*/  SEL R19, RZ, 0x10, P0 ;  /* 0x00000010ff137807 */ /* 0x000fe20000000000 */
[----:B------:R-:W-:Y:S01]  /*a370*/  IMAD.U32 R83, RZ, RZ, UR10 ;  /* 0x0000000aff537e24 */ /* 0x000fe2000f8e00ff */
[----:B------:R-:W-:Y:S01]  /*a380*/  UIMAD UR6, UR39, UR11, UR4 ;  /* 0x0000000b270672a4 */ /* 0x000fe2000f8e0204 */
[----:B------:R-:W-:Y:S01]  /*a390*/  SEL R4, RZ, 0x20, P1 ;  /* 0x00000020ff047807 */ /* 0x000fe20000800000 */
[----:B-----5:R-:W-:Y:S01]  /*a3a0*/  IMAD R81, R188, -0x40, R81 ;  /* 0xffffffc0bc517824 */ /* 0x020fe200078e0251 */
[----:B------:R-:W-:Y:S01]  /*a3b0*/  UIADD3 UR4, UR37, 0x38820, URZ ;  /* 0x0003882025047890 */ /* 0x000fe2000fffe03f */
[----:B------:R-:W-:Y:S01]  /*a3c0*/  IMAD.WIDE.U32 R20, R83, UR39, R20 ;  /* 0x0000002753147c25 */ /* 0x000fe2000f8e0014 */
[----:B------:R-:W-:Y:S01]  /*a3d0*/  LOP3.LUT R19, R4, R0, R19, 0xfe, !PT ;  /* 0x0000000004137212 */ /* 0x000fe200078efe13 */
[----:B------:R-:W-:Y:S01]  /*a3e0*/  BSSY B1, `(.L_x_804) ;  /* 0x0000030000017945 */ /* 0x000fe20003800000 */
[----:B------:R-:W-:Y:S01]  /*a3f0*/  SEL R0, RZ, 0x40, P2 ;  /* 0x00000040ff007807 */ /* 0x000fe20001000000 */
[----:B------:R-:W-:Y:S01]  /*a400*/  VIADD R21, R21, UR6 ;  /* 0x0000000615157c36 */ /* 0x000fe20008000000 */
[----:B------:R-:W-:Y:S01]  /*a410*/  ULDC.64 UR6, c[0x0][0xbe8] ;  /* 0x0002fa0000067ab9 */ /* 0x000fe20000000a00 */
[----:B------:R-:W-:Y:S01]  /*a420*/  ISETP.GE.AND P2, PT, R18, R81, PT ;  /* 0x000000511200720c */ /* 0x000fe20003f46270 */
[----:B------:R-:W-:Y:S01]  /*a430*/  IMAD.U32 R83, RZ, RZ, UR6 ;  /* 0x00000006ff537e24 */ /* 0x000fe2000f8e00ff */
[----:B------:R-:W-:Y:S01]  /*a440*/  UIMAD UR6, UR40, UR6, URZ ;  /* 0x00000006280672a4 */ /* 0x000fe2000f8e023f */
[----:B------:R-:W-:Y:S01]  /*a450*/  ISETP.GE.AND P1, PT, R80, UR8, PT ;  /* 0x0000000850007c0c */ /* 0x000fe2000bf26270 */
[----:B------:R-:W-:Y:S01]  /*a460*/  UPRMT UR4, URZ, 0x654, UR4 ;  /* 0x000006543f047896 */ /* 0x000fe20008000004 */
[----:B------:R-:W-:Y:S01]  /*a470*/  IMAD.WIDE.U32 R82, R83, UR38, R20 ;  /* 0x0000002653527c25 */ /* 0x000fe2000f8e0014 */
[----:B------:R-:W-:Y:S01]  /*a480*/  UIMAD UR6, UR38, UR7, UR6 ;  /* 0x00000007260672a4 */ /* 0x000fe2000f8e0206 */
[----:B------:R-:W-:-:S02]  /*a490*/  LOP3.LUT R0, R19, R0, RZ, 0xfc, !PT ;  /* 0x0000000013007212 */ /* 0x000fc400078efcff */
[----:B------:R-:W-:Y:S01]  /*a4a0*/  VIADD R4, R18, 0x20 ;  /* 0x0000002012047836 */ /* 0x000fe20000000000 */
[--C-:B------:R-:W-:Y:S02]  /*a4b0*/  SHF.R.S32.HI R19, RZ, 0x1f, R18.reuse ;  /* 0x0000001fff137819 */ /* 0x100fe40000011412 */
[----:B------:R-:W-:Y:S01]  /*a4c0*/  SEL R21, RZ, 0x80, P1 ;  /* 0x00000080ff157807 */ /* 0x000fe20000800000 */
[----:B-1----:R-:W-:Y:S01]  /*a4d0*/  SYNCS.ARRIVE.TRANS64.RED.A1T0 RZ, [UR4], RZ ;  /* 0x000000ffffff79a7 */ /* 0x002fe20008100404 */
[----:B------:R-:W-:Y:S02]  /*a4e0*/  IADD3 R87, R83, UR6, RZ ;  /* 0x0000000653577c10 */ /* 0x000fe4000fffe0ff */
[----:B------:R-:W-:Y:S01]  /*a4f0*/  ISETP.GE.AND P0, PT, R4, R81, PT ;  /* 0x000000510400720c */ /* 0x000fe20003f06270 */
[----:B------:R-:W-:Y:S01]  /*a500*/  IMAD.WIDE R80, R188, 0x40, R18 ;  /* 0x00000040bc507825 */ /* 0x000fe200078e0212 */
[----:B------:R-:W-:Y:S01]  /*a510*/  LOP3.LUT R4, R0, R21, RZ, 0xfc, !PT ;  /* 0x0000001500047212 */ /* 0x000fe200078efcff */
[----:B0-----:R-:W-:Y:S10]  /*a520*/  @P2 BRA `(.L_x_805) ;  /* 0x00000000006c2947 */ /* 0x001ff40003800000 */
[----:B------:R-:W-:Y:S01]  /*a530*/  ULDC.64 UR6, c[0x0][0xbd8] ;  /* 0x0002f60000067ab9 */ /* 0x000fe20000000a00 */
[----:B------:R-:W-:Y:S01]  /*a540*/  IMAD.MOV.U32 R20, RZ, RZ, R82 ;  /* 0x000000ffff147224 */ /* 0x000fe200078e0052 */
[----:B------:R-:W-:Y:S01]  /*a550*/  ISETP.GE.AND P2, PT, R16, UR8, PT ;  /* 0x0000000810007c0c */ /* 0x000fe2000bf46270 */
[----:B------:R-:W-:Y:S01]  /*a560*/  IMAD R85, R81, UR6, RZ ;  /* 0x0000000651557c24 */ /* 0x000fe2000f8e02ff */
[----:B------:R-:W-:Y:S01]  /*a570*/  ISETP.GE.AND P3, PT, R3, UR8, PT ;  /* 0x0000000803007c0c */ /* 0x000fe2000bf66270 */
[----:B------:R-:W-:Y:S01]  /*a580*/  IMAD.MOV.U32 R21, RZ, RZ, R87 ;  /* 0x000000ffff157224 */ /* 0x000fe200078e0057 */
[----:B------:R-:W-:Y:S01]  /*a590*/  ULDC.64 UR10, c[0x0][0x208] ;  /* 0x00008200000a7ab9 */ /* 0x000fe20000000a00 */
[C---:B------:R-:W-:Y:S01]  /*a5a0*/  IMAD R85, R80.reuse, UR7, R85 ;  /* 0x0000000750557c24 */ /* 0x040fe2000f8e0255 */
[----:B------:R-:W-:Y:S01]  /*a5b0*/  ISETP.GE.AND P4, PT, R89, UR8, PT ;  /* 0x0000000859007c0c */ /* 0x000fe2000bf86270 */
[----:B------:R-:W-:Y:S01]  /*a5c0*/  IMAD.WIDE.U32 R20, R80, UR6, R20 ;  /* 0x0000000650147c25 */ /* 0x000fe2000f8e0014 */
[----:B------:R-:W-:Y:S01]  /*a5d0*/  ULDC.64 UR6, c[0x0][0xb80] ;  /* 0x0002e00000067ab9 */ /* 0x000fe20000000a00 */
[----:B------:R-:W-:-:S02]  /*a5e0*/  LOP3.LUT P5, RZ, R0, 0x40, RZ, 0xc0, !PT ;  /* 0x0000004000ff7812 */ /* 0x000fc400078ac0ff */
[----:B------:R-:W-:Y:S01]  /*a5f0*/  IMAD.IADD R21, R21, 0x1, R85 ;  /* 0x0000000115157824 */ /* 0x000fe200078e0255 */
[----:B------:R-:W-:Y:S02]  /*a600*/  LEA R84, P1, R20, UR6, 0x1 ;  /* 0x0000000614547c11 */ /* 0x000fe4000f8208ff */
[----:B------:R-:W-:Y:S02]  /*a610*/  LOP3.LUT P6, RZ, R4, 0x80, RZ, 0xc0, !PT ;  /* 0x0000008004ff7812 */ /* 0x000fe400078cc0ff */
        /* <DEDUP_REMOVED lines=12> */
.L_x_805:
[----:B------:R-:W-:Y:S05]  /*a6e0*/  BSYNC B1 ;  /* 0x0000000000017941 */ /* 0x000fea0003800000 */
.L_x_804:
        /* <DEDUP_REMOVED lines=9> */
[----:B------:R-:W-:Y:S01]  /*a780*/  ULDC.64 UR10, c[0x0][0x208] ;  /* 0x00008200000a7ab9 */ /* 0x000fe20000000a00 */
[----:B------:R-:W-:Y:S02]  /*a790*/  ISETP.GE.AND P3, PT, R6, UR8, PT ;  /* 0x0000000806007c0c */ /* 0x000fe4000bf66270 */
[----:B------:R-:W-:Y:S01]  /*a7a0*/  IMAD R80, R80, UR6, RZ ;  /* 0x0000000650507c24 */ /* 0x000fe2000f8e02ff */
[----:B------:R-:W-:-:S02]  /*a7b0*/  ISETP.GE.AND P5, PT, R16, UR8, PT ;  /* 0x0000000810007c0c */ /* 0x000fc4000bfa6270 */
[----:B------:R-:W-:Y:S01]  /*a7c0*/  ISETP.GE.AND P2, PT, R86, UR8, PT ;  /* 0x0000000856007c0c */ /* 0x000fe2000bf46270 */
[----:B------:R-:W-:Y:S01]  /*a7d0*/  IMAD R3, R15, UR7, R80 ;  /* 0x000000070f037c24 */ /* 0x000fe2000f8e0250 */
[----:B------:R-:W-:Y:S01]  /*a7e0*/  ULDC.64 UR6, c[0x0][0xb80] ;  /* 0x0002e00000067ab9 */ /* 0x000fe20000000a00 */
[----:B------:R-:W-:Y:S02]  /*a7f0*/  ISETP.GE.AND P1, PT, R88, UR8, PT ;  /* 0x0000000858007c0c */ /* 0x000fe4000bf26270 */
[----:B------:R-:W-:Y:S01]  /*a800*/  IMAD.IADD R3, R13, 0x1, R3 ;  /* 0x000000010d037824 */ /* 0x000fe200078e0203 */
[----:B------:R-:W-:-:S04]  /*a810*/  LEA R14, P6, R12, UR6, 0x1 ;  /* 0x000000060c0e7c11 */ /* 0x000fc8000f8c08ff */
[----:B------:R-:W-:Y:S02]  /*a820*/  LEA.HI.X R15, R12, UR7, R3, 0x1, P6 ;  /* 0x000000070c0f7c11 */ /* 0x000fe4000b0f0c03 */
[----:B------:R-:W-:-:S03]  /*a830*/  LOP3.LUT P6, RZ, R0, 0x40, RZ, 0xc0, !PT ;  /* 0x0000004000ff7812 */ /* 0x000fc600078cc0ff */
[----:B------:R2:W-:Y:S01]  /*a840*/  @!P0 STG.E.128 desc[UR10][R14.64+0x280], R56 ;  /* 0x000280380e008986 */ /* 0x0005e2000c101d0a */
[----:B------:R-:W-:-:S03]  /*a850*/  LOP3.LUT P0, RZ, R4, 0x80, RZ, 0xc0, !PT ;  /* 0x0000008004ff7812 */ /* 0x000fc6000780c0ff */
[----:B------:R2:W-:Y:S04]  /*a860*/  @!P5 STG.E.128 desc[UR10][R14.64], R8 ;  /* 0x000000080e00d986 */ /* 0x0005e8000c101d0a */
[----:B------:R2:W-:Y:S04]  /*a870*/  @!P4 STG.E.128 desc[UR10][R14.64+0x80], R24 ;  /* 0x000080180e00c986 */ /* 0x0005e8000c101d0a */
[----:B------:R2:W-:Y:S04]  /*a880*/  @!P3 STG.E.128 desc[UR10][R14.64+0x100], R32 ;  /* 0x000100200e00b986 */ /* 0x0005e8000c101d0a */
[----:B------:R2:W-:Y:S04]  /*a890*/  @!P2 STG.E.128 desc[UR10][R14.64+0x180], R36 ;  /* 0x000180240e00a986 */ /* 0x0005e8000c101d0a */
[----:B------:R2:W-:Y:S04]  /*a8a0*/  @!P1 STG.E.128 desc[UR10][R14.64+0x200], R48 ;  /* 0x000200300e009986 */ /* 0x0005e8000c101d0a */
[----:B------:R2:W-:Y:S01]  /*a8b0*/  @P6 STG.E.128 desc[UR10][R14.64+0x300], R64 ;  /* 0x000300400e006986 */ /* 0x0005e2000c101d0a */
[----:B------:R-:W-:Y:S05]  /*a8c0*/  @!P0 BRA `(.L_x_806) ;  /* 0x0000000800d88947 */ /* 0x000fea0003800000 */
[----:B------:R-:W-:Y:S02]  /*a8d0*/  ULDC.64 UR6, c[0x0][0x208] ;  /* 0x0000820000067ab9 */ /* 0x000fe40000000a00 */
[----:B------:R3:W-:Y:S01]  /*a8e0*/  STG.E.128 desc[UR6][R14.64+0x380], R72 ;  /* 0x000380480e007986 */ /* 0x0007e2000c101d06 */
[----:B------:R-:W-:Y:S05]  /*a8f0*/  BRA `(.L_x_806) ;  /* 0x0000000800cc7947 */ /* 0x000fea0003800000 */
.L_x_801:
[----:B------:R-:W-:Y:S01]  /*a900*/  USHF.L.U32 UR8, UR38, 0x2, URZ ;  /* 0x0000000226087899 */ /* 0x000fe2000800063f */
[----:B------:R-:W-:Y:S01]  /*a910*/  ULDC.64 UR6, c[0x0][0xcd8] ;  /* 0x0003360000067ab9 */ /* 0x000fe20000000a00 */
[----:B------:R-:W-:Y:S01]  /*a920*/  USHF.L.U64.HI UR9, UR38, 0x2, UR40 ;  /* 0x0000000226097899 */ /* 0x000fe20008010228 */
[----:B------:R-:W-:Y:S01]  /*a930*/  IMAD.MOV.U32 R13, RZ, RZ, RZ ;  /* 0x000000ffff0d7224 */ /* 0x000fe200078e00ff */
[----:B------:R-:W-:Y:S02]  /*a940*/  UIADD3 UR4, UP1, UR8, UR6, URZ ;  /* 0x0000000608047290 */ /* 0x000fe4000ff3e03f */
[----:B------:R-:W-:Y:S02]  /*a950*/  UISETP.NE.U32.AND UP0, UPT, UR6, URZ, UPT ;  /* 0x0000003f0600728c */ /* 0x000fe4000bf05070 */
[----:B------:R-:W-:Y:S02]  /*a960*/  UIADD3.X UR6, UR9, UR7, URZ, UP1, !UPT ;  /* 0x0000000709067290 */ /* 0x000fe40008ffe43f */
[----:B------:R-:W-:Y:S01]  /*a970*/  UISETP.NE.AND.EX UP0, UPT, UR7, URZ, UPT, UP0 ;  /* 0x0000003f0700728c */ /* 0x000fe2000bf05300 */
[----:B------:R-:W0:Y:S01]  /*a980*/  LDC R3, c[0x0][0xb88] ;  /* 0x0002e200ff037b82 */ /* 0x000e220000000800 */
[----:B------:R-:W-:Y:S01]  /*a990*/  IMAD.U32 R8, RZ, RZ, UR4 ;  /* 0x00000004ff087e24 */ /* 0x000fe2000f8e00ff */
[----:B------:R-:W-:Y:S01]  /*a9a0*/  ULDC.64 UR10, c[0x0][0x208] ;  /* 0x00008200000a7ab9 */ /* 0x000fe20000000a00 */
[----:B------:R-:W-:Y:S01]  /*a9b0*/  IMAD.U32 R9, RZ, RZ, UR6 ;  /* 0x00000006ff097e24 */ /* 0x000fe2000f8e00ff */
[----:B------:R-:W-:Y:S01]  /*a9c0*/  ULDC.64 UR6, c[0x0][0xce0] ;  /* 0x0003380000067ab9 */ /* 0x000fe20000000a00 */
[----:B------:R-:W-:Y:S01]  /*a9d0*/  PLOP3.LUT P1, PT, PT, PT, UP0, 0x80, 0x0 ;  /* 0x000000000000781c */ /* 0x000fe20003f2f008 */
[----:B------:R-:W-:-:S04]  /*a9e0*/  UISETP.NE.U32.AND UP1, UPT, UR6, URZ, UPT ;  /* 0x0000003f0600728c */ /* 0x000fc8000bf25070 */
[----:B------:R-:W-:-:S06]  /*a9f0*/  UISETP.NE.AND.EX UP1, UPT, UR7, URZ, UPT, UP1 ;  /* 0x0000003f0700728c */ /* 0x000fcc000bf25310 */
[----:B------:R-:W-:Y:S01]  /*aa00*/  PLOP3.LUT P2, PT, PT, PT, UP1, 0x80, 0x0 ;  /* 0x000000000000781c */ /* 0x000fe20003f4f018 */
[----:B------:R-:W-:Y:S01]  /*aa10*/  VIADD R6, R16, 0x40 ;  /* 0x0000004010067836 */ /* 0x000fe20000000000 */
[----:B------:R-:W5:Y:S03]  /*aa20*/  @P1 LDG.E R13, desc[UR10][R8.64] ;  /* 0x0000000a080d1981 */ /* 0x000f66000c1e1900 */
[----:B------:R-:W-:-:S04]  /*aa30*/  @UP1 UIADD3 UR6, UP2, UR8, UR6, URZ ;  /* 0x0000000608061290 */ /* 0x000fc8000ff5e03f */
[----:B------:R-:W-:Y:S02]  /*aa40*/  @UP1 UIADD3.X UR7, UR9, UR7, URZ, UP2, !UPT ;  /* 0x0000000709071290 */ /* 0x000fe400097fe43f */
[----:B------:R-:W-:-:S04]  /*aa50*/  IMAD.U32 R10, RZ, RZ, UR6 ;  /* 0x00000006ff0a7e24 */ /* 0x000fc8000f8e00ff */
[----:B------:R-:W-:-:S05]  /*aa60*/  MOV R11, UR7 ;  /* 0x00000007000b7c02 */ /* 0x000fca0008000f00 */
[----:B0-----:R0:W5:Y:S01]  /*aa70*/  @P2 LDG.E R3, desc[UR10][R10.64] ;  /* 0x0000000a0a032981 */ /* 0x001162000c1e1900 */
[----:B------:R-:W-:Y:S01]  /*aa80*/  ULDC UR10, c[0x0][0xb8c] ;  /* 0x0002e300000a7ab9 */ /* 0x000fe20000000800 */
[----:B------:R-:W-:Y:S01]  /*aa90*/  VIADD R14, R16, 0x80 ;  /* 0x00000080100e7836 */ /* 0x000fe20000000000 */
[----:B------:R-:W-:Y:S01]  /*aaa0*/  ISETP.GE.AND P3, PT, R6, UR10, PT ;  /* 0x0000000a06007c0c */ /* 0x000fe2000bf66270 */
[C---:B------:R-:W-:Y:S01]  /*aab0*/  VIADD R20, R16.reuse, 0xc0 ;  /* 0x000000c010147836 */ /* 0x040fe20000000000 */
[C---:B------:R-:W-:Y:S01]  /*aac0*/  ISETP.GE.AND P0, PT, R16.reuse, UR10, PT ;  /* 0x0000000a10007c0c */ /* 0x040fe2000bf06270 */
[----:B------:R-:W-:Y:S01]  /*aad0*/  VIADD R12, R16, 0x180 ;  /* 0x00000180100c7836 */ /* 0x000fe20000000000 */
[----:B------:R-:W-:Y:S02]  /*aae0*/  SEL R4, RZ, 0xffffffff, P3 ;  /* 0xffffffffff047807 */ /* 0x000fe40001800000 */
[----:B------:R-:W-:Y:S02]  /*aaf0*/  SEL R0, RZ, 0x1, P0 ;  /* 0x00000001ff007807 */ /* 0x000fe40000000000 */
[----:B------:R-:W-:Y:S01]  /*ab00*/  ISETP.GE.AND P4, PT, R14, UR10, PT ;  /* 0x0000000a0e007c0c */ /* 0x000fe2000bf86270 */
[----:B------:R-:W-:Y:S01]  /*ab10*/  IMAD.SHL.U32 R15, R4, 0x2, RZ ;  /* 0x00000002040f7824 */ /* 0x000fe200078e00ff */
[----:B------:R-:W-:-:S02]  /*ab20*/  ISETP.GE.AND P5, PT, R20, UR10, PT ;  /* 0x0000000a14007c0c */ /* 0x000fc4000bfa6270 */
[----:B0-----:R-:W-:Y:S02]  /*ab30*/  SEL R11, RZ, 0x4, P4 ;  /* 0x00000004ff0b7807 */ /* 0x001fe40002000000 */
[----:B------:R-:W-:Y:S02]  /*ab40*/  LOP3.LUT R0, R15, 0x2, R0, 0xe2, !PT ;  /* 0x000000020f007812 */ /* 0x000fe400078ee200 */
[----:B------:R-:W-:Y:S02]  /*ab50*/  SEL R4, RZ, 0x8, P5 ;  /* 0x00000008ff047807 */ /* 0x000fe40002800000 */
[----:B------:R-:W-:Y:S02]  /*ab60*/  ISETP.GE.AND P0, PT, R12, UR10, PT ;  /* 0x0000000a0c007c0c */ /* 0x000fe4000bf06270 */
[----:B------:R-:W-:Y:S02]  /*ab70*/  ISETP.GE.AND P3, PT, R191, 0x40, PT ;  /* 0x00000040bf00780c */ /* 0x000fe40003f66270 */
[----:B------:R-:W-:Y:S01]  /*ab80*/  LOP3.LUT R12, R4, R0, R11, 0xfe, !PT ;  /* 0x00000000040c7212 */ /* 0x000fe200078efe0b */
[----:B------:R-:W-:Y:S10]  /*ab90*/  @P2 BRA `(.L_x_807) ;  /* 0x0000000000142947 */ /* 0x000ff40003800000 */
[----:B------:R-:W-:Y:S05]  /*aba0*/  @!P1 BRA `(.L_x_807) ;  /* 0x0000000000109947 */ /* 0x000fea0003800000 */
[----:B------:R-:W-:Y:S02]  /*abb0*/  ULDC.64 UR6, c[0x0][0x208] ;  /* 0x0000820000067ab9 */ /* 0x000fe40000000a00 */
[----:B------:R-:W2:Y:S04]  /*abc0*/  LDG.E R0, desc[UR6][R8.64] ;  /* 0x0000000608007981 */ /* 0x000ea8000c1e1900 */
[----:B-----5:R-:W2:Y:S02]  /*abd0*/  LDG.E R3, desc[UR6][R8.64+0x4] ;  /* 0x0000040608037981 */ /* 0x020ea4000c1e1900 */
[----:B--2---:R-:W-:-:S07]  /*abe0*/  IADD3 R3, -R0, R3, RZ ;  /* 0x0000000300037210 */ /* 0x004fce0007ffe1ff */
.L_x_807:
        /* <DEDUP_REMOVED lines=15> */
[----:B------:R-:W-:Y:S01]  /*ace0*/  ULDC.64 UR8, c[0x0][0xc70] ;  /* 0x00031c0000087ab9 */ /* 0x000fe20000000a00 */
[----:B------:R-:W-:Y:S01]  /*acf0*/  ULDC.64 UR12, c[0x0][0x208] ;  /* 0x00008200000c7ab9 */ /* 0x000fe20000000a00 */
        /* <DEDUP_REMOVED lines=17> */
.L_x_809:
[----:B------:R-:W-:Y:S05]  /*ae10*/  BSYNC B1 ;  /* 0x0000000000017941 */ /* 0x000fea0003800000 */
.L_x_808:
[----:B------:R-:W-:Y:S01]  /*ae20*/  ULDC.64 UR8, c[0x0][0xba0] ;  /* 0x0002e80000087ab9 */ /* 0x000fe20000000a00 */
[----:B------:R-:W-:Y:S01]  /*ae30*/  IMAD.MOV.U32 R8, RZ, RZ, R16 ;  /* 0x000000ffff087224 */ /* 0x000fe200078e0010 */
[----:B------:R-:W-:Y:S01]  /*ae40*/  ISETP.GE.AND P1, PT, R26, UR10, PT ;  /* 0x0000000a1a007c0c */ /* 0x000fe2000bf26270 */
[----:B0-----:R-:W-:Y:S01]  /*ae50*/  IMAD.MOV.U32 R9, RZ, RZ, R15 ;  /* 0x000000ffff097224 */ /* 0x001fe200078e000f */
[----:B------:R-:W-:Y:S01]  /*ae60*/  ISETP.GE.AND P2, PT, R27, UR10, PT ;  /* 0x0000000a1b007c0c */ /* 0x000fe2000bf46270 */
[----:B------:R-:W-:Y:S01]  /*ae70*/  IMAD R0, R4, UR8, RZ ;  /* 0x0000000804007c24 */ /* 0x000fe2000f8e02ff */
[----:B------:R-:W-:Y:S01]  /*ae80*/  SEL R11, RZ, 0x10, P1 ;  /* 0x00000010ff0b7807 */ /* 0x000fe20000800000 */
[C---:B------:R-:W-:Y:S01]  /*ae90*/  IMAD.WIDE.U32 R8, R13.reuse, UR8, R8 ;  /* 0x000000080d087c25 */ /* 0x040fe2000f8e0008 */
[----:B------:R-:W-:Y:S01]  /*aea0*/  IADD3 R4, R16, 0x1c0, RZ ;  /* 0x000001c010047810 */ /* 0x000fe20007ffe0ff */
[----:B------:R-:W-:Y:S02]  /*aeb0*/  BSSY B1, `(.L_x_810) ;  /* 0x0000039000017945 */ /* 0x000fe40003800000 */
[----:B------:R-:W-:Y:S01]  /*aec0*/  IMAD R13, R13, UR9, R0 ;  /* 0x000000090d0d7c24 */ /* 0x000fe2000f8e0200 */
[----:B------:R-:W-:Y:S01]  /*aed0*/  ULDC.64 UR8, c[0x0][0xbe0] ;  /* 0x0002f80000087ab9 */ /* 0x000fe20000000a00 */
[----:B------:R-:W-:Y:S01]  /*aee0*/  SEL R0, RZ, 0x20, P2 ;  /* 0x00000020ff007807 */ /* 0x000fe20001000000 */
[----:B------:R-:W-:Y:S01]  /*aef0*/  UIMAD UR4, UR7, UR8, URZ ;  /* 0x00000008070472a4 */ /* 0x000fe2000f8e023f */
[----:B------:R-:W-:Y:S01]  /*af00*/  IMAD.IADD R9, R9, 0x1, R13 ;  /* 0x0000000109097824 */ /* 0x000fe200078e020d */
[----:B------:R-:W-:Y:S01]  /*af10*/  ISETP.GE.AND P2, PT, R4, UR10, PT ;  /* 0x0000000a04007c0c */ /* 0x000fe2000bf46270 */
[----:B------:R-:W-:Y:S01]  /*af20*/  IMAD.U32 R13, RZ, RZ, UR8 ;  /* 0x00000008ff0d7e24 */ /* 0x000fe2000f8e00ff */
[----:B------:R-:W-:Y:S01]  /*af30*/  UIMAD UR4, UR39, UR9, UR4 ;  /* 0x00000009270472a4 */ /* 0x000fe2000f8e0204 */
[----:B------:R-:W-:Y:S01]  /*af40*/  IMAD R3, R188, -0x40, R3 ;  /* 0xffffffc0bc037824 */ /* 0x000fe200078e0203 */
[----:B------:R-:W-:Y:S01]  /*af50*/  LOP3.LUT R11, R0, R12, R11, 0xfe, !PT ;  /* 0x0000000c000b7212 */ /* 0x000fe200078efe0b */
[----:B------:R-:W-:Y:S01]  /*af60*/  IMAD.WIDE.U32 R8, R13, UR39, R8 ;  /* 0x000000270d087c25 */ /* 0x000fe2000f8e0008 */
[----:B------:R-:W-:Y:S01]  /*af70*/  SEL R0, RZ, 0x40, P0 ;  /* 0x00000040ff007807 */ /* 0x000fe20000000000 */
[----:B------:R-:W-:Y:S01]  /*af80*/  ULDC.64 UR6, c[0x0][0xbe8] ;  /* 0x0002fa0000067ab9 */ /* 0x000fe20000000a00 */
[C---:B------:R-:W-:Y:S01]  /*af90*/  ISETP.GE.AND P1, PT, R18.reuse, R3, PT ;  /* 0x000000031200720c */ /* 0x040fe20003f26270 */
[----:B------:R-:W-:Y:S01]  /*afa0*/  VIADD R9, R9, UR4 ;  /* 0x0000000409097c36 */ /* 0x000fe20008000000 */
[----:B------:R-:W-:Y:S01]  /*afb0*/  UIMAD UR4, UR40, UR6, URZ ;  /* 0x00000006280472a4 */ /* 0x000fe2000f8e023f */
[----:B------:R-:W-:Y:S01]  /*afc0*/  LOP3.LUT R21, R11, R0, RZ, 0xfc, !PT ;  /* 0x000000000b157212 */ /* 0x000fe200078efcff */
[----:B------:R-:W-:Y:S01]  /*afd0*/  IMAD.U32 R11, RZ, RZ, UR6 ;  /* 0x00000006ff0b7e24 */ /* 0x000fe2000f8e00ff */
[----:B------:R-:W-:Y:S01]  /*afe0*/  SHF.R.S32.HI R13, RZ, 0x1f, R18 ;  /* 0x0000001fff0d7819 */ /* 0x000fe20000011412 */
[----:B------:R-:W-:Y:S01]  /*aff0*/  UIMAD UR4, UR38, UR7, UR4 ;  /* 0x00000007260472a4 */ /* 0x000fe2000f8e0204 */
[----:B------:R-:W-:Y:S01]  /*b000*/  VIADD R4, R18, 0x20 ;  /* 0x0000002012047836 */ /* 0x000fe20000000000 */
[----:B------:R-:W-:Y:S01]  /*b010*/  MOV R12, R18 ;  /* 0x00000012000c7202 */ /* 0x000fe20000000f00 */
[----:B------:R-:W-:Y:S01]  /*b020*/  IMAD.WIDE.U32 R10, R11, UR38, R8 ;  /* 0x000000260b0a7c25 */ /* 0x000fe2000f8e0008 */
[----:B------:R-:W-:-:S02]  /*b030*/  SEL R0, RZ, 0x80, P2 ;  /* 0x00000080ff007807 */ /* 0x000fc40001000000 */
[----:B------:R-:W-:Y:S01]  /*b040*/  ISETP.GE.AND P0, PT, R4, R3, PT ;  /* 0x000000030400720c */ /* 0x000fe20003f06270 */
[----:B------:R-:W-:Y:S01]  /*b050*/  VIADD R15, R11, UR4 ;  /* 0x000000040b0f7c36 */ /* 0x000fe20008000000 */
[----:B------:R-:W-:Y:S01]  /*b060*/  LOP3.LUT R0, R21, R0, RZ, 0xfc, !PT ;  /* 0x0000000015007212 */ /* 0x000fe200078efcff */
[----:B------:R-:W-:Y:S01]  /*b070*/  IMAD.WIDE R12, R188, 0x40, R12 ;  /* 0x00000040bc0c7825 */ /* 0x000fe200078e020c */
[----:B------:R-:W-:Y:S09]  /*b080*/  @P1 BRA `(.L_x_811) ;  /* 0x00000000006c1947 */ /* 0x000ff20003800000 */
[----:B------:R-:W-:Y:S01]  /*b090*/  ULDC.64 UR6, c[0x0][0xbd8] ;  /* 0x0002f60000067ab9 */ /* 0x000fe20000000a00 */
[----:B------:R-:W-:Y:S01]  /*b0a0*/  IMAD.MOV.U32 R8, RZ, RZ, R10 ;  /* 0x000000ffff087224 */ /* 0x000fe200078e000a */
[----:B------:R-:W-:Y:S01]  /*b0b0*/  ISETP.GE.AND P6, PT, R16, UR10, PT ;  /* 0x0000000a10007c0c */ /* 0x000fe2000bfc6270 */
[----:B------:R-:W-:Y:S01]  /*b0c0*/  IMAD R3, R13, UR6, RZ ;  /* 0x000000060d037c24 */ /* 0x000fe2000f8e02ff */
[----:B------:R-:W-:Y:S01]  /*b0d0*/  ISETP.GE.AND P5, PT, R6, UR10, PT ;  /* 0x0000000a06007c0c */ /* 0x000fe2000bfa6270 */
[----:B------:R-:W-:Y:S01]  /*b0e0*/  IMAD.MOV.U32 R9, RZ, RZ, R15 ;  /* 0x000000ffff097224 */ /* 0x000fe200078e000f */
[----:B------:R-:W-:Y:S01]  /*b0f0*/  ULDC.64 UR8, c[0x0][0x208] ;  /* 0x0000820000087ab9 */ /* 0x000fe20000000a00 */
[----:B------:R-:W-:Y:S01]  /*b100*/  IMAD R3, R12, UR7, R3 ;  /* 0x000000070c037c24 */ /* 0x000fe2000f8e0203 */
[----:B------:R-:W-:Y:S01]  /*b110*/  ISETP.GE.AND P4, PT, R20, UR10, PT ;  /* 0x0000000a14007c0c */ /* 0x000fe2000bf86270 */
[----:B------:R-:W-:Y:S01]  /*b120*/  IMAD.WIDE.U32 R8, R12, UR6, R8 ;  /* 0x000000060c087c25 */ /* 0x000fe2000f8e0008 */
[----:B------:R-:W-:Y:S01]  /*b130*/  ULDC.64 UR6, c[0x0][0xb80] ;  /* 0x0002e00000067ab9 */ /* 0x000fe20000000a00 */
[----:B------:R-:W-:-:S02]  /*b140*/  ISETP.GE.AND P3, PT, R26, UR10, PT ;  /* 0x0000000a1a007c0c */ /* 0x000fc4000bf66270 */
[----:B------:R-:W-:Y:S01]  /*b150*/  IMAD.IADD R3, R9, 0x1, R3 ;  /* 0x0000000109037824 */ /* 0x000fe200078e0203 */
[C---:B------:R-:W-:Y:S02]  /*b160*/  LEA R24, P1, R8.reuse, UR6, 0x1 ;  /* 0x0000000608187c11 */ /* 0x040fe4000f8208ff */
[----:B------:R-:W-:Y:S02]  /*b170*/  ISETP.GE.AND P2, PT, R27, UR10, PT ;  /* 0x0000000a1b007c0c */ /* 0x000fe4000bf46270 */
        /* <DEDUP_REMOVED lines=12> */
.L_x_811:
[----:B------:R-:W-:Y:S05]  /*b240*/  BSYNC B1 ;  /* 0x0000000000017941 */ /* 0x000fea0003800000 */
.L_x_810:
[----:B------:R-:W-:Y:S05]  /*b250*/  @P0 BRA `(.L_x_806) ;  /* 0x0000000000740947 */ /* 0x000fea0003800000 */
[----:B------:R-:W-:Y:S01]  /*b260*/  IADD3 R3, P0, R12, 0x20, RZ ;  /* 0x000000200c037810 */ /* 0x000fe20007f1e0ff */
[----:B------:R-:W-:Y:S01]  /*b270*/  ULDC.64 UR6, c[0x0][0xbd8] ;  /* 0x0002f60000067ab9 */ /* 0x000fe20000000a00 */
[----:B------:R-:W-:Y:S01]  /*b280*/  MOV R8, R10 ;  /* 0x0000000a00087202 */ /* 0x000fe20000000f00 */
[----:B------:R-:W-:Y:S01]  /*b290*/  IMAD.MOV.U32 R9, RZ, RZ, R15 ;  /* 0x000000ffff097224 */ /* 0x000fe200078e000f */
[----:B------:R-:W-:Y:S01]  /*b2a0*/  ULDC.64 UR8, c[0x0][0x208] ;  /* 0x0000820000087ab9 */ /* 0x000fe20000000a00 */
        /* <DEDUP_REMOVED lines=9> */
[----:B------:R-:W-:Y:S01]  /*b340*/  ULDC.64 UR6, c[0x0][0xb80] ;  /* 0x0002e00000067ab9 */ /* 0x000fe20000000a00 */
[----:B------:R-:W-:Y:S02]  /*b350*/  LOP3.LUT P4, RZ, R21, 0x40, RZ, 0xc0, !PT ;  /* 0x0000004015ff7812 */ /* 0x000fe4000788c0ff */
[----:B------:R-:W-:Y:S01]  /*b360*/  IMAD.IADD R3, R9, 0x1, R3 ;  /* 0x0000000109037824 */ /* 0x000fe200078e0203 */
[----:B------:R-:W-:-:S04]  /*b370*/  LEA R10, P3, R8, UR6, 0x1 ;  /* 0x00000006080a7c11 */ /* 0x000fc8000f8608ff */
        /* <DEDUP_REMOVED lines=11> */
.L_x_806:
[----:B------:R-:W-:Y:S05]  /*b430*/  BSYNC B0 ;  /* 0x0000000000007941 */ /* 0x000fea0003800000 */
.L_x_800:
[----:B------:R-:W-:Y:S02]  /*b440*/  ULDC UR4, c[0x0][0xd14] ;  /* 0x0003450000047ab9 */ /* 0x000fe40000000800 */
[----:B------:R-:W-:-:S13]  /*b450*/  ISETP.GE.AND P0, PT, R7, UR4, PT ;  /* 0x0000000407007c0c */ /* 0x000fda000bf06270 */
[----:B------:R-:W-:Y:S05]  /*b460*/  @!P0 BRA `(.L_x_812) ;  /* 0xffffff5800b08947 */ /* 0x000fea000383ffff */
[----:B------:R-:W-:Y:S05]  /*b470*/  EXIT ;  /* 0x000000000000794d */ /* 0x000fea0003800000 */
.L_x_772:
        /* <DEDUP_REMOVED lines=10> */
[----:B------:R-:W-:Y:S01]  /*b520*/  ULDC.64 UR6, c[0x0][0x208] ;  /* 0x0000820000067ab9 */ /* 0x000fe20000000a00 */
        /* <DEDUP_REMOVED lines=9> */
[----:B------:R-:W0:Y:S01]  /*b5c0*/  S2UR UR6, SR_CTAID.X ;  /* 0x00000000000679c3 */ /* 0x000e220000002500 */
[----:B------:R-:W-:Y:S01]  /*b5d0*/  ISETP.GE.U32.AND P0, PT, R8, 0x2, PT ;  /* 0x000000020800780c */ /* 0x000fe20003f06070 */
[----:B------:R-:W-:Y:S01]  /*b5e0*/  IMAD.MOV.U32 R16, RZ, RZ, RZ ;  /* 0x000000ffff107224 */ /* 0x000fe200078e00ff */
[----:B------:R-:W-:Y:S01]  /*b5f0*/  LOP3.LUT R4, R4, 0xfffffffe, RZ, 0xc0, !PT ;  /* 0xfffffffe04047812 */ /* 0x000fe200078ec0ff */
[----:B------:R-:W-:-:S08]  /*b600*/  IMAD.MOV.U32 R19, RZ, RZ, RZ ;  /* 0x000000ffff137224 */ /* 0x000fd000078e00ff */
[----:B------:R-:W-:-:S04]  /*b610*/  @P1 LOP3.LUT R4, R4, 0x1, RZ, 0xfc, !PT ;  /* 0x0000000104041812 */ /* 0x000fc800078efcff */
[----:B------:R-:W-:-:S04]  /*b620*/  LOP3.LUT R4, R4, 0xffffffef, RZ, 0xc0, !PT ;  /* 0xffffffef04047812 */ /* 0x000fc800078ec0ff */
[----:B------:R-:W-:-:S04]  /*b630*/  @P0 LOP3.LUT R4, R4, 0x10, RZ, 0xfc, !PT ;  /* 0x0000001004040812 */ /* 0x000fc800078efcff */
[----:B------:R-:W-:Y:S01]  /*b640*/  LOP3.LUT R4, R4, 0xfffffff7, RZ, 0xc0, !PT ;  /* 0xfffffff704047812 */ /* 0x000fe200078ec0ff */
[----:B--2---:R-:W1:Y:S02]  /*b650*/  SHFL.UP PT, R5, R0, 0x1, RZ ;  /* 0x0420000000057989 */ /* 0x004e6400000e00ff */
[----:B-1----:R-:W-:-:S05]  /*b660*/  SEL R5, R5, RZ, P1 ;  /* 0x000000ff05057207 */ /* 0x002fca0000800000 */
[----:B------:R-:W-:-:S05]  /*b670*/  IMAD.IADD R5, R0, 0x1, R5 ;  /* 0x0000000100057824 */ /* 0x000fca00078e0205 */
[----:B------:R-:W1:Y:S02]  /*b680*/  SHFL.UP PT, R6, R5, 0x2, RZ ;  /* 0x0440000005067989 */ /* 0x000e6400000e00ff */
[----:B-1----:R-:W-:Y:S02]  /*b690*/  SEL R6, R6, RZ, P0 ;  /* 0x000000ff06067207 */ /* 0x002fe40000000000 */
[----:B------:R-:W-:-:S03]  /*b6a0*/  ISETP.GE.U32.AND P0, PT, R8, 0x4, PT ;  /* 0x000000040800780c */ /* 0x000fc60003f06070 */
[----:B------:R-:W-:-:S05]  /*b6b0*/  IMAD.IADD R6, R5, 0x1, R6 ;  /* 0x0000000105067824 */ /* 0x000fca00078e0206 */
[----:B------:R-:W1:Y:S05]  /*b6c0*/  SHFL.UP PT, R7, R6, 0x4, RZ ;  /* 0x0480000006077989 */ /* 0x000e6a00000e00ff */
[----:B------:R-:W-:-:S04]  /*b6d0*/  @P0 LOP3.LUT R4, R4, 0x8, RZ, 0xfc, !PT ;  /* 0x0000000804040812 */ /* 0x000fc800078efcff */
[----:B------:R-:W-:Y:S02]  /*b6e0*/  LOP3.LUT R4, R4, 0xfffffffb, RZ, 0xc0, !PT ;  /* 0xfffffffb04047812 */ /* 0x000fe400078ec0ff */
[----:B-1----:R-:W-:Y:S02]  /*b6f0*/  SEL R7, R7, RZ, P0 ;  /* 0x000000ff07077207 */ /* 0x002fe40000000000 */
[----:B------:R-:W-:Y:S02]  /*b700*/  ISETP.GE.U32.AND P0, PT, R8, 0x8, PT ;  /* 0x000000080800780c */ /* 0x000fe40003f06070 */
[----:B------:R-:W-:-:S05]  /*b710*/  IADD3 R7, R6, R7, RZ ;  /* 0x0000000706077210 */ /* 0x000fca0007ffe0ff */
[----:B------:R-:W1:Y:S06]  /*b720*/  SHFL.UP PT, R2, R7, 0x8, RZ ;  /* 0x0500000007027989 */ /* 0x000e6c00000e00ff */
[----:B------:R-:W-:-:S04]  /*b730*/  @P0 LOP3.LUT R4, R4, 0x4, RZ, 0xfc, !PT ;  /* 0x0000000404040812 */ /* 0x000fc800078efcff */
[----:B------:R-:W-:Y:S02]  /*b740*/  LOP3.LUT R4, R4, 0xfffffffd, RZ, 0xc0, !PT ;  /* 0xfffffffd04047812 */ /* 0x000fe400078ec0ff */
[----:B-1----:R-:W-:Y:S02]  /*b750*/  SEL R2, R2, RZ, P0 ;  /* 0x000000ff02027207 */ /* 0x002fe40000000000 */
[----:B------:R-:W-:-:S03]  /*b760*/  ISETP.GE.U32.AND P0, PT, R8, 0x10, PT ;  /* 0x000000100800780c */ /* 0x000fc60003f06070 */
[----:B------:R-:W-:-:S05]  /*b770*/  IMAD.IADD R3, R7, 0x1, R2 ;  /* 0x0000000107037824 */ /* 0x000fca00078e0202 */
[----:B------:R-:W1:Y:S05]  /*b780*/  SHFL.UP PT, R2, R3, 0x10, RZ ;  /* 0x0600000003027989 */ /* 0x000e6a00000e00ff */
[----:B------:R-:W-:Y:S02]  /*b790*/  @P0 LOP3.LUT R4, R4, 0x2, RZ, 0xfc, !PT ;  /* 0x0000000204040812 */ /* 0x000fe400078efcff */
[----:B-1----:R-:W-:-:S05]  /*b7a0*/  SEL R2, R2, RZ, P0 ;  /* 0x000000ff02027207 */ /* 0x002fca0000000000 */
[----:B------:R-:W-:-:S05]  /*b7b0*/  IMAD.IADD R2, R3, 0x1, R2 ;  /* 0x0000000103027824 */ /* 0x000fca00078e0202 */
[----:B------:R-:W1:Y:S02]  /*b7c0*/  SHFL.IDX PT, R5, R2, 0x1f, 0x1f ;  /* 0x03e01f0002057f89 */ /* 0x000e6400000e0000 */
[----:B-1----:R-:W-:-:S04]  /*b7d0*/  IMAD R5, R5, UR4, RZ ;  /* 0x0000000405057c24 */ /* 0x002fc8000f8e02ff */
[----:B------:R-:W-:Y:S01]  /*b7e0*/  IMAD.MOV.U32 R6, RZ, RZ, R5 ;  /* 0x000000ffff067224 */ /* 0x000fe200078e0005 */
[----:B0-----:R-:W-:-:S13]  /*b7f0*/  ISETP.GT.AND P0, PT, R5, UR6, PT ;  /* 0x0000000605007c0c */ /* 0x001fda000bf04270 */
[----:B------:R-:W-:Y:S05]  /*b800*/  @P0 BRA `(.L_x_813) ;  /* 0x0000000000c40947 */ /* 0x000fea0003800000 */
[----:B------:R-:W-:Y:S01]  /*b810*/  MOV R5, R6 ;  /* 0x0000000600057202 */ /* 0x000fe20000000f00 */
[----:B------:R-:W-:Y:S01]  /*b820*/  IMAD.MOV.U32 R19, RZ, RZ, RZ ;  /* 0x000000ffff137224 */ /* 0x000fe200078e00ff */
[----:B------:R-:W-:Y:S01]  /*b830*/  ULDC UR5, c[0x0][0xd14] ;  /* 0x0003450000057ab9 */ /* 0x000fe20000000800 */
[----:B------:R-:W-:Y:S01]  /*b840*/  ULDC UR7, c[0x0][0xd14] ;  /* 0x0003450000077ab9 */ /* 0x000fe20000000800 */
[----:B------:R-:W-:-:S05]  /*b850*/  ULDC UR4, c[0x0][0xd10] ;  /* 0x0003440000047ab9 */ /* 0x000fca0000000800 */
.L_x_817:
[----:B------:R-:W-:Y:S02]  /*b860*/  VIADD R0, R19, 0x1f ;  /* 0x0000001f13007836 */ /* 0x000fe40000000000 */
[----:B------:R-:W-:-:S03]  /*b870*/  IMAD.U32 R19, RZ, RZ, UR7 ;  /* 0x00000007ff137e24 */ /* 0x000fc6000f8e00ff */
[----:B------:R-:W-:-:S13]  /*b880*/  ISETP.GE.AND P0, PT, R0, UR5, PT ;  /* 0x0000000500007c0c */ /* 0x000fda000bf06270 */
[----:B------:R-:W-:Y:S05]  /*b890*/  @P0 BRA `(.L_x_814) ;  /* 0x0000000400440947 */ /* 0x000fea0003800000 */
[----:B------:R-:W0:Y:S01]  /*b8a0*/  S2R R2, SR_TID.X ;  /* 0x0000000000027919 */ /* 0x000e220000002100 */
[----:B------:R-:W-:Y:S01]  /*b8b0*/  IMAD.MOV.U32 R19, RZ, RZ, R0 ;  /* 0x000000ffff137224 */ /* 0x000fe200078e0000 */
[----:B------:R-:W-:Y:S01]  /*b8c0*/  BSSY B0, `(.L_x_815) ;  /* 0x000000b000007945 */ /* 0x000fe20003800000 */
[----:B------:R-:W-:Y:S02]  /*b8d0*/  MOV R0, RZ ;  /* 0x000000ff00007202 */ /* 0x000fe40000000f00 */
[----:B0-----:R-:W-:-:S04]  /*b8e0*/  LOP3.LUT R8, R2, 0x1f, RZ, 0xc0, !PT ;  /* 0x0000001f02087812 */ /* 0x001fc800078ec0ff */
[C---:B------:R-:W-:Y:S01]  /*b8f0*/  ISETP.NE.AND P1, PT, R8.reuse, 0x1f, PT ;  /* 0x0000001f0800780c */ /* 0x040fe20003f25270 */
[----:B------:R-:W-:-:S05]  /*b900*/  IMAD.IADD R7, R8, 0x1, R19 ;  /* 0x0000000108077824 */ /* 0x000fca00078e0213 */
[----:B------:R-:W-:-:S13]  /*b910*/  ISETP.GE.OR P0, PT, R7, UR5, !P1 ;  /* 0x0000000507007c0c */ /* 0x000fda000cf06670 */
[----:B------:R-:W-:Y:S05]  /*b920*/  @P0 BRA `(.L_x_816) ;  /* 0x0000000000100947 */ /* 0x000fea0003800000 */
[----:B------:R-:W0:Y:S01]  /*b930*/  LDC.64 R2, c[0x0][0xd58] ;  /* 0x00035600ff027b82 */ /* 0x000e220000000a00 */
[----:B------:R-:W-:Y:S01]  /*b940*/  ULDC.64 UR8, c[0x0][0x208] ;  /* 0x0000820000087ab9 */ /* 0x000fe20000000a00 */
[----:B0-----:R-:W-:-:S05]  /*b950*/  IMAD.WIDE R2, R7, 0x4, R2 ;  /* 0x0000000407027825 */ /* 0x001fca00078e0202 */
[----:B------:R0:W5:Y:S02]  /*b960*/  LDG.E R0, desc[UR8][R2.64] ;  /* 0x0000000802007981 */ /* 0x000164000c1e1900 */
.L_x_816:
[----:B------:R-:W-:Y:S05]  /*b970*/  BSYNC B0 ;  /* 0x0000000000007941 */ /* 0x000fea0003800000 */
.L_x_815:
        /* <DEDUP_REMOVED lines=21> */
[----:B0-----:R-:W-:-:S05]  /*bad0*/  IMAD R6, R3, UR4, RZ ;  /* 0x0000000403067c24 */ /* 0x001fca000f8e02ff */
[----:B------:R-:W-:-:S04]  /*bae0*/  IADD3 R5, R6, R5, RZ ;  /* 0x0000000506057210 */ /* 0x000fc80007ffe0ff */
[----:B------:R-:W-:-:S13]  /*baf0*/  ISETP.GT.AND P0, PT, R5, UR6, PT ;  /* 0x0000000605007c0c */ /* 0x000fda000bf04270 */
[----:B------:R-:W-:Y:S05]  /*bb00*/  @!P0 BRA `(.L_x_817) ;  /* 0xfffffffc00548947 */ /* 0x000fea000383ffff */
[----:B------:R-:W-:-:S07]  /*bb10*/  IMAD.MOV.U32 R2, RZ, RZ, R9 ;  /* 0x000000ffff027224 */ /* 0x000fce00078e0009 */
.L_x_813:
        /* <DEDUP_REMOVED lines=16> */
.L_x_818:
[----:B-1----:R-:W-:Y:S01]  /*bc20*/  IMAD R16, R16, UR4, R7 ;  /* 0x0000000410107c24 */ /* 0x002fe2000f8e0207 */
[----:B0-----:R-:W-:Y:S01]  /*bc30*/  MOV R2, RZ ;  /* 0x000000ff00027202 */ /* 0x001fe20000000f00 */
[----:B------:R-:W-:Y:S02]  /*bc40*/  IMAD R7, R11, R6, RZ ;  /* 0x000000060b077224 */ /* 0x000fe400078e02ff */
[----:B------:R-:W-:Y:S01]  /*bc50*/  IMAD.IADD R19, R5, 0x1, R19 ;  /* 0x0000000105137824 */ /* 0x000fe200078e0213 */
[----:B------:R-:W-:Y:S01]  /*bc60*/  IADD3 R9, -R16, UR6, RZ ;  /* 0x0000000610097c10 */ /* 0x000fe2000fffe1ff */
[----:B------:R-:W-:Y:S01]  /*bc70*/  IMAD.HI.U32 R2, R3, R7, R2 ;  /* 0x0000000703027227 */ /* 0x000fe200078e0002 */
[----:B------:R-:W-:Y:S02]  /*bc80*/  IABS R7, R0 ;  /* 0x0000000000077213 */ /* 0x000fe40000000000 */
[----:B------:R-:W-:-:S03]  /*bc90*/  IABS R3, R9 ;  /* 0x0000000900037213 */ /* 0x000fc60000000000 */
[----:B------:R-:W-:Y:S02]  /*bca0*/  IMAD.MOV R7, RZ, RZ, -R7 ;  /* 0x000000ffff077224 */ /* 0x000fe400078e0a07 */
        /* <DEDUP_REMOVED lines=16> */
.L_x_814:
[----:B------:R-:W-:Y:S02]  /*bdb0*/  IMAD.MOV.U32 R17, RZ, RZ, RZ ;  /* 0x000000ffff117224 */ /* 0x000fe400078e00ff */
[----:B------:R-:W-:Y:S02]  /*bdc0*/  IMAD.U32 R16, RZ, RZ, UR6 ;  /* 0x00000006ff107e24 */ /* 0x000fe4000f8e00ff */
[----:B------:R-:W-:-:S07]  /*bdd0*/  IMAD.MOV.U32 R18, RZ, RZ, RZ ;  /* 0x000000ffff127224 */ /* 0x000fce00078e00ff */
.L_x_819:
[----:B------:R-:W0:Y:S01]  /*bde0*/  S2R R0, SR_TID.X ;  /* 0x0000000000007919 */ /* 0x000e220000002100 */
[----:B------:R-:W-:Y:S01]  /*bdf0*/  UMOV UR4, URZ ;  /* 0x0000003f00047c82 */ /* 0x000fe20008000000 */
[----:B------:R-:W-:Y:S01]  /*be00*/  STL [R1], RZ ;  /* 0x000000ff01007387 */ /* 0x000fe20000100800 */
[----:B0-----:R-:W-:-:S04]  /*be10*/  LOP3.LUT R0, R0, 0x1f, RZ, 0xc0, !PT ;  /* 0x0000001f00007812 */ /* 0x001fc800078ec0ff */
[----:B------:R-:W-:-:S13]  /*be20*/  ISETP.NE.AND P0, PT, R0, RZ, PT ;  /* 0x000000ff0000720c */ /* 0x000fda0003f05270 */
[----:B------:R-:W0:Y:S01]  /*be30*/  @!P0 S2R R3, SR_CgaCtaId ;  /* 0x0000000000038919 */ /* 0x000e220000008800 */
[----:B------:R-:W-:-:S04]  /*be40*/  @!P0 MOV R0, 0x400 ;  /* 0x0000040000008802 */ /* 0x000fc80000000f00 */
[----:B0-----:R-:W-:-:S05]  /*be50*/  @!P0 LEA R0, R3, R0, 0x18 ;  /* 0x0000000003008211 */ /* 0x001fca00078ec0ff */
[----:B------:R0:W-:Y:S01]  /*be60*/  @!P0 STS.128 [R0+0x388d0], R16 ;  /* 0x0388d01000008388 */ /* 0x0001e20000000c00 */
[----:B------:R-:W-:Y:S06]  /*be70*/  BAR.ARV 0x5, 0x120 ;  /* 0x0144800000007b1d */ /* 0x000fec0000002000 */
[----:B------:R-:W-:Y:S02]  /*be80*/  ISETP.GE.AND P0, PT, R19, UR5, PT ;  /* 0x0000000513007c0c */ /* 0x000fe4000bf06270 */
[----:B0-----:R-:W-:-:S05]  /*be90*/  MOV R0, 0x1 ;  /* 0x0000000100007802 */ /* 0x001fca0000000f00 */
[----:B------:R0:W-:Y:S02]  /*bea0*/  STL [R1+0x4], R0 ;  /* 0x0000040001007387 */ /* 0x0001e40000100800 */
[----:B0-----:R-:W-:-:S05]  /*beb0*/  IMAD.U32 R0, RZ, RZ, UR4 ;  /* 0x00000004ff007e24 */ /* 0x001fca000f8e00ff */
[----:B------:R0:W-:Y:S01]  /*bec0*/  STL [R1+0x2c], R0 ;  /* 0x00002c0001007387 */ /* 0x0001e20000100800 */
[----:B------:R-:W-:Y:S05]  /*bed0*/  @P0 BRA `(.L_x_820) ;  /* 0x0000004000c00947 */ /* 0x000fea0003800000 */
[----:B------:R-:W-:Y:S01]  /*bee0*/  ULDC UR4, c[0x0][0xc] ;  /* 0x0000030000047ab9 */ /* 0x000fe20000000800 */
[----:B------:R-:W-:Y:S01]  /*bef0*/  IMAD.MOV.U32 R2, RZ, RZ, 0x1 ;  /* 0x00000001ff027424 */ /* 0x000fe200078e00ff */
[----:B------:R-:W-:Y:S01]  /*bf00*/  ULDC.64 UR54, c[0x0][0x198] ;  /* 0x0000660000367ab9 */ /* 0x000fe20000000a00 */
[----:B0-----:R-:W-:Y:S01]  /*bf10*/  IMAD.U32 R0, RZ, RZ, UR4 ;  /* 0x00000004ff007e24 */ /* 0x001fe2000f8e00ff */
[----:B------:R-:W-:Y:S02]  /*bf20*/  UMOV UR4, URZ ;  /* 0x0000003f00047c82 */ /* 0x000fe40008000000 */
[----:B------:R-:W-:Y:S04]  /*bf30*/  STL [R1+0x4], R2 ;  /* 0x0000040201007387 */ /* 0x000fe80000100800 */
[----:B------:R-:W-:Y:S04]  /*bf40*/  STL [R1], RZ ;  /* 0x000000ff01007387 */ /* 0x000fe80000100800 */
[----:B------:R0:W-:Y:S02]  /*bf50*/  STL [R1+0x30], R0 ;  /* 0x0000300001007387 */ /* 0x0001e40000100800 */
[----:B0-----:R-:W-:-:S05]  /*bf60*/  IMAD.U32 R0, RZ, RZ, UR4 ;  /* 0x00000004ff007e24 */ /* 0x001fca000f8e00ff */
[----:B------:R0:W-:Y:S02]  /*bf70*/  STL [R1+0x2c], R0 ;  /* 0x00002c0001007387 */ /* 0x0001e40000100800 */
.L_x_884:
[----:B-1-3--:R-:W1:Y:S01]  /*bf80*/  LDC.64 R2, c[0x0][0xd60] ;  /* 0x00035800ff027b82 */ /* 0x00ae620000000a00 */
[----:B------:R-:W-:Y:S01]  /*bf90*/  ULDC.64 UR4, c[0x0][0x208] ;  /* 0x0000820000047ab9 */ /* 0x000fe20000000a00 */
[----:B-1----:R-:W-:-:S05]  /*bfa0*/  IMAD.WIDE R2, R19, 0x4, R2 ;  /* 0x0000000413027825 */ /* 0x002fca00078e0202 */
[----:B--2---:R-:W2:Y:S01]  /*bfb0*/  LDG.E R5, desc[UR4][R2.64] ;  /* 0x0000000402057981 */ /* 0x004ea2000c1e1900 */
[----:B------:R-:W-:Y:S05]  /*bfc0*/  YIELD ;  /* 0x0000000000007946 */ /* 0x000fea0003800000 */
[----:B------:R-:W-:Y:S01]  /*bfd0*/  ULDC.64 UR4, c[0x0][0xb20] ;  /* 0x0002c80000047ab9 */ /* 0x000fe20000000a00 */
[----:B0-----:R-:W-:Y:S01]  /*bfe0*/  IMAD.MOV.U32 R0, RZ, RZ, RZ ;  /* 0x000000ffff007224 */ /* 0x001fe200078e00ff */
[----:B------:R-:W-:Y:S01]  /*bff0*/  ISETP.NE.U32.AND P0, PT, RZ, UR4, PT ;  /* 0x00000004ff007c0c */ /* 0x000fe2000bf05070 */
[----:B------:R-:W-:-:S03]  /*c000*/  ULDC.64 UR6, c[0x0][0x208] ;  /* 0x0000820000067ab9 */ /* 0x000fc60000000a00 */
[----:B------:R-:W-:Y:S02]  /*c010*/  ISETP.NE.AND.EX P0, PT, RZ, UR5, PT, P0 ;  /* 0x00000005ff007c0c */ /* 0x000fe4000bf05300 */
[----:B------:R-:W-:Y:S02]  /*c020*/  MOV R6, RZ ;  /* 0x000000ff00067202 */ /* 0x000fe40000000f00 */
[----:B--2---:R-:W-:Y:S01]  /*c030*/  SHF.R.S32.HI R4, RZ, 0x1f, R5 ;  /* 0x0000001fff047819 */ /* 0x004fe20000011405 */
[----:B------:R-:W-:-:S08]  /*c040*/  IMAD.SHL.U32 R7, R5, 0x4, RZ ;  /* 0x0000000405077824 */ /* 0x000fd000078e00ff */
        /* <DEDUP_REMOVED lines=37> */
[----:B------:R-:W-:Y:S02]  /*c2a0*/  ULDC.64 UR4, c[0x0][0x208] ;  /* 0x0000820000047ab9 */ /* 0x000fe40000000a00 */
[----:B-----5:R-:W2:Y:S04]  /*c2b0*/  LDG.E R6, desc[UR4][R2.64] ;  /* 0x0000000402067981 */ /* 0x020ea8000c1e1900 */
[----:B-1----:R-:W2:Y:S02]  /*c2c0*/  LDG.E R5, desc[UR4][R2.64+0x4] ;  /* 0x0000040402057981 */ /* 0x002ea4000c1e1900 */
[----:B--2---:R-:W-:-:S07]  /*c2d0*/  IMAD.IADD R6, R5, 0x1, -R6 ;  /* 0x0000000105067824 */ /* 0x004fce00078e0a06 */
.L_x_821:
[----:B-1---5:R-:W-:Y:S01]  /*c2e0*/  IADD3 R2, -R0, R6, RZ ;  /* 0x0000000600027210 */ /* 0x022fe20007ffe1ff */
[----:B------:R-:W-:Y:S01]  /*c2f0*/  IMAD.IADD R3, R7, 0x1, R0 ;  /* 0x0000000107037824 */ /* 0x000fe200078e0200 */
[----:B------:R-:W-:Y:S02]  /*c300*/  BSSY B6, `(.L_x_822) ;  /* 0x000034e000067945 */ /* 0x000fe40003800000 */
[C---:B------:R-:W-:Y:S01]  /*c310*/  ISETP.GT.AND P0, PT, R2.reuse, RZ, PT ;  /* 0x000000ff0200720c */ /* 0x040fe20003f04270 */
[----:B------:R-:W-:Y:S01]  /*c320*/  VIADD R0, R2, 0x3f ;  /* 0x0000003f02007836 */ /* 0x000fe20000000000 */
[----:B------:R-:W-:Y:S04]  /*c330*/  STL [R1+0x20], R2 ;  /* 0x0000200201007387 */ /* 0x000fe80000100800 */
        /* <DEDUP_REMOVED lines=10> */
[----:B------:R-:W2:Y:S01]  /*c3e0*/  LDL R2, [R1+0x30] ;  /* 0x0000300001027983 */ /* 0x000ea20000100800 */
[----:B------:R-:W-:Y:S01]  /*c3f0*/  VOTEU.ANY UR4, UPT, PT ;  /* 0x0000000000047886 */ /* 0x000fe200038e0100 */
[----:B------:R-:W-:Y:S01]  /*c400*/  ULDC.64 UR6, c[0x0][0x208] ;  /* 0x0000820000067ab9 */ /* 0x000fe20000000a00 */
[----:B0-----:R-:W0:Y:S01]  /*c410*/  FLO.U32 R0, UR4 ;  /* 0x0000000400007d00 */ /* 0x001e2200080e0000 */
[----:B------:R-:W0:Y:S07]  /*c420*/  S2R R7, SR_LANEID ;  /* 0x0000000000077919 */ /* 0x000e2e0000000000 */
[----:B------:R-:W1:Y:S01]  /*c430*/  POPC R5, UR4 ;  /* 0x0000000400057d09 */ /* 0x000e620008000000 */
[----:B0-----:R-:W-:-:S02]  /*c440*/  ISETP.EQ.U32.AND P0, PT, R0, R7, PT ;  /* 0x000000070000720c */ /* 0x001fc40003f02070 */
[----:B--2---:R-:W-:Y:S02]  /*c450*/  R2UR UR5, R2 ;  /* 0x00000000020572ca */ /* 0x004fe400000e0000 */
[----:B------:R-:W1:Y:S09]  /*c460*/  LDC.64 R2, c[0x0][0xd38] ;  /* 0x00034e00ff027b82 */ /* 0x000e720000000a00 */
[----:B-1----:R-:W2:Y:S01]  /*c470*/  @P0 ATOMG.E.ADD.STRONG.GPU PT, R3, desc[UR6][R2.64], R5 ;  /* 0x00000005020309a8 */ /* 0x002ea200081ee1c6 */
[----:B------:R-:W0:Y:S02]  /*c480*/  S2R R4, SR_LTMASK ;  /* 0x0000000000047919 */ /* 0x000e240000003900 */
[----:B0-----:R-:W-:-:S04]  /*c490*/  LOP3.LUT R4, R4, UR4, RZ, 0xc0, !PT ;  /* 0x0000000404047c12 */ /* 0x001fc8000f8ec0ff */
[----:B------:R-:W0:Y:S01]  /*c4a0*/  POPC R7, R4 ;  /* 0x0000000400077309 */ /* 0x000e220000000000 */
[----:B--2---:R-:W0:Y:S02]  /*c4b0*/  SHFL.IDX PT, R0, R3, R0, 0x1f ;  /* 0x00001f0003007589 */ /* 0x004e2400000e0000 */
[----:B0-----:R-:W-:Y:S01]  /*c4c0*/  IADD3 R16, R0, UR5, R7 ;  /* 0x0000000500107c10 */ /* 0x001fe2000fffe007 */
[----:B------:R-:W-:Y:S06]  /*c4d0*/  BRA `(.L_x_824) ;  /* 0x0000003000c07947 */ /* 0x000fec0003800000 */
.L_x_823:
        /* <DEDUP_REMOVED lines=23> */
.L_x_825:
[----:B------:R-:W2:Y:S02]  /*c650*/  LDL R2, [R1+0xc] ;  /* 0x00000c0001027983 */ /* 0x000ea40000100800 */
[----:B--2---:R-:W-:-:S04]  /*c660*/  IADD3 R0, R2, 0x400, RZ ;  /* 0x0000040002007810 */ /* 0x004fc80007ffe0ff */
        /* <DEDUP_REMOVED lines=18> */
.L_x_827:
        /* <DEDUP_REMOVED lines=8> */
[----:B------:R-:W-:Y:S01]  /*c810*/  MOV R13, RZ ;  /* 0x000000ff000d7202 */ /* 0x000fe20000000f00 */
[----:B------:R-:W-:Y:S02]  /*c820*/  IMAD.U32 R7, RZ, RZ, UR9 ;  /* 0x00000009ff077e24 */ /* 0x000fe4000f8e00ff */
[----:B------:R-:W-:-:S02]  /*c830*/  IMAD.U32 R10, RZ, RZ, UR4 ;  /* 0x00000004ff0a7e24 */ /* 0x000fc4000f8e00ff */
[----:B------:R-:W-:Y:S02]  /*c840*/  IMAD.U32 R11, RZ, RZ, UR5 ;  /* 0x00000005ff0b7e24 */ /* 0x000fe4000f8e00ff */
[----:B------:R-:W-:Y:S02]  /*c850*/  IMAD.MOV.U32 R8, RZ, RZ, 0x70 ;  /* 0x00000070ff087424 */ /* 0x000fe400078e00ff */
[----:B------:R-:W-:-:S07]  /*c860*/  IMAD.MOV.U32 R12, RZ, RZ, 0x1 ;  /* 0x00000001ff0c7424 */ /* 0x000fce00078e00ff */
[----:B------:R-:W-:-:S07]  /*c870*/  LEPC R20, `(.L_x_826) ;  /* 0x000000001014794e */ /* 0x000fce0000000000 */
[----:B0-----:R-:W-:Y:S05]  /*c880*/  CALL.ABS.NOINC R2 ;  /* 0x0000000002007343 */ /* 0x001fea0003c00000 */
.L_x_826:
[----:B------:R-:W2:Y:S01]  /*c890*/  LDL.LU R2, [R1+0x18] ;  /* 0x0000180001027983 */ /* 0x000ea20000300800 */
[----:B------:R-:W-:Y:S01]  /*c8a0*/  ULDC.64 UR4, c[0x0][0xaf0] ;  /* 0x0002bc0000047ab9 */ /* 0x000fe20000000a00 */
[----:B------:R-:W0:Y:S02]  /*c8b0*/  LDC R4, c[0x0][0x428] ;  /* 0x00010a00ff047b82 */ /* 0x000e240000000800 */
[----:B------:R-:W3:Y:S04]  /*c8c0*/  LDL.LU R0, [R1+0x1c] ;  /* 0x00001c0001007983 */ /* 0x000ee80000300800 */
[----:B------:R-:W4:Y:S04]  /*c8d0*/  LDL.LU R6, [R1+0x10] ;  /* 0x0000100001067983 */ /* 0x000f280000300800 */
[----:B------:R-:W4:Y:S01]  /*c8e0*/  LDL.LU R7, [R1+0x28] ;  /* 0x0000280001077983 */ /* 0x000f220000300800 */
[----:B------:R-:W-:Y:S01]  /*c8f0*/  ISETP.NE.U32.AND P0, PT, RZ, UR4, PT ;  /* 0x00000004ff007c0c */ /* 0x000fe2000bf05070 */
[----:B------:R-:W-:-:S03]  /*c900*/  ULDC.64 UR6, c[0x0][0x208] ;  /* 0x0000820000067ab9 */ /* 0x000fc60000000a00 */
[----:B------:R-:W-:Y:S01]  /*c910*/  ISETP.NE.AND.EX P0, PT, RZ, UR5, PT, P0 ;  /* 0x00000005ff007c0c */ /* 0x000fe2000bf05300 */
[----:B------:R-:W1:Y:S02]  /*c920*/  S2R R8, SR_TID.X ;  /* 0x0000000000087919 */ /* 0x000e640000002100 */
[----:B-1----:R-:W-:-:S04]  /*c930*/  LOP3.LUT R8, R8, 0x1f, RZ, 0xc0, !PT ;  /* 0x0000001f08087812 */ /* 0x002fc800078ec0ff */
        /* <DEDUP_REMOVED lines=8> */
[----:B----4-:R-:W-:-:S06]  /*c9c0*/  IMAD.MOV.U32 R0, RZ, RZ, R6 ;  /* 0x000000ffff007224 */ /* 0x010fcc00078e0006 */
[----:B------:R1:W5:Y:S01]  /*c9d0*/  @P0 LDG.E R0, desc[UR6][R2.64] ;  /* 0x0000000602000981 */ /* 0x000362000c1e1900 */
[----:B0-----:R-:W-:Y:S01]  /*c9e0*/  ISETP.NE.AND P0, PT, R4, 0x1, PT ;  /* 0x000000010400780c */ /* 0x001fe20003f05270 */
[----:B------:R-:W-:Y:S01]  /*c9f0*/  IMAD.MOV.U32 R4, RZ, RZ, R18 ;  /* 0x000000ffff047224 */ /* 0x000fe200078e0012 */
[----:B------:R-:W-:Y:S01]  /*ca00*/  PLOP3.LUT P1, PT, P6, PT, PT, 0x8, 0x0 ;  /* 0x000000000000781c */ /* 0x000fe2000372e170 */
[----:B------:R-:W-:-:S10]  /*ca10*/  IMAD R17, R17, 0x40, R7 ;  /* 0x0000004011117824 */ /* 0x000fd400078e0207 */
[----:B------:R-:W0:Y:S08]  /*ca20*/  @P0 LDC R5, c[0x0][0x42c] ;  /* 0x00010b00ff050b82 */ /* 0x000e300000000800 */
[----:B-1----:R-:W1:Y:S01]  /*ca30*/  @P0 LDC R2, c[0x0][0x430] ;  /* 0x00010c00ff020b82 */ /* 0x002e620000000800 */
[----:B0-----:R-:W-:-:S05]  /*ca40*/  @P0 IMAD.HI.U32 R3, R18, R5, RZ ;  /* 0x0000000512030227 */ /* 0x001fca00078e00ff */
[----:B-1----:R-:W-:Y:S02]  /*ca50*/  @P0 SHF.R.U32.HI R4, RZ, R2, R3 ;  /* 0x00000002ff040219 */ /* 0x002fe40000011603 */
[----:B------:R-:W-:-:S04]  /*ca60*/  ISETP.NE.U32.AND P0, PT, RZ, UR4, PT ;  /* 0x00000004ff007c0c */ /* 0x000fc8000bf05070 */
[----:B------:R-:W-:-:S04]  /*ca70*/  ISETP.NE.AND.EX P0, PT, RZ, UR5, PT, P0 ;  /* 0x00000005ff007c0c */ /* 0x000fc8000bf05300 */
[----:B------:R-:W-:-:S09]  /*ca80*/  SEL R6, R6, RZ, !P0 ;  /* 0x000000ff06067207 */ /* 0x000fd20004000000 */
.L_x_828:
        /* <DEDUP_REMOVED lines=17> */
.L_x_898:
[----:B------:R-:W2:Y:S01]  /*cba0*/  LDL R8, [R1+0x14] ;  /* 0x0000140001087983 */ /* 0x000ea20000100800 */
[----:B------:R-:W-:Y:S01]  /*cbb0*/  UMOV UR4, 0xffffffff ;  /* 0xffffffff00047882 */ /* 0x000fe20000000000 */
[----:B------:R-:W-:Y:S01]  /*cbc0*/  SHF.R.S32.HI R5, RZ, 0x1f, R0 ;  /* 0x0000001fff057819 */ /* 0x000fe20000011400 */
[----:B--2---:R-:W-:Y:S01]  /*cbd0*/  VIADD R9, R8, 0xffffffff ;  /* 0xffffffff08097836 */ /* 0x004fe20000000000 */
[----:B------:R-:W-:Y:S06]  /*cbe0*/  BRA.DIV UR4, `(.L_x_830) ;  /* 0x0000003e04107947 */ /* 0x000fec000b800000 */
[----:B------:R-:W-:-:S13]  /*cbf0*/  ELECT P6, URZ, PT ;  /* 0x00000000003f782f */ /* 0x000fda00038c0000 */
.L_x_901:
        /* <DEDUP_REMOVED lines=8> */
[----:B------:R-:W-:Y:S01]  /*cc80*/  ULDC.64 UR6, c[0x0][0x208] ;  /* 0x0000820000067ab9 */ /* 0x000fe20000000a00 */
[----:B0-----:R-:W-:-:S13]  /*cc90*/  ISETP.NE.AND P0, PT, R12, 0x1, PT ;  /* 0x000000010c00780c */ /* 0x001fda0003f05270 */
[----:B------:R-:W0:Y:S02]  /*cca0*/  @P0 LDC.64 R10, c[0x0][0x420] ;  /* 0x00010800ff0a0b82 */ /* 0x000e240000000a00 */
[----:B0-----:R-:W-:-:S05]  /*ccb0*/  @P0 IMAD.HI.U32 R10, R9, R10, RZ ;  /* 0x0000000a090a0227 */ /* 0x001fca00078e00ff */
[----:B------:R-:W-:-:S04]  /*ccc0*/  @P0 SHF.R.U32.HI R7, RZ, R11, R10 ;  /* 0x0000000bff070219 */ /* 0x000fc8000001160a */
[----:B------:R-:W-:Y:S01]  /*ccd0*/  IADD3 R8, -R7, RZ, RZ ;  /* 0x000000ff07087210 */ /* 0x000fe20007ffe1ff */
[----:B------:R-:W-:-:S04]  /*cce0*/  IMAD.MOV.U32 R10, RZ, RZ, R7 ;  /* 0x000000ffff0a7224 */ /* 0x000fc800078e0007 */
        /* <DEDUP_REMOVED lines=10> */
.L_x_832:
        /* <DEDUP_REMOVED lines=9> */
.L_x_902:
        /* <DEDUP_REMOVED lines=11> */
.L_x_834:
        /* <DEDUP_REMOVED lines=23> */
.L_x_831:
[----:B------:R-:W0:Y:S01]  /*d040*/  S2R R12, SR_CgaCtaId ;  /* 0x00000000000c7919 */ /* 0x000e220000008800 */
[----:B------:R-:W-:Y:S05]  /*d050*/  WARPSYNC.ALL ;  /* 0x0000000000007948 */ /* 0x000fea0003800000 */
[----:B------:R-:W-:Y:S01]  /*d060*/  BAR.SYNC.DEFER_BLOCKING 0x8, 0xa0 ;  /* 0x0202800000007b1d */ /* 0x000fe20000010000 */
[----:B------:R-:W-:Y:S02]  /*d070*/  ELECT P0, URZ, PT ;  /* 0x00000000003f782f */ /* 0x000fe40003800000 */
[----:B------:R-:W-:-:S03]  /*d080*/  MOV R11, 0x400 ;  /* 0x00000400000b7802 */ /* 0x000fc60000000f00 */
[----:B------:R-:W-:Y:S01]  /*d090*/  BSSY B0, `(.L_x_835) ;  /* 0x000004c000007945 */ /* 0x000fe20003800000 */
[----:B0-----:R-:W-:-:S07]  /*d0a0*/  LEA R11, R12, R11, 0x18 ;  /* 0x0000000b0c0b7211 */ /* 0x001fce00078ec0ff */
[----:B------:R-:W-:Y:S05]  /*d0b0*/  @!P0 BRA `(.L_x_836) ;  /* 0x0000000400248947 */ /* 0x000fea0003800000 */
[----:B------:R-:W-:Y:S01]  /*d0c0*/  R2UR UR16, R11 ;  /* 0x000000000b1072ca */ /* 0x000fe200000e0000 */
[----:B------:R-:W-:Y:S01]  /*d0d0*/  UIADD3 UR14, UP0, UR54, 0x270, URZ ;  /* 0x00000270360e7890 */ /* 0x000fe2000ff1e03f */
[----:B------:R-:W-:Y:S01]  /*d0e0*/  R2UR UR11, R17 ;  /* 0x00000000110b72ca */ /* 0x000fe200000e0000 */
[----:B------:R-:W-:Y:S01]  /*d0f0*/  UMOV UR6, 0x0 ;  /* 0x0000000000067882 */ /* 0x000fe20000000000 */
[----:B------:R-:W-:Y:S01]  /*d100*/  R2UR UR12, R18 ;  /* 0x00000000120c72ca */ /* 0x000fe200000e0000 */
[----:B------:R-:W-:Y:S01]  /*d110*/  UIADD3.X UR15, URZ, UR55, URZ, UP0, !UPT ;  /* 0x000000373f0f7290 */ /* 0x000fe200087fe43f */
[----:B------:R-:W-:Y:S01]  /*d120*/  R2UR UR13, R6 ;  /* 0x00000000060d72ca */ /* 0x000fe200000e0000 */
[----:B------:R-:W-:Y:S01]  /*d130*/  UIADD3 UR4, UP0, UR54, 0x770, URZ ;  /* 0x0000077036047890 */ /* 0x000fe2000ff1e03f */
[----:B------:R-:W-:Y:S01]  /*d140*/  MOV R6, 0x2000 ;  /* 0x0000200000067802 */ /* 0x000fe20000000f00 */
[----:B------:R-:W-:Y:S01]  /*d150*/  UMOV UR7, 0x12f00000 ;  /* 0x12f0000000077882 */ /* 0x000fe20000000000 */
[----:B------:R-:W-:Y:S01]  /*d160*/  UMOV UR10, URZ ;  /* 0x0000003f000a7c82 */ /* 0x000fe20008000000 */
[----:B------:R-:W-:Y:S01]  /*d170*/  UIADD3.X UR5, URZ, UR55, URZ, UP0, !UPT ;  /* 0x000000373f057290 */ /* 0x000fe200087fe43f */
[----:B------:R0:W-:Y:S01]  /*d180*/  SYNCS.ARRIVE.TRANS64 RZ, [R11+URZ+0x38800], R6 ;  /* 0x038800060bff79a7 */ /* 0x0001e2000800003f */
[----:B------:R-:W-:Y:S01]  /*d190*/  UIADD3 UR8, UR16, 0x20400, URZ ;  /* 0x0002040010087890 */ /* 0x000fe2000fffe03f */
[----:B------:R-:W-:Y:S01]  /*d1a0*/  MOV R8, UR46 ;  /* 0x0000002e00087c02 */ /* 0x000fe20008000f00 */
[----:B------:R-:W-:-:S02]  /*d1b0*/  UIADD3 UR9, UR16, 0x38800, URZ ;  /* 0x0003880010097890 */ /* 0x000fc4000fffe03f */
[----:B------:R-:W-:Y:S01]  /*d1c0*/  UIADD3 UR40, UR16, 0x28400, URZ ;  /* 0x0002840010287890 */ /* 0x000fe2000fffe03f */
[----:B------:R-:W-:Y:S01]  /*d1d0*/  R2UR UR46, R8 ;  /* 0x00000000082e72ca */ /* 0x000fe200000e0000 */
[----:B------:R-:W-:Y:S01]  /*d1e0*/  UMOV UR42, 0x100 ;  /* 0x00000100002a7882 */ /* 0x000fe20000000000 */
[----:B------:R-:W-:Y:S01]  /*d1f0*/  UMOV UR43, UR11 ;  /* 0x0000000b002b7c82 */ /* 0x000fe20008000000 */
[----:B------:R-:W-:Y:S01]  /*d200*/  MOV R10, UR42 ;  /* 0x0000002a000a7c02 */ /* 0x000fe20008000f00 */
[----:B0-----:R-:W-:Y:S01]  /*d210*/  IMAD.MOV.U32 R6, RZ, RZ, 0x10000 ;  /* 0x00010000ff067424 */ /* 0x001fe200078e00ff */
[----:B------:R-:W-:Y:S01]  /*d220*/  UMOV UR42, 0x40 ;  /* 0x00000040002a7882 */ /* 0x000fe20000000000 */
[----:B------:R0:W-:Y:S01]  /*d230*/  UTMALDG.4D [UR8], [UR14], desc[UR6] ;  /* 0x000006080e0075b4 */ /* 0x0001e20008019000 */
[----:B------:R-:W-:Y:S01]  /*d240*/  UMOV UR44, UR12 ;  /* 0x0000000c002c7c82 */ /* 0x000fe20008000000 */
[----:B------:R-:W-:Y:S01]  /*d250*/  UMOV UR45, UR13 ;  /* 0x0000000d002d7c82 */ /* 0x000fe20008000000 */
[----:B------:R-:W-:Y:S01]  /*d260*/  UIADD3 UR56, UR16, 0x2a400, URZ ;  /* 0x0002a40010387890 */ /* 0x000fe2000fffe03f */
[----:B------:R1:W-:Y:S01]  /*d270*/  SYNCS.ARRIVE.TRANS64 RZ, [R11+URZ+0x38810], R6 ;  /* 0x038810060bff79a7 */ /* 0x0003e2000800003f */
[----:B------:R-:W-:-:S02]  /*d280*/  UIADD3 UR48, UR16, 0x2c400, URZ ;  /* 0x0002c40010307890 */ /* 0x000fc4000fffe03f */
        /* <DEDUP_REMOVED lines=17> */
[----:B0-----:R-:W-:Y:S01]  /*d3a0*/  UIADD3 UR8, UR16, 0x26400, URZ ;  /* 0x0002640010087890 */ /* 0x001fe2000fffe03f */
[----:B-1----:R-:W-:Y:S01]  /*d3b0*/  MOV R6, UR47 ;  /* 0x0000002f00067c02 */ /* 0x002fe20008000f00 */
        /* <DEDUP_REMOVED lines=16> */
[----:B------:R1:W-:Y:S01]  /*d4c0*/  UTMALDG.4D [UR48], [UR4], desc[UR6] ;  /* 0x00000630040075b4 */ /* 0x0003e20008019000 */
[----:B0-----:R-:W-:Y:S01]  /*d4d0*/  R2UR UR42, R10 ;  /* 0x000000000a2a72ca */ /* 0x001fe200000e0000 */
[----:B------:R-:W-:-:S02]  /*d4e0*/  UIADD3 UR40, UR16, 0x2e400, URZ ;  /* 0x0002e40010287890 */ /* 0x000fc4000fffe03f */
[----:B------:R-:W-:-:S10]  /*d4f0*/  UIADD3 UR16, UR16, 0x34400, URZ ;  /* 0x0003440010107890 */ /* 0x000fd4000fffe03f */
[----:B------:R1:W-:Y:S01]  /*d500*/  UTMALDG.4D [UR40], [UR4], desc[UR6] ;  /* 0x00000628040075b4 */ /* 0x0003e20008019000 */
[----:B------:R1:W-:Y:S01]  /*d510*/  UTMALDG.4D [UR32], [UR4], desc[UR6] ;  /* 0x00000620040075b4 */ /* 0x0003e20008019000 */
[----:B------:R1:W-:Y:S01]  /*d520*/  UTMALDG.4D [UR24], [UR4], desc[UR6] ;  /* 0x00000618040075b4 */ /* 0x0003e20008019000 */
[----:B------:R1:W-:Y:S02]  /*d530*/  UTMALDG.4D [UR16], [UR4], desc[UR6] ;  /* 0x00000610040075b4 */ /* 0x0003e40008019000 */
[----:B-1----:R-:W-:Y:S01]  /*d540*/  NOP ;  /* 0x0000000000007918 */ /* 0x002fe20000000000 */
.L_x_836:
[----:B------:R-:W-:Y:S05]  /*d550*/  BSYNC B0 ;  /* 0x0000000000007941 */ /* 0x000fea0003800000 */
.L_x_835:
[----:B------:R-:W2:Y:S02]  /*d560*/  LDL.LU R6, [R1+0x2c] ;  /* 0x00002c0001067983 */ /* 0x000ea40000300800 */
[----:B--2---:R-:W-:-:S13]  /*d570*/  R2UR UR5, R6 ;  /* 0x00000000060572ca */ /* 0x004fda00000e0000 */
[----:B------:R-:W-:-:S04]  /*d580*/  UIADD3 UR5, UR5, 0x1, URZ ;  /* 0x0000000105057890 */ /* 0x000fc8000fffe03f */
[----:B------:R-:W-:Y:S02]  /*d590*/  ULEA.HI UR4, UR5, UR5, URZ, 0x1 ;  /* 0x0000000505047291 */ /* 0x000fe4000f8f083f */
[----:B------:R-:W-:Y:S02]  /*d5a0*/  IMAD.U32 R6, RZ, RZ, UR5 ;  /* 0x00000005ff067e24 */ /* 0x000fe4000f8e00ff */
[----:B------:R-:W-:-:S03]  /*d5b0*/  ULOP3.LUT UR4, UR4, 0xfffffffe, URZ, 0xc0, !UPT ;  /* 0xfffffffe04047892 */ /* 0x000fc6000f8ec03f */
[----:B------:R0:W-:Y:S01]  /*d5c0*/  STL [R1+0x2c], R6 ;  /* 0x00002c0601007387 */ /* 0x0001e20000100800 */
[----:B------:R-:W-:-:S06]  /*d5d0*/  UIADD3 UR4, UR5, -UR4, URZ ;  /* 0x8000000405047290 */ /* 0x000fcc000fffe03f */
[----:B0-----:R-:W-:-:S05]  /*d5e0*/  IMAD.U32 R6, RZ, RZ, UR4 ;  /* 0x00000004ff067e24 */ /* 0x001fca000f8e00ff */
[----:B------:R-:W-:-:S04]  /*d5f0*/  SHF.L.U32 R6, R6, 0x1f, RZ ;  /* 0x0000001f06067819 */ /* 0x000fc800000006ff */
[----:B------:R-:W0:Y:S02]  /*d600*/  SYNCS.PHASECHK.TRANS64.TRYWAIT P0, [R11+URZ+0x38820], R6 ;  /* 0x038820060b0075a7 */ /* 0x000e24000800017f */
[----:B0-----:R-:W-:Y:S05]  /*d610*/  @!P0 BRA `(.L_x_837) ;  /* 0x0000003000b88947 */ /* 0x001fea0003800000 */
.L_x_903:
[----:B------:R-:W-:Y:S01]  /*d620*/  ULDC.64 UR38, c[0x0][0x3f8] ;  /* 0x0000fe0000267ab9 */ /* 0x000fe20000000a00 */
[----:B------:R-:W-:Y:S01]  /*d630*/  ULDC.64 UR46, c[0x0][0x408] ;  /* 0x00010200002e7ab9 */ /* 0x000fe20000000a00 */
        /* <DEDUP_REMOVED lines=11> */
.L_x_904:
        /* <DEDUP_REMOVED lines=11> */
.L_x_841:
        /* <DEDUP_REMOVED lines=19> */
[----:B--2---:R-:W-:Y:S02]  /*d8d0*/  LEA R6, R10, R11, 0x10 ;  /* 0x0000000b0a067211 */ /* 0x004fe400078e80ff */
[----:B---3--:R-:W-:-:S02]  /*d8e0*/  R2UR UR11, R13 ;  /* 0x000000000d0b72ca */ /* 0x008fc400000e0000 */
        /* <DEDUP_REMOVED lines=37> */
.L_x_839:
[----:B------:R-:W-:Y:S05]  /*db40*/  BSYNC B0 ;  /* 0x0000000000007941 */ /* 0x000fea0003800000 */
.L_x_838:
        /* <DEDUP_REMOVED lines=29> */
[----:B------:R-:W-:Y:S01]  /*dd20*/  MOV R10, R8 ;  /* 0x00000008000a7202 */ /* 0x000fe20000000f00 */
[----:B------:R-:W-:Y:S01]  /*dd30*/  ULDC.64 UR4, c[0x0][0x408] ;  /* 0x0001020000047ab9 */ /* 0x000fe20000000a00 */
[----:B------:R-:W-:Y:S01]  /*dd40*/  ULDC.64 UR6, c[0x0][0x208] ;  /* 0x0000820000067ab9 */ /* 0x000fe20000000a00 */
[----:B------:R-:W-:-:S04]  /*dd50*/  IMAD R12, R5, UR4, RZ ;  /* 0x00000004050c7c24 */ /* 0x000fc8000f8e02ff */
[----:B------:R-:W-:Y:S01]  /*dd60*/  IMAD R12, R0, UR5, R12 ;  /* 0x00000005000c7c24 */ /* 0x000fe2000f8e020c */
[----:B-1----:R-:W-:-:S13]  /*dd70*/  ISETP.NE.AND P0, PT, R13, 0x1, PT ;  /* 0x000000010d00780c */ /* 0x002fda0003f05270 */
[----:B------:R-:W1:Y:S02]  /*dd80*/  @P0 LDC.64 R6, c[0x0][0x420] ;  /* 0x00010800ff060b82 */ /* 0x000e640000000a00 */
[----:B-1----:R-:W-:-:S05]  /*dd90*/  @P0 IMAD.HI.U32 R6, R8, R6, RZ ;  /* 0x0000000608060227 */ /* 0x002fca00078e00ff */
[----:B------:R-:W-:-:S04]  /*dda0*/  @P0 SHF.R.U32.HI R10, RZ, R7, R6 ;  /* 0x00000007ff0a0219 */ /* 0x000fc80000011606 */
[--C-:B------:R-:W-:Y:S01]  /*ddb0*/  SHF.R.S32.HI R7, RZ, 0x1f, R10.reuse ;  /* 0x0000001fff077819 */ /* 0x100fe2000001140a */
        /* <DEDUP_REMOVED lines=8> */
.L_x_848:
[----:B-1----:R-:W1:Y:S01]  /*de40*/  S2R R3, SR_CgaCtaId ;  /* 0x0000000000037919 */ /* 0x002e620000008800 */
[----:B------:R-:W-:-:S04]  /*de50*/  MOV R2, 0x400 ;  /* 0x0000040000027802 */ /* 0x000fc80000000f00 */
[----:B-1----:R-:W-:Y:S02]  /*de60*/  LEA R2, R3, R2, 0x18 ;  /* 0x0000000203027211 */ /* 0x002fe400078ec0ff */
[----:B------:R-:W-:-:S03]  /*de70*/  SHF.L.U32 R3, R14, 0x1f, RZ ;  /* 0x0000001f0e037819 */ /* 0x000fc600000006ff */
[----:B------:R-:W-:-:S04]  /*de80*/  IMAD R2, R15, 0x8, R2 ;  /* 0x000000080f027824 */ /* 0x000fc800078e0202 */
[----:B------:R-:W1:Y:S02]  /*de90*/  SYNCS.PHASECHK.TRANS64.TRYWAIT P0, [R2+URZ+0x38840], R3 ;  /* 0x03884003020075a7 */ /* 0x000e64000800017f */
[----:B-1----:R-:W-:Y:S05]  /*dea0*/  @!P0 BRA `(.L_x_849) ;  /* 0x0000002800c88947 */ /* 0x002fea0003800000 */
.L_x_905:
[----:B------:R-:W2:Y:S02]  /*deb0*/  S2R R6, SR_TID.X ;  /* 0x0000000000067919 */ /* 0x000ea40000002100 */
        /* <DEDUP_REMOVED lines=10> */
.L_x_850:
        /* <DEDUP_REMOVED lines=14> */
[----:B--2---:R-:W-:-:S04]  /*e040*/  LEA R6, R6, R12, 0xd ;  /* 0x0000000c06067211 */ /* 0x004fc800078e68ff */
[----:B------:R-:W-:Y:S01]  /*e050*/  R2UR UR8, R6 ;  /* 0x00000000060872ca */ /* 0x000fe200000e0000 */
[----:B---3--:R-:W-:-:S05]  /*e060*/  IMAD R8, R8, 0x40, R10 ;  /* 0x0000004008087824 */ /* 0x008fca00078e020a */
[----:B------:R-:W-:-:S07]  /*e070*/  R2UR UR11, R8 ;  /* 0x00000000080b72ca */ /* 0x000fce00000e0000 */
[----:B------:R-:W-:-:S09]  /*e080*/  UIADD3 UR8, UR8, 0x22400, URZ ;  /* 0x0002240008087890 */ /* 0x000fd2000fffe03f */
[----:B------:R2:W-:Y:S01]  /*e090*/  UTMALDG.4D [UR8], [UR4], desc[UR6] ;  /* 0x00000608040075b4 */ /* 0x0005e20008019000 */
[----:B------:R-:W3:Y:S02]  /*e0a0*/  SYNCS.PHASECHK.TRANS64.TRYWAIT P0, [R2+URZ+0x38860], R3 ;  /* 0x03886003020075a7 */ /* 0x000ee4000800017f */
[----:B--23--:R-:W-:Y:S05]  /*e0b0*/  @!P0 BRA `(.L_x_851) ;  /* 0x0000002800588947 */ /* 0x00cfea0003800000 */
.L_x_906:
        /* <DEDUP_REMOVED lines=8> */
.L_x_852:
[----:B-12---:R-:W2:Y:S01]  /*e140*/  LDL R3, [R1] ;  /* 0x0000000001037983 */ /* 0x006ea20000100800 */
        /* <DEDUP_REMOVED lines=53> */
.L_x_847:
[----:B------:R-:W-:Y:S05]  /*e4a0*/  BSYNC B2 ;  /* 0x0000000000027941 */ /* 0x000fea0003800000 */
.L_x_846:
[----:B------:R-:W2:Y:S02]  /*e4b0*/  LDL.LU R2, [R1+0x14] ;  /* 0x0000140001027983 */ /* 0x000ea40000300800 */
[----:B--2---:R-:W-:-:S07]  /*e4c0*/  VIADD R8, R2, 0xfffffffd ;  /* 0xfffffffd02087836 */ /* 0x004fce0000000000 */
.L_x_845:
[----:B------:R-:W-:Y:S05]  /*e4d0*/  BSYNC B1 ;  /* 0x0000000000017941 */ /* 0x000fea0003800000 */
.L_x_844:
[----:B------:R-:W-:-:S05]  /*e4e0*/  IMAD.MOV R2, RZ, RZ, -R11 ;  /* 0x000000ffff027224 */ /* 0x000fca00078e0a0b */
[----:B------:R-:W-:-:S13]  /*e4f0*/  ISETP.NE.AND P0, PT, R9, R2, PT ;  /* 0x000000020900720c */ /* 0x000fda0003f05270 */
[----:B------:R-:W-:Y:S05]  /*e500*/  @!P0 BRA `(.L_x_843) ;  /* 0x0000001000388947 */ /* 0x000fea0003800000 */
.L_x_867:
[----:B------:R-:W2:Y:S04]  /*e510*/  LDL.LU R3, [R1] ;  /* 0x0000000001037983 */ /* 0x000ea80000300800 */
[----:B------:R-:W3:Y:S01]  /*e520*/  LDL.LU R2, [R1+0x4] ;  /* 0x0000040001027983 */ /* 0x000ee20000300800 */
[----:B------:R-:W-:Y:S05]  /*e530*/  YIELD ;  /* 0x0000000000007946 */ /* 0x000fea0003800000 */
[----:B------:R-:W-:Y:S01]  /*e540*/  BSSY B1, `(.L_x_853) ;  /* 0x0000081000017945 */ /* 0x000fe20003800000 */
[----:B--2---:R-:W-:-:S04]  /*e550*/  IADD3 R9, R3, 0x1, RZ ;  /* 0x0000000103097810 */ /* 0x004fc80007ffe0ff */
[----:B------:R-:W-:-:S04]  /*e560*/  ISETP.NE.AND P0, PT, R9, 0x2, PT ;  /* 0x000000020900780c */ /* 0x000fc80003f05270 */
[----:B------:R-:W-:Y:S02]  /*e570*/  SEL R10, RZ, 0x1, P0 ;  /* 0x00000001ff0a7807 */ /* 0x000fe40000000000 */
[----:B------:R-:W-:Y:S02]  /*e580*/  SEL R9, R9, RZ, P0 ;  /* 0x000000ff09097207 */ /* 0x000fe40000000000 */
[----:B---3--:R-:W-:Y:S01]  /*e590*/  LOP3.LUT R10, R2, R10, RZ, 0x3c, !PT ;  /* 0x0000000a020a7212 */ /* 0x008fe200078e3cff */
[----:B-1----:R-:W-:Y:S06]  /*e5a0*/  @!P6 BRA `(.L_x_854) ;  /* 0x0000000400e8e947 */ /* 0x002fec0003800000 */
[----:B------:R-:W-:Y:S01]  /*e5b0*/  ISETP.NE.U32.AND P0, PT, RZ, UR38, PT ;  /* 0x00000026ff007c0c */ /* 0x000fe2000bf05070 */
[----:B------:R-:W-:-:S03]  /*e5c0*/  IMAD.MOV.U32 R12, RZ, RZ, R8 ;  /* 0x000000ffff0c7224 */ /* 0x000fc600078e0008 */
[----:B------:R-:W-:-:S13]  /*e5d0*/  ISETP.NE.AND.EX P0, PT, RZ, UR39, PT, P0 ;  /* 0x00000027ff007c0c */ /* 0x000fda000bf05300 */
[----:B------:R-:W-:Y:S05]  /*e5e0*/  @!P0 BRA `(.L_x_855) ;  /* 0x0000000000488947 */ /* 0x000fea0003800000 */
[----:B------:R-:W1:Y:S01]  /*e5f0*/  LDC R12, c[0x0][0x41c] ;  /* 0x00010700ff0c7b82 */ /* 0x000e620000000800 */
[----:B------:R-:W-:Y:S01]  /*e600*/  IMAD.MOV.U32 R11, RZ, RZ, R8 ;  /* 0x000000ffff0b7224 */ /* 0x000fe200078e0008 */
        /* <DEDUP_REMOVED lines=11> */
[----:B------:R-:W-:-:S04]  /*e6c0*/  LEA R6, P0, R2, UR38, 0x2 ;  /* 0x0000002602067c11 */ /* 0x000fc8000f8010ff */
[----:B------:R-:W-:Y:S01]  /*e6d0*/  LEA.HI.X R7, R2, UR39, R3, 0x2, P0 ;  /* 0x0000002702077c11 */ /* 0x000fe200080f1403 */
[----:B------:R-:W-:-:S04]  /*e6e0*/  IMAD.MOV R3, RZ, RZ, -R11 ;  /* 0x000000ffff037224 */ /* 0x000fc800078e0a0b */
[----:B------:R-:W-:Y:S01]  /*e6f0*/  IMAD R12, R12, R3, R8 ;  /* 0x000000030c0c7224 */ /* 0x000fe200078e0208 */
[----:B------:R1:W5:Y:S06]  /*e700*/  LDG.E R7, desc[UR4][R6.64] ;  /* 0x0000000406077981 */ /* 0x00036c000c1e1900 */
.L_x_855:
[----:B------:R-:W2:Y:S01]  /*e710*/  S2R R3, SR_CgaCtaId ;  /* 0x0000000000037919 */ /* 0x000ea20000008800 */
[----:B------:R-:W-:-:S04]  /*e720*/  MOV R2, 0x400 ;  /* 0x0000040000027802 */ /* 0x000fc80000000f00 */
[----:B--2---:R-:W-:Y:S02]  /*e730*/  LEA R2, R3, R2, 0x18 ;  /* 0x0000000203027211 */ /* 0x004fe400078ec0ff */
[----:B------:R-:W-:Y:S02]  /*e740*/  SHF.L.U32 R3, R10, 0x1f, RZ ;  /* 0x0000001f0a037819 */ /* 0x000fe400000006ff */
[----:B------:R-:W-:-:S04]  /*e750*/  LEA R2, R9, R2, 0x3 ;  /* 0x0000000209027211 */ /* 0x000fc800078e18ff */
[----:B------:R-:W2:Y:S02]  /*e760*/  SYNCS.PHASECHK.TRANS64.TRYWAIT P0, [R2+URZ+0x38840], R3 ;  /* 0x03884003020075a7 */ /* 0x000ea4000800017f */
[----:B--2---:R-:W-:Y:S05]  /*e770*/  @!P0 BRA `(.L_x_856) ;  /* 0x0000002000bc8947 */ /* 0x004fea0003800000 */
.L_x_907:
        /* <DEDUP_REMOVED lines=11> */
.L_x_857:
        /* <DEDUP_REMOVED lines=21> */
.L_x_908:
        /* <DEDUP_REMOVED lines=8> */
.L_x_859:
        /* <DEDUP_REMOVED lines=53> */
.L_x_854:
[----:B------:R-:W-:Y:S05]  /*ed50*/  BSYNC B1 ;  /* 0x0000000000017941 */ /* 0x000fea0003800000 */
.L_x_853:
        /* <DEDUP_REMOVED lines=9> */
[----:B------:R-:W-:Y:S01]  /*edf0*/  ISETP.NE.U32.AND P0, PT, RZ, UR38, PT ;  /* 0x00000026ff007c0c */ /* 0x000fe2000bf05070 */
[----:B------:R-:W-:-:S03]  /*ee00*/  VIADD R9, R8, 0xffffffff ;  /* 0xffffffff08097836 */ /* 0x000fc60000000000 */
[----:B------:R-:W-:-:S13]  /*ee10*/  ISETP.NE.AND.EX P0, PT, RZ, UR39, PT, P0 ;  /* 0x00000027ff007c0c */ /* 0x000fda000bf05300 */
[----:B------:R-:W-:Y:S05]  /*ee20*/  @!P0 BRA `(.L_x_862) ;  /* 0x0000000000448947 */ /* 0x000fea0003800000 */
[----:B------:R-:W2:Y:S01]  /*ee30*/  LDC R6, c[0x0][0x41c] ;  /* 0x00010700ff067b82 */ /* 0x000ea20000000800 */
[----:B------:R-:W-:Y:S01]  /*ee40*/  IMAD R7, R5, UR46, RZ ;  /* 0x0000002e05077c24 */ /* 0x000fe2000f8e02ff */
[----:B------:R-:W-:Y:S01]  /*ee50*/  ULDC.64 UR4, c[0x0][0x208] ;  /* 0x0000820000047ab9 */ /* 0x000fe20000000a00 */
[----:B--2---:R-:W-:-:S13]  /*ee60*/  ISETP.NE.AND P0, PT, R6, 0x1, PT ;  /* 0x000000010600780c */ /* 0x004fda0003f05270 */
[----:B------:R-:W2:Y:S02]  /*ee70*/  @P0 LDC.64 R2, c[0x0][0x420] ;  /* 0x00010800ff020b82 */ /* 0x000ea40000000a00 */
[----:B--2---:R-:W-:-:S04]  /*ee80*/  @P0 IMAD.HI.U32 R10, R9, R2, RZ ;  /* 0x00000002090a0227 */ /* 0x004fc800078e00ff */
[----:B------:R-:W-:Y:S01]  /*ee90*/  IMAD.MOV.U32 R2, RZ, RZ, R9 ;  /* 0x000000ffff027224 */ /* 0x000fe200078e0009 */
[----:B------:R-:W-:-:S05]  /*eea0*/  @P0 SHF.R.U32.HI R2, RZ, R3, R10 ;  /* 0x00000003ff020219 */ /* 0x000fca000001160a */
[----:B------:R-:W-:-:S04]  /*eeb0*/  IMAD.MOV R3, RZ, RZ, -R2 ;  /* 0x000000ffff037224 */ /* 0x000fc800078e0a02 */
[----:B------:R-:W-:Y:S01]  /*eec0*/  IMAD R9, R6, R3, R9 ;  /* 0x0000000306097224 */ /* 0x000fe200078e0209 */
[--C-:B------:R-:W-:Y:S01]  /*eed0*/  SHF.R.S32.HI R3, RZ, 0x1f, R2.reuse ;  /* 0x0000001fff037819 */ /* 0x100fe20000011402 */
[C---:B------:R-:W-:Y:S02]  /*eee0*/  IMAD R6, R0.reuse, UR47, R7 ;  /* 0x0000002f00067c24 */ /* 0x040fe4000f8e0207 */
[----:B------:R-:W-:-:S04]  /*eef0*/  IMAD.WIDE.U32 R2, R0, UR46, R2 ;  /* 0x0000002e00027c25 */ /* 0x000fc8000f8e0002 */
[----:B------:R-:W-:Y:S01]  /*ef00*/  IMAD.IADD R3, R6, 0x1, R3 ;  /* 0x0000000106037824 */ /* 0x000fe200078e0203 */
[----:B------:R-:W-:-:S04]  /*ef10*/  LEA R6, P0, R2, UR38, 0x2 ;  /* 0x0000002602067c11 */ /* 0x000fc8000f8010ff */
[----:B------:R-:W-:-:S06]  /*ef20*/  LEA.HI.X R7, R2, UR39, R3, 0x2, P0 ;  /* 0x0000002702077c11 */ /* 0x000fcc00080f1403 */
[----:B------:R2:W5:Y:S03]  /*ef30*/  LDG.E R7, desc[UR4][R6.64] ;  /* 0x0000000406077981 */ /* 0x000566000c1e1900 */
.L_x_862:
[----:B------:R-:W3:Y:S01]  /*ef40*/  S2R R3, SR_CgaCtaId ;  /* 0x0000000000037919 */ /* 0x000ee20000008800 */
[----:B------:R-:W-:-:S04]  /*ef50*/  MOV R2, 0x400 ;  /* 0x0000040000027802 */ /* 0x000fc80000000f00 */
[----:B---3--:R-:W-:Y:S02]  /*ef60*/  LEA R2, R3, R2, 0x18 ;  /* 0x0000000203027211 */ /* 0x008fe400078ec0ff */
[----:B------:R-:W-:-:S03]  /*ef70*/  SHF.L.U32 R3, R11, 0x1f, RZ ;  /* 0x0000001f0b037819 */ /* 0x000fc600000006ff */
[----:B------:R-:W-:-:S04]  /*ef80*/  IMAD R2, R12, 0x8, R2 ;  /* 0x000000080c027824 */ /* 0x000fc800078e0202 */
[----:B------:R-:W3:Y:S02]  /*ef90*/  SYNCS.PHASECHK.TRANS64.TRYWAIT P0, [R2+URZ+0x38840], R3 ;  /* 0x03884003020075a7 */ /* 0x000ee4000800017f */
[----:B---3--:R-:W-:Y:S05]  /*efa0*/  @!P0 BRA `(.L_x_863) ;  /* 0x0000001800d88947 */ /* 0x008fea0003800000 */
.L_x_909:
        /* <DEDUP_REMOVED lines=11> */
.L_x_864:
        /* <DEDUP_REMOVED lines=22> */
.L_x_910:
        /* <DEDUP_REMOVED lines=8> */
.L_x_866:
        /* <DEDUP_REMOVED lines=54> */
.L_x_861:
[----:B------:R-:W-:Y:S05]  /*f5a0*/  BSYNC B1 ;  /* 0x0000000000017941 */ /* 0x000fea0003800000 */
.L_x_860:
[C---:B------:R-:W-:Y:S01]  /*f5b0*/  ISETP.GT.AND P0, PT, R8.reuse, 0x1, PT ;  /* 0x000000010800780c */ /* 0x040fe20003f04270 */
[----:B------:R-:W-:-:S05]  /*f5c0*/  VIADD R2, R8, 0xfffffffe ;  /* 0xfffffffe08027836 */ /* 0x000fca0000000000 */
[----:B------:R-:W-:-:S07]  /*f5d0*/  MOV R8, R2 ;  /* 0x0000000200087202 */ /* 0x000fce0000000f00 */
[----:B------:R-:W-:Y:S05]  /*f5e0*/  @P0 BRA `(.L_x_867) ;  /* 0xffffffec00c80947 */ /* 0x000fea000383ffff */
.L_x_843:
[----:B------:R-:W-:Y:S05]  /*f5f0*/  BSYNC B0 ;  /* 0x0000000000007941 */ /* 0x000fea0003800000 */
.L_x_842:
        /* <DEDUP_REMOVED lines=11> */
[----:B--2---:R-:W2:Y:S01]  /*f6b0*/  LDL R2, [R1+0x30] ;  /* 0x0000300001027983 */ /* 0x004ea20000100800 */
[----:B------:R-:W-:Y:S01]  /*f6c0*/  VOTEU.ANY UR4, UPT, PT ;  /* 0x0000000000047886 */ /* 0x000fe200038e0100 */
[----:B------:R-:W-:Y:S01]  /*f6d0*/  ULDC.64 UR6, c[0x0][0x208] ;  /* 0x0000820000067ab9 */ /* 0x000fe20000000a00 */
[----:B------:R-:W3:Y:S01]  /*f6e0*/  FLO.U32 R4, UR4 ;  /* 0x0000000400047d00 */ /* 0x000ee200080e0000 */
[----:B------:R-:W3:Y:S07]  /*f6f0*/  S2R R7, SR_LANEID ;  /* 0x0000000000077919 */ /* 0x000eee0000000000 */
[----:B------:R-:W4:Y:S01]  /*f700*/  POPC R5, UR4 ;  /* 0x0000000400057d09 */ /* 0x000f220008000000 */
[----:B---3--:R-:W-:-:S02]  /*f710*/  ISETP.EQ.U32.AND P0, PT, R4, R7, PT ;  /* 0x000000070400720c */ /* 0x008fc40003f02070 */
[----:B--2---:R-:W-:Y:S02]  /*f720*/  R2UR UR5, R2 ;  /* 0x00000000020572ca */ /* 0x004fe400000e0000 */
[----:B------:R-:W4:Y:S09]  /*f730*/  LDC.64 R2, c[0x0][0xd38] ;  /* 0x00034e00ff027b82 */ /* 0x000f320000000a00 */
[----:B----4-:R-:W2:Y:S01]  /*f740*/  @P0 ATOMG.E.ADD.STRONG.GPU PT, R3, desc[UR6][R2.64], R5 ;  /* 0x00000005020309a8 */ /* 0x010ea200081ee1c6 */
[----:B------:R-:W3:Y:S02]  /*f750*/  S2R R6, SR_LTMASK ;  /* 0x0000000000067919 */ /* 0x000ee40000003900 */
[----:B---3--:R-:W-:-:S04]  /*f760*/  LOP3.LUT R6, R6, UR4, RZ, 0xc0, !PT ;  /* 0x0000000406067c12 */ /* 0x008fc8000f8ec0ff */
[----:B------:R-:W3:Y:S01]  /*f770*/  POPC R7, R6 ;  /* 0x0000000600077309 */ /* 0x000ee20000000000 */
[----:B--2---:R-:W3:Y:S02]  /*f780*/  SHFL.IDX PT, R4, R3, R4, 0x1f ;  /* 0x00001f0403047589 */ /* 0x004ee400000e0000 */
[----:B---3--:R-:W-:-:S07]  /*f790*/  IADD3 R16, R4, UR5, R7 ;  /* 0x0000000504107c10 */ /* 0x008fce000fffe007 */
.L_x_869:
[----:B------:R-:W-:Y:S05]  /*f7a0*/  BSYNC B0 ;  /* 0x0000000000007941 */ /* 0x000fea0003800000 */
.L_x_868:
[----:B--2---:R-:W2:Y:S02]  /*f7b0*/  LDL.LU R2, [R1+0x4] ;  /* 0x0000040001027983 */ /* 0x004ea40000300800 */
[----:B--2---:R-:W-:-:S05]  /*f7c0*/  LOP3.LUT R2, R2, R0, RZ, 0x3c, !PT ;  /* 0x0000000002027212 */ /* 0x004fca00078e3cff */
[----:B------:R2:W-:Y:S02]  /*f7d0*/  STL [R1+0x4], R2 ;  /* 0x0000040201007387 */ /* 0x0005e40000100800 */
.L_x_824:
[----:B------:R-:W-:Y:S05]  /*f7e0*/  BSYNC B6 ;  /* 0x0000000000067941 */ /* 0x000fea0003800000 */
.L_x_822:
[----:B------:R-:W-:-:S03]  /*f7f0*/  UMOV UR4, 0xffffffff ;  /* 0xffffffff00047882 */ /* 0x000fc60000000000 */
[----:B------:R-:W-:Y:S05]  /*f800*/  BRA.DIV UR4, `(.L_x_870) ;  /* 0x0000001204e87947 */ /* 0x000fea000b800000 */
[----:B------:R3:W4:Y:S04]  /*f810*/  SHFL.IDX PT, R4, R16, RZ, 0x1f ;  /* 0x00001fff10047589 */ /* 0x00072800000e0000 */
[----:B------:R3:W0:Y:S02]  /*f820*/  SHFL.IDX PT, R5, R16, 0x1, 0x1f ;  /* 0x00201f0010057f89 */ /* 0x00062400000e0000 */
.L_x_914:
        /* <DEDUP_REMOVED lines=10> */
[----:B--2---:R-:W0:Y:S01]  /*f8d0*/  LDC.64 R2, c[0x0][0xd58] ;  /* 0x00035600ff027b82 */ /* 0x004e220000000a00 */
[----:B------:R-:W-:Y:S01]  /*f8e0*/  ULDC.64 UR4, c[0x0][0x208] ;  /* 0x0000820000047ab9 */ /* 0x000fe20000000a00 */
[----:B0-----:R-:W-:-:S05]  /*f8f0*/  IMAD.WIDE R2, R7, 0x4, R2 ;  /* 0x0000000407027825 */ /* 0x001fca00078e0202 */
[----:B------:R0:W5:Y:S02]  /*f900*/  LDG.E R17, desc[UR4][R2.64] ;  /* 0x0000000402117981 */ /* 0x000164000c1e1900 */
.L_x_872:
[----:B------:R-:W-:Y:S05]  /*f910*/  BSYNC B0 ;  /* 0x0000000000007941 */ /* 0x000fea0003800000 */
.L_x_871:
        /* <DEDUP_REMOVED lines=23> */
.L_x_922:
[----:B------:R-:W-:Y:S02]  /*fa90*/  ULDC UR4, c[0x0][0xd10] ;  /* 0x0003440000047ab9 */ /* 0x000fe40000000800 */
[----:B---3--:R-:W-:-:S04]  /*faa0*/  IMAD.U32 R16, RZ, RZ, UR4 ;  /* 0x00000004ff107e24 */ /* 0x008fc8000f8e00ff */
[----:B--2---:R-:W-:-:S04]  /*fab0*/  IMAD R2, R14, R16, RZ ;  /* 0x000000100e027224 */ /* 0x004fc800078e02ff */
[----:B------:R-:W-:-:S05]  /*fac0*/  IMAD.IADD R5, R5, 0x1, R2 ;  /* 0x0000000105057824 */ /* 0x000fca00078e0202 */
[----:B----4-:R-:W-:-:S13]  /*fad0*/  ISETP.GT.AND P0, PT, R5, R4, PT ;  /* 0x000000040500720c */ /* 0x010fda0003f04270 */
[----:B------:R-:W-:Y:S05]  /*fae0*/  @P0 BRA `(.L_x_874) ;  /* 0x0000000000b80947 */ /* 0x000fea0003800000 */
[----:B------:R-:W2:Y:S02]  /*faf0*/  LDC R0, c[0x0][0xd14] ;  /* 0x00034500ff007b82 */ /* 0x000ea40000000800 */
.L_x_879:
[----:B------:R-:W-:-:S04]  /*fb00*/  IADD3 R19, R19, 0x1f, RZ ;  /* 0x0000001f13137810 */ /* 0x000fc80007ffe0ff */
[----:B--2---:R-:W-:-:S13]  /*fb10*/  ISETP.GE.AND P0, PT, R19, R0, PT ;  /* 0x000000001300720c */ /* 0x004fda0003f06270 */
[----:B------:R-:W-:Y:S05]  /*fb20*/  @P0 BRA `(.L_x_875) ;  /* 0x0000000400600947 */ /* 0x000fea0003800000 */
[----:B------:R-:W2:Y:S01]  /*fb30*/  S2R R2, SR_TID.X ;  /* 0x0000000000027919 */ /* 0x000ea20000002100 */
[----:B------:R-:W-:Y:S01]  /*fb40*/  BSSY B0, `(.L_x_876) ;  /* 0x000000b000007945 */ /* 0x000fe20003800000 */
[----:B------:R-:W-:Y:S01]  /*fb50*/  IMAD.MOV.U32 R17, RZ, RZ, RZ ;  /* 0x000000ffff117224 */ /* 0x000fe200078e00ff */
[----:B--2---:R-:W-:-:S04]  /*fb60*/  LOP3.LUT R8, R2, 0x1f, RZ, 0xc0, !PT ;  /* 0x0000001f02087812 */ /* 0x004fc800078ec0ff */
[C---:B------:R-:W-:Y:S01]  /*fb70*/  ISETP.NE.AND P1, PT, R8.reuse, 0x1f, PT ;  /* 0x0000001f0800780c */ /* 0x040fe20003f25270 */
[----:B------:R-:W-:-:S05]  /*fb80*/  IMAD.IADD R7, R8, 0x1, R19 ;  /* 0x0000000108077824 */ /* 0x000fca00078e0213 */
[----:B------:R-:W-:-:S13]  /*fb90*/  ISETP.GE.OR P0, PT, R7, R0, !P1 ;  /* 0x000000000700720c */ /* 0x000fda0004f06670 */
[----:B------:R-:W-:Y:S05]  /*fba0*/  @P0 BRA `(.L_x_877) ;  /* 0x0000000000100947 */ /* 0x000fea0003800000 */
[----:B0-----:R-:W0:Y:S01]  /*fbb0*/  LDC.64 R2, c[0x0][0xd58] ;  /* 0x00035600ff027b82 */ /* 0x001e220000000a00 */
[----:B------:R-:W-:Y:S01]  /*fbc0*/  ULDC.64 UR4, c[0x0][0x208] ;  /* 0x0000820000047ab9 */ /* 0x000fe20000000a00 */
[----:B0-----:R-:W-:-:S05]  /*fbd0*/  IMAD.WIDE R2, R7, 0x4, R2 ;  /* 0x0000000407027825 */ /* 0x001fca00078e0202 */
[----:B------:R2:W5:Y:S02]  /*fbe0*/  LDG.E R17, desc[UR4][R2.64] ;  /* 0x0000000402117981 */ /* 0x000564000c1e1900 */
.L_x_877:
[----:B------:R-:W-:Y:S05]  /*fbf0*/  BSYNC B0 ;  /* 0x0000000000007941 */ /* 0x000fea0003800000 */
.L_x_876:
[----:B------:R-:W-:-:S03]  /*fc00*/  UMOV UR4, 0xffffffff ;  /* 0xffffffff00047882 */ /* 0x000fc60000000000 */
[----:B------:R-:W-:Y:S05]  /*fc10*/  BRA.DIV UR4, `(.L_x_878) ;  /* 0x0000001604007947 */ /* 0x000fea000b800000 */
[----:B-----5:R-:W3:Y:S01]  /*fc20*/  SHFL.UP PT, R14, R17, 0x1, RZ ;  /* 0x04200000110e7989 */ /* 0x020ee200000e00ff */
[C---:B------:R-:W-:Y:S02]  /*fc30*/  ISETP.NE.AND P0, PT, R8.reuse, RZ, PT ;  /* 0x000000ff0800720c */ /* 0x040fe40003f05270 */
[----:B------:R-:W-:Y:S02]  /*fc40*/  ISETP.GE.U32.AND P1, PT, R8, 0x2, PT ;  /* 0x000000020800780c */ /* 0x000fe40003f26070 */
[----:B---3--:R-:W-:Y:S02]  /*fc50*/  SEL R14, R14, RZ, P0 ;  /* 0x000000ff0e0e7207 */ /* 0x008fe40000000000 */
[----:B------:R-:W-:-:S03]  /*fc60*/  ISETP.GE.U32.AND P0, PT, R8, 0x4, PT ;  /* 0x000000040800780c */ /* 0x000fc60003f06070 */
[----:B------:R-:W-:-:S05]  /*fc70*/  IMAD.IADD R13, R17, 0x1, R14 ;  /* 0x00000001110d7824 */ /* 0x000fca00078e020e */
[----:B------:R-:W2:Y:S02]  /*fc80*/  SHFL.UP PT, R14, R13, 0x2, RZ ;  /* 0x044000000d0e7989 */ /* 0x000ea400000e00ff */
        /* <DEDUP_REMOVED lines=14> */
.L_x_930:
[----:B------:R-:W-:Y:S02]  /*fd70*/  ULDC UR4, c[0x0][0xd10] ;  /* 0x0003440000047ab9 */ /* 0x000fe40000000800 */
[----:B------:R-:W-:-:S04]  /*fd80*/  IMAD.U32 R16, RZ, RZ, UR4 ;  /* 0x00000004ff107e24 */ /* 0x000fc8000f8e00ff */
[----:B--2---:R-:W-:-:S04]  /*fd90*/  IMAD R2, R14, R16, RZ ;  /* 0x000000100e027224 */ /* 0x004fc800078e02ff */
[----:B------:R-:W-:-:S05]  /*fda0*/  IMAD.IADD R5, R2, 0x1, R5 ;  /* 0x0000000102057824 */ /* 0x000fca00078e0205 */
[----:B------:R-:W-:-:S13]  /*fdb0*/  ISETP.GT.AND P0, PT, R5, R4, PT ;  /* 0x000000040500720c */ /* 0x000fda0003f04270 */
[----:B------:R-:W-:Y:S05]  /*fdc0*/  @!P0 BRA `(.L_x_879) ;  /* 0xfffffffc004c8947 */ /* 0x000fea000383ffff */
.L_x_874:
        /* <DEDUP_REMOVED lines=8> */
.L_x_934:
[----:B------:R-:W-:Y:S01]  /*fe50*/  ISETP.NE.AND P0, PT, R6, RZ, PT ;  /* 0x000000ff0600720c */ /* 0x000fe20003f05270 */
[----:B------:R-:W-:-:S12]  /*fe60*/  IMAD.MOV.U32 R14, RZ, RZ, RZ ;  /* 0x000000ffff0e7224 */ /* 0x000fd800078e00ff */
[----:B------:R-:W-:Y:S05]  /*fe70*/  @!P0 BRA `(.L_x_881) ;  /* 0x0000000000108947 */ /* 0x000fea0003800000 */
[----:B------:R-:W-:Y:S01]  /*fe80*/  UMOV UR4, 0xffffffff ;  /* 0xffffffff00047882 */ /* 0x000fe20000000000 */
[----:B-1----:R-:W-:Y:S02]  /*fe90*/  IADD3 R12, R5, -0x1, RZ ;  /* 0xffffffff050c7810 */ /* 0x002fe40007ffe0ff */
[----:B------:R-:W-:Y:S05]  /*fea0*/  BRA.DIV UR4, `(.L_x_882) ;  /* 0x0000001604747947 */ /* 0x000fea000b800000 */
[----:B------:R4:W1:Y:S02]  /*feb0*/  SHFL.IDX PT, R14, R3, R12, 0x1f ;  /* 0x00001f0c030e7589 */ /* 0x00086400000e0000 */
.L_x_881:
[----:B---3--:R-:W-:Y:S01]  /*fec0*/  IABS R6, R17 ;  /* 0x0000001100067213 */ /* 0x008fe20000000000 */
[----:B-1----:R-:W-:Y:S02]  /*fed0*/  IMAD R16, R14, R16, R2 ;  /* 0x000000100e107224 */ /* 0x002fe400078e0202 */
[----:B------:R-:W-:Y:S01]  /*fee0*/  IMAD.MOV.U32 R2, RZ, RZ, RZ ;  /* 0x000000ffff027224 */ /* 0x000fe200078e00ff */
[----:B------:R-:W1:Y:S01]  /*fef0*/  I2F.RP R7, R6 ;  /* 0x0000000600077306 */ /* 0x000e620000209400 */
[----:B------:R-:W-:-:S07]  /*ff00*/  IMAD.IADD R19, R5, 0x1, R19 ;  /* 0x0000000105137824 */ /* 0x000fce00078e0213 */
[----:B-1----:R-:W1:Y:S02]  /*ff10*/  MUFU.RCP R7, R7 ;  /* 0x0000000700077308 */ /* 0x002e640000001000 */
[----:B-1----:R-:W-:-:S06]  /*ff20*/  VIADD R8, R7, 0xffffffe ;  /* 0x0ffffffe07087836 */ /* 0x002fcc0000000000 */
[----:B0---4-:R-:W0:Y:S02]  /*ff30*/  F2I.FTZ.U32.TRUNC.NTZ R3, R8 ;  /* 0x0000000800037305 */ /* 0x011e24000021f000 */
        /* <DEDUP_REMOVED lines=11> */
[----:B------:R-:W-:Y:S01]  /*fff0*/  @!P0 IADD3 R7, R7, -R6, RZ ;  /* 0x8000000607078210 */ /* 0x000fe20007ffe0ff */
[----:B------:R-:W-:-:S03]  /*10000*/  @!P0 VIADD R3, R3, 0x1 ;  /* 0x0000000103038836 */ /* 0x000fc60000000000 */
[----:B------:R-:W-:-:S13]  /*10010*/  ISETP.GE.U32.AND P0, PT, R7, R6, PT ;  /* 0x000000060700720c */ /* 0x000fda0003f06070 */
[----:B------:R-:W-:Y:S01]  /*10020*/  @P0 VIADD R3, R3, 0x1 ;  /* 0x0000000103030836 */ /* 0x000fe20000000000 */
[----:B------:R-:W-:-:S13]  /*10030*/  ISETP.GE.AND P0, PT, R4, RZ, PT ;  /* 0x000000ff0400720c */ /* 0x000fda0003f06270 */
[----:B------:R-:W-:Y:S01]  /*10040*/  @!P0 IMAD.MOV R3, RZ, RZ, -R3 ;  /* 0x000000ffff038224 */ /* 0x000fe200078e0a03 */
[----:B------:R-:W-:-:S13]  /*10050*/  ISETP.NE.AND P0, PT, R17, RZ, PT ;  /* 0x000000ff1100720c */ /* 0x000fda0003f05270 */
[----:B------:R-:W-:-:S04]  /*10060*/  @!P0 LOP3.LUT R3, RZ, R17, RZ, 0x33, !PT ;  /* 0x00000011ff038212 */ /* 0x000fc800078e33ff */
[----:B------:R-:W-:Y:S01]  /*10070*/  MOV R18, R3 ;  /* 0x0000000300127202 */ /* 0x000fe20000000f00 */
[----:B------:R-:W-:-:S04]  /*10080*/  IMAD.MOV R4, RZ, RZ, -R3 ;  /* 0x000000ffff047224 */ /* 0x000fc800078e0a03 */
[----:B------:R-:W-:Y:S01]  /*10090*/  IMAD R17, R17, R4, R2 ;  /* 0x0000000411117224 */ /* 0x000fe200078e0202 */
[----:B------:R-:W-:Y:S06]  /*100a0*/  BRA `(.L_x_883) ;  /* 0x00000000001c7947 */ /* 0x000fec0003800000 */
.L_x_875:
[----:B------:R-:W-:Y:S01]  /*100b0*/  UMOV UR4, URZ ;  /* 0x0000003f00047c82 */ /* 0x000fe20008000000 */
[----:B------:R-:W-:Y:S01]  /*100c0*/  UMOV UR5, URZ ;  /* 0x0000003f00057c82 */ /* 0x000fe20008000000 */
[----:B------:R-:W-:Y:S01]  /*100d0*/  ULDC UR6, c[0x0][0xd14] ;  /* 0x0003450000067ab9 */ /* 0x000fe20000000800 */
[----:B------:R-:W-:Y:S02]  /*100e0*/  IMAD.MOV.U32 R16, RZ, RZ, R4 ;  /* 0x000000ffff107224 */ /* 0x000fe400078e0004 */
[----:B------:R-:W-:Y:S02]  /*100f0*/  IMAD.U32 R17, RZ, RZ, UR4 ;  /* 0x00000004ff117e24 */ /* 0x000fe4000f8e00ff */
[----:B------:R-:W-:Y:S02]  /*10100*/  IMAD.U32 R18, RZ, RZ, UR5 ;  /* 0x00000005ff127e24 */ /* 0x000fe4000f8e00ff */
[----:B------:R-:W-:-:S07]  /*10110*/  IMAD.U32 R19, RZ, RZ, UR6 ;  /* 0x00000006ff137e24 */ /* 0x000fce000f8e00ff */
.L_x_883:
[----:B------:R-:W3:Y:S01]  /*10120*/  S2R R2, SR_TID.X ;  /* 0x0000000000027919 */ /* 0x000ee20000002100 */
[----:B------:R-:W-:Y:S05]  /*10130*/  WARPSYNC.ALL ;  /* 0x0000000000007948 */ /* 0x000fea0003800000 */
[----:B------:R-:W-:Y:S01]  /*10140*/  BAR.SYNC.DEFER_BLOCKING 0x4, 0x120 ;  /* 0x0104800000007b1d */ /* 0x000fe20000010000 */
[----:B---3--:R-:W-:-:S04]  /*10150*/  LOP3.LUT R2, R2, 0x1f, RZ, 0xc0, !PT ;  /* 0x0000001f02027812 */ /* 0x008fc800078ec0ff */
[----:B------:R-:W-:-:S13]  /*10160*/  ISETP.NE.AND P0, PT, R2, RZ, PT ;  /* 0x000000ff0200720c */ /* 0x000fda0003f05270 */
[----:B0-----:R-:W0:Y:S01]  /*10170*/  @!P0 S2R R3, SR_CgaCtaId ;  /* 0x0000000000038919 */ /* 0x001e220000008800 */
[----:B------:R-:W-:-:S04]  /*10180*/  @!P0 MOV R2, 0x400 ;  /* 0x0000040000028802 */ /* 0x000fc80000000f00 */
[----:B0-----:R-:W-:-:S05]  /*10190*/  @!P0 LEA R2, R3, R2, 0x18 ;  /* 0x0000000203028211 */ /* 0x001fca00078ec0ff */
[----:B------:R3:W-:Y:S01]  /*101a0*/  @!P0 STS.128 [R2+0x388d0], R16 ;  /* 0x0388d01002008388 */ /* 0x0007e20000000c00 */
[----:B------:R-:W-:Y:S06]  /*101b0*/  BAR.ARV 0x5, 0x120 ;  /* 0x0144800000007b1d */ /* 0x000fec0000002000 */
[----:B------:R-:W-:-:S13]  /*101c0*/  ISETP.GE.AND P0, PT, R19, R0, PT ;  /* 0x000000001300720c */ /* 0x000fda0003f06270 */
[----:B------:R-:W-:Y:S05]  /*101d0*/  @!P0 BRA `(.L_x_884) ;  /* 0xffffffbc00688947 */ /* 0x000fea000383ffff */
.L_x_820:
[----:B0-----:R-:W4:Y:S01]  /*101e0*/  LDL R0, [R1+0x2c] ;  /* 0x00002c0001007983 */ /* 0x001f220000100800 */
[----:B------:R-:W0:Y:S01]  /*101f0*/  S2R R3, SR_CgaCtaId ;  /* 0x0000000000037919 */ /* 0x000e220000008800 */
[----:B----4-:R-:W-:Y:S02]  /*10200*/  R2UR UR4, R0 ;  /* 0x00000000000472ca */ /* 0x010fe400000e0000 */
[----:B------:R-:W-:-:S04]  /*10210*/  MOV R0, 0x400 ;  /* 0x0000040000007802 */ /* 0x000fc80000000f00 */
[----:B0-----:R-:W-:-:S07]  /*10220*/  LEA R0, R3, R0, 0x18 ;  /* 0x0000000003007211 */ /* 0x001fce00078ec0ff */
[----:B------:R-:W-:-:S04]  /*10230*/  UIADD3 UR4, UR4, 0x1, URZ ;  /* 0x0000000104047890 */ /* 0x000fc8000fffe03f */
[----:B------:R-:W-:-:S04]  /*10240*/  ULEA.HI UR5, UR4, UR4, URZ, 0x1 ;  /* 0x0000000404057291 */ /* 0x000fc8000f8f083f */
[----:B------:R-:W-:-:S04]  /*10250*/  ULOP3.LUT UR5, UR5, 0xfffffffe, URZ, 0xc0, !UPT ;  /* 0xfffffffe05057892 */ /* 0x000fc8000f8ec03f */
[----:B------:R-:W-:-:S06]  /*10260*/  UIADD3 UR5, UR4, -UR5, URZ ;  /* 0x8000000504057290 */ /* 0x000fcc000fffe03f */
[----:B------:R-:W-:-:S05]  /*10270*/  IMAD.U32 R3, RZ, RZ, UR5 ;  /* 0x00000005ff037e24 */ /* 0x000fca000f8e00ff */
[----:B------:R-:W-:-:S04]  /*10280*/  SHF.L.U32 R3, R3, 0x1f, RZ ;  /* 0x0000001f03037819 */ /* 0x000fc800000006ff */
[----:B------:R-:W0:Y:S02]  /*10290*/  SYNCS.PHASECHK.TRANS64.TRYWAIT P0, [R0+URZ+0x38820], R3 ;  /* 0x03882003000075a7 */ /* 0x000e24000800017f */
[----:B0-----:R-:W-:Y:S05]  /*102a0*/  @!P0 BRA `(.L_x_885) ;  /* 0x0000001000988947 */ /* 0x001fea0003800000 */
.L_x_937:
[----:B------:R-:W-:-:S03]  /*102b0*/  UMOV UR4, 0xffffffff ;  /* 0xffffffff00047882 */ /* 0x000fc60000000000 */
[----:B------:R-:W-:Y:S05]  /*102c0*/  BRA.DIV UR4, `(.L_x_886) ;  /* 0x0000001204a47947 */ /* 0x000fea000b800000 */
[----:B---3--:R-:W3:Y:S02]  /*102d0*/  S2R R2, SR_TID.X ;  /* 0x0000000000027919 */ /* 0x008ee40000002100 */
[----:B---3--:R-:W-:-:S04]  /*102e0*/  SHF.R.U32.HI R2, RZ, 0x5, R2 ;  /* 0x00000005ff027819 */ /* 0x008fc80000011602 */
[----:B------:R-:W-:-:S05]  /*102f0*/  LOP3.LUT R2, R2, 0x3, RZ, 0xc0, !PT ;  /* 0x0000000302027812 */ /* 0x000fca00078ec0ff */
[----:B------:R3:W4:Y:S02]  /*10300*/  SHFL.IDX PT, R14, R2, RZ, 0x1f ;  /* 0x00001fff020e7589 */ /* 0x00072400000e0000 */
.L_x_940:
[----:B----4-:R-:W-:Y:S01]  /*10310*/  ISETP.NE.AND P0, PT, R14, RZ, PT ;  /* 0x000000ff0e00720c */ /* 0x010fe20003f05270 */
[----:B------:R-:W-:-:S12]  /*10320*/  BSSY B0, `(.L_x_887) ;  /* 0x0000020000007945 */ /* 0x000fd80003800000 */
[----:B------:R-:W-:Y:S05]  /*10330*/  @P0 BRA `(.L_x_888) ;  /* 0x0000000000780947 */ /* 0x000fea0003800000 */
[----:B------:R-:W-:-:S03]  /*10340*/  UMOV UR4, 0xffffffff ;  /* 0xffffffff00047882 */ /* 0x000fc60000000000 */
[----:B------:R-:W-:Y:S05]  /*10350*/  BRA.DIV UR4, `(.L_x_889) ;  /* 0x0000001204b47947 */ /* 0x000fea000b800000 */
[----:B------:R-:W-:-:S13]  /*10360*/  ELECT P6, URZ, PT ;  /* 0x00000000003f782f */ /* 0x000fda00038c0000 */
.L_x_943:
[----:B------:R-:W-:Y:S05]  /*10370*/  @!P6 BRA `(.L_x_888) ;  /* 0x000000000068e947 */ /* 0x000fea0003800000 */
[----:B0-----:R-:W4:Y:S04]  /*10380*/  LDL R3, [R1] ;  /* 0x0000000001037983 */ /* 0x001f280000100800 */
[----:B------:R-:W2:Y:S01]  /*10390*/  LDL.LU R7, [R1+0x4] ;  /* 0x0000040001077983 */ /* 0x000ea20000300800 */
[----:B---3--:R-:W-:-:S05]  /*103a0*/  IADD3 R2, R0, 0x38840, RZ ;  /* 0x0003884000027810 */ /* 0x008fca0007ffe0ff */
[C---:B----4-:R-:W-:Y:S02]  /*103b0*/  IMAD R6, R3.reuse, 0x8, R2 ;  /* 0x0000000803067824 */ /* 0x050fe400078e0202 */
[----:B------:R-:W-:Y:S01]  /*103c0*/  VIADD R3, R3, 0x1 ;  /* 0x0000000103037836 */ /* 0x000fe20000000000 */
[----:B--2---:R-:W-:-:S04]  /*103d0*/  SHF.L.U32 R5, R7, 0x1f, RZ ;  /* 0x0000001f07057819 */ /* 0x004fc800000006ff */
        /* <DEDUP_REMOVED lines=8> */
.L_x_944:
[----:B------:R-:W2:Y:S01]  /*10460*/  LDL.LU R4, [R1] ;  /* 0x0000000001047983 */ /* 0x000ea20000300800 */
[----:B------:R-:W3:Y:S01]  /*10470*/  SYNCS.PHASECHK.TRANS64.TRYWAIT P0, [R7+URZ], R2 ;  /* 0x00000002070075a7 */ /* 0x000ee2000800017f */
[----:B------:R-:W-:-:S04]  /*10480*/  VIADD R0, R0, 0x38860 ;  /* 0x0003886000007836 */ /* 0x000fc80000000000 */
[----:B--2---:R-:W-:Y:S01]  /*10490*/  IMAD R4, R4, 0x8, R0 ;  /* 0x0000000804047824 */ /* 0x004fe200078e0200 */
[----:B---3--:R-:W-:Y:S06]  /*104a0*/  @!P0 BRA `(.L_x_891) ;  /* 0x0000001000948947 */ /* 0x008fec0003800000 */
.L_x_945:
[----:B------:R-:W3:Y:S02]  /*104b0*/  SYNCS.PHASECHK.TRANS64.TRYWAIT P0, [R4+URZ], R5 ;  /* 0x00000005040075a7 */ /* 0x000ee4000800017f */
[----:B---3--:R-:W-:Y:S05]  /*104c0*/  @!P0 BRA `(.L_x_892) ;  /* 0x0000001000a08947 */ /* 0x008fea0003800000 */
.L_x_946:
[----:B------:R-:W-:-:S07]  /*104d0*/  LEA R3, R3, R0, 0x3 ;  /* 0x0000000003037211 */ /* 0x000fce00078e18ff */
.L_x_893:
[----:B----4-:R4:W0:Y:S02]  /*104e0*/  SYNCS.PHASECHK.TRANS64.TRYWAIT P0, [R3+URZ], R2 ;  /* 0x00000002030075a7 */ /* 0x010824000800017f */
[----:B0-----:R-:W-:Y:S05]  /*104f0*/  @!P0 NANOSLEEP.SYNCS 0x989680 ;  /* 0x009896800000895d */ /* 0x001fea0003900000 */
[----:B------:R-:W0:Y:S02]  /*10500*/  @!P0 SYNCS.PHASECHK.TRANS64 P0, [R3+URZ], R2 ;  /* 0x00000002030085a7 */ /* 0x000e24000800007f */
[----:B0-----:R-:W-:Y:S05]  /*10510*/  @!P0 BRA `(.L_x_893) ;  /* 0xfffffffc00f08947 */ /* 0x001fea000383ffff */
.L_x_888:
[----:B------:R-:W-:Y:S05]  /*10520*/  BSYNC B0 ;  /* 0x0000000000007941 */ /* 0x000fea0003800000 */
.L_x_887:
[----:B------:R-:W-:Y:S05]  /*10530*/  EXIT ;  /* 0x000000000000794d */ /* 0x000fea0003800000 */
.L_x_780:
[----:B0-----:R-:W-:-:S04]  /*10540*/  IMAD.U32 R3, RZ, RZ, UR37 ;  /* 0x00000025ff037e24 */ /* 0x001fc8000f8e00ff */
[----:B------:R0:W1:Y:S03]  /*10550*/  SYNCS.PHASECHK.TRANS64.TRYWAIT P1, [R3+URZ+0x38800], R4 ;  /* 0x03880004030075a7 */ /* 0x000066000802017f */
[----:B-1----:R-:W-:Y:S05]  /*10560*/  @!P1 NANOSLEEP.SYNCS 0x989680 ;  /* 0x009896800000995d */ /* 0x002fea0003900000 */
[----:B------:R-:W1:Y:S02]  /*10570*/  @!P1 SYNCS.PHASECHK.TRANS64 P1, [R3+URZ+0x38800], R4 ;  /* 0x03880004030095a7 */ /* 0x000e64000802007f */
[----:B-1----:R-:W-:Y:S05]  /*10580*/  @!P1 BRA `(.L_x_780) ;  /* 0xfffffffc00ec9947 */ /* 0x002fea000383ffff */
[----:B------:R-:W-:Y:S05]  /*10590*/  BRA `(.L_x_894) ;  /* 0xffffff2800cc7947 */ /* 0x000fea000383ffff */
.L_x_784:
[----:B-1----:R1:W2:Y:S02]  /*105a0*/  SYNCS.PHASECHK.TRANS64.TRYWAIT P1, [R3+URZ+0x38830], R6 ;  /* 0x03883006030075a7 */ /* 0x0022a4000802017f */
[----:B--2---:R-:W-:Y:S05]  /*105b0*/  @!P1 NANOSLEEP.SYNCS 0x989680 ;  /* 0x009896800000995d */ /* 0x004fea0003900000 */
[----:B------:R-:W2:Y:S02]  /*105c0*/  @!P1 SYNCS.PHASECHK.TRANS64 P1, [R3+URZ+0x38830], R6 ;  /* 0x03883006030095a7 */ /* 0x000ea4000802007f */
[----:B--2---:R-:W-:Y:S05]  /*105d0*/  @!P1 BRA `(.L_x_784) ;  /* 0xfffffffc00f09947 */ /* 0x004fea000383ffff */
[----:B------:R-:W-:Y:S05]  /*105e0*/  BRA `(.L_x_783) ;  /* 0xffffff2800e47947 */ /* 0x000fea000383ffff */
.L_x_785:
[----:B--2---:R-:W-:-:S04]  /*105f0*/  IMAD.U32 R5, RZ, RZ, UR37 ;  /* 0x00000025ff057e24 */ /* 0x004fc8000f8e00ff */
[----:B------:R2:W3:Y:S03]  /*10600*/  SYNCS.PHASECHK.TRANS64.TRYWAIT P1, [R5+URZ+0x38810], R4 ;  /* 0x03881004050075a7 */ /* 0x0004e6000802017f */
[----:B---3--:R-:W-:Y:S05]  /*10610*/  @!P1 NANOSLEEP.SYNCS 0x989680 ;  /* 0x009896800000995d */ /* 0x008fea0003900000 */
[----:B------:R-:W3:Y:S02]  /*10620*/  @!P1 SYNCS.PHASECHK.TRANS64 P1, [R5+URZ+0x38810], R4 ;  /* 0x03881004050095a7 */ /* 0x000ee4000802007f */
[----:B---3--:R-:W-:Y:S05]  /*10630*/  @!P1 BRA `(.L_x_785) ;  /* 0xfffffffc00ec9947 */ /* 0x008fea000383ffff */
[----:B------:R-:W-:Y:S05]  /*10640*/  BRA `(.L_x_895) ;  /* 0xffffff2c006c7947 */ /* 0x000fea000383ffff */
.L_x_789:
[----:B----4-:R4:W0:Y:S02]  /*10650*/  SYNCS.PHASECHK.TRANS64.TRYWAIT P1, [R3+URZ+0x38850], R6 ;  /* 0x03885006030075a7 */ /* 0x010824000802017f */
[----:B0-----:R-:W-:Y:S05]  /*10660*/  @!P1 NANOSLEEP.SYNCS 0x989680 ;  /* 0x009896800000995d */ /* 0x001fea0003900000 */
[----:B------:R-:W0:Y:S02]  /*10670*/  @!P1 SYNCS.PHASECHK.TRANS64 P1, [R3+URZ+0x38850], R6 ;  /* 0x03885006030095a7 */ /* 0x000e24000802007f */
[----:B0-----:R-:W-:Y:S05]  /*10680*/  @!P1 BRA `(.L_x_789) ;  /* 0xfffffffc00f09947 */ /* 0x001fea000383ffff */
[----:B------:R-:W-:Y:S05]  /*10690*/  BRA `(.L_x_788) ;  /* 0xffffff2c00787947 */ /* 0x000fea000383ffff */
.L_x_794:
[----:B-1----:R-:W-:-:S04]  /*106a0*/  IMAD.U32 R5, RZ, RZ, UR6 ;  /* 0x00000006ff057e24 */ /* 0x002fc8000f8e00ff */
[----:B------:R1:W2:Y:S03]  /*106b0*/  SYNCS.PHASECHK.TRANS64.TRYWAIT P3, [R5+URZ+0x38830], R4 ;  /* 0x03883004050075a7 */ /* 0x0002a6000806017f */
[----:B--2---:R-:W-:Y:S05]  /*106c0*/  @!P3 NANOSLEEP.SYNCS 0x989680 ;  /* 0x009896800000b95d */ /* 0x004fea0003900000 */
[----:B------:R-:W2:Y:S02]  /*106d0*/  @!P3 SYNCS.PHASECHK.TRANS64 P3, [R5+URZ+0x38830], R4 ;  /* 0x038830040500b5a7 */ /* 0x000ea4000806007f */
[----:B--2---:R-:W-:Y:S05]  /*106e0*/  @!P3 BRA `(.L_x_794) ;  /* 0xfffffffc00ecb947 */ /* 0x004fea000383ffff */
[----:B------:R-:W-:Y:S05]  /*106f0*/  BRA `(.L_x_793) ;  /* 0xffffff5000047947 */ /* 0x000fea000383ffff */
.L_x_798:
[----:B-1----:R-:W-:-:S04]  /*10700*/  IMAD.U32 R5, RZ, RZ, UR6 ;  /* 0x00000006ff057e24 */ /* 0x002fc8000f8e00ff */
[----:B------:R1:W3:Y:S03]  /*10710*/  SYNCS.PHASECHK.TRANS64.TRYWAIT P3, [R5+URZ+0x38850], R4 ;  /* 0x03885004050075a7 */ /* 0x0002e6000806017f */
[----:B---3--:R-:W-:Y:S05]  /*10720*/  @!P3 NANOSLEEP.SYNCS 0x989680 ;  /* 0x009896800000b95d */ /* 0x008fea0003900000 */
[----:B------:R-:W3:Y:S02]  /*10730*/  @!P3 SYNCS.PHASECHK.TRANS64 P3, [R5+URZ+0x38850], R4 ;  /* 0x038850040500b5a7 */ /* 0x000ee4000806007f */
[----:B---3--:R-:W-:Y:S05]  /*10740*/  @!P3 BRA `(.L_x_798) ;  /* 0xfffffffc00ecb947 */ /* 0x008fea000383ffff */
[----:B------:R-:W-:Y:S05]  /*10750*/  BRA `(.L_x_797) ;  /* 0xffffff5000907947 */ /* 0x000fea000383ffff */
.L_x_829:
        /* <DEDUP_REMOVED lines=8> */
[----:B------:R-:W-:Y:S05]  /*107e0*/  WARPSYNC.COLLECTIVE R15, `(.L_x_897) ;  /* 0x000000000f087348 */ /* 0x000fea0003c00000 */
[----:B------:R0:W1:Y:S02]  /*107f0*/  SHFL.IDX P6, R14, R13, R12, R11 ;  /* 0x0000000c0d0e7389 */ /* 0x00006400000c000b */
[----:B01----:R-:W-:Y:S01]  /*10800*/  ENDCOLLECTIVE ;  /* 0x000000000000791b */ /* 0x003fe20003800000 */
.L_x_897:
[----:B------:R-:W-:Y:S05]  /*10810*/  BSYNC B0 ;  /* 0x0000000000007941 */ /* 0x000fea0003800000 */
.L_x_896:
[----:B------:R-:W-:Y:S05]  /*10820*/  BRA `(.L_x_898) ;  /* 0xffffffc000dc7947 */ /* 0x000fea000383ffff */
.L_x_830:
[----:B------:R-:W-:Y:S01]  /*10830*/  BSSY B0, `(.L_x_899) ;  /* 0x0000006000007945 */ /* 0x000fe20003800000 */
[----:B------:R-:W-:-:S07]  /*10840*/  IMAD.MOV.U32 R15, RZ, RZ, -0x1 ;  /* 0xffffffffff0f7424 */ /* 0x000fce00078e00ff */
[----:B------:R-:W-:Y:S05]  /*10850*/  WARPSYNC.COLLECTIVE R15, `(.L_x_900) ;  /* 0x000000000f0c7348 */ /* 0x000fea0003c00000 */
[----:B------:R-:W-:Y:S02]  /*10860*/  ELECT P6, UR62, PT ;  /* 0x00000000003e782f */ /* 0x000fe400038c0000 */
[----:B------:R-:W-:Y:S01]  /*10870*/  MOV R14, UR62 ;  /* 0x0000003e000e7c02 */ /* 0x000fe20008000f00 */
[----:B------:R-:W-:Y:S10]  /*10880*/  ENDCOLLECTIVE ;  /* 0x000000000000791b */ /* 0x000ff40003800000 */
.L_x_900:
[----:B------:R-:W-:Y:S05]  /*10890*/  BSYNC B0 ;  /* 0x0000000000007941 */ /* 0x000fea0003800000 */
.L_x_899:
[----:B------:R-:W-:Y:S05]  /*108a0*/  BRA `(.L_x_901) ;  /* 0xffffffc000d47947 */ /* 0x000fea000383ffff */
.L_x_833:
[----:B0-----:R0:W1:Y:S02]  /*108b0*/  SYNCS.PHASECHK.TRANS64.TRYWAIT P0, [R8+URZ+0x38840], R10 ;  /* 0x0388400a080075a7 */ /* 0x001064000800017f */
[----:B-1----:R-:W-:Y:S05]  /*108c0*/  @!P0 NANOSLEEP.SYNCS 0x989680 ;  /* 0x009896800000895d */ /* 0x002fea0003900000 */
[----:B------:R-:W1:Y:S02]  /*108d0*/  @!P0 SYNCS.PHASECHK.TRANS64 P0, [R8+URZ+0x38840], R10 ;  /* 0x0388400a080085a7 */ /* 0x000e64000800007f */
[----:B-1----:R-:W-:Y:S05]  /*108e0*/  @!P0 BRA `(.L_x_833) ;  /* 0xfffffffc00f08947 */ /* 0x002fea000383ffff */
[----:B------:R-:W-:Y:S05]  /*108f0*/  BRA `(.L_x_902) ;  /* 0xffffffc400487947 */ /* 0x000fea000383ffff */
.L_x_837:
        /* <DEDUP_REMOVED lines=8> */
.L_x_840:
[----:B0-----:R0:W1:Y:S02]  /*10980*/  SYNCS.PHASECHK.TRANS64.TRYWAIT P0, [R6+URZ+0x38860], R8 ;  /* 0x03886008060075a7 */ /* 0x001064000800017f */
[----:B-1----:R-:W-:Y:S05]  /*10990*/  @!P0 NANOSLEEP.SYNCS 0x989680 ;  /* 0x009896800000895d */ /* 0x002fea0003900000 */
[----:B------:R-:W1:Y:S02]  /*109a0*/  @!P0 SYNCS.PHASECHK.TRANS64 P0, [R6+URZ+0x38860], R8 ;  /* 0x03886008060085a7 */ /* 0x000e64000800007f */
[----:B-1----:R-:W-:Y:S05]  /*109b0*/  @!P0 BRA `(.L_x_840) ;  /* 0xfffffffc00f08947 */ /* 0x002fea000383ffff */
[----:B------:R-:W-:Y:S05]  /*109c0*/  BRA `(.L_x_904) ;  /* 0xffffffcc00487947 */ /* 0x000fea000383ffff */
.L_x_849:
[----:B-1----:R1:W2:Y:S02]  /*109d0*/  SYNCS.PHASECHK.TRANS64.TRYWAIT P0, [R2+URZ+0x38840], R3 ;  /* 0x03884003020075a7 */ /* 0x0022a4000800017f */
[----:B--2---:R-:W-:Y:S05]  /*109e0*/  @!P0 NANOSLEEP.SYNCS 0x989680 ;  /* 0x009896800000895d */ /* 0x004fea0003900000 */
[----:B------:R-:W2:Y:S02]  /*109f0*/  @!P0 SYNCS.PHASECHK.TRANS64 P0, [R2+URZ+0x38840], R3 ;  /* 0x03884003020085a7 */ /* 0x000ea4000800007f */
[----:B--2---:R-:W-:Y:S05]  /*10a00*/  @!P0 BRA `(.L_x_849) ;  /* 0xfffffffc00f08947 */ /* 0x004fea000383ffff */
[----:B------:R-:W-:Y:S05]  /*10a10*/  BRA `(.L_x_905) ;  /* 0xffffffd400247947 */ /* 0x000fea000383ffff */
.L_x_851:
[----:B--2---:R2:W3:Y:S02]  /*10a20*/  SYNCS.PHASECHK.TRANS64.TRYWAIT P0, [R2+URZ+0x38860], R3 ;  /* 0x03886003020075a7 */ /* 0x0044e4000800017f */
[----:B---3--:R-:W-:Y:S05]  /*10a30*/  @!P0 NANOSLEEP.SYNCS 0x989680 ;  /* 0x009896800000895d */ /* 0x008fea0003900000 */
[----:B------:R-:W3:Y:S02]  /*10a40*/  @!P0 SYNCS.PHASECHK.TRANS64 P0, [R2+URZ+0x38860], R3 ;  /* 0x03886003020085a7 */ /* 0x000ee4000800007f */
[----:B---3--:R-:W-:Y:S05]  /*10a50*/  @!P0 BRA `(.L_x_851) ;  /* 0xfffffffc00f08947 */ /* 0x008fea000383ffff */
[----:B------:R-:W-:Y:S05]  /*10a60*/  BRA `(.L_x_906) ;  /* 0xffffffd400947947 */ /* 0x000fea000383ffff */
.L_x_856:
[----:B--2---:R2:W3:Y:S02]  /*10a70*/  SYNCS.PHASECHK.TRANS64.TRYWAIT P0, [R2+URZ+0x38840], R3 ;  /* 0x03884003020075a7 */ /* 0x0044e4000800017f */
[----:B---3--:R-:W-:Y:S05]  /*10a80*/  @!P0 NANOSLEEP.SYNCS 0x989680 ;  /* 0x009896800000895d */ /* 0x008fea0003900000 */
[----:B------:R-:W3:Y:S02]  /*10a90*/  @!P0 SYNCS.PHASECHK.TRANS64 P0, [R2+URZ+0x38840], R3 ;  /* 0x03884003020085a7 */ /* 0x000ee4000800007f */
[----:B---3--:R-:W-:Y:S05]  /*10aa0*/  @!P0 BRA `(.L_x_856) ;  /* 0xfffffffc00f08947 */ /* 0x008fea000383ffff */
[----:B------:R-:W-:Y:S05]  /*10ab0*/  BRA `(.L_x_907) ;  /* 0xffffffdc00307947 */ /* 0x000fea000383ffff */
.L_x_858:
[----:B-1----:R1:W3:Y:S02]  /*10ac0*/  SYNCS.PHASECHK.TRANS64.TRYWAIT P1, [R2+URZ+0x38860], R3 ;  /* 0x03886003020075a7 */ /* 0x0022e4000802017f */
[----:B---3--:R-:W-:Y:S05]  /*10ad0*/  @!P1 NANOSLEEP.SYNCS 0x989680 ;  /* 0x009896800000995d */ /* 0x008fea0003900000 */
[----:B------:R-:W3:Y:S02]  /*10ae0*/  @!P1 SYNCS.PHASECHK.TRANS64 P1, [R2+URZ+0x38860], R3 ;  /* 0x03886003020095a7 */ /* 0x000ee4000802007f */
[----:B---3--:R-:W-:Y:S05]  /*10af0*/  @!P1 BRA `(.L_x_858) ;  /* 0xfffffffc00f09947 */ /* 0x008fea000383ffff */
[----:B------:R-:W-:Y:S05]  /*10b00*/  BRA `(.L_x_908) ;  /* 0xffffffdc009c7947 */ /* 0x000fea000383ffff */
.L_x_863:
[----:B---3--:R3:W4:Y:S02]  /*10b10*/  SYNCS.PHASECHK.TRANS64.TRYWAIT P0, [R2+URZ+0x38840], R3 ;  /* 0x03884003020075a7 */ /* 0x008724000800017f */
[----:B----4-:R-:W-:Y:S05]  /*10b20*/  @!P0 NANOSLEEP.SYNCS 0x989680 ;  /* 0x009896800000895d */ /* 0x010fea0003900000 */
[----:B------:R-:W4:Y:S02]  /*10b30*/  @!P0 SYNCS.PHASECHK.TRANS64 P0, [R2+URZ+0x38840], R3 ;  /* 0x03884003020085a7 */ /* 0x000f24000800007f */
[----:B----4-:R-:W-:Y:S05]  /*10b40*/  @!P0 BRA `(.L_x_863) ;  /* 0xfffffffc00f08947 */ /* 0x010fea000383ffff */
[----:B------:R-:W-:Y:S05]  /*10b50*/  BRA `(.L_x_909) ;  /* 0xffffffe400147947 */ /* 0x000fea000383ffff */
.L_x_865:
[----:B-1----:R1:W2:Y:S02]  /*10b60*/  SYNCS.PHASECHK.TRANS64.TRYWAIT P1, [R2+URZ+0x38860], R3 ;  /* 0x03886003020075a7 */ /* 0x0022a4000802017f */
[----:B--2---:R-:W-:Y:S05]  /*10b70*/  @!P1 NANOSLEEP.SYNCS 0x989680 ;  /* 0x009896800000995d */ /* 0x004fea0003900000 */
[----:B------:R-:W2:Y:S02]  /*10b80*/  @!P1 SYNCS.PHASECHK.TRANS64 P1, [R2+URZ+0x38860], R3 ;  /* 0x03886003020095a7 */ /* 0x000ea4000802007f */
[----:B--2---:R-:W-:Y:S05]  /*10b90*/  @!P1 BRA `(.L_x_865) ;  /* 0xfffffffc00f09947 */ /* 0x004fea000383ffff */
[----:B------:R-:W-:Y:S05]  /*10ba0*/  BRA `(.L_x_910) ;  /* 0xffffffe400847947 */ /* 0x000fea000383ffff */
.L_x_870:
[----:B------:R-:W-:Y:S01]  /*10bb0*/  BSSY B0, `(.L_x_911) ;  /* 0x0000008000007945 */ /* 0x000fe20003800000 */
[----:B------:R-:W-:Y:S01]  /*10bc0*/  IMAD.MOV.U32 R13, RZ, RZ, R16 ;  /* 0x000000ffff0d7224 */ /* 0x000fe200078e0010 */
[----:B-1----:R-:W-:Y:S01]  /*10bd0*/  MOV R11, 0x1f ;  /* 0x0000001f000b7802 */ /* 0x002fe20000000f00 */
[----:B------:R-:W-:Y:S02]  /*10be0*/  IMAD.MOV.U32 R12, RZ, RZ, RZ ;  /* 0x000000ffff0c7224 */ /* 0x000fe400078e00ff */
[----:B0-----:R-:W-:-:S07]  /*10bf0*/  IMAD.MOV.U32 R15, RZ, RZ, -0x1 ;  /* 0xffffffffff0f7424 */ /* 0x001fce00078e00ff */
[----:B--2---:R-:W-:Y:S05]  /*10c00*/  WARPSYNC.COLLECTIVE R15, `(.L_x_912) ;  /* 0x000000000f087348 */ /* 0x004fea0003c00000 */
[----:B------:R0:W1:Y:S02]  /*10c10*/  SHFL.IDX P6, R14, R13, R12, R11 ;  /* 0x0000000c0d0e7389 */ /* 0x00006400000c000b */
[----:B012---:R-:W-:Y:S01]  /*10c20*/  ENDCOLLECTIVE ;  /* 0x000000000000791b */ /* 0x007fe20003800000 */
.L_x_912:
[----:B------:R-:W-:Y:S05]  /*10c30*/  BSYNC B0 ;  /* 0x0000000000007941 */ /* 0x000fea0003800000 */
.L_x_911:
        /* <DEDUP_REMOVED lines=8> */
.L_x_913:
[----:B------:R-:W-:Y:S01]  /*10cc0*/  IMAD.MOV.U32 R5, RZ, RZ, R14 ;  /* 0x000000ffff057224 */ /* 0x000fe200078e000e */
[----:B------:R-:W-:Y:S06]  /*10cd0*/  BRA `(.L_x_914) ;  /* 0xffffffe800d47947 */ /* 0x000fec000383ffff */
.L_x_873:
[----:B------:R-:W-:Y:S01]  /*10ce0*/  BSSY B0, `(.L_x_915) ;  /* 0x0000008000007945 */ /* 0x000fe20003800000 */
[----:B-----5:R-:W-:Y:S02]  /*10cf0*/  IMAD.MOV.U32 R13, RZ, RZ, R17 ;  /* 0x000000ffff0d7224 */ /* 0x020fe400078e0011 */
[----:B-1----:R-:W-:Y:S02]  /*10d00*/  IMAD.MOV.U32 R12, RZ, RZ, 0x1 ;  /* 0x00000001ff0c7424 */ /* 0x002fe400078e00ff */
[----:B------:R-:W-:Y:S02]  /*10d10*/  IMAD.MOV.U32 R11, RZ, RZ, RZ ;  /* 0x000000ffff0b7224 */ /* 0x000fe400078e00ff */
[----:B------:R-:W-:-:S07]  /*10d20*/  IMAD.MOV.U32 R15, RZ, RZ, -0x1 ;  /* 0xffffffffff0f7424 */ /* 0x000fce00078e00ff */
[----:B0-234-:R-:W-:Y:S05]  /*10d30*/  WARPSYNC.COLLECTIVE R15, `(.L_x_916) ;  /* 0x000000000f087348 */ /* 0x01dfea0003c00000 */
[----:B------:R1:W0:Y:S02]  /*10d40*/  SHFL.UP P6, R14, R13, R12, R11 ;  /* 0x0400000c0d0e7389 */ /* 0x00022400000c000b */
[----:B01234-:R-:W-:Y:S01]  /*10d50*/  ENDCOLLECTIVE ;  /* 0x000000000000791b */ /* 0x01ffe20003800000 */
.L_x_916:
[----:B------:R-:W-:Y:S05]  /*10d60*/  BSYNC B0 ;  /* 0x0000000000007941 */ /* 0x000fea0003800000 */
.L_x_915:
        /* <DEDUP_REMOVED lines=10> */
.L_x_917:
        /* <DEDUP_REMOVED lines=8> */
.L_x_918:
        /* <DEDUP_REMOVED lines=8> */
.L_x_919:
        /* <DEDUP_REMOVED lines=8> */
.L_x_920:
        /* <DEDUP_REMOVED lines=8> */
.L_x_921:
[----:B------:R-:W-:Y:S05]  /*11010*/  BRA `(.L_x_922) ;  /* 0xffffffe8009c7947 */ /* 0x000fea000383ffff */
.L_x_878:
[----:B------:R-:W-:Y:S01]  /*11020*/  BSSY B0, `(.L_x_923) ;  /* 0x0000008000007945 */ /* 0x000fe20003800000 */
[----:B-----5:R-:W-:Y:S01]  /*11030*/  IMAD.MOV.U32 R13, RZ, RZ, R17 ;  /* 0x000000ffff0d7224 */ /* 0x020fe200078e0011 */
[----:B-1----:R-:W-:Y:S01]  /*11040*/  MOV R12, 0x1 ;  /* 0x00000001000c7802 */ /* 0x002fe20000000f00 */
[----:B------:R-:W-:Y:S02]  /*11050*/  IMAD.MOV.U32 R11, RZ, RZ, RZ ;  /* 0x000000ffff0b7224 */ /* 0x000fe400078e00ff */
[----:B------:R-:W-:-:S07]  /*11060*/  IMAD.MOV.U32 R15, RZ, RZ, -0x1 ;  /* 0xffffffffff0f7424 */ /* 0x000fce00078e00ff */
[----:B0-2---:R-:W-:Y:S05]  /*11070*/  WARPSYNC.COLLECTIVE R15, `(.L_x_924) ;  /* 0x000000000f087348 */ /* 0x005fea0003c00000 */
[----:B------:R1:W3:Y:S02]  /*11080*/  SHFL.UP P6, R14, R13, R12, R11 ;  /* 0x0400000c0d0e7389 */ /* 0x0002e400000c000b */
[----:B0123--:R-:W-:Y:S01]  /*11090*/  ENDCOLLECTIVE ;  /* 0x000000000000791b */ /* 0x00ffe20003800000 */
.L_x_924:
[----:B------:R-:W-:Y:S05]  /*110a0*/  BSYNC B0 ;  /* 0x0000000000007941 */ /* 0x000fea0003800000 */
.L_x_923:
        /* <DEDUP_REMOVED lines=10> */
.L_x_925:
        /* <DEDUP_REMOVED lines=8> */
.L_x_926:
        /* <DEDUP_REMOVED lines=8> */
.L_x_927:
        /* <DEDUP_REMOVED lines=8> */
.L_x_928:
        /* <DEDUP_REMOVED lines=8> */
.L_x_929:
[----:B------:R-:W-:Y:S05]  /*11350*/  BRA `(.L_x_930) ;  /* 0xffffffe800847947 */ /* 0x000fea000383ffff */
.L_x_880:
[----:B------:R-:W-:Y:S01]  /*11360*/  BSSY B0, `(.L_x_931) ;  /* 0x0000006000007945 */ /* 0x000fe20003800000 */
[----:B------:R-:W-:Y:S01]  /*11370*/  PLOP3.LUT P6, PT, P6, PT, PT, 0x8, 0x0 ;  /* 0x000000000000781c */ /* 0x000fe200037ce170 */
[----:B------:R-:W-:-:S12]  /*11380*/  IMAD.MOV.U32 R15, RZ, RZ, -0x1 ;  /* 0xffffffffff0f7424 */ /* 0x000fd800078e00ff */
[----:B01----:R-:W-:Y:S05]  /*11390*/  WARPSYNC.COLLECTIVE R15, `(.L_x_932) ;  /* 0x000000000f087348 */ /* 0x003fea0003c00000 */
[----:B------:R-:W-:Y:S01]  /*113a0*/  VOTE.ANY R14, PT, P6 ;  /* 0x00000000000e7806 */ /* 0x000fe200030e0100 */
[----:B01----:R-:W-:Y:S06]  /*113b0*/  ENDCOLLECTIVE ;  /* 0x000000000000791b */ /* 0x003fec0003800000 */
.L_x_932:
[----:B------:R-:W-:Y:S05]  /*113c0*/  BSYNC B0 ;  /* 0x0000000000007941 */ /* 0x000fea0003800000 */
.L_x_931:
[----:B------:R-:W-:Y:S01]  /*113d0*/  IMAD.MOV.U32 R6, RZ, RZ, R14 ;  /* 0x000000ffff067224 */ /* 0x000fe200078e000e */
[----:B------:R-:W-:Y:S01]  /*113e0*/  MOV R11, 0x1f ;  /* 0x0000001f000b7802 */ /* 0x000fe20000000f00 */
[----:B------:R-:W-:Y:S02]  /*113f0*/  IMAD.MOV.U32 R13, RZ, RZ, R17 ;  /* 0x000000ffff0d7224 */ /* 0x000fe400078e0011 */
[----:B------:R-:W0:Y:S01]  /*11400*/  POPC R5, R6 ;  /* 0x0000000600057309 */ /* 0x000e220000000000 */
[----:B------:R-:W-:Y:S02]  /*11410*/  IMAD.MOV.U32 R15, RZ, RZ, -0x1 ;  /* 0xffffffffff0f7424 */ /* 0x000fe400078e00ff */
[----:B0-----:R-:W-:-:S07]  /*11420*/  IMAD.MOV.U32 R12, RZ, RZ, R5 ;  /* 0x000000ffff0c7224 */ /* 0x001fce00078e0005 */
[----:B------:R-:W-:Y:S05]  /*11430*/  WARPSYNC.COLLECTIVE R15, `(.L_x_933) ;  /* 0x000000000f087348 */ /* 0x000fea0003c00000 */
[----:B------:R0:W1:Y:S02]  /*11440*/  SHFL.IDX P6, R14, R13, R12, R11 ;  /* 0x0000000c0d0e7389 */ /* 0x00006400000c000b */
[----:B01----:R-:W-:Y:S01]  /*11450*/  ENDCOLLECTIVE ;  /* 0x000000000000791b */ /* 0x003fe20003800000 */
.L_x_933:
[----:B------:R-:W-:Y:S01]  /*11460*/  IMAD.MOV.U32 R17, RZ, RZ, R14 ;  /* 0x000000ffff117224 */ /* 0x000fe200078e000e */
[----:B------:R-:W-:Y:S06]  /*11470*/  BRA `(.L_x_934) ;  /* 0xffffffe800747947 */ /* 0x000fec000383ffff */
.L_x_882:
[----:B------:R-:W-:Y:S01]  /*11480*/  BSSY B0, `(.L_x_935) ;  /* 0x0000007000007945 */ /* 0x000fe20003800000 */
[----:B------:R-:W-:Y:S02]  /*11490*/  IMAD.MOV.U32 R13, RZ, RZ, R3 ;  /* 0x000000ffff0d7224 */ /* 0x000fe400078e0003 */
[----:B------:R-:W-:Y:S02]  /*114a0*/  IMAD.MOV.U32 R11, RZ, RZ, 0x1f ;  /* 0x0000001fff0b7424 */ /* 0x000fe400078e00ff */
[----:B------:R-:W-:-:S07]  /*114b0*/  IMAD.MOV.U32 R15, RZ, RZ, -0x1 ;  /* 0xffffffffff0f7424 */ /* 0x000fce00078e00ff */
[----:B0-23--:R-:W-:Y:S05]  /*114c0*/  WARPSYNC.COLLECTIVE R15, `(.L_x_936) ;  /* 0x000000000f087348 */ /* 0x00dfea0003c00000 */
[----:B------:R1:W4:Y:S02]  /*114d0*/  SHFL.IDX P6, R14, R13, R12, R11 ;  /* 0x0000000c0d0e7389 */ /* 0x00032400000c000b */
[----:B01234-:R-:W-:Y:S01]  /*114e0*/  ENDCOLLECTIVE ;  /* 0x000000000000791b */ /* 0x01ffe20003800000 */
.L_x_936:
[----:B------:R-:W-:Y:S05]  /*114f0*/  BSYNC B0 ;  /* 0x0000000000007941 */ /* 0x000fea0003800000 */
.L_x_935:
[----:B------:R-:W-:Y:S05]  /*11500*/  BRA `(.L_x_881) ;  /* 0xffffffe8006c7947 */ /* 0x000fea000383ffff */
.L_x_885:
[----:B0-----:R0:W4:Y:S02]  /*11510*/  SYNCS.PHASECHK.TRANS64.TRYWAIT P0, [R0+URZ+0x38820], R3 ;  /* 0x03882003000075a7 */ /* 0x001124000800017f */
[----:B----4-:R-:W-:Y:S05]  /*11520*/  @!P0 NANOSLEEP.SYNCS 0x989680 ;  /* 0x009896800000895d */ /* 0x010fea0003900000 */
[----:B------:R-:W4:Y:S02]  /*11530*/  @!P0 SYNCS.PHASECHK.TRANS64 P0, [R0+URZ+0x38820], R3 ;  /* 0x03882003000085a7 */ /* 0x000f24000800007f */
[----:B----4-:R-:W-:Y:S05]  /*11540*/  @!P0 BRA `(.L_x_885) ;  /* 0xfffffffc00f08947 */ /* 0x010fea000383ffff */
[----:B------:R-:W-:Y:S05]  /*11550*/  BRA `(.L_x_937) ;  /* 0xffffffec00547947 */ /* 0x000fea000383ffff */
.L_x_886:
[----:B---3--:R-:W3:Y:S01]  /*11560*/  S2R R2, SR_TID.X ;  /* 0x0000000000027919 */ /* 0x008ee20000002100 */
[----:B------:R-:W-:Y:S01]  /*11570*/  BSSY B0, `(.L_x_938) ;  /* 0x000000a000007945 */ /* 0x000fe20003800000 */
[----:B-1----:R-:W-:Y:S02]  /*11580*/  IMAD.MOV.U32 R12, RZ, RZ, RZ ;  /* 0x000000ffff0c7224 */ /* 0x002fe400078e00ff */
[----:B------:R-:W-:Y:S02]  /*11590*/  IMAD.MOV.U32 R11, RZ, RZ, 0x1f ;  /* 0x0000001fff0b7424 */ /* 0x000fe400078e00ff */
[----:B------:R-:W-:Y:S01]  /*115a0*/  IMAD.MOV.U32 R15, RZ, RZ, -0x1 ;  /* 0xffffffffff0f7424 */ /* 0x000fe200078e00ff */
[----:B---3--:R-:W-:-:S04]  /*115b0*/  SHF.R.U32.HI R2, RZ, 0x5, R2 ;  /* 0x00000005ff027819 */ /* 0x008fc80000011602 */
[----:B------:R-:W-:-:S04]  /*115c0*/  LOP3.LUT R2, R2, 0x3, RZ, 0xc0, !PT ;  /* 0x0000000302027812 */ /* 0x000fc800078ec0ff */
[----:B------:R-:W-:-:S07]  /*115d0*/  MOV R13, R2 ;  /* 0x00000002000d7202 */ /* 0x000fce0000000f00 */
[----:B0-2---:R-:W-:Y:S05]  /*115e0*/  WARPSYNC.COLLECTIVE R15, `(.L_x_939) ;  /* 0x000000000f087348 */ /* 0x005fea0003c00000 */
[----:B------:R1:W3:Y:S02]  /*115f0*/  SHFL.IDX P6, R14, R13, R12, R11 ;  /* 0x0000000c0d0e7389 */ /* 0x0002e400000c000b */
[----:B0123--:R-:W-:Y:S01]  /*11600*/  ENDCOLLECTIVE ;  /* 0x000000000000791b */ /* 0x00ffe20003800000 */
.L_x_939:
[----:B------:R-:W-:Y:S05]  /*11610*/  BSYNC B0 ;  /* 0x0000000000007941 */ /* 0x000fea0003800000 */
.L_x_938:
[----:B------:R-:W-:Y:S05]  /*11620*/  BRA `(.L_x_940) ;  /* 0xffffffec00387947 */ /* 0x000fea000383ffff */
.L_x_889:
[----:B------:R-:W-:Y:S01]  /*11630*/  BSSY B1, `(.L_x_941) ;  /* 0x0000006000017945 */ /* 0x000fe20003800000 */
[----:B------:R-:W-:-:S07]  /*11640*/  IMAD.MOV.U32 R15, RZ, RZ, -0x1 ;  /* 0xffffffffff0f7424 */ /* 0x000fce00078e00ff */
[----:B0123--:R-:W-:Y:S05]  /*11650*/  WARPSYNC.COLLECTIVE R15, `(.L_x_942) ;  /* 0x000000000f0c7348 */ /* 0x00ffea0003c00000 */
[----:B------:R-:W-:Y:S02]  /*11660*/  ELECT P6, UR62, PT ;  /* 0x00000000003e782f */ /* 0x000fe400038c0000 */
[----:B------:R-:W-:Y:S01]  /*11670*/  MOV R14, UR62 ;  /* 0x0000003e000e7c02 */ /* 0x000fe20008000f00 */
[----:B0123--:R-:W-:Y:S10]  /*11680*/  ENDCOLLECTIVE ;  /* 0x000000000000791b */ /* 0x00fff40003800000 */
.L_x_942:
[----:B------:R-:W-:Y:S05]  /*11690*/  BSYNC B1 ;  /* 0x0000000000017941 */ /* 0x000fea0003800000 */
.L_x_941:
[----:B------:R-:W-:Y:S05]  /*116a0*/  BRA `(.L_x_943) ;  /* 0xffffffec00307947 */ /* 0x000fea000383ffff */
.L_x_890:
[----:B0-----:R0:W2:Y:S02]  /*116b0*/  SYNCS.PHASECHK.TRANS64.TRYWAIT P0, [R6+URZ], R5 ;  /* 0x00000005060075a7 */ /* 0x0010a4000800017f */
[----:B--2---:R-:W-:Y:S05]  /*116c0*/  @!P0 NANOSLEEP.SYNCS 0x989680 ;  /* 0x009896800000895d */ /* 0x004fea0003900000 */
[----:B------:R-:W2:Y:S02]  /*116d0*/  @!P0 SYNCS.PHASECHK.TRANS64 P0, [R6+URZ], R5 ;  /* 0x00000005060085a7 */ /* 0x000ea4000800007f */
[----:B--2---:R-:W-:Y:S05]  /*116e0*/  @!P0 BRA `(.L_x_890) ;  /* 0xfffffffc00f08947 */ /* 0x004fea000383ffff */
[----:B------:R-:W-:Y:S05]  /*116f0*/  BRA `(.L_x_944) ;  /* 0xffffffec00587947 */ /* 0x000fea000383ffff */
.L_x_891:
[----:B--2---:R2:W3:Y:S02]  /*11700*/  SYNCS.PHASECHK.TRANS64.TRYWAIT P0, [R7+URZ], R2 ;  /* 0x00000002070075a7 */ /* 0x0044e4000800017f */
[----:B---3--:R-:W-:Y:S05]  /*11710*/  @!P0 NANOSLEEP.SYNCS 0x989680 ;  /* 0x009896800000895d */ /* 0x008fea0003900000 */
[----:B------:R-:W3:Y:S02]  /*11720*/  @!P0 SYNCS.PHASECHK.TRANS64 P0, [R7+URZ], R2 ;  /* 0x00000002070085a7 */ /* 0x000ee4000800007f */
[----:B---3--:R-:W-:Y:S05]  /*11730*/  @!P0 BRA `(.L_x_891) ;  /* 0xfffffffc00f08947 */ /* 0x008fea000383ffff */
[----:B------:R-:W-:Y:S05]  /*11740*/  BRA `(.L_x_945) ;  /* 0xffffffec00587947 */ /* 0x000fea000383ffff */
.L_x_892:
[----:B---3--:R3:W4:Y:S02]  /*11750*/  SYNCS.PHASECHK.TRANS64.TRYWAIT P0, [R4+URZ], R5 ;  /* 0x00000005040075a7 */ /* 0x008724000800017f */
[----:B----4-:R-:W-:Y:S05]  /*11760*/  @!P0 NANOSLEEP.SYNCS 0x989680 ;  /* 0x009896800000895d */ /* 0x010fea0003900000 */
[----:B------:R-:W4:Y:S02]  /*11770*/  @!P0 SYNCS.PHASECHK.TRANS64 P0, [R4+URZ], R5 ;  /* 0x00000005040085a7 */ /* 0x000f24000800007f */
[----:B----4-:R-:W-:Y:S05]  /*11780*/  @!P0 BRA `(.L_x_892) ;  /* 0xfffffffc00f08947 */ /* 0x010fea000383ffff */
[----:B------:R-:W-:Y:S05]  /*11790*/  BRA `(.L_x_946) ;  /* 0xffffffec004c7947 */ /* 0x000fea000383ffff */
.L_x_947:
        /* <DEDUP_REMOVED lines=14> */
.L_x_4553:


//--------------------- .text._ZN7cutlass13device_kernelIN5flash11enable_sm90INS1_16FlashAttnFwdSm90INS1_25CollectiveMainloopFwdSm90ILi2EN4cute5tupleIJNS5_1CILi1EEES8_S8_EEENS6_IJNS7_ILi64EEESA_SA_EEELi512ENS_10bfloat16_tEfNS_4arch4Sm90ELb0ELb0ELb0ELb1ELb0ELb1ELb1ELb0ELb0ELb0ELb0ELb0EEENS1_21CollectiveEpilogueFwdINS6_IJSA_NS7_ILi512EEESA_EEES9_SC_SE_Li256ELb1ELb0ELb0ELb0EEENS1_36VarlenDynamicPersistentTileSchedulerILi64ELi64ELi256ELi32ELb0ELb0ELb1ELb0ELb1ELb1EEEEEEEEEvNT_6ParamsE --------------------------
	.section	.text._ZN7cutlass13device_kernelIN5flash11enable_sm90INS1_16FlashAttnFwdSm90INS1_25CollectiveMainloopFwdSm90ILi2EN4cute5tupleIJNS5_1CILi1EEES8_S8_EEENS6_IJNS7_ILi64EEESA_SA_EEELi512ENS_10bfloat16_tEfNS_4arch4Sm90ELb0ELb0ELb0ELb1ELb0ELb1ELb1ELb0ELb0ELb0ELb0ELb0EEENS1_21CollectiveEpilogueFwdINS6_IJSA_NS7_ILi512EEESA_EEES9_SC_SE_Li256ELb1ELb0ELb0ELb0EEENS1_36VarlenDynamicPersistentTileSchedulerILi64ELi64ELi256ELi32ELb0ELb0ELb1ELb0ELb1ELb1EEEEEEEEEvNT_6ParamsE,"ax",@progbits
	.align	128
.text._ZN7cutlass13device_kernelIN5flash11enable_sm90INS1_16FlashAttnFwdSm90INS1_25CollectiveMainloopFwdSm90ILi2EN4cute5tupleIJNS5_1CILi1EEES8_S8_EEENS6_IJNS7_ILi64EEESA_SA_EEELi512ENS_10bfloat16_tEfNS_4arch4Sm90ELb0ELb0ELb0ELb1ELb0ELb1ELb1ELb0ELb0ELb0ELb0ELb0EEENS1_21CollectiveEpilogueFwdINS6_IJSA_NS7_ILi512EEESA_EEES9_SC_SE_Li256ELb1ELb0ELb0ELb0EEENS1_36VarlenDynamicPersistentTileSchedulerILi64ELi64ELi256ELi32ELb0ELb0ELb1ELb0ELb1ELb1EEEEEEEEEvNT_6ParamsE:
        .type           _ZN7cutlass13device_kernelIN5flash11enable_sm90INS1_16FlashAttnFwdSm90INS1_25CollectiveMainloopFwdSm90ILi2EN4cute5tupleIJNS5_1CILi1EEES8_S8_EEENS6_IJNS7_ILi64EEESA_SA_EEELi512ENS_10bfloat16_tEfNS_4arch4Sm90ELb0ELb0ELb0ELb1ELb0ELb1ELb1ELb0ELb0ELb0ELb0ELb0EEENS1_21CollectiveEpilogueFwdINS6_IJSA_NS7_ILi512EEESA_EEES9_SC_SE_Li256ELb1ELb0ELb0ELb0EEENS1_36VarlenDynamicPersistentTileSchedulerILi64ELi64ELi256ELi32ELb0ELb0ELb1ELb0ELb1ELb1EEEEEEEEEvNT_6ParamsE,@function
        .size           _ZN7cutlass13device_kernelIN5flash11enable_sm90INS1_16FlashAttnFwdSm90INS1_25CollectiveMainloopFwdSm90ILi2EN4cute5tupleIJNS5_1CILi1EEES8_S8_EEENS6_IJNS7_ILi64EEESA_SA_EEELi512ENS_10bfloat16_tEfNS_4arch4Sm90ELb0ELb0ELb0ELb1ELb0ELb1ELb1ELb0ELb0ELb0ELb0ELb0EEENS1_21CollectiveEpilogueFwdINS6_IJSA_NS7_ILi512EEESA_EEES9_SC_SE_Li256ELb1ELb0ELb0ELb0EEENS1_36VarlenDynamicPersistentTileSchedulerILi64ELi64ELi256ELi32ELb0ELb0ELb1ELb0ELb1ELb1EEEEEEEEEvNT_6ParamsE,(.L_x_4554 - _ZN7cutlass13device_kernelIN5flash11enable_sm90INS1_16FlashAttnFwdSm90INS1_25CollectiveMainloopFwdSm90ILi2EN4cute5tupleIJNS5_1CILi1EEES8_S8_EEENS6_IJNS7_ILi64EEESA_SA_EEELi512ENS_10bfloat16_tEfNS_4arch4Sm90ELb0ELb0ELb0ELb1ELb0ELb1ELb1ELb0ELb0ELb0ELb0ELb0EEENS1_21CollectiveEpilogueFwdINS6_IJSA_NS7_ILi512EEESA_EEES9_SC_SE_Li256ELb1ELb0ELb0ELb0EEENS1_36VarlenDynamicPersistentTileSchedulerILi64ELi64ELi256ELi32ELb0ELb0ELb1ELb0ELb1ELb1EEEEEEEEEvNT_6ParamsE)
        .other          _ZN7cutlass13device_kernelIN5flash11enable_sm90INS1_16FlashAttnFwdSm90INS1_25CollectiveMainloopFwdSm90ILi2EN4cute5tupleIJNS5_1CILi1EEES8_S8_EEENS6_IJNS7_ILi64EEESA_SA_EEELi512ENS_10bfloat16_tEfNS_4arch4Sm90ELb0ELb0ELb0ELb1ELb0ELb1ELb1ELb0ELb0ELb0ELb0ELb0EEENS1_21CollectiveEpilogueFwdINS6_IJSA_NS7_ILi512EEESA_EEES9_SC_SE_Li256ELb1ELb0ELb0ELb0EEENS1_36VarlenDynamicPersistentTileSchedulerILi64ELi64ELi256ELi32ELb0ELb0ELb1ELb0ELb1ELb1EEEEEEEEEvNT_6ParamsE,@"STO_CUDA_ENTRY STV_DEFAULT"
_ZN7cutlass13device_kernelIN5flash11enable_sm90INS1_16FlashAttnFwdSm90INS1_25CollectiveMainloopFwdSm90ILi2EN4cute5tupleIJNS5_1CILi1EEES8_S8_EEENS6_IJNS7_ILi64EEESA_SA_EEELi512ENS_10bfloat16_tEfNS_4arch4Sm90ELb0ELb0ELb0ELb1ELb0ELb1ELb1ELb0ELb0ELb0ELb0ELb0EEENS1_21CollectiveEpilogueFwdINS6_IJSA_NS7_ILi512EEESA_EEES9_SC_SE_Li256ELb1ELb0ELb0ELb0EEENS1_36VarlenDynamicPersistentTileSchedulerILi64ELi64ELi256ELi32ELb0ELb0ELb1ELb0ELb1ELb1EEEEEEEEEvNT_6ParamsE:
        /* <DEDUP_REMOVED lines=16> */
[----:B------:R-:W-:Y:S02]  /*0100*/  UIADD3 UR4, UP5, UR4, 0x670, URZ ;  /* 0x0000067004047890 */ /* 0x000fe4000ffbe03f */
[----:B------:R-:W-:Y:S02]  /*0110*/  UIADD3.X UR9, URZ, UR5, URZ, UP1, !UPT ;  /* 0x000000053f097290 */ /* 0x000fe40008ffe43f */
[----:B------:R-:W-:Y:S02]  /*0120*/  UIADD3.X UR11, URZ, UR5, URZ, UP2, !UPT ;  /* 0x000000053f0b7290 */ /* 0x000fe400097fe43f */
[----:B------:R-:W-:Y:S01]  /*0130*/  UIADD3.X UR13, URZ, UR5, URZ, UP3, !UPT ;  /* 0x000000053f0d7290 */ /* 0x000fe20009ffe43f */
[----:B------:R0:W-:Y:S01]  /*0140*/  UTMACCTL.PF [UR6] ;  /* 0x00000000060079b9 */ /* 0x0001e20008040000 */
[----:B------:R-:W-:-:S03]  /*0150*/  UIADD3.X UR15, URZ, UR5, URZ, UP4, !UPT ;  /* 0x000000053f0f7290 */ /* 0x000fc6000a7fe43f */
[----:B------:R0:W-:Y:S01]  /*0160*/  UTMACCTL.PF [UR8] ;  /* 0x00000000080079b9 */ /* 0x0001e20008040000 */
[----:B------:R-:W-:Y:S01]  /*0170*/  UIADD3.X UR5, URZ, UR5, URZ, UP5, !UPT ;  /* 0x000000053f057290 */ /* 0x000fe2000affe43f */
[----:B------:R0:W-:Y:S02]  /*0180*/  UTMACCTL.PF [UR10] ;  /* 0x000000000a0079b9 */ /* 0x0001e40008040000 */
[----:B------:R0:W-:Y:S02]  /*0190*/  UTMACCTL.PF [UR12] ;  /* 0x000000000c0079b9 */ /* 0x0001e40008040000 */
[----:B------:R0:W-:Y:S04]  /*01a0*/  UTMACCTL.PF [UR14] ;  /* 0x000000000e0079b9 */ /* 0x0001e80008040000 */
[----:B------:R0:W-:Y:S02]  /*01b0*/  UTMACCTL.PF [UR4] ;  /* 0x00000000040079b9 */ /* 0x0001e40008040000 */
[----:B0-----:R-:W-:Y:S01]  /*01c0*/  NOP ;  /* 0x0000000000007918 */ /* 0x001fe20000000000 */
.L_x_949:
[----:B------:R-:W-:Y:S05]  /*01d0*/  BSYNC B0 ;  /* 0x0000000000007941 */ /* 0x000fea0003800000 */
.L_x_948:
        /* <DEDUP_REMOVED lines=14> */
[----:B-1----:R0:W-:Y:S01]  /*02c0*/  STL [R1+0x4], R3 ;  /* 0x0000040301007387 */ /* 0x0021e20000100800 */
        /* <DEDUP_REMOVED lines=24> */
.L_x_950:
        /* <DEDUP_REMOVED lines=22> */
.L_x_951:
        /* <DEDUP_REMOVED lines=18> */
.L_x_952:
        /* <DEDUP_REMOVED lines=22> */
.L_x_953:
        /* <DEDUP_REMOVED lines=22> */
.L_x_954:
        /* <DEDUP_REMOVED lines=9> */
.L_x_957:
        /* <DEDUP_REMOVED lines=41> */
[----:B------:R-:W-:-:S04]  /*0cb0*/  SHF.R.S32.HI R8, RZ, 0x1f, R5 ;  /* 0x0000001fff087819 */ /* 0x000fc80000011405 */
[----:B------:R-:W-:Y:S02]  /*0cc0*/  LEA.HI R8, R8, R7, RZ, 0x3 ;  /* 0x0000000708087211 */ /* 0x000fe400078f18ff */
[----:B------:R-:W-:Y:S02]  /*0cd0*/  LEA.HI R3, R3, R6, RZ, 0x5 ;  /* 0x0000000603037211 */ /* 0x000fe400078f28ff */
[----:B------:R-:W-:Y:S02]  /*0ce0*/  LOP3.LUT R8, R8, 0xfffffff8, RZ, 0xc0, !PT ;  /* 0xfffffff808087812 */ /* 0x000fe400078ec0ff */
[----:B------:R-:W-:Y:S02]  /*0cf0*/  LEA.HI R14, R14, R189, RZ, 0x2 ;  /* 0x000000bd0e0e7211 */ /* 0x000fe400078f10ff */
[----:B------:R-:W-:Y:S01]  /*0d00*/  LOP3.LUT R11, R9, 0xfffffff8, RZ, 0xc0, !PT ;  /* 0xfffffff8090b7812 */ /* 0x000fe200078ec0ff */
[----:B------:R-:W-:Y:S01]  /*0d10*/  IMAD.IADD R8, R7, 0x1, -R8 ;  /* 0x0000000107087824 */ /* 0x000fe200078e0a08 */
[----:B------:R-:W-:-:S02]  /*0d20*/  LOP3.LUT R5, R5, 0x7ffffffc, RZ, 0xc0, !PT ;  /* 0x7ffffffc05057812 */ /* 0x000fc400078ec0ff */
[----:B------:R-:W-:Y:S02]  /*0d30*/  SHF.R.S32.HI R3, RZ, 0x5, R3 ;  /* 0x00000005ff037819 */ /* 0x000fe40000011403 */
[----:B------:R-:W-:Y:S02]  /*0d40*/  SHF.R.S32.HI R217, RZ, 0x7, R4 ;  /* 0x00000007ffd97819 */ /* 0x000fe40000011404 */
[----:B------:R-:W-:Y:S01]  /*0d50*/  LOP3.LUT R14, R14, 0x3ffffc, RZ, 0xc0, !PT ;  /* 0x003ffffc0e0e7812 */ /* 0x000fe200078ec0ff */
[----:B------:R-:W-:Y:S02]  /*0d60*/  IMAD.IADD R11, R10, 0x1, -R11 ;  /* 0x000000010a0b7824 */ /* 0x000fe400078e0a0b */
[----:B------:R-:W-:Y:S01]  /*0d70*/  IMAD.IADD R5, R6, 0x1, -R5 ;  /* 0x0000000106057824 */ /* 0x000fe200078e0a05 */
[CC--:B------:R-:W-:Y:S01]  /*0d80*/  LEA.HI R6, R0.reuse, R229.reuse, RZ, 0x2 ;  /* 0x000000e500067211 */ /* 0x0c0fe200078f10ff */
[----:B------:R-:W-:Y:S01]  /*0d90*/  IMAD R188, R3, 0x10, R8 ;  /* 0x0000001003bc7824 */ /* 0x000fe200078e0208 */
[----:B------:R-:W-:Y:S01]  /*0da0*/  LEA.HI R3, R0, R229, RZ, 0x3 ;  /* 0x000000e500037211 */ /* 0x000fe200078f18ff */
[----:B------:R-:W-:-:S02]  /*0db0*/  IMAD R15, R217, 0x100, R10 ;  /* 0x00000100d90f7824 */ /* 0x000fc400078e020a */
[----:B------:R-:W-:Y:S02]  /*0dc0*/  IMAD.IADD R14, R189, 0x1, -R14 ;  /* 0x00000001bd0e7824 */ /* 0x000fe400078e0a0e */
[----:B------:R-:W-:Y:S02]  /*0dd0*/  IMAD.IADD R13, R12, 0x1, -R13 ;  /* 0x000000010c0d7824 */ /* 0x000fe400078e0a0d */
[----:B------:R-:W-:Y:S01]  /*0de0*/  IMAD.SHL.U32 R10, R11, 0x40, RZ ;  /* 0x000000400b0a7824 */ /* 0x000fe200078e00ff */
[----:B------:R-:W-:Y:S01]  /*0df0*/  LOP3.LUT R0, R3, 0x1ffffff8, RZ, 0xc0, !PT ;  /* 0x1ffffff803007812 */ /* 0x000fe200078ec0ff */
[----:B------:R-:W-:Y:S01]  /*0e00*/  IMAD R14, R14, 0x10, R15 ;  /* 0x000000100e0e7824 */ /* 0x000fe200078e020f */
[----:B------:R-:W-:Y:S01]  /*0e10*/  SHF.R.S32.HI R19, RZ, 0x2, R6 ;  /* 0x00000002ff137819 */ /* 0x000fe20000011406 */
[----:B------:R-:W-:Y:S01]  /*0e20*/  IMAD.SHL.U32 R13, R13, 0x8, RZ ;  /* 0x000000080d0d7824 */ /* 0x000fe200078e00ff */
[----:B------:R-:W-:Y:S01]  /*0e30*/  LOP3.LUT R10, R10, 0x1c0, RZ, 0xc0, !PT ;  /* 0x000001c00a0a7812 */ /* 0x000fe200078ec0ff */
[----:B------:R-:W-:-:S02]  /*0e40*/  IMAD.SHL.U32 R9, R9, 0x40, RZ ;  /* 0x0000004009097824 */ /* 0x000fc400078e00ff */
[----:B------:R-:W-:Y:S01]  /*0e50*/  IMAD.IADD R0, R229, 0x1, -R0 ;  /* 0x00000001e5007824 */ /* 0x000fe200078e0a00 */
[----:B------:R-:W-:Y:S01]  /*0e60*/  LEA R228, R14, R13, 0x6 ;  /* 0x0000000d0ee47211 */ /* 0x000fe200078e30ff */
[----:B------:R-:W-:Y:S01]  /*0e70*/  VIADD R231, R19, 0x20 ;  /* 0x0000002013e77836 */ /* 0x000fe20000000000 */
[----:B------:R-:W-:Y:S02]  /*0e80*/  LOP3.LUT R13, R10, 0x8, R13, 0xf8, !PT ;  /* 0x000000080a0d7812 */ /* 0x000fe400078ef80d */
[----:B------:R-:W-:Y:S01]  /*0e90*/  SHF.R.U32.HI R12, RZ, 0x3, R10 ;  /* 0x00000003ff0c7819 */ /* 0x000fe2000001160a */
[----:B------:R-:W-:Y:S01]  /*0ea0*/  IMAD.SHL.U32 R187, R0, 0x8, RZ ;  /* 0x0000000800bb7824 */ /* 0x000fe200078e00ff */
[----:B------:R-:W-:Y:S02]  /*0eb0*/  LOP3.LUT R10, R9, 0x7ffffe00, RZ, 0xc0, !PT ;  /* 0x7ffffe00090a7812 */ /* 0x000fe400078ec0ff */
[----:B------:R-:W-:Y:S02]  /*0ec0*/  LOP3.LUT R8, R6, 0xfffffffc, RZ, 0xc0, !PT ;  /* 0xfffffffc06087812 */ /* 0x000fe400078ec0ff */
[----:B------:R-:W-:Y:S01]  /*0ed0*/  SHF.R.S32.HI R0, RZ, 0x1f, R231 ;  /* 0x0000001fff007819 */ /* 0x000fe200000114e7 */
[----:B------:R-:W-:Y:S01]  /*0ee0*/  IMAD R10, R189, 0x400, R10 ;  /* 0x00000400bd0a7824 */ /* 0x000fe200078e020a */
[----:B------:R-:W-:Y:S01]  /*0ef0*/  LOP3.LUT R13, R13, R12, RZ, 0x3c, !PT ;  /* 0x0000000c0d0d7212 */ /* 0x000fe200078e3cff */
[----:B------:R-:W-:Y:S01]  /*0f00*/  IMAD.IADD R215, R229, 0x1, -R8 ;  /* 0x00000001e5d77824 */ /* 0x000fe200078e0a08 */
[----:B------:R-:W-:Y:S01]  /*0f10*/  LEA.HI R0, R0, R231, RZ, 0x3 ;  /* 0x000000e700007211 */ /* 0x000fe200078f18ff */
[----:B------:R-:W-:Y:S01]  /*0f20*/  IMAD.SHL.U32 R219, R231, 0x40, RZ ;  /* 0x00000040e7db7824 */ /* 0x000fe200078e00ff */
[----:B------:R-:W-:Y:S01]  /*0f30*/  R2P PR, R11, 0x6 ;  /* 0x000000060b007804 */ /* 0x000fe20000000000 */
[----:B------:R-:W-:Y:S01]  /*0f40*/  IMAD.IADD R13, R10, 0x1, R13 ;  /* 0x000000010a0d7824 */ /* 0x000fe200078e020d */
[----:B------:R-:W-:Y:S01]  /*0f50*/  LEA.HI R4, R4, R217, RZ, 0x1 ;  /* 0x000000d904047211 */ /* 0x000fe200078f08ff */
[----:B------:R-:W-:Y:S01]  /*0f60*/  IMAD.SHL.U32 R0, R0, 0x40, RZ ;  /* 0x0000004000007824 */ /* 0x000fe200078e00ff */
[----:B------:R-:W-:Y:S01]  /*0f70*/  LOP3.LUT R219, R219, 0x1c0, RZ, 0xc0, !PT ;  /* 0x000001c0dbdb7812 */ /* 0x000fe200078ec0ff */
[----:B------:R-:W-:Y:S01]  /*0f80*/  IMAD R194, R13, 0x2, R2 ;  /* 0x000000020dc27824 */ /* 0x000fe200078e0202 */
[----:B------:R-:W-:Y:S01]  /*0f90*/  SHF.R.S32.HI R6, RZ, 0x1f, R6 ;  /* 0x0000001fff067819 */ /* 0x000fe20000011406 */
[----:B------:R-:W-:Y:S01]  /*0fa0*/  IMAD.MOV.U32 R196, RZ, RZ, 0x40 ;  /* 0x00000040ffc47424 */ /* 0x000fe200078e00ff */
[----:B------:R-:W-:Y:S01]  /*0fb0*/  SHF.R.S32.HI R192, RZ, 0x3, R3 ;  /* 0x00000003ffc07819 */ /* 0x000fe20000011403 */
[----:B------:R-:W-:Y:S01]  /*0fc0*/  VIADD R208, R194, 0x36400 ;  /* 0x00036400c2d07836 */ /* 0x000fe20000000000 */
[----:B------:R-:W-:-:S02]  /*0fd0*/  LOP3.LUT R4, R4, 0xfffffe, RZ, 0xc0, !PT ;  /* 0x00fffffe04047812 */ /* 0x000fc400078ec0ff */
[----:B------:R-:W-:Y:S02]  /*0fe0*/  SHF.R.U32.HI R230, RZ, 0x3, R219 ;  /* 0x00000003ffe67819 */ /* 0x000fe400000116db */
[----:B------:R-:W-:Y:S02]  /*0ff0*/  LOP3.LUT R220, R0, 0xfffffe00, RZ, 0xc0, !PT ;  /* 0xfffffe0000dc7812 */ /* 0x000fe400078ec0ff */
[----:B------:R-:W-:Y:S01]  /*1000*/  LEA.HI R6, R6, R19, RZ, 0x3 ;  /* 0x0000001306067211 */ /* 0x000fe200078f18ff */
[----:B------:R-:W-:Y:S01]  /*1010*/  VIADD R195, R194, 0x36420 ;  /* 0x00036420c2c37836 */ /* 0x000fe20000000000 */
[----:B------:R-:W-:Y:S01]  /*1020*/  SEL R196, R196, 0xffffffc0, !P2 ;  /* 0xffffffc0c4c47807 */ /* 0x000fe20005000000 */
[----:B------:R-:W-:Y:S01]  /*1030*/  IMAD.IADD R4, R217, 0x1, -R4 ;  /* 0x00000001d9047824 */ /* 0x000fe200078e0a04 */
[----:B------:R-:W-:Y:S01]  /*1040*/  LOP3.LUT R6, R6, 0xfffffff8, RZ, 0xc0, !PT ;  /* 0xfffffff806067812 */ /* 0x000fe200078ec0ff */
[C---:B------:R-:W-:Y:S01]  /*1050*/  @P1 VIADD R195, R208.reuse, 0xffffffe0 ;  /* 0xffffffe0d0c31836 */ /* 0x040fe20000000000 */
[----:B------:R-:W-:Y:S01]  /*1060*/  CS2R R22, SRZ ;  /* 0x0000000000167805 */ /* 0x000fe2000001ff00 */
[----:B------:R-:W-:Y:S01]  /*1070*/  IMAD.IADD R208, R208, 0x1, R196 ;  /* 0x00000001d0d07824 */ /* 0x000fe200078e02c4 */
[----:B------:R-:W-:Y:S01]  /*1080*/  IADD3 R186, R19, -R6, RZ ;  /* 0x8000000613ba7210 */ /* 0x000fe20007ffe0ff */
[----:B------:R-:W-:-:S02]  /*1090*/  IMAD.MOV.U32 R184, RZ, RZ, RZ ;  /* 0x000000ffffb87224 */ /* 0x000fc400078e00ff */
[----:B------:R-:W-:Y:S02]  /*10a0*/  IMAD.MOV.U32 R18, RZ, RZ, RZ ;  /* 0x000000ffff127224 */ /* 0x000fe400078e00ff */
[----:B------:R-:W-:Y:S02]  /*10b0*/  IMAD.MOV.U32 R213, RZ, RZ, RZ ;  /* 0x000000ffffd57224 */ /* 0x000fe400078e00ff */
[----:B------:R-:W-:Y:S02]  /*10c0*/  IMAD.SHL.U32 R191, R4, 0x100, RZ ;  /* 0x0000010004bf7824 */ /* 0x000fe400078e00ff */
[----:B------:R-:W-:Y:S02]  /*10d0*/  IMAD.SHL.U32 R190, R5, 0x2, RZ ;  /* 0x0000000205be7824 */ /* 0x000fe400078e00ff */
[----:B------:R-:W-:Y:S01]  /*10e0*/  IMAD.IADD R196, R196, 0x1, R195 ;  /* 0x00000001c4c47824 */ /* 0x000fe200078e02c3 */
[----:B--2---:R-:W-:Y:S01]  /*10f0*/  LOP3.LUT R185, R16, 0x1, RZ, 0xfc, !PT ;  /* 0x0000000110b97812 */ /* 0x004fe200078efcff */
[----:B------:R-:W-:-:S05]  /*1100*/  IMAD.SHL.U32 R16, R215, 0x8, RZ ;  /* 0x00000008d7107824 */ /* 0x000fca00078e00ff */
[----:B------:R-:W-:-:S04]  /*1110*/  LOP3.LUT R3, R219, 0x38, R16, 0xf8, !PT ;  /* 0x00000038db037812 */ /* 0x000fc800078ef810 */
[----:B------:R-:W-:-:S05]  /*1120*/  LOP3.LUT R3, R220, R3, R230, 0xf6, !PT ;  /* 0x00000003dc037212 */ /* 0x000fca00078ef6e6 */
[----:B------:R-:W-:-:S07]  /*1130*/  IMAD R218, R3, 0x2, R2 ;  /* 0x0000000203da7824 */ /* 0x000fce00078e0202 */
.L_x_1075:
        /* <DEDUP_REMOVED lines=39> */
[----:B------:R-:W-:Y:S01]  /*13b0*/  IMAD.MOV.U32 R214, RZ, RZ, R25 ;  /* 0x000000ffffd67224 */ /* 0x000fe200078e0019 */
[----:B------:R-:W-:Y:S01]  /*13c0*/  MOV R209, R26 ;  /* 0x0000001a00d17202 */ /* 0x000fe20000000f00 */
        /* <DEDUP_REMOVED lines=10> */
[----:B--2---:R-:W-:-:S07]  /*1470*/  IMAD.IADD R30, R7, 0x1, -R30 ;  /* 0x00000001071e7824 */ /* 0x004fce00078e0a1e */
.L_x_959:
[----:B------:R-:W-:Y:S02]  /*1480*/  IMAD.U32 R24, RZ, RZ, UR5 ;  /* 0x00000005ff187e24 */ /* 0x000fe4000f8e00ff */
[----:B------:R-:W-:Y:S01]  /*1490*/  IMAD.U32 R28, RZ, RZ, UR4 ;  /* 0x00000004ff1c7e24 */ /* 0x000fe2000f8e00ff */
[----:B------:R-:W-:Y:S06]  /*14a0*/  @!P2 BRA `(.L_x_960) ;  /* 0x000000000010a947 */ /* 0x000fec0003800000 */
[----:B------:R-:W-:-:S04]  /*14b0*/  IADD3 R4, P0, R210, UR8, RZ ;  /* 0x00000008d2047c10 */ /* 0x000fc8000ff1e0ff */
[----:B------:R-:W-:-:S05]  /*14c0*/  IADD3.X R5, R211, UR9, RZ, P0, !PT ;  /* 0x00000009d3057c10 */ /* 0x000fca00087fe4ff */
[----:B------:R0:W5:Y:S01]  /*14d0*/  LDG.E R28, desc[UR54][R4.64] ;  /* 0x00000036041c7981 */ /* 0x000162000c1e1900 */
[----:B------:R-:W-:Y:S05]  /*14e0*/  BRA `(.L_x_961) ;  /* 0x0000000000107947 */ /* 0x000fea0003800000 */
.L_x_960:
[----:B------:R-:W-:Y:S05]  /*14f0*/  @!P0 BRA `(.L_x_961) ;  /* 0x00000000000c8947 */ /* 0x000fea0003800000 */
[----:B------:R-:W2:Y:S04]  /*1500*/  LDG.E R5, desc[UR54][R8.64] ;  /* 0x0000003608057981 */ /* 0x000ea8000c1e1900 */
[----:B------:R-:W2:Y:S02]  /*1510*/  LDG.E R28, desc[UR54][R8.64+0x4] ;  /* 0x00000436081c7981 */ /* 0x000ea4000c1e1900 */
[----:B--2---:R-:W-:-:S07]  /*1520*/  IMAD.IADD R28, R28, 0x1, -R5 ;  /* 0x000000011c1c7824 */ /* 0x004fce00078e0a05 */
.L_x_961:
        /* <DEDUP_REMOVED lines=29> */
[----:B------:R-:W-:-:S05]  /*1700*/  @P0 VIADD R0, R0, 0x3f ;  /* 0x0000003f00000836 */ /* 0x000fca0000000000 */
        /* <DEDUP_REMOVED lines=14> */
[----:B------:R-:W-:Y:S01]  /*17f0*/  MOV R5, UR5 ;  /* 0x0000000500057c02 */ /* 0x000fe20008000f00 */
[----:B------:R-:W-:Y:S01]  /*1800*/  ULDC.64 UR4, c[0x4][0x90] ;  /* 0x0100240000047ab9 */ /* 0x000fe20000000a00 */
        /* <DEDUP_REMOVED lines=8> */
[----:B-1---5:R-:W-:Y:S05]  /*1890*/  CALL.ABS.NOINC R14 ;  /* 0x000000000e007343 */ /* 0x022fea0003c00000 */
.L_x_964:
[----:B------:R-:W-:Y:S05]  /*18a0*/  BSYNC B6 ;  /* 0x0000000000067941 */ /* 0x000fea0003800000 */
.L_x_963:
        /* <DEDUP_REMOVED lines=20> */
.L_x_966:
[----:B------:R-:W-:Y:S05]  /*19f0*/  BSYNC B6 ;  /* 0x0000000000067941 */ /* 0x000fea0003800000 */
.L_x_965:
        /* <DEDUP_REMOVED lines=32> */
[----:B------:R-:W-:Y:S02]  /*1c00*/  P2R R76, PR, RZ, 0x4 ;  /* 0x00000004ff4c7803 */ /* 0x000fe40000000000 */
[----:B0-----:R-:W-:-:S05]  /*1c10*/  SHF.L.U32 R60, R32, 0x6, RZ ;  /* 0x00000006203c7819 */ /* 0x001fca00000006ff */
        /* <DEDUP_REMOVED lines=46> */
[----:B------:R-:W-:-:S04]  /*1f00*/  IMAD.WIDE.U32 R8, R19, R56, R16 ;  /* 0x0000003813087225 */ /* 0x000fc800078e0010 */
[----:B------:R-:W-:Y:S02]  /*1f10*/  IMAD.IADD R5, R5, 0x1, R15 ;  /* 0x0000000105057824 */ /* 0x000fe400078e020f */
[----:B------:R-:W-:Y:S02]  /*1f20*/  IMAD.IADD R13, R16, 0x1, R13 ;  /* 0x00000001100d7824 */ /* 0x000fe400078e020d */
[----:B------:R-:W-:Y:S01]  /*1f30*/  IMAD.IADD R9, R15, 0x1, R9 ;  /* 0x000000010f097824 */ /* 0x000fe200078e0209 */
[----:B-----5:R-:W-:Y:S01]  /*1f40*/  SHF.R.S32.HI R15, RZ, 0x1f, R27 ;  /* 0x0000001fff0f7819 */ /* 0x020fe2000001141b */
[----:B------:R-:W-:Y:S01]  /*1f50*/  IMAD.WIDE.U32 R36, R27, R56, R4 ;  /* 0x000000381b247225 */ /* 0x000fe200078e0004 */
[--C-:B------:R-:W-:Y:S02]  /*1f60*/  LOP3.LUT R4, R61, 0x18, R16.reuse, 0xf8, !PT ;  /* 0x000000183d047812 */ /* 0x100fe400078ef810 */
[----:B------:R-:W-:Y:S01]  /*1f70*/  SHF.R.S32.HI R52, RZ, 0x1f, R13 ;  /* 0x0000001fff347819 */ /* 0x000fe2000001140d */
[----:B------:R-:W-:Y:S01]  /*1f80*/  IMAD R6, R3, R32, RZ ;  /* 0x0000002003067224 */ /* 0x000fe200078e02ff */
[----:B------:R-:W-:Y:S01]  /*1f90*/  LOP3.LUT R4, R4, R65, RZ, 0x3c, !PT ;  /* 0x0000004104047212 */ /* 0x000fe200078e3cff */
[----:B------:R-:W-:Y:S01]  /*1fa0*/  IMAD R14, R15, R56, RZ ;  /* 0x000000380f0e7224 */ /* 0x000fe200078e02ff */
[----:B------:R-:W-:Y:S01]  /*1fb0*/  LEA.HI R52, R52, R13, RZ, 0x3 ;  /* 0x0000000d34347211 */ /* 0x000fe200078f18ff */
[----:B------:R-:W-:-:S03]  /*1fc0*/  IMAD.WIDE.U32 R10, R19, R32, R16 ;  /* 0x00000020130a7225 */ /* 0x000fc600078e0010 */
[----:B------:R-:W-:Y:S01]  /*1fd0*/  LOP3.LUT R73, R52, 0xfffffff8, RZ, 0xc0, !PT ;  /* 0xfffffff834497812 */ /* 0x000fe200078ec0ff */
[C---:B------:R-:W-:Y:S02]  /*1fe0*/  IMAD R21, R19.reuse, R33, R6 ;  /* 0x0000002113157224 */ /* 0x040fe400078e0206 */
[----:B------:R-:W-:Y:S01]  /*1ff0*/  IMAD.WIDE.U32 R6, R19, R32, R42 ;  /* 0x0000002013067225 */ /* 0x000fe200078e002a */
[----:B------:R-:W-:-:S03]  /*2000*/  SHF.R.S32.HI R77, RZ, 0x1f, R73 ;  /* 0x0000001fff4d7819 */ /* 0x000fc60000011449 */
[----:B------:R-:W-:Y:S01]  /*2010*/  IMAD R13, R27, R57, R14 ;  /* 0x000000391b0d7224 */ /* 0x000fe200078e020e */
[----:B------:R-:W-:Y:S01]  /*2020*/  SHF.L.U64.HI R57, R32, 0x6, R33 ;  /* 0x0000000620397819 */ /* 0x000fe20000010221 */
[----:B------:R-:W-:Y:S01]  /*2030*/  IMAD R69, R189, 0x200, R4 ;  /* 0x00000200bd457824 */ /* 0x000fe200078e0204 */
[----:B------:R-:W-:Y:S01]  /*2040*/  LOP3.LUT R4, R61, 0x38, R52, 0xf8, !PT ;  /* 0x000000383d047812 */ /* 0x000fe200078ef834 */
[----:B------:R-:W-:Y:S02]  /*2050*/  IMAD.IADD R11, R21, 0x1, R11 ;  /* 0x00000001150b7824 */ /* 0x000fe400078e020b */
[----:B------:R-:W-:Y:S01]  /*2060*/  IMAD R14, R15, R32, RZ ;  /* 0x000000200f0e7224 */ /* 0x000fe200078e02ff */
[----:B------:R-:W-:Y:S01]  /*2070*/  LOP3.LUT R4, R4, R65, RZ, 0x3c, !PT ;  /* 0x0000004104047212 */ /* 0x000fe200078e3cff */
[----:B------:R-:W-:Y:S02]  /*2080*/  IMAD.IADD R7, R7, 0x1, R21 ;  /* 0x0000000107077824 */ /* 0x000fe400078e0215 */
[----:B------:R-:W-:-:S02]  /*2090*/  IMAD R75, R27, R33, R14 ;  /* 0x000000211b4b7224 */ /* 0x000fc400078e020e */
[----:B------:R-:W-:-:S04]  /*20a0*/  IMAD.WIDE.U32 R28, R27, R32, R10 ;  /* 0x000000201b1c7225 */ /* 0x000fc800078e000a */
[----:B------:R-:W-:-:S04]  /*20b0*/  IMAD.WIDE.U32 R38, R27, R56, R8 ;  /* 0x000000381b267225 */ /* 0x000fc800078e0008 */
[----:B------:R-:W-:-:S04]  /*20c0*/  IMAD.WIDE.U32 R20, R27, R32, R6 ;  /* 0x000000201b147225 */ /* 0x000fc800078e0006 */
[----:B------:R-:W-:Y:S02]  /*20d0*/  IMAD.IADD R71, R75, 0x1, R29 ;  /* 0x000000014b477824 */ /* 0x000fe400078e021d */
[----:B------:R-:W-:Y:S02]  /*20e0*/  IMAD.SHL.U32 R54, R54, 0x40, RZ ;  /* 0x0000004036367824 */ /* 0x000fe400078e00ff */
[----:B------:R-:W-:Y:S02]  /*20f0*/  IMAD.SHL.U32 R56, R56, 0x40, RZ ;  /* 0x0000004038387824 */ /* 0x000fe400078e00ff */
[----:B------:R-:W-:Y:S02]  /*2100*/  IMAD.SHL.U32 R67, R67, 0x2, RZ ;  /* 0x0000000243437824 */ /* 0x000fe400078e00ff */
[----:B------:R-:W-:Y:S02]  /*2110*/  IMAD.X R49, R12, 0x1, R3, P2 ;  /* 0x000000010c317824 */ /* 0x000fe400010e0603 */
[----:B------:R-:W-:-:S02]  /*2120*/  IMAD.IADD R66, R13, 0x1, R39 ;  /* 0x000000010d427824 */ /* 0x000fc400078e0227 */
[----:B------:R-:W-:Y:S02]  /*2130*/  IMAD.IADD R68, R37, 0x1, R13 ;  /* 0x0000000125447824 */ /* 0x000fe400078e020d */
[----:B------:R-:W-:Y:S02]  /*2140*/  IMAD.IADD R75, R21, 0x1, R75 ;  /* 0x00000001154b7824 */ /* 0x000fe400078e024b */
[----:B------:R-:W-:Y:S02]  /*2150*/  IMAD R70, R189, 0x200, R4 ;  /* 0x00000200bd467824 */ /* 0x000fe400078e0204 */
[----:B-1-34-:R-:W-:-:S07]  /*2160*/  IMAD.IADD R79, R41, 0x1, R79 ;  /* 0x00000001294f7824 */ /* 0x01afce00078e024f */
.L_x_996:
[----:B------:R-:W-:Y:S01]  /*2170*/  VIADD R51, R51, 0xffffffff ;  /* 0xffffffff33337836 */ /* 0x000fe20000000000 */
[----:B------:R-:W-:Y:S01]  /*2180*/  ISETP.GE.AND P3, PT, R63, 0x1, PT ;  /* 0x000000013f00780c */ /* 0x000fe20003f66270 */
[----:B--2---:R-:W-:Y:S01]  /*2190*/  IMAD.SHL.U32 R32, R22, 0x1000, RZ ;  /* 0x0000100016207824 */ /* 0x004fe200078e00ff */
[----:B------:R-:W-:Y:S05]  /*21a0*/  YIELD ;  /* 0x0000000000007946 */ /* 0x000fea0003800000 */
[----:B------:R-:W-:Y:S01]  /*21b0*/  SHF.R.S32.HI R59, RZ, 0x1f, R51 ;  /* 0x0000001fff3b7819 */ /* 0x000fe20000011433 */
[-C--:B------:R-:W-:Y:S01]  /*21c0*/  IMAD R5, R53, R51.reuse, RZ ;  /* 0x0000003335057224 */ /* 0x080fe200078e02ff */
[----:B------:R-:W-:Y:S01]  /*21d0*/  BSSY B0, `(.L_x_967) ;  /* 0x000018c000007945 */ /* 0x000fe20003800000 */
[----:B---3--:R-:W-:-:S04]  /*21e0*/  IMAD.WIDE.U32 R14, R54, R51, RZ ;  /* 0x00000033360e7225 */ /* 0x008fc800078e00ff */
[----:B------:R-:W-:Y:S01]  /*21f0*/  IMAD R5, R59, R54, R5 ;  /* 0x000000363b057224 */ /* 0x000fe200078e0205 */
[----:B-1----:R-:W-:-:S03]  /*2200*/  IADD3 R4, P2, R26, R14, RZ ;  /* 0x0000000e1a047210 */ /* 0x002fc60007f5e0ff */
[----:B------:R-:W-:Y:S01]  /*2210*/  IMAD.IADD R81, R15, 0x1, R5 ;  /* 0x000000010f517824 */ /* 0x000fe200078e0205 */
[----:B------:R-:W-:Y:S02]  /*2220*/  IADD3 R5, R69, R32, RZ ;  /* 0x0000002045057210 */ /* 0x000fe40007ffe0ff */
[----:B------:R-:W-:Y:S01]  /*2230*/  LEA R12, P4, R4, R46, 0x1 ;  /* 0x0000002e040c7211 */ /* 0x000fe200078808ff */
        /* <DEDUP_REMOVED lines=43> */
.L_x_971:
[----:B------:R-:W-:Y:S05]  /*24f0*/  BSYNC B1 ;  /* 0x0000000000017941 */ /* 0x000fea0003800000 */
.L_x_970:
[----:B------:R-:W-:Y:S01]  /*2500*/  ISETP.NE.AND P3, PT, R185, 0x3, PT ;  /* 0x00000003b900780c */ /* 0x000fe20003f65270 */
[----:B-----5:R-:W-:Y:S02]  /*2510*/  IMAD.MOV.U32 R4, RZ, RZ, R8 ;  /* 0x000000ffff047224 */ /* 0x020fe400078e0008 */
[----:B------:R-:W-:Y:S02]  /*2520*/  IMAD.MOV.U32 R5, RZ, RZ, R9 ;  /* 0x000000ffff057224 */ /* 0x000fe400078e0009 */
[----:B0-----:R-:W-:Y:S01]  /*2530*/  IMAD.MOV.U32 R6, RZ, RZ, R34 ;  /* 0x000000ffff067224 */ /* 0x001fe200078e0022 */
        /* <DEDUP_REMOVED lines=12> */
[----:B------:R-:W-:Y:S01]  /*2600*/  PRMT R82, R7, 0x7610, R82 ;  /* 0x0000761007527816 */ /* 0x000fe20000000052 */
[----:B------:R-:W-:Y:S06]  /*2610*/  @!P3 BRA `(.L_x_972) ;  /* 0x000000000004b947 */ /* 0x000fec0003800000 */
[----:B------:R-:W-:Y:S01]  /*2620*/  BPT.TRAP 0x1 ;  /* 0x000000040000795c */ /* 0x000fe20000300000 */
.L_x_972:
[----:B------:R-:W-:Y:S01]  /*2630*/  IMAD R72, R22, 0x8, R2 ;  /* 0x0000000816487824 */ /* 0x000fe200078e0202 */
[----:B------:R-:W-:Y:S01]  /*2640*/  SHF.L.U32 R59, R184, 0x1f, RZ ;  /* 0x0000001fb83b7819 */ /* 0x000fe200000006ff */
[----:B------:R-:W-:Y:S03]  /*2650*/  BSSY B1, `(.L_x_973) ;  /* 0x0000003000017945 */ /* 0x000fe60003800000 */
[----:B------:R-:W0:Y:S02]  /*2660*/  SYNCS.PHASECHK.TRANS64.TRYWAIT P5, [R72+URZ+0x38890], R59 ;  /* 0x0388903b480075a7 */ /* 0x000e2400080a017f */
[----:B0-----:R-:W-:Y:S05]  /*2670*/  @!P5 BRA `(.L_x_974) ;  /* 0x000001540014d947 */ /* 0x001fea0003800000 */
.L_x_1175:
[----:B------:R-:W-:Y:S05]  /*2680*/  BSYNC B1 ;  /* 0x0000000000017941 */ /* 0x000fea0003800000 */
.L_x_973:
        /* <DEDUP_REMOVED lines=9> */
[----:B------:R-:W-:Y:S02]  /*2720*/  SHF.R.U64 R74, R34, 0x10, R35 ;  /* 0x00000010224a7819 */ /* 0x000fe40000001223 */
        /* <DEDUP_REMOVED lines=13> */
[C---:B------:R-:W-:Y:S01]  /*2800*/  LOP3.LUT R15, R6.reuse, 0xffff0000, RZ, 0xc0, !PT ;  /* 0xffff0000060f7812 */ /* 0x040fe200078ec0ff */
[----:B------:R-:W-:Y:S01]  /*2810*/  FMUL.FTZ R87, R7, R82 ;  /* 0x0000005207577220 */ /* 0x000fe20000410000 */
[----:B------:R-:W-:Y:S01]  /*2820*/  SHF.L.U32 R14, R6, 0x10, RZ ;  /* 0x00000010060e7819 */ /* 0x000fe200000006ff */
[----:B------:R-:W-:-:S02]  /*2830*/  IMAD.U32 R6, R5, 0x10000, RZ ;  /* 0x0001000005067824 */ /* 0x000fc400078e00ff */
[----:B------:R-:W-:Y:S01]  /*2840*/  FMUL.FTZ R7, R7, R74 ;  /* 0x0000004a07077220 */ /* 0x000fe20000410000 */
[C---:B------:R-:W-:Y:S01]  /*2850*/  IMAD.U32 R5, R4.reuse, 0x10000, RZ ;  /* 0x0001000004057824 */ /* 0x040fe200078e00ff */
        /* <DEDUP_REMOVED lines=24> */
.L_x_979:
[----:B------:R-:W-:Y:S05]  /*29e0*/  BSYNC B2 ;  /* 0x0000000000027941 */ /* 0x000fea0003800000 */
.L_x_978:
[----:B--2---:R1:W-:Y:S02]  /*29f0*/  STG.E.128 desc[UR54][R12.64], R4 ;  /* 0x000000040c007986 */ /* 0x0043e4000c101d36 */
.L_x_977:
[----:B------:R-:W-:Y:S05]  /*2a00*/  BSYNC B1 ;  /* 0x0000000000017941 */ /* 0x000fea0003800000 */
.L_x_976:
[----:B------:R-:W-:Y:S05]  /*2a10*/  @P1 BRA `(.L_x_975) ;  /* 0x00000010001c1947 */ /* 0x000fea0003800000 */
[----:B-1----:R-:W-:Y:S01]  /*2a20*/  IMAD.MOV.U32 R5, RZ, RZ, 0x20 ;  /* 0x00000020ff057424 */ /* 0x002fe200078e00ff */
[----:B------:R-:W-:Y:S01]  /*2a30*/  LOP3.LUT P4, RZ, R186, 0x4, RZ, 0xc0, !PT ;  /* 0x00000004baff7812 */ /* 0x000fe2000788c0ff */
[----:B------:R-:W-:Y:S01]  /*2a40*/  VIADD R14, R42, 0x10 ;  /* 0x000000102a0e7836 */ /* 0x000fe20000000000 */
[----:B------:R-:W-:Y:S02]  /*2a50*/  BSSY B1, `(.L_x_980) ;  /* 0x0000035000017945 */ /* 0x000fe40003800000 */
        /* <DEDUP_REMOVED lines=29> */
[CC--:B------:R-:W-:Y:S01]  /*2c30*/  FMUL.FTZ R7, R9.reuse, R78.reuse ;  /* 0x0000004e09077220 */ /* 0x0c0fe20000410000 */
[-C--:B------:R-:W-:Y:S01]  /*2c40*/  FMUL.FTZ R9, R9, R33.reuse ;  /* 0x0000002109097220 */ /* 0x080fe20000410000 */
[----:B------:R-:W-:Y:S01]  /*2c50*/  IMAD.U32 R6, R5, 0x10000, RZ ;  /* 0x0001000005067824 */ /* 0x000fe200078e00ff */
[----:B------:R-:W-:Y:S01]  /*2c60*/  SHF.L.U32 R5, R4, 0x10, RZ ;  /* 0x0000001004057819 */ /* 0x000fe200000006ff */
[C---:B------:R-:W-:Y:S01]  /*2c70*/  FFMA.FTZ R33, R8.reuse, R33, -R7 ;  /* 0x0000002108217223 */ /* 0x040fe20000010807 */
[----:B------:R-:W-:Y:S01]  /*2c80*/  FFMA.FTZ R8, R8, R78, R9 ;  /* 0x0000004e08087223 */ /* 0x000fe20000010009 */
[----:B------:R-:W-:Y:S01]  /*2c90*/  LOP3.LUT R4, R4, 0xffff0000, RZ, 0xc0, !PT ;  /* 0xffff000004047812 */ /* 0x000fe200078ec0ff */
[C---:B------:R-:W-:Y:S01]  /*2ca0*/  FMUL.FTZ R9, R11.reuse, R74 ;  /* 0x0000004a0b097220 */ /* 0x040fe20000410000 */
[-C--:B------:R-:W-:Y:S01]  /*2cb0*/  FMUL.FTZ R11, R11, R32.reuse ;  /* 0x000000200b0b7220 */ /* 0x080fe20000410000 */
[C---:B------:R-:W-:Y:S01]  /*2cc0*/  FFMA.FTZ R81, R6.reuse, R15, -R81 ;  /* 0x0000000f06517223 */ /* 0x040fe20000010851 */
[----:B------:R-:W-:Y:S01]  /*2cd0*/  FFMA.FTZ R80, R6, R35, R80 ;  /* 0x0000002306507223 */ /* 0x000fe20000010050 */
[----:B------:R-:W-:Y:S01]  /*2ce0*/  FFMA.FTZ R9, R10, R32, -R9 ;  /* 0x000000200a097223 */ /* 0x000fe20000010809 */
[C---:B------:R-:W-:Y:S01]  /*2cf0*/  FMUL.FTZ R6, R4.reuse, R34 ;  /* 0x0000002204067220 */ /* 0x040fe20000410000 */
[----:B------:R-:W-:Y:S01]  /*2d00*/  FMUL.FTZ R7, R4, R14 ;  /* 0x0000000e04077220 */ /* 0x000fe20000410000 */
[----:B------:R-:W-:Y:S01]  /*2d10*/  FFMA.FTZ R10, R10, R74, R11 ;  /* 0x0000004a0a0a7223 */ /* 0x000fe2000001000b */
[----:B------:R-:W-:Y:S01]  /*2d20*/  F2FP.BF16.F32.PACK_AB R8, R8, R33 ;  /* 0x000000210808723e */ /* 0x000fe200000010ff */
[C---:B------:R-:W-:Y:S01]  /*2d30*/  FFMA.FTZ R6, R5.reuse, R14, -R6 ;  /* 0x0000000e05067223 */ /* 0x040fe20000010806 */
[----:B------:R-:W-:Y:S01]  /*2d40*/  FFMA.FTZ R7, R5, R34, R7 ;  /* 0x0000002205077223 */ /* 0x000fe20000010007 */
[----:B------:R-:W-:-:S02]  /*2d50*/  F2FP.BF16.F32.PACK_AB R5, R80, R81 ;  /* 0x000000515005723e */ /* 0x000fc400000010ff */
[----:B------:R-:W-:Y:S02]  /*2d60*/  F2FP.BF16.F32.PACK_AB R9, R10, R9 ;  /* 0x000000090a09723e */ /* 0x000fe400000010ff */
[----:B------:R-:W-:Y:S01]  /*2d70*/  F2FP.BF16.F32.PACK_AB R4, R7, R6 ;  /* 0x000000060704723e */ /* 0x000fe200000010ff */
[----:B------:R-:W-:Y:S02]  /*2d80*/  IMAD.MOV.U32 R6, RZ, RZ, R8 ;  /* 0x000000ffff067224 */ /* 0x000fe400078e0008 */
[----:B------:R-:W-:-:S07]  /*2d90*/  IMAD.MOV.U32 R7, RZ, RZ, R9 ;  /* 0x000000ffff077224 */ /* 0x000fce00078e0009 */
.L_x_981:
[----:B------:R-:W-:Y:S05]  /*2da0*/  BSYNC B1 ;  /* 0x0000000000017941 */ /* 0x000fea0003800000 */
.L_x_980:
[----:B-1----:R1:W-:Y:S01]  /*2db0*/  STG.E.128 desc[UR54][R12.64+0x40], R4 ;  /* 0x000040040c007986 */ /* 0x0023e2000c101d36 */
[----:B------:R-:W-:Y:S05]  /*2dc0*/  BRA `(.L_x_975) ;  /* 0x0000000c00307947 */ /* 0x000fea0003800000 */
.L_x_969:
        /* <DEDUP_REMOVED lines=41> */
.L_x_982:
[----:B------:R-:W-:Y:S01]  /*3060*/  IMAD R72, R22, 0x8, R2 ;  /* 0x0000000816487824 */ /* 0x000fe200078e0202 */
[----:B------:R-:W-:Y:S01]  /*3070*/  SHF.L.U32 R59, R184, 0x1f, RZ ;  /* 0x0000001fb83b7819 */ /* 0x000fe200000006ff */
[----:B------:R-:W-:Y:S03]  /*3080*/  BSSY B1, `(.L_x_983) ;  /* 0x0000003000017945 */ /* 0x000fe60003800000 */
[----:B------:R-:W0:Y:S02]  /*3090*/  SYNCS.PHASECHK.TRANS64.TRYWAIT P5, [R72+URZ+0x38890], R59 ;  /* 0x0388903b480075a7 */ /* 0x000e2400080a017f */
[----:B0-----:R-:W-:Y:S05]  /*30a0*/  @!P5 BRA `(.L_x_984) ;  /* 0x00000148009cd947 */ /* 0x001fea0003800000 */
.L_x_1176:
[----:B------:R-:W-:Y:S05]  /*30b0*/  BSYNC B1 ;  /* 0x0000000000017941 */ /* 0x000fea0003800000 */
.L_x_983:
        /* <DEDUP_REMOVED lines=25> */
[----:B------:R-:W-:-:S04]  /*3250*/  IMAD R15, R189, 0x200, R12 ;  /* 0x00000200bd0f7824 */ /* 0x000fc800078e020c */
[----:B------:R-:W-:-:S04]  /*3260*/  IMAD.IADD R15, R32, 0x1, R15 ;  /* 0x00000001200f7824 */ /* 0x000fc800078e020f */
        /* <DEDUP_REMOVED lines=19> */
[C---:B------:R-:W-:Y:S02]  /*33a0*/  PRMT R74, R92.reuse, 0x5432, R74 ;  /* 0x000054325c4a7816 */ /* 0x040fe4000000004a */
        /* <DEDUP_REMOVED lines=24> */
[----:B------:R-:W-:Y:S01]  /*3530*/  SHF.L.U32 R10, R32, 0x10, RZ ;  /* 0x00000010200a7819 */ /* 0x000fe200000006ff */
[-C--:B------:R-:W-:Y:S01]  /*3540*/  FMUL.FTZ R86, R33, R5.reuse ;  /* 0x0000000521567220 */ /* 0x080fe20000410000 */
[----:B------:R-:W-:Y:S01]  /*3550*/  LOP3.LUT R35, R35, 0xffff0000, RZ, 0xc0, !PT ;  /* 0xffff000023237812 */ /* 0x000fe200078ec0ff */
        /* <DEDUP_REMOVED lines=11> */
[----:B------:R-:W-:Y:S01]  /*3610*/  FMUL.FTZ R10, R10, R5 ;  /* 0x000000050a0a7220 */ /* 0x000fe20000410000 */
[----:B------:R-:W-:Y:S01]  /*3620*/  LOP3.LUT R11, R74, 0xffff0000, RZ, 0xc0, !PT ;  /* 0xffff00004a0b7812 */ /* 0x000fe200078ec0ff */
[----:B------:R-:W-:Y:S01]  /*3630*/  FFMA.FTZ R88, R9, R88, -R6 ;  /* 0x0000005809587223 */ /* 0x000fe20000010806 */
[----:B------:R-:W-:Y:S01]  /*3640*/  LOP3.LUT R12, R12, 0xffff0000, RZ, 0xc0, !PT ;  /* 0xffff00000c0c7812 */ /* 0x000fe200078ec0ff */
[----:B------:R-:W-:-:S02]  /*3650*/  IMAD.U32 R15, R34, 0x10000, RZ ;  /* 0x00010000220f7824 */ /* 0x000fc400078e00ff */
[----:B------:R-:W-:Y:S01]  /*3660*/  FFMA.FTZ R35, R9, R78, R8 ;  /* 0x0000004e09237223 */ /* 0x000fe20000010008 */
        /* <DEDUP_REMOVED lines=27> */
[----:B------:R-:W-:Y:S01]  /*3820*/  F2FP.BF16.F32.PACK_AB R13, R95, R94 ;  /* 0x0000005e5f0d723e */ /* 0x000fe200000010ff */
[----:B------:R-:W-:Y:S01]  /*3830*/  IMAD.MOV.U32 R15, RZ, RZ, R88 ;  /* 0x000000ffff0f7224 */ /* 0x000fe200078e0058 */
[----:B------:R-:W-:-:S02]  /*3840*/  F2FP.BF16.F32.PACK_AB R35, R35, R86 ;  /* 0x000000562323723e */ /* 0x000fc400000010ff */
[----:B------:R-:W-:-:S07]  /*3850*/  F2FP.BF16.F32.PACK_AB R32, R5, R10 ;  /* 0x0000000a0520723e */ /* 0x000fce00000010ff */
.L_x_986:
[----:B------:R-:W-:Y:S05]  /*3860*/  BSYNC B1 ;  /* 0x0000000000017941 */ /* 0x000fea0003800000 */
.L_x_985:
        /* <DEDUP_REMOVED lines=10> */
.L_x_968:
[----:B------:R-:W-:-:S13]  /*3910*/  ISETP.NE.AND P3, PT, R185, 0x3, PT ;  /* 0x00000003b900780c */ /* 0x000fda0003f65270 */
[----:B------:R-:W-:Y:S05]  /*3920*/  @!P3 BRA `(.L_x_987) ;  /* 0x000000000004b947 */ /* 0x000fea0003800000 */
[----:B------:R-:W-:Y:S01]  /*3930*/  BPT.TRAP 0x1 ;  /* 0x000000040000795c */ /* 0x000fe20000300000 */
.L_x_987:
[----:B------:R-:W-:Y:S01]  /*3940*/  LEA R72, R22, R2, 0x3 ;  /* 0x0000000216487211 */ /* 0x000fe200078e18ff */
[----:B------:R-:W-:Y:S01]  /*3950*/  IMAD R58, R51, -0x40, R24 ;  /* 0xffffffc0333a7824 */ /* 0x000fe200078e0218 */
[----:B------:R-:W-:Y:S01]  /*3960*/  SHF.L.U32 R59, R184, 0x1f, RZ ;  /* 0x0000001fb83b7819 */ /* 0x000fe200000006ff */
[----:B------:R-:W-:Y:S03]  /*3970*/  BSSY B1, `(.L_x_988) ;  /* 0x0000005000017945 */ /* 0x000fe60003800000 */
[----:B------:R-:W0:Y:S01]  /*3980*/  SYNCS.PHASECHK.TRANS64.TRYWAIT P5, [R72+URZ+0x38890], R59 ;  /* 0x0388903b480075a7 */ /* 0x000e2200080a017f */
[----:B------:R-:W-:-:S04]  /*3990*/  VIMNMX R58, R58, 0x40, PT ;  /* 0x000000403a3a7848 */ /* 0x000fc80003fe0100 */
[----:B------:R-:W-:Y:S01]  /*39a0*/  ISETP.GE.AND P4, PT, R19, R58, PT ;  /* 0x0000003a1300720c */ /* 0x000fe20003f86270 */
[----:B0-----:R-:W-:-:S12]  /*39b0*/  @!P5 BRA `(.L_x_989) ;  /* 0x00000140006cd947 */ /* 0x001fd80003800000 */
.L_x_1177:
[----:B------:R-:W-:Y:S05]  /*39c0*/  BSYNC B1 ;  /* 0x0000000000017941 */ /* 0x000fea0003800000 */
.L_x_988:
        /* <DEDUP_REMOVED lines=12> */
.L_x_975:
[----:B------:R-:W-:Y:S05]  /*3a90*/  BSYNC B0 ;  /* 0x0000000000007941 */ /* 0x000fea0003800000 */
.L_x_967:
        /* <DEDUP_REMOVED lines=17> */
.L_x_991:
[----:B------:R-:W-:Y:S05]  /*3bb0*/  BSYNC B0 ;  /* 0x0000000000007941 */ /* 0x000fea0003800000 */
.L_x_990:
[----:B------:R-:W4:Y:S01]  /*3bc0*/  SYNCS.PHASECHK.TRANS64.TRYWAIT P5, [R72+URZ+0x388b0], R59 ;  /* 0x0388b03b480075a7 */ /* 0x000f2200080a017f */
[----:B------:R-:W-:Y:S01]  /*3bd0*/  BSSY B0, `(.L_x_992) ;  /* 0x0000003000007945 */ /* 0x000fe20003800000 */
[----:B------:R-:W-:-:S03]  /*3be0*/  ISETP.GE.AND P3, PT, R19, R58, PT ;  /* 0x0000003a1300720c */ /* 0x000fc60003f66270 */
[----:B----4-:R-:W-:Y:S10]  /*3bf0*/  @!P5 BRA `(.L_x_993) ;  /* 0x0000013c00f0d947 */ /* 0x010ff40003800000 */
.L_x_1178:
[----:B------:R-:W-:Y:S05]  /*3c00*/  BSYNC B0 ;  /* 0x0000000000007941 */ /* 0x000fea0003800000 */
.L_x_992:
        /* <DEDUP_REMOVED lines=9> */
[----:B------:R-:W-:Y:S01]  /*3ca0*/  ULDC.64 UR4, c[0x0][0x308] ;  /* 0x0000c20000047ab9 */ /* 0x000fe20000000a00 */
[----:B------:R-:W-:-:S02]  /*3cb0*/  IADD3 R78, R16, 0x140, RZ ;  /* 0x00000140104e7810 */ /* 0x000fc40007ffe0ff */
[----:B------:R-:W-:Y:S01]  /*3cc0*/  IMAD R9, R22, 0x8000, R69 ;  /* 0x0000800016097824 */ /* 0x000fe200078e0245 */
[----:B------:R-:W-:Y:S01]  /*3cd0*/  LEA R58, P5, R6, UR4, 0x1 ;  /* 0x00000004063a7c11 */ /* 0x000fe2000f8a08ff */
[----:B------:R-:W-:Y:S01]  /*3ce0*/  IMAD.IADD R5, R7, 0x1, R5 ;  /* 0x0000000107057824 */ /* 0x000fe200078e0205 */
[----:B------:R-:W-:Y:S01]  /*3cf0*/  ULDC UR4, c[0x0][0x310] ;  /* 0x0000c40000047ab9 */ /* 0x000fe20000000800 */
[----:B------:R-:W-:Y:S02]  /*3d00*/  VIADD R4, R16, 0x40 ;  /* 0x0000004010047836 */ /* 0x000fe40000000000 */
[C---:B------:R-:W-:Y:S01]  /*3d10*/  VIADD R81, R9.reuse, 0x20 ;  /* 0x0000002009517836 */ /* 0x040fe20000000000 */
[----:B0---4-:R-:W-:Y:S01]  /*3d20*/  LEA.HI.X R59, R6, UR5, R5, 0x1, P5 ;  /* 0x00000005063b7c11 */ /* 0x011fe2000a8f0c05 */
[C---:B------:R-:W-:Y:S01]  /*3d30*/  @P3 VIADD R81, R9.reuse, 0xffffffe0 ;  /* 0xffffffe009513836 */ /* 0x040fe20000000000 */
[----:B------:R-:W-:Y:S01]  /*3d40*/  ISETP.GE.AND P5, PT, R16, UR4, PT ;  /* 0x0000000410007c0c */ /* 0x000fe2000bfa6270 */
[----:B------:R-:W-:Y:S01]  /*3d50*/  IMAD R80, R9, 0x2, R2 ;  /* 0x0000000209507824 */ /* 0x000fe200078e0202 */
[----:B------:R-:W-:Y:S01]  /*3d60*/  ISETP.GE.AND P3, PT, R4, UR4, PT ;  /* 0x0000000404007c0c */ /* 0x000fe2000bf66270 */
[----:B---3--:R-:W-:-:S02]  /*3d70*/  VIADD R12, R16, 0x80 ;  /* 0x00000080100c7836 */ /* 0x008fc40000000000 */
[C---:B------:R-:W-:Y:S02]  /*3d80*/  VIADD R13, R16.reuse, 0xc0 ;  /* 0x000000c0100d7836 */ /* 0x040fe40000000000 */
[----:B------:R-:W-:Y:S02]  /*3d90*/  VIADD R74, R16, 0x100 ;  /* 0x00000100104a7836 */ /* 0x000fe40000000000 */
[----:B------:R-:W-:-:S04]  /*3da0*/  IMAD R81, R81, 0x2, R2 ;  /* 0x0000000251517824 */ /* 0x000fc800078e0202 */
        /* <DEDUP_REMOVED lines=55> */
.L_x_995:
[----:B------:R-:W-:Y:S05]  /*4120*/  BSYNC B0 ;  /* 0x0000000000007941 */ /* 0x000fea0003800000 */
.L_x_994:
[----:B------:R-:W-:Y:S01]  /*4130*/  @!PT LDS RZ, [RZ] ;  /* 0x00000000fffff984 */ /* 0x000fe20000000800 */
[----:B------:R-:W-:Y:S01]  /*4140*/  @!PT LDS RZ, [RZ] ;  /* 0x00000000fffff984 */ /* 0x000fe20000000800 */
[----:B------:R-:W-:Y:S01]  /*4150*/  @!PT LDS RZ, [RZ] ;  /* 0x00000000fffff984 */ /* 0x000fe20000000800 */
[----:B------:R-:W-:Y:S01]  /*4160*/  @!PT LDS RZ, [RZ] ;  /* 0x00000000fffff984 */ /* 0x000fe20000000800 */
[----:B------:R5:W-:Y:S06]  /*4170*/  MEMBAR.ALL.CTA ;  /* 0x0000000000007992 */ /* 0x000bec0000008000 */
[----:B-----5:R-:W5:Y:S01]  /*4180*/  FENCE.VIEW.ASYNC.S ;  /* 0x00000000000073c6 */ /* 0x020f620000000000 */
[----:B0---4-:R-:W-:Y:S01]  /*4190*/  @!P4 VIADD R72, R72, 0x388c0 ;  /* 0x000388c04848c836 */ /* 0x011fe20000000000 */
[----:B-----5:R0:W-:Y:S04]  /*41a0*/  BAR.SYNC.DEFER_BLOCKING R62, 0x80 ;  /* 0x0002003e0000751d */ /* 0x0201e80000010000 */
[----:B------:R-:W-:Y:S01]  /*41b0*/  @!P4 PRMT R72, RZ, 0x654, R72 ;  /* 0x00000654ff48c816 */ /* 0x000fe20000000048 */
[----:B------:R-:W-:Y:S01]  /*41c0*/  VIADD R22, R22, 0x1 ;  /* 0x0000000116167836 */ /* 0x000fe20000000000 */
[----:B------:R-:W-:-:S02]  /*41d0*/  PLOP3.LUT P3, PT, PT, PT, PT, 0x8, 0x0 ;  /* 0x000000000000781c */ /* 0x000fc40003f6e170 */
[----:B------:R0:W-:Y:S02]  /*41e0*/  @!P4 SYNCS.ARRIVE.TRANS64.RED.A1T0 RZ, [R72+URZ], RZ ;  /* 0x000000ff48ffc9a7 */ /* 0x0001e4000810043f */
[----:B------:R-:W-:-:S04]  /*41f0*/  ISETP.NE.AND P4, PT, R22, 0x2, PT ;  /* 0x000000021600780c */ /* 0x000fc80003f85270 */
[----:B------:R-:W-:Y:S02]  /*4200*/  SEL R5, RZ, 0x1, P4 ;  /* 0x00000001ff057807 */ /* 0x000fe40002000000 */
[----:B------:R-:W-:Y:S02]  /*4210*/  SEL R22, R22, RZ, P4 ;  /* 0x000000ff16167207 */ /* 0x000fe40002000000 */
[----:B------:R-:W-:Y:S01]  /*4220*/  LOP3.LUT R184, R184, R5, RZ, 0x3c, !PT ;  /* 0x00000005b8b87212 */ /* 0x000fe200078e3cff */
[----:B0-----:R-:W-:Y:S06]  /*4230*/  @P2 BRA `(.L_x_996) ;  /* 0xffffffdc00cc2947 */ /* 0x001fec000383ffff */
.L_x_962:
[----:B-1----:R-:W4:Y:S01]  /*4240*/  LDL R4, [R1+0x4] ;  /* 0x0000040001047983 */ /* 0x002f220000100800 */
        /* <DEDUP_REMOVED lines=32> */
[----:B------:R-:W-:Y:S01]  /*4450*/  CS2R R42, SRZ ;  /* 0x00000000002a7805 */ /* 0x000fe2000001ff00 */
        /* <DEDUP_REMOVED lines=23> */
[----:B------:R-:W-:Y:S01]  /*45d0*/  CS2R R46, SRZ ;  /* 0x00000000002e7805 */ /* 0x000fe2000001ff00 */
[----:B------:R-:W-:Y:S01]  /*45e0*/  IMAD.MOV.U32 R169, RZ, RZ, RZ ;  /* 0x000000ffffa97224 */ /* 0x000fe200078e00ff */
[----:B--2---:R-:W-:Y:S02]  /*45f0*/  CS2R R32, SRZ ;  /* 0x0000000000207805 */ /* 0x004fe4000001ff00 */
[----:B------:R-:W-:Y:S02]  /*4600*/  CS2R R174, SRZ ;  /* 0x0000000000ae7805 */ /* 0x000fe4000001ff00 */
[----:B------:R-:W-:Y:S02]  /*4610*/  CS2R R38, SRZ ;  /* 0x0000000000267805 */ /* 0x000fe4000001ff00 */
[----:B------:R-:W-:Y:S02]  /*4620*/  CS2R R176, SRZ ;  /* 0x0000000000b07805 */ /* 0x000fe4000001ff00 */
[----:B------:R-:W-:-:S02]  /*4630*/  MOV R35, RZ ;  /* 0x000000ff00237202 */ /* 0x000fc40000000f00 */
[----:B------:R-:W-:Y:S01]  /*4640*/  CS2R R28, SRZ ;  /* 0x00000000001c7805 */ /* 0x000fe2000001ff00 */
[----:B------:R-:W-:Y:S02]  /*4650*/  IMAD.MOV.U32 R178, RZ, RZ, RZ ;  /* 0x000000ffffb27224 */ /* 0x000fe400078e00ff */
        /* <DEDUP_REMOVED lines=9> */
.L_x_998:
[----:B------:R-:W-:Y:S05]  /*46f0*/  BSYNC B0 ;  /* 0x0000000000007941 */ /* 0x000fea0003800000 */
.L_x_997:
[----:B------:R-:W-:Y:S01]  /*4700*/  BSSY B7, `(.L_x_999) ;  /* 0x0000aa6000077945 */ /* 0x000fe20003800000 */
[----:B------:R-:W-:Y:S02]  /*4710*/  IMAD.MOV.U32 R179, RZ, RZ, RZ ;  /* 0x000000ffffb37224 */ /* 0x000fe400078e00ff */
[----:B------:R-:W-:Y:S01]  /*4720*/  IMAD.MOV.U32 R181, RZ, RZ, RZ ;  /* 0x000000ffffb57224 */ /* 0x000fe200078e00ff */
[----:B------:R-:W-:Y:S06]  /*4730*/  @!P0 BRA `(.L_x_1000) ;  /* 0x0000001800448947 */ /* 0x000fec0003800000 */
[----:B------:R-:W-:Y:S02]  /*4740*/  ISETP.GE.AND P1, PT, R168, 0x1, PT ;  /* 0x00000001a800780c */ /* 0x000fe40003f26270 */
[----:B------:R-:W-:-:S11]  /*4750*/  PLOP3.LUT P0, PT, PT, PT, PT, 0x80, 0x0 ;  /* 0x000000000000781c */ /* 0x000fd60003f0f070 */
[----:B------:R-:W-:Y:S05]  /*4760*/  @!P1 BRA `(.L_x_1001) ;  /* 0x000000a8007c9947 */ /* 0x000fea0003800000 */
[----:B------:R-:W0:Y:S01]  /*4770*/  SHFL.IDX PT, R0, R217, RZ, 0x1f ;  /* 0x00001fffd9007589 */ /* 0x000e2200000e0000 */
[----:B------:R-:W-:Y:S01]  /*4780*/  IMAD.MOV.U32 R5, RZ, RZ, 0x40000040 ;  /* 0x40000040ff057424 */ /* 0x000fe200078e00ff */
[----:B------:R-:W-:Y:S01]  /*4790*/  ISETP.GE.AND P0, PT, R168, 0x41, PT ;  /* 0x00000041a800780c */ /* 0x000fe20003f06270 */
[----:B------:R-:W-:Y:S01]  /*47a0*/  IMAD.MOV.U32 R7, RZ, RZ, 0x40000040 ;  /* 0x40000040ff077424 */ /* 0x000fe200078e00ff */
[----:B------:R-:W-:Y:S01]  /*47b0*/  BAR.SYNC.DEFER_BLOCKING 0xe, 0x100 ;  /* 0x0384000000007b1d */ /* 0x000fe20000010000 */
[----:B------:R-:W-:Y:S01]  /*47c0*/  IMAD.MOV.U32 R11, RZ, RZ, 0x40000040 ;  /* 0x40000040ff0b7424 */ /* 0x000fe200078e00ff */
[----:B------:R-:W-:Y:S01]  /*47d0*/  R2UR UR5, R5 ;  /* 0x00000000050572ca */ /* 0x000fe200000e0000 */
[----:B------:R-:W-:Y:S01]  /*47e0*/  IMAD.MOV.U32 R9, RZ, RZ, 0x40000040 ;  /* 0x40000040ff097424 */ /* 0x000fe200078e00ff */
[----:B------:R-:W-:Y:S01]  /*47f0*/  R2UR UR7, R7 ;  /* 0x00000000070772ca */ /* 0x000fe200000e0000 */
[----:B------:R-:W-:Y:S01]  /*4800*/  IMAD.MOV.U32 R13, RZ, RZ, 0x40000040 ;  /* 0x40000040ff0d7424 */ /* 0x000fe200078e00ff */
[----:B------:R-:W-:Y:S01]  /*4810*/  BSSY B0, `(.L_x_1002) ;  /* 0x00000f6000007945 */ /* 0x000fe20003800000 */
[----:B------:R-:W-:Y:S01]  /*4820*/  IMAD.MOV.U32 R7, RZ, RZ, 0x40000040 ;  /* 0x40000040ff077424 */ /* 0x000fe200078e00ff */
[----:B------:R-:W1:Y:S01]  /*4830*/  S2R R20, SR_TID.X ;  /* 0x0000000000147919 */ /* 0x000e620000002100 */
[----:B0-----:R-:W-:-:S04]  /*4840*/  LEA.HI R3, R0, R0, RZ, 0x1 ;  /* 0x0000000000037211 */ /* 0x001fc800078f08ff */
[----:B------:R-:W-:Y:S01]  /*4850*/  LOP3.LUT R3, R3, 0x1fffe, RZ, 0xc0, !PT ;  /* 0x0001fffe03037812 */ /* 0x000fe200078ec0ff */
[----:B-----5:R-:W-:-:S04]  /*4860*/  WARPGROUP.ARRIVE ;  /* 0x00000000000079c5 */ /* 0x020fc80000000000 */
[----:B------:R-:W-:Y:S02]  /*4870*/  IMAD.IADD R3, R0, 0x1, -R3 ;  /* 0x0000000100037824 */ /* 0x000fe400078e0a03 */
[----:B------:R-:W-:Y:S02]  /*4880*/  VIADD R0, R2, 0x36400 ;  /* 0x0003640002007836 */ /* 0x000fe40000000000 */
[----:B------:R-:W-:-:S03]  /*4890*/  IMAD R3, R3, 0x8000, R2 ;  /* 0x0000800003037824 */ /* 0x000fc600078e0202 */
[----:B------:R-:W-:Y:S01]  /*48a0*/  SHF.R.U32.HI R0, RZ, 0x4, R0 ;  /* 0x00000004ff007819 */ /* 0x000fe20000011600 */
[----:B------:R-:W-:-:S03]  /*48b0*/  VIADD R3, R3, 0x400 ;  /* 0x0000040003037836 */ /* 0x000fc60000000000 */
[----:B------:R-:W-:Y:S02]  /*48c0*/  LOP3.LUT R0, R0, 0x3fff, RZ, 0xc0, !PT ;  /* 0x00003fff00007812 */ /* 0x000fe400078ec0ff */
[----:B------:R-:W-:Y:S02]  /*48d0*/  SHF.R.U32.HI R3, RZ, 0x4, R3 ;  /* 0x00000004ff037819 */ /* 0x000fe40000011603 */
[----:B------:R-:W-:Y:S02]  /*48e0*/  LOP3.LUT R4, R0, 0x10000, RZ, 0xfc, !PT ;  /* 0x0001000000047812 */ /* 0x000fe400078efcff */
[----:B------:R-:W-:Y:S02]  /*48f0*/  LOP3.LUT R3, R3, 0x3fff, RZ, 0xc0, !PT ;  /* 0x00003fff03037812 */ /* 0x000fe400078ec0ff */
[----:B------:R-:W-:Y:S02]  /*4900*/  R2UR UR4, R4 ;  /* 0x00000000040472ca */ /* 0x000fe400000e0000 */
[----:B------:R-:W-:-:S02]  /*4910*/  LOP3.LUT R15, R3, 0x2000000, RZ, 0xfc, !PT ;  /* 0x02000000030f7812 */ /* 0x000fc400078efcff */
[----:B------:R-:W-:Y:S02]  /*4920*/  IADD3 R10, R4, 0x2, RZ ;  /* 0x00000002040a7810 */ /* 0x000fe40007ffe0ff */
[----:B-1----:R-:W-:Y:S01]  /*4930*/  LOP3.LUT R20, R20, 0x7f, RZ, 0xc0, !PT ;  /* 0x0000007f14147812 */ /* 0x002fe200078ec0ff */
[----:B------:R-:W-:-:S03]  /*4940*/  IMAD R6, R18, 0x1000, R15 ;  /* 0x0000100012067824 */ /* 0x000fc600078e020f */
[----:B------:R-:W-:Y:S01]  /*4950*/  ISETP.NE.AND P2, PT, R20, RZ, PT ;  /* 0x000000ff1400720c */ /* 0x000fe20003f45270 */
[C---:B------:R-:W-:Y:S01]  /*4960*/  VIADD R8, R6.reuse, 0x80 ;  /* 0x0000008006087836 */ /* 0x040fe20000000000 */
[C---:B------:R-:W-:Y:S01]  /*4970*/  R2UR UR6, R6.reuse ;  /* 0x00000000060672ca */ /* 0x040fe200000e0000 */
[C---:B------:R-:W-:Y:S02]  /*4980*/  VIADD R12, R6.reuse, 0x100 ;  /* 0x00000100060c7836 */ /* 0x040fe40000000000 */
[----:B------:R-:W-:-:S08]  /*4990*/  VIADD R6, R6, 0x180 ;  /* 0x0000018006067836 */ /* 0x000fd00000000000 */
[----:B------:R-:W-:Y:S02]  /*49a0*/  @!P2 IMAD R0, R18, 0x8, R2 ;  /* 0x000000081200a824 */ /* 0x000fe400078e0202 */
[----:B------:R-:W-:Y:S01]  /*49b0*/  HGMMA.64x256x16.F32.BF16 R24, gdesc[UR4].tnspB, RZ, !UPT, gsb0 ;  /* 0x43e00000041879f0 */ /* 0x000fe2000c0018ff */
[----:B------:R-:W-:Y:S01]  /*49c0*/  R2UR UR4, R10 ;  /* 0x000000000a0472ca */ /* 0x000fe200000e0000 */
[----:B------:R-:W-:Y:S01]  /*49d0*/  @!P2 VIADD R0, R0, 0x38860 ;  /* 0x000388600000a836 */ /* 0x000fe20000000000 */
[----:B------:R-:W-:Y:S02]  /*49e0*/  R2UR UR5, R11 ;  /* 0x000000000b0572ca */ /* 0x000fe400000e0000 */
[----:B------:R-:W-:Y:S01]  /*49f0*/  R2UR UR6, R8 ;  /* 0x00000000080672ca */ /* 0x000fe200000e0000 */
[----:B------:R-:W-:Y:S01]  /*4a00*/  VIADD R8, R4, 0x4 ;  /* 0x0000000404087836 */ /* 0x000fe20000000000 */
[----:B------:R-:W-:Y:S01]  /*4a10*/  R2UR UR7, R9 ;  /* 0x00000000090772ca */ /* 0x000fe200000e0000 */
[----:B------:R-:W-:Y:S01]  /*4a20*/  IMAD.MOV.U32 R9, RZ, RZ, 0x40000040 ;  /* 0x40000040ff097424 */ /* 0x000fe200078e00ff */
[----:B------:R-:W-:Y:S01]  /*4a30*/  @!P2 PRMT R0, RZ, 0x654, R0 ;  /* 0x00000654ff00a816 */ /* 0x000fe20000000000 */
[----:B------:R-:W-:-:S02]  /*4a40*/  WARPGROUP.DEPBAR.LE gsb0, 0x0 ;  /* 0x00008000000079c5 */ /* 0x000fc40000010000 */
[----:B------:R-:W-:-:S15]  /*4a50*/  WARPGROUP.ARRIVE ;  /* 0x00000000000079c5 */ /* 0x000fde0000000000 */
[----:B------:R-:W-:-:S01]  /*4a60*/  NOP ;  /* 0x0000000000007918 */ /* 0x000fc20000000000 */
[----:B------:R-:W-:Y:S01]  /*4a70*/  HGMMA.64x256x16.F32.BF16 R24, gdesc[UR4].tnspB, R24, gsb0 ;  /* 0x43e00000041879f0 */ /* 0x000fe20008001818 */
[----:B------:R-:W-:Y:S02]  /*4a80*/  R2UR UR4, R8 ;  /* 0x00000000080472ca */ /* 0x000fe400000e0000 */
[----:B------:R-:W-:Y:S02]  /*4a90*/  R2UR UR5, R9 ;  /* 0x00000000090572ca */ /* 0x000fe400000e0000 */
[----:B------:R-:W-:Y:S01]  /*4aa0*/  R2UR UR6, R12 ;  /* 0x000000000c0672ca */ /* 0x000fe200000e0000 */
[----:B------:R-:W-:Y:S01]  /*4ab0*/  VIADD R12, R4, 0x6 ;  /* 0x00000006040c7836 */ /* 0x000fe20000000000 */
[----:B------:R-:W-:Y:S01]  /*4ac0*/  R2UR UR7, R13 ;  /* 0x000000000d0772ca */ /* 0x000fe200000e0000 */
[----:B------:R-:W-:Y:S01]  /*4ad0*/  IMAD.MOV.U32 R13, RZ, RZ, 0x40000040 ;  /* 0x40000040ff0d7424 */ /* 0x000fe200078e00ff */
[----:B------:R-:W-:Y:S02]  /*4ae0*/  WARPGROUP.DEPBAR.LE gsb0, 0x0 ;  /* 0x00008000000079c5 */ /* 0x000fe40000010000 */
[----:B------:R-:W-:-:S15]  /*4af0*/  WARPGROUP.ARRIVE ;  /* 0x00000000000079c5 */ /* 0x000fde0000000000 */
[----:B------:R-:W-:-:S02]  /*4b00*/  NOP ;  /* 0x0000000000007918 */ /* 0x000fc40000000000 */
        /* <DEDUP_REMOVED lines=12> */
[----:B------:R-:W-:Y:S05]  /*4bd0*/  @!P0 BRA `(.L_x_1003) ;  /* 0x0000000800e48947 */ /* 0x000fea0003800000 */
[----:B------:R-:W-:-:S07]  /*4be0*/  VIADD R182, R182, 0xfffffffe ;  /* 0xfffffffeb6b67836 */ /* 0x000fce0000000000 */
.L_x_1004:
[----:B------:R-:W-:Y:S01]  /*4bf0*/  BAR.SYNC.DEFER_BLOCKING 0xe, 0x100 ;  /* 0x0384000000007b1d */ /* 0x000fe20000010000 */
[----:B------:R-:W-:Y:S01]  /*4c00*/  IMAD R3, R18, 0x40, R188 ;  /* 0x0000004012037824 */ /* 0x000fe200078e02bc */
[----:B------:R-:W-:Y:S01]  /*4c10*/  R2UR UR4, R4 ;  /* 0x00000000040472ca */ /* 0x000fe200000e0000 */
[----:B------:R-:W-:Y:S01]  /*4c20*/  VIADD R18, R18, 0x1 ;  /* 0x0000000112127836 */ /* 0x000fe20000000000 */
[----:B------:R-:W-:Y:S01]  /*4c30*/  R2UR UR5, R5 ;  /* 0x00000000050572ca */ /* 0x000fe200000e0000 */
[----:B------:R-:W-:Y:S01]  /*4c40*/  IMAD.MOV.U32 R7, RZ, RZ, 0x40000040 ;  /* 0x40000040ff077424 */ /* 0x000fe200078e00ff */
[----:B------:R-:W-:Y:S01]  /*4c50*/  LEA R3, R3, R2, 0x2 ;  /* 0x0000000203037211 */ /* 0x000fe200078e10ff */
[----:B------:R-:W-:Y:S01]  /*4c60*/  IMAD.MOV.U32 R21, RZ, RZ, 0x40000040 ;  /* 0x40000040ff157424 */ /* 0x000fe200078e00ff */
[C---:B------:R-:W-:Y:S02]  /*4c70*/  ISETP.NE.AND P0, PT, R18.reuse, 0x2, PT ;  /* 0x000000021200780c */ /* 0x040fe40003f05270 */
[----:B------:R-:W-:Y:S01]  /*4c80*/  R2UR UR7, R7 ;  /* 0x00000000070772ca */ /* 0x000fe200000e0000 */
[----:B------:R-:W-:Y:S01]  /*4c90*/  IMAD.MOV.U32 R7, RZ, RZ, 0x40000040 ;  /* 0x40000040ff077424 */ /* 0x000fe200078e00ff */
[----:B------:R-:W-:-:S02]  /*4ca0*/  SEL R18, R18, RZ, P0 ;  /* 0x000000ff12127207 */ /* 0x000fc40000000000 */
[C---:B------:R-:W-:Y:S01]  /*4cb0*/  ISETP.GT.AND P1, PT, R182.reuse, RZ, PT ;  /* 0x000000ffb600720c */ /* 0x040fe20003f24270 */
[----:B------:R-:W-:Y:S02]  /*4cc0*/  VIADD R182, R182, 0xffffffff ;  /* 0xffffffffb6b67836 */ /* 0x000fe40000000000 */
[----:B------:R-:W-:-:S04]  /*4cd0*/  IMAD R6, R18, 0x1000, R15 ;  /* 0x0000100012067824 */ /* 0x000fc800078e020f */
[C---:B------:R-:W-:Y:S01]  /*4ce0*/  VIADD R20, R6.reuse, 0x80 ;  /* 0x0000008006147836 */ /* 0x040fe20000000000 */
[----:B------:R-:W-:Y:S01]  /*4cf0*/  R2UR UR6, R6 ;  /* 0x00000000060672ca */ /* 0x000fe200000e0000 */
[----:B0-----:R-:W0:Y:S04]  /*4d00*/  LDS R0, [R3+0x38400] ;  /* 0x0384000003007984 */ /* 0x001e280000000800 */
        /* <DEDUP_REMOVED lines=129> */
[----:B------:R-:W-:-:S04]  /*5520*/  @!P2 IMAD R0, R18, 0x8, R2 ;  /* 0x000000081200a824 */ /* 0x000fc800078e0202 */
[----:B------:R-:W-:Y:S01]  /*5530*/  @!P2 VIADD R0, R0, 0x38860 ;  /* 0x000388600000a836 */ /* 0x000fe20000000000 */
[----:B------:R-:W-:-:S04]  /*5540*/  WARPGROUP.ARRIVE ;  /* 0x00000000000079c5 */ /* 0x000fc80000000000 */
[----:B------:R-:W-:Y:S02]  /*5550*/  @!P2 PRMT R0, RZ, 0x654, R0 ;  /* 0x00000654ff00a816 */ /* 0x000fe40000000000 */
[----:B------:R-:W-:Y:S01]  /*5560*/  HGMMA.64x256x16.F32.BF16 R24, gdesc[UR4].tnspB, R24, gsb0 ;  /* 0x43e00000041879f0 */ /* 0x000fe20008001818 */
[----:B------:R-:W-:Y:S02]  /*5570*/  R2UR UR4, R10 ;  /* 0x000000000a0472ca */ /* 0x000fe400000e0000 */
[----:B------:R-:W-:Y:S02]  /*5580*/  R2UR UR5, R11 ;  /* 0x000000000b0572ca */ /* 0x000fe400000e0000 */
[----:B------:R-:W-:Y:S01]  /*5590*/  R2UR UR6, R20 ;  /* 0x00000000140672ca */ /* 0x000fe200000e0000 */
[----:B------:R-:W-:Y:S01]  /*55a0*/  VIADD R20, R6, 0x100 ;  /* 0x0000010006147836 */ /* 0x000fe20000000000 */
[----:B------:R-:W-:Y:S01]  /*55b0*/  R2UR UR7, R21 ;  /* 0x00000000150772ca */ /* 0x000fe200000e0000 */
[----:B------:R-:W-:-:S02]  /*55c0*/  IMAD.MOV.U32 R21, RZ, RZ, 0x40000040 ;  /* 0x40000040ff157424 */ /* 0x000fc400078e00ff */
[----:B------:R-:W-:Y:S01]  /*55d0*/  VIADD R6, R6, 0x180 ;  /* 0x0000018006067836 */ /* 0x000fe20000000000 */
[----:B------:R-:W-:Y:S02]  /*55e0*/  WARPGROUP.DEPBAR.LE gsb0, 0x0 ;  /* 0x00008000000079c5 */ /* 0x000fe40000010000 */
[----:B------:R-:W-:-:S15]  /*55f0*/  WARPGROUP.ARRIVE ;  /* 0x00000000000079c5 */ /* 0x000fde0000000000 */
        /* <DEDUP_REMOVED lines=19> */
[----:B------:R0:W-:Y:S02]  /*5730*/  @!P2 SYNCS.ARRIVE.TRANS64.RED.A1T0 RZ, [R0+URZ], RZ ;  /* 0x000000ff00ffa9a7 */ /* 0x0001e4000810043f */
[----:B0-----:R-:W-:-:S04]  /*5740*/  SEL R0, RZ, 0x1, P0 ;  /* 0x00000001ff007807 */ /* 0x001fc80000000000 */
[----:B------:R-:W-:Y:S01]  /*5750*/  LOP3.LUT R23, R23, R0, RZ, 0x3c, !PT ;  /* 0x0000000017177212 */ /* 0x000fe200078e3cff */
[----:B------:R-:W-:Y:S06]  /*5760*/  @P1 BRA `(.L_x_1004) ;  /* 0xfffffff400201947 */ /* 0x000fec000383ffff */
.L_x_1003:
[----:B------:R-:W-:Y:S05]  /*5770*/  BSYNC B0 ;  /* 0x0000000000007941 */ /* 0x000fea0003800000 */
.L_x_1002:
[----:B------:R-:W-:Y:S01]  /*5780*/  BAR.SYNC.DEFER_BLOCKING 0xe, 0x100 ;  /* 0x0384000000007b1d */ /* 0x000fe20000010000 */
[C---:B------:R-:W-:Y:S01]  /*5790*/  IMAD R3, R18.reuse, 0x40, R188 ;  /* 0x0000004012037824 */ /* 0x040fe200078e02bc */
[----:B------:R-:W-:Y:S01]  /*57a0*/  PLOP3.LUT P0, PT, PT, PT, PT, 0x8, 0x0 ;  /* 0x000000000000781c */ /* 0x000fe20003f0e170 */
[----:B------:R-:W-:Y:S02]  /*57b0*/  VIADD R18, R18, 0x1 ;  /* 0x0000000112127836 */ /* 0x000fe40000000000 */
[----:B------:R-:W-:-:S03]  /*57c0*/  IMAD R3, R3, 0x4, R2 ;  /* 0x0000000403037824 */ /* 0x000fc600078e0202 */
[----:B------:R-:W-:-:S04]  /*57d0*/  ISETP.NE.AND P1, PT, R18, 0x2, PT ;  /* 0x000000021200780c */ /* 0x000fc80003f25270 */
[----:B------:R-:W-:Y:S02]  /*57e0*/  SEL R4, RZ, 0x1, P1 ;  /* 0x00000001ff047807 */ /* 0x000fe40000800000 */
[----:B------:R-:W-:Y:S02]  /*57f0*/  SEL R18, R18, RZ, P1 ;  /* 0x000000ff12127207 */ /* 0x000fe40000800000 */
[----:B------:R-:W-:Y:S01]  /*5800*/  LOP3.LUT R23, R23, R4, RZ, 0x3c, !PT ;  /* 0x0000000417177212 */ /* 0x000fe200078e3cff */
        /* <DEDUP_REMOVED lines=132> */
.L_x_1000:
        /* <DEDUP_REMOVED lines=31> */
.L_x_1006:
[----:B------:R-:W-:Y:S05]  /*6240*/  BSYNC B6 ;  /* 0x0000000000067941 */ /* 0x000fea0003800000 */
.L_x_1005:
        /* <DEDUP_REMOVED lines=12> */
.L_x_1010:
[----:B-1----:R1:W2:Y:S02]  /*6310*/  SYNCS.PHASECHK.TRANS64.TRYWAIT P0, [R2+URZ+0x38800], R5 ;  /* 0x03880005020075a7 */ /* 0x0022a4000800017f */
[----:B--2---:R-:W-:Y:S05]  /*6320*/  @!P0 NANOSLEEP.SYNCS 0x989680 ;  /* 0x009896800000895d */ /* 0x004fea0003900000 */
[----:B------:R-:W2:Y:S02]  /*6330*/  @!P0 SYNCS.PHASECHK.TRANS64 P0, [R2+URZ+0x38800], R5 ;  /* 0x03880005020085a7 */ /* 0x000ea4000800007f */
[----:B--2---:R-:W-:Y:S05]  /*6340*/  @!P0 BRA `(.L_x_1010) ;  /* 0xfffffffc00f08947 */ /* 0x004fea000383ffff */
.L_x_1009:
[----:B------:R-:W-:Y:S05]  /*6350*/  BSYNC B0 ;  /* 0x0000000000007941 */ /* 0x000fea0003800000 */
.L_x_1008:
[----:B------:R-:W-:Y:S05]  /*6360*/  BRA `(.L_x_1011) ;  /* 0x00000020007c7947 */ /* 0x000fea0003800000 */
.L_x_1007:
        /* <DEDUP_REMOVED lines=13> */
[-C--:B------:R-:W-:Y:S01]  /*6440*/  IADD3 R3, P6, R29, R4.reuse, RZ ;  /* 0x000000041d037210 */ /* 0x080fe20007fde0ff */
[----:B------:R-:W-:Y:S01]  /*6450*/  IMAD.WIDE.U32 R6, R27, UR6, RZ ;  /* 0x000000061b067c25 */ /* 0x000fe2000f8e00ff */
[----:B------:R-:W-:Y:S02]  /*6460*/  IADD3 R11, R11, R5, RZ ;  /* 0x000000050b0b7210 */ /* 0x000fe40007ffe0ff */
[----:B------:R-:W-:Y:S01]  /*6470*/  SHF.R.S32.HI R12, RZ, 0x1f, R29 ;  /* 0x0000001fff0c7819 */ /* 0x000fe2000001141d */
[----:B------:R-:W-:Y:S01]  /*6480*/  IMAD R9, R27, UR7, R0 ;  /* 0x000000071b097c24 */ /* 0x000fe2000f8e0200 */
[----:B------:R-:W-:Y:S01]  /*6490*/  LEA R24, P2, R4, UR4, 0x1 ;  /* 0x0000000404187c11 */ /* 0x000fe2000f8408ff */
[----:B------:R-:W-:Y:S01]  /*64a0*/  ULDC.64 UR6, c[0x0][0x3e0] ;  /* 0x0000f80000067ab9 */ /* 0x000fe20000000a00 */
[----:B------:R-:W-:Y:S01]  /*64b0*/  IADD3 R5, P1, R16, R4, RZ ;  /* 0x0000000410057210 */ /* 0x000fe20007f3e0ff */
[--C-:B------:R-:W-:Y:S01]  /*64c0*/  IMAD.X R10, R12, 0x1, R11.reuse, P6 ;  /* 0x000000010c0a7824 */ /* 0x100fe200030e060b */
[----:B------:R-:W-:Y:S01]  /*64d0*/  LEA.HI.X R26, R4, UR5, R11, 0x1, P2 ;  /* 0x00000005041a7c11 */ /* 0x000fe200090f0c0b */
[----:B------:R-:W-:Y:S01]  /*64e0*/  IMAD.IADD R9, R9, 0x1, R7 ;  /* 0x0000000109097824 */ /* 0x000fe200078e0207 */
[-C--:B------:R-:W-:Y:S01]  /*64f0*/  IADD3 R8, P2, R29, R6.reuse, RZ ;  /* 0x000000061d087210 */ /* 0x080fe20007f5e0ff */
[----:B------:R-:W-:Y:S01]  /*6500*/  IMAD.X R4, R14, 0x1, R11, P1 ;  /* 0x000000010e047824 */ /* 0x000fe200008e060b */
[----:B------:R-:W-:-:S02]  /*6510*/  IADD3 R0, P4, R16, R6, RZ ;  /* 0x0000000610007210 */ /* 0x000fc40007f9e0ff */
[C---:B------:R-:W-:Y:S01]  /*6520*/  LEA R32, P5, R3.reuse, UR4, 0x1 ;  /* 0x0000000403207c11 */ /* 0x040fe2000f8a08ff */
[--C-:B------:R-:W-:Y:S01]  /*6530*/  IMAD.X R7, R12, 0x1, R9.reuse, P2 ;  /* 0x000000010c077824 */ /* 0x100fe200010e0609 */
[----:B------:R-:W-:Y:S02]  /*6540*/  LEA R27, P3, R6, UR6, 0x1 ;  /* 0x00000006061b7c11 */ /* 0x000fe4000f8608ff */
[----:B------:R-:W-:Y:S01]  /*6550*/  LEA.HI.X R33, R3, UR5, R10, 0x1, P5 ;  /* 0x0000000503217c11 */ /* 0x000fe2000a8f0c0a */
[----:B------:R-:W-:Y:S01]  /*6560*/  IMAD.X R3, R14, 0x1, R9, P4 ;  /* 0x000000010e037824 */ /* 0x000fe200020e0609 */
[----:B------:R-:W-:Y:S02]  /*6570*/  LEA R34, P6, R8, UR6, 0x1 ;  /* 0x0000000608227c11 */ /* 0x000fe4000f8c08ff */
[----:B------:R-:W-:Y:S02]  /*6580*/  LEA R36, P1, R5, UR4, 0x1 ;  /* 0x0000000405247c11 */ /* 0x000fe4000f8208ff */
[----:B------:R-:W-:-:S02]  /*6590*/  LEA R38, P2, R0, UR6, 0x1 ;  /* 0x0000000600267c11 */ /* 0x000fc4000f8408ff */
[----:B------:R-:W-:Y:S02]  /*65a0*/  LEA.HI.X R35, R8, UR7, R7, 0x1, P6 ;  /* 0x0000000708237c11 */ /* 0x000fe4000b0f0c07 */
        /* <DEDUP_REMOVED lines=20> */
.L_x_1013:
[----:B------:R-:W-:Y:S05]  /*66f0*/  BSYNC B6 ;  /* 0x0000000000067941 */ /* 0x000fea0003800000 */
.L_x_1012:
        /* <DEDUP_REMOVED lines=18> */
[C---:B------:R-:W-:Y:S01]  /*6820*/  IADD3 R0, R29.reuse, 0x10, RZ ;  /* 0x000000101d007810 */ /* 0x040fe20007ffe0ff */
        /* <DEDUP_REMOVED lines=11> */
.L_x_1017:
[----:B------:R-:W-:Y:S05]  /*68e0*/  BSYNC B1 ;  /* 0x0000000000017941 */ /* 0x000fea0003800000 */
.L_x_1016:
[----:B------:R-:W-:Y:S01]  /*68f0*/  UMOV UR4, 0xffffffff ;  /* 0xffffffff00047882 */ /* 0x000fe20000000000 */
[----:B-----5:R-:W-:Y:S01]  /*6900*/  IMAD.MOV.U32 R25, RZ, RZ, R8 ;  /* 0x000000ffff197224 */ /* 0x020fe200078e0008 */
[--C-:B------:R-:W-:Y:S01]  /*6910*/  SHF.R.U64 R37, R8, 0x10, R9.reuse ;  /* 0x0000001008257819 */ /* 0x100fe20000001209 */
[--C-:B------:R-:W-:Y:S01]  /*6920*/  IMAD.MOV.U32 R31, RZ, RZ, R9.reuse ;  /* 0x000000ffff1f7224 */ /* 0x100fe200078e0009 */
[----:B------:R-:W-:Y:S02]  /*6930*/  SHF.R.U32.HI R38, RZ, 0x10, R9 ;  /* 0x00000010ff267819 */ /* 0x000fe40000011609 */
[----:B------:R-:W-:Y:S01]  /*6940*/  LEA.HI R0, R213, R213, RZ, 0x1 ;  /* 0x000000d5d5007211 */ /* 0x000fe200078f08ff */
[----:B------:R-:W-:Y:S06]  /*6950*/  BRA.DIV UR4, `(.L_x_1018) ;  /* 0x0000011204ac7947 */ /* 0x000fec000b800000 */
.L_x_1181:
[----:B------:R-:W-:Y:S01]  /*6960*/  UMOV UR4, 0xffffffff ;  /* 0xffffffff00047882 */ /* 0x000fe20000000000 */
[----:B------:R-:W-:Y:S02]  /*6970*/  LOP3.LUT R0, R0, 0xfffffffe, RZ, 0xc0, !PT ;  /* 0xfffffffe00007812 */ /* 0x000fe400078ec0ff */
[----:B------:R-:W-:Y:S05]  /*6980*/  BRA.DIV UR4, `(.L_x_1019) ;  /* 0x0000011204c87947 */ /* 0x000fea000b800000 */
.L_x_1184:
[----:B------:R-:W-:Y:S01]  /*6990*/  UMOV UR4, 0xffffffff ;  /* 0xffffffff00047882 */ /* 0x000fe20000000000 */
[----:B------:R-:W-:Y:S02]  /*69a0*/  IMAD.IADD R3, R213, 0x1, -R0 ;  /* 0x00000001d5037824 */ /* 0x000fe400078e0a00 */
[----:B------:R-:W-:Y:S05]  /*69b0*/  BRA.DIV UR4, `(.L_x_1020) ;  /* 0x0000011204e47947 */ /* 0x000fea000b800000 */
.L_x_1187:
[----:B------:R-:W-:Y:S01]  /*69c0*/  UMOV UR4, 0xffffffff ;  /* 0xffffffff00047882 */ /* 0x000fe20000000000 */
[----:B------:R-:W-:Y:S02]  /*69d0*/  SHF.L.U32 R9, R3, 0x1f, RZ ;  /* 0x0000001f03097819 */ /* 0x000fe400000006ff */
[----:B------:R-:W-:Y:S05]  /*69e0*/  BRA.DIV UR4, `(.L_x_1021) ;  /* 0x0000011604007947 */ /* 0x000fea000b800000 */
.L_x_1190:
[----:B------:R-:W1:Y:S01]  /*69f0*/  SYNCS.PHASECHK.TRANS64.TRYWAIT P0, [R2+URZ+0x38800], R9 ;  /* 0x03880009020075a7 */ /* 0x000e62000800017f */
[----:B------:R-:W-:Y:S01]  /*6a00*/  LOP3.LUT P2, RZ, R186, 0x4, RZ, 0xc0, !PT ;  /* 0x00000004baff7812 */ /* 0x000fe2000784c0ff */
[----:B------:R-:W-:Y:S01]  /*6a10*/  IMAD R11, R189, 0x200, R10 ;  /* 0x00000200bd0b7824 */ /* 0x000fe200078e020a */
[----:B------:R-:W-:Y:S01]  /*6a20*/  SHF.R.U64 R12, R20, 0x10, R21 ;  /* 0x00000010140c7819 */ /* 0x000fe20000001215 */
[----:B0-----:R-:W-:Y:S01]  /*6a30*/  IMAD.MOV.U32 R35, RZ, RZ, R6 ;  /* 0x000000ffff237224 */ /* 0x001fe200078e0006 */
[----:B------:R-:W-:Y:S01]  /*6a40*/  SHF.R.U64 R6, R6, 0x10, R7 ;  /* 0x0000001006067819 */ /* 0x000fe20000001207 */
[----:B------:R-:W-:Y:S01]  /*6a50*/  IMAD R8, R11, 0x2, R2 ;  /* 0x000000020b087824 */ /* 0x000fe200078e0202 */
[----:B------:R-:W-:Y:S01]  /*6a60*/  SHF.R.U64 R11, R4, 0x10, R5 ;  /* 0x00000010040b7819 */ /* 0x000fe20000001205 */
[----:B------:R-:W-:Y:S01]  /*6a70*/  IMAD.MOV.U32 R10, RZ, RZ, R20 ;  /* 0x000000ffff0a7224 */ /* 0x000fe200078e0014 */
[--C-:B------:R-:W-:Y:S01]  /*6a80*/  SHF.R.U32.HI R13, RZ, 0x10, R21.reuse ;  /* 0x00000010ff0d7819 */ /* 0x100fe20000011615 */
[----:B------:R-:W-:Y:S01]  /*6a90*/  IMAD.MOV.U32 R32, RZ, RZ, R21 ;  /* 0x000000ffff207224 */ /* 0x000fe200078e0015 */
[----:B------:R-:W-:Y:S01]  /*6aa0*/  BSSY B1, `(.L_x_1022) ;  /* 0x0000012000017945 */ /* 0x000fe20003800000 */
[----:B------:R-:W-:Y:S01]  /*6ab0*/  IMAD.MOV.U32 R33, RZ, RZ, R4 ;  /* 0x000000ffff217224 */ /* 0x000fe200078e0004 */
[----:B------:R-:W-:Y:S01]  /*6ac0*/  PRMT R28, R31, 0x5410, R38 ;  /* 0x000054101f1c7816 */ /* 0x000fe20000000026 */
[--C-:B------:R-:W-:Y:S01]  /*6ad0*/  IMAD.MOV.U32 R34, RZ, RZ, R5.reuse ;  /* 0x000000ffff227224 */ /* 0x100fe200078e0005 */
[----:B------:R-:W-:Y:S01]  /*6ae0*/  SHF.R.U32.HI R5, RZ, 0x10, R5 ;  /* 0x00000010ff057819 */ /* 0x000fe20000011605 */
[--C-:B------:R-:W-:Y:S01]  /*6af0*/  IMAD.MOV.U32 R36, RZ, RZ, R7.reuse ;  /* 0x000000ffff247224 */ /* 0x100fe200078e0007 */
[----:B------:R-:W-:Y:S01]  /*6b00*/  SHF.R.U32.HI R7, RZ, 0x10, R7 ;  /* 0x00000010ff077819 */ /* 0x000fe20000011607 */
[C---:B------:R-:W-:Y:S01]  /*6b10*/  VIADD R4, R8.reuse, 0x20400 ;  /* 0x0002040008047836 */ /* 0x040fe20000000000 */
[----:B------:R-:W-:Y:S01]  /*6b20*/  PRMT R27, R25, 0x5410, R37 ;  /* 0x00005410191b7816 */ /* 0x000fe20000000025 */
[----:B------:R-:W-:Y:S01]  /*6b30*/  VIADD R0, R8, 0x20440 ;  /* 0x0002044008007836 */ /* 0x000fe20000000000 */
[----:B------:R-:W-:Y:S01]  /*6b40*/  PRMT R31, R10, 0x5410, R12 ;  /* 0x000054100a1f7816 */ /* 0x000fe2000000000c */
[----:B------:R-:W-:Y:S01]  /*6b50*/  @P2 VIADD R0, R4, 0xffffffc0 ;  /* 0xffffffc004002836 */ /* 0x000fe20000000000 */
[----:B------:R-:W-:-:S02]  /*6b60*/  PRMT R32, R32, 0x5410, R13 ;  /* 0x0000541020207816 */ /* 0x000fc4000000000d */
[----:B------:R-:W-:Y:S02]  /*6b70*/  PRMT R33, R33, 0x5410, R11 ;  /* 0x0000541021217816 */ /* 0x000fe4000000000b */
[----:B------:R-:W-:Y:S02]  /*6b80*/  PRMT R34, R34, 0x5410, R5 ;  /* 0x0000541022227816 */ /* 0x000fe40000000005 */
[----:B------:R-:W-:Y:S02]  /*6b90*/  PRMT R35, R35, 0x5410, R6 ;  /* 0x0000541023237816 */ /* 0x000fe40000000006 */
[----:B------:R-:W-:Y:S01]  /*6ba0*/  PRMT R36, R36, 0x5410, R7 ;  /* 0x0000541024247816 */ /* 0x000fe20000000007 */
[----:B-1----:R-:W-:Y:S06]  /*6bb0*/  @!P0 BRA `(.L_x_1023) ;  /* 0x0000011000b48947 */ /* 0x002fec0003800000 */
.L_x_1191:
[----:B------:R-:W-:Y:S05]  /*6bc0*/  BSYNC B1 ;  /* 0x0000000000017941 */ /* 0x000fea0003800000 */
.L_x_1022:
        /* <DEDUP_REMOVED lines=8> */
[----:B------:R-:W0:Y:S01]  /*6c50*/  LDS.128 R4, [R8+0x20400] ;  /* 0x0204000008047984 */ /* 0x000e220000000c00 */
[----:B------:R-:W-:Y:S01]  /*6c60*/  IMAD.U32 R15, R33, 0x10000, RZ ;  /* 0x00010000210f7824 */ /* 0x000fe200078e00ff */
[C---:B------:R-:W-:Y:S01]  /*6c70*/  LOP3.LUT R14, R27.reuse, 0xffff0000, RZ, 0xc0, !PT ;  /* 0xffff00001b0e7812 */ /* 0x040fe200078ec0ff */
[----:B------:R-:W-:Y:S01]  /*6c80*/  IMAD.U32 R13, R27, 0x10000, RZ ;  /* 0x000100001b0d7824 */ /* 0x000fe200078e00ff */
[----:B------:R-:W-:Y:S02]  /*6c90*/  LOP3.LUT R20, R33, 0xffff0000, RZ, 0xc0, !PT ;  /* 0xffff000021147812 */ /* 0x000fe400078ec0ff */
[C---:B0-----:R-:W-:Y:S01]  /*6ca0*/  SHF.L.U32 R9, R4.reuse, 0x10, RZ ;  /* 0x0000001004097819 */ /* 0x041fe200000006ff */
[C---:B------:R-:W-:Y:S01]  /*6cb0*/  IMAD.U32 R10, R5.reuse, 0x10000, RZ ;  /* 0x00010000050a7824 */ /* 0x040fe200078e00ff */
[----:B------:R-:W-:Y:S01]  /*6cc0*/  LOP3.LUT R4, R4, 0xffff0000, RZ, 0xc0, !PT ;  /* 0xffff000004047812 */ /* 0x000fe200078ec0ff */
[C---:B------:R-:W-:Y:S01]  /*6cd0*/  IMAD.U32 R11, R6.reuse, 0x10000, RZ ;  /* 0x00010000060b7824 */ /* 0x040fe200078e00ff */
[----:B------:R-:W-:Y:S01]  /*6ce0*/  LOP3.LUT R5, R5, 0xffff0000, RZ, 0xc0, !PT ;  /* 0xffff000005057812 */ /* 0x000fe200078ec0ff */
[----:B------:R-:W-:Y:S01]  /*6cf0*/  IMAD.U32 R12, R7, 0x10000, RZ ;  /* 0x00010000070c7824 */ /* 0x000fe200078e00ff */
[----:B------:R-:W-:Y:S01]  /*6d00*/  LOP3.LUT R6, R6, 0xffff0000, RZ, 0xc0, !PT ;  /* 0xffff000006067812 */ /* 0x000fe200078ec0ff */
[C---:B------:R-:W-:Y:S01]  /*6d10*/  FMUL.FTZ R24, R4.reuse, R15 ;  /* 0x0000000f04187220 */ /* 0x040fe20000410000 */
[-C--:B------:R-:W-:Y:S01]  /*6d20*/  FMUL.FTZ R4, R4, R13.reuse ;  /* 0x0000000d04047220 */ /* 0x080fe20000410000 */
[C---:B------:R-:W-:Y:S01]  /*6d30*/  FMUL.FTZ R21, R5.reuse, R20 ;  /* 0x0000001405157220 */ /* 0x040fe20000410000 */
[----:B------:R-:W-:Y:S01]  /*6d40*/  FMUL.FTZ R25, R5, R14 ;  /* 0x0000000e05197220 */ /* 0x000fe20000410000 */
[----:B------:R-:W-:Y:S01]  /*6d50*/  FFMA.FTZ R24, R9, R13, -R24 ;  /* 0x0000000d09187223 */ /* 0x000fe20000010818 */
[----:B------:R-:W-:Y:S01]  /*6d60*/  LOP3.LUT R7, R7, 0xffff0000, RZ, 0xc0, !PT ;  /* 0xffff000007077812 */ /* 0x000fe200078ec0ff */
[----:B------:R-:W-:Y:S01]  /*6d70*/  FFMA.FTZ R15, R9, R15, R4 ;  /* 0x0000000f090f7223 */ /* 0x000fe20000010004 */
[C---:B------:R-:W-:Y:S01]  /*6d80*/  LOP3.LUT R13, R34.reuse, 0xffff0000, RZ, 0xc0, !PT ;  /* 0xffff0000220d7812 */ /* 0x040fe200078ec0ff */
[----:B------:R-:W-:Y:S01]  /*6d90*/  IMAD.U32 R9, R34, 0x10000, RZ ;  /* 0x0001000022097824 */ /* 0x000fe200078e00ff */
[C---:B------:R-:W-:Y:S01]  /*6da0*/  LOP3.LUT R5, R28.reuse, 0xffff0000, RZ, 0xc0, !PT ;  /* 0xffff00001c057812 */ /* 0x040fe200078ec0ff */
[----:B------:R-:W-:-:S02]  /*6db0*/  IMAD.U32 R4, R28, 0x10000, RZ ;  /* 0x000100001c047824 */ /* 0x000fc400078e00ff */
[C---:B------:R-:W-:Y:S01]  /*6dc0*/  FFMA.FTZ R21, R10.reuse, R14, -R21 ;  /* 0x0000000e0a157223 */ /* 0x040fe20000010815 */
[----:B------:R-:W-:Y:S01]  /*6dd0*/  FFMA.FTZ R10, R10, R20, R25 ;  /* 0x000000140a0a7223 */ /* 0x000fe20000010019 */
[C---:B------:R-:W-:Y:S01]  /*6de0*/  FMUL.FTZ R14, R6.reuse, R9 ;  /* 0x00000009060e7220 */ /* 0x040fe20000410000 */
[-C--:B------:R-:W-:Y:S01]  /*6df0*/  FMUL.FTZ R20, R6, R4.reuse ;  /* 0x0000000406147220 */ /* 0x080fe20000410000 */
        /* <DEDUP_REMOVED lines=11> */
.L_x_1027:
[----:B------:R-:W-:Y:S05]  /*6eb0*/  BSYNC B2 ;  /* 0x0000000000027941 */ /* 0x000fea0003800000 */
.L_x_1026:
[----:B------:R-:W-:Y:S05]  /*6ec0*/  @P1 BRA `(.L_x_1025) ;  /* 0x0000000000981947 */ /* 0x000fea0003800000 */
[----:B-1----:R-:W0:Y:S01]  /*6ed0*/  LDS.128 R4, [R0] ;  /* 0x0000000000047984 */ /* 0x002e220000000c00 */
[----:B------:R-:W-:Y:S01]  /*6ee0*/  IMAD.U32 R15, R35, 0x10000, RZ ;  /* 0x00010000230f7824 */ /* 0x000fe200078e00ff */
[C---:B------:R-:W-:Y:S01]  /*6ef0*/  LOP3.LUT R14, R31.reuse, 0xffff0000, RZ, 0xc0, !PT ;  /* 0xffff00001f0e7812 */ /* 0x040fe200078ec0ff */
[----:B------:R-:W-:Y:S01]  /*6f00*/  IMAD.U32 R13, R31, 0x10000, RZ ;  /* 0x000100001f0d7824 */ /* 0x000fe200078e00ff */
[----:B------:R-:W-:Y:S01]  /*6f10*/  LOP3.LUT R20, R35, 0xffff0000, RZ, 0xc0, !PT ;  /* 0xffff000023147812 */ /* 0x000fe200078ec0ff */
[C---:B0-----:R-:W-:Y:S01]  /*6f20*/  IMAD.U32 R9, R4.reuse, 0x10000, RZ ;  /* 0x0001000004097824 */ /* 0x041fe200078e00ff */
[----:B------:R-:W-:Y:S01]  /*6f30*/  LOP3.LUT R4, R4, 0xffff0000, RZ, 0xc0, !PT ;  /* 0xffff000004047812 */ /* 0x000fe200078ec0ff */
[C---:B------:R-:W-:Y:S01]  /*6f40*/  IMAD.U32 R10, R5.reuse, 0x10000, RZ ;  /* 0x00010000050a7824 */ /* 0x040fe200078e00ff */
[----:B------:R-:W-:Y:S01]  /*6f50*/  LOP3.LUT R5, R5, 0xffff0000, RZ, 0xc0, !PT ;  /* 0xffff000005057812 */ /* 0x000fe200078ec0ff */
[C---:B------:R-:W-:Y:S01]  /*6f60*/  IMAD.U32 R11, R6.reuse, 0x10000, RZ ;  /* 0x00010000060b7824 */ /* 0x040fe200078e00ff */
[----:B------:R-:W-:Y:S01]  /*6f70*/  LOP3.LUT R6, R6, 0xffff0000, RZ, 0xc0, !PT ;  /* 0xffff000006067812 */ /* 0x000fe200078ec0ff */
[C---:B------:R-:W-:Y:S01]  /*6f80*/  FMUL.FTZ R24, R4.reuse, R15 ;  /* 0x0000000f04187220 */ /* 0x040fe20000410000 */
[----:B------:R-:W-:Y:S01]  /*6f90*/  FMUL.FTZ R4, R4, R13 ;  /* 0x0000000d04047220 */ /* 0x000fe20000410000 */
[----:B------:R-:W-:-:S02]  /*6fa0*/  IMAD.U32 R12, R7, 0x10000, RZ ;  /* 0x00010000070c7824 */ /* 0x000fc400078e00ff */
[----:B------:R-:W-:Y:S01]  /*6fb0*/  FMUL.FTZ R21, R5, R20 ;  /* 0x0000001405157220 */ /* 0x000fe20000410000 */
[----:B------:R-:W-:Y:S01]  /*6fc0*/  FFMA.FTZ R24, R9, R13, -R24 ;  /* 0x0000000d09187223 */ /* 0x000fe20000010818 */
[-C--:B------:R-:W-:Y:S01]  /*6fd0*/  FMUL.FTZ R25, R5, R14.reuse ;  /* 0x0000000e05197220 */ /* 0x080fe20000410000 */
[----:B------:R-:W-:Y:S01]  /*6fe0*/  LOP3.LUT R7, R7, 0xffff0000, RZ, 0xc0, !PT ;  /* 0xffff000007077812 */ /* 0x000fe200078ec0ff */
[----:B------:R-:W-:Y:S01]  /*6ff0*/  FFMA.FTZ R15, R9, R15, R4 ;  /* 0x0000000f090f7223 */ /* 0x000fe20000010004 */
[C---:B------:R-:W-:Y:S01]  /*7000*/  LOP3.LUT R13, R36.reuse, 0xffff0000, RZ, 0xc0, !PT ;  /* 0xffff0000240d7812 */ /* 0x040fe200078ec0ff */
[----:B------:R-:W-:Y:S01]  /*7010*/  IMAD.U32 R9, R36, 0x10000, RZ ;  /* 0x0001000024097824 */ /* 0x000fe200078e00ff */
[C---:B------:R-:W-:Y:S01]  /*7020*/  LOP3.LUT R5, R32.reuse, 0xffff0000, RZ, 0xc0, !PT ;  /* 0xffff000020057812 */ /* 0x040fe200078ec0ff */
[----:B------:R-:W-:Y:S02]  /*7030*/  IMAD.U32 R4, R32, 0x10000, RZ ;  /* 0x0001000020047824 */ /* 0x000fe400078e00ff */
        /* <DEDUP_REMOVED lines=14> */
[----:B------:R2:W-:Y:S02]  /*7120*/  STS.128 [R0], R4 ;  /* 0x0000000400007388 */ /* 0x0005e40000000c00 */
.L_x_1025:
[----:B------:R-:W-:Y:S05]  /*7130*/  BSYNC B1 ;  /* 0x0000000000017941 */ /* 0x000fea0003800000 */
.L_x_1024:
[----:B------:R-:W-:-:S13]  /*7140*/  ISETP.GE.AND P0, PT, R231, R30, PT ;  /* 0x0000001ee700720c */ /* 0x000fda0003f06270 */
[----:B------:R-:W-:Y:S05]  /*7150*/  @P0 BRA `(.L_x_1028) ;  /* 0x0000001000dc0947 */ /* 0x000fea0003800000 */
[----:B-12---:R-:W1:Y:S01]  /*7160*/  LDC R4, c[0x0][0x3d4] ;  /* 0x0000f500ff047b82 */ /* 0x006e620000000800 */
[C---:B------:R-:W-:Y:S01]  /*7170*/  IADD3 R5, R29.reuse, 0x10, RZ ;  /* 0x000000101d057810 */ /* 0x040fe20007ffe0ff */
[----:B------:R-:W-:Y:S01]  /*7180*/  BSSY B1, `(.L_x_1029) ;  /* 0x000002a000017945 */ /* 0x000fe20003800000 */
[-C--:B-1----:R-:W-:Y:S02]  /*7190*/  ISETP.GE.AND P0, PT, R29, R4.reuse, PT ;  /* 0x000000041d00720c */ /* 0x082fe40003f06270 */
[----:B------:R-:W-:-:S11]  /*71a0*/  ISETP.GE.AND P1, PT, R5, R4, PT ;  /* 0x000000040500720c */ /* 0x000fd60003f26270 */
[----:B------:R-:W-:Y:S05]  /*71b0*/  @P0 BRA `(.L_x_1030) ;  /* 0x0000000000980947 */ /* 0x000fea0003800000 */
[----:B------:R-:W0:Y:S01]  /*71c0*/  LDS.128 R4, [R8+0x21400] ;  /* 0x0214000008047984 */ /* 0x000e220000000c00 */
[C---:B------:R-:W-:Y:S01]  /*71d0*/  IMAD.U32 R21, R33.reuse, 0x10000, RZ ;  /* 0x0001000021157824 */ /* 0x040fe200078e00ff */
[----:B------:R-:W-:Y:S01]  /*71e0*/  LOP3.LUT R24, R33, 0xffff0000, RZ, 0xc0, !PT ;  /* 0xffff000021187812 */ /* 0x000fe200078ec0ff */
[C---:B------:R-:W-:Y:S01]  /*71f0*/  IMAD.U32 R15, R27.reuse, 0x10000, RZ ;  /* 0x000100001b0f7824 */ /* 0x040fe200078e00ff */
[----:B------:R-:W-:Y:S01]  /*7200*/  LOP3.LUT R20, R27, 0xffff0000, RZ, 0xc0, !PT ;  /* 0xffff00001b147812 */ /* 0x000fe200078ec0ff */
[C---:B0-----:R-:W-:Y:S01]  /*7210*/  IMAD.U32 R9, R4.reuse, 0x10000, RZ ;  /* 0x0001000004097824 */ /* 0x041fe200078e00ff */
[----:B------:R-:W-:Y:S01]  /*7220*/  LOP3.LUT R4, R4, 0xffff0000, RZ, 0xc0, !PT ;  /* 0xffff000004047812 */ /* 0x000fe200078ec0ff */
[C---:B------:R-:W-:Y:S01]  /*7230*/  IMAD.U32 R10, R5.reuse, 0x10000, RZ ;  /* 0x00010000050a7824 */ /* 0x040fe200078e00ff */
[----:B------:R-:W-:Y:S01]  /*7240*/  LOP3.LUT R5, R5, 0xffff0000, RZ, 0xc0, !PT ;  /* 0xffff000005057812 */ /* 0x000fe200078ec0ff */
[C---:B------:R-:W-:Y:S01]  /*7250*/  IMAD.U32 R11, R6.reuse, 0x10000, RZ ;  /* 0x00010000060b7824 */ /* 0x040fe200078e00ff */
        /* <DEDUP_REMOVED lines=27> */
[----:B------:R1:W-:Y:S02]  /*7410*/  STS.128 [R8+0x21400], R24 ;  /* 0x0214001808007388 */ /* 0x0003e40000000c00 */
.L_x_1030:
[----:B------:R-:W-:Y:S05]  /*7420*/  BSYNC B1 ;  /* 0x0000000000017941 */ /* 0x000fea0003800000 */
.L_x_1029:
[----:B------:R-:W-:Y:S05]  /*7430*/  @P1 BRA `(.L_x_1028) ;  /* 0x0000001000241947 */ /* 0x000fea0003800000 */
[----:B------:R-:W2:Y:S01]  /*7440*/  LDS.128 R4, [R0+0x1000] ;  /* 0x0010000000047984 */ /* 0x000ea20000000c00 */
[C---:B------:R-:W-:Y:S01]  /*7450*/  IMAD.U32 R14, R35.reuse, 0x10000, RZ ;  /* 0x00010000230e7824 */ /* 0x040fe200078e00ff */
[----:B------:R-:W-:Y:S01]  /*7460*/  LOP3.LUT R35, R35, 0xffff0000, RZ, 0xc0, !PT ;  /* 0xffff000023237812 */ /* 0x000fe200078ec0ff */
[C---:B------:R-:W-:Y:S01]  /*7470*/  IMAD.U32 R12, R31.reuse, 0x10000, RZ ;  /* 0x000100001f0c7824 */ /* 0x040fe200078e00ff */
[----:B------:R-:W-:Y:S01]  /*7480*/  LOP3.LUT R31, R31, 0xffff0000, RZ, 0xc0, !PT ;  /* 0xffff00001f1f7812 */ /* 0x000fe200078ec0ff */
[C---:B------:R-:W-:Y:S01]  /*7490*/  IMAD.U32 R20, R36.reuse, 0x10000, RZ ;  /* 0x0001000024147824 */ /* 0x040fe200078e00ff */
[----:B-1----:R-:W-:Y:S02]  /*74a0*/  LOP3.LUT R25, R36, 0xffff0000, RZ, 0xc0, !PT ;  /* 0xffff000024197812 */ /* 0x002fe400078ec0ff */
[----:B------:R-:W-:Y:S01]  /*74b0*/  LOP3.LUT R21, R32, 0xffff0000, RZ, 0xc0, !PT ;  /* 0xffff000020157812 */ /* 0x000fe200078ec0ff */
[C---:B--2---:R-:W-:Y:S01]  /*74c0*/  IMAD.U32 R8, R4.reuse, 0x10000, RZ ;  /* 0x0001000004087824 */ /* 0x044fe200078e00ff */
        /* <DEDUP_REMOVED lines=28> */
[----:B------:R3:W-:Y:S01]  /*7690*/  STS.128 [R0+0x1000], R8 ;  /* 0x0010000800007388 */ /* 0x0007e20000000c00 */
[----:B------:R-:W-:Y:S05]  /*76a0*/  BRA `(.L_x_1028) ;  /* 0x0000000c00887947 */ /* 0x000fea0003800000 */
.L_x_1015:
        /* <DEDUP_REMOVED lines=14> */
.L_x_1194:
[----:B------:R-:W-:Y:S01]  /*7790*/  UMOV UR4, 0xffffffff ;  /* 0xffffffff00047882 */ /* 0x000fe20000000000 */
[----:B------:R-:W-:Y:S02]  /*77a0*/  LOP3.LUT R0, R0, 0xfffffffe, RZ, 0xc0, !PT ;  /* 0xfffffffe00007812 */ /* 0x000fe400078ec0ff */
[----:B------:R-:W-:Y:S05]  /*77b0*/  BRA.DIV UR4, `(.L_x_1032) ;  /* 0x0000010604f07947 */ /* 0x000fea000b800000 */
.L_x_1197:
[----:B------:R-:W-:Y:S01]  /*77c0*/  UMOV UR4, 0xffffffff ;  /* 0xffffffff00047882 */ /* 0x000fe20000000000 */
[----:B------:R-:W-:Y:S02]  /*77d0*/  IMAD.IADD R3, R213, 0x1, -R0 ;  /* 0x00000001d5037824 */ /* 0x000fe400078e0a00 */
[----:B------:R-:W-:Y:S05]  /*77e0*/  BRA.DIV UR4, `(.L_x_1033) ;  /* 0x0000010a040c7947 */ /* 0x000fea000b800000 */
.L_x_1200:
[----:B------:R-:W-:Y:S01]  /*77f0*/  UMOV UR4, 0xffffffff ;  /* 0xffffffff00047882 */ /* 0x000fe20000000000 */
[----:B------:R-:W-:Y:S02]  /*7800*/  SHF.L.U32 R9, R3, 0x1f, RZ ;  /* 0x0000001f03097819 */ /* 0x000fe400000006ff */
[----:B------:R-:W-:Y:S05]  /*7810*/  BRA.DIV UR4, `(.L_x_1034) ;  /* 0x0000010a04287947 */ /* 0x000fea000b800000 */
.L_x_1203:
        /* <DEDUP_REMOVED lines=29> */
.L_x_1204:
[----:B------:R-:W-:Y:S05]  /*79f0*/  BSYNC B1 ;  /* 0x0000000000017941 */ /* 0x000fea0003800000 */
.L_x_1035:
[----:B------:R-:W-:Y:S04]  /*7a00*/  BSSY B1, `(.L_x_1037) ;  /* 0x000005a000017945 */ /* 0x000fe80003800000 */
[----:B------:R-:W-:Y:S05]  /*7a10*/  @P2 BRA `(.L_x_1038) ;  /* 0x0000000400602947 */ /* 0x000fea0003800000 */
[----:B------:R-:W-:Y:S01]  /*7a20*/  IMAD.SHL.U32 R0, R186, 0x40, RZ ;  /* 0x00000040ba007824 */ /* 0x000fe200078e00ff */
[----:B------:R-:W-:Y:S01]  /*7a30*/  LOP3.LUT R27, R42, 0xffff0000, RZ, 0xc0, !PT ;  /* 0xffff00002a1b7812 */ /* 0x000fe200078ec0ff */
[----:B------:R-:W-:Y:S02]  /*7a40*/  IMAD.IADD R4, R16, 0x1, R47 ;  /* 0x0000000110047824 */ /* 0x000fe400078e022f */
[----:B------:R-:W-:Y:S01]  /*7a50*/  IMAD.U32 R26, R42, 0x10000, RZ ;  /* 0x000100002a1a7824 */ /* 0x000fe200078e00ff */
[----:B------:R-:W-:Y:S01]  /*7a60*/  LOP3.LUT R5, R0, 0x1c0, RZ, 0xc0, !PT ;  /* 0x000001c000057812 */ /* 0x000fe200078ec0ff */
[----:B------:R-:W-:Y:S02]  /*7a70*/  IMAD.U32 R25, R38, 0x10000, RZ ;  /* 0x0001000026197824 */ /* 0x000fe400078e00ff */
[----:B------:R-:W-:Y:S01]  /*7a80*/  IMAD.U32 R28, R44, 0x10000, RZ ;  /* 0x000100002c1c7824 */ /* 0x000fe200078e00ff */
[----:B------:R-:W-:Y:S02]  /*7a90*/  LOP3.LUT R0, R5, 0x38, R16, 0xf8, !PT ;  /* 0x0000003805007812 */ /* 0x000fe400078ef810 */
[----:B------:R-:W-:-:S02]  /*7aa0*/  SHF.R.U32.HI R7, RZ, 0x3, R5 ;  /* 0x00000003ff077819 */ /* 0x000fc40000011605 */
[----:B------:R-:W-:Y:S02]  /*7ab0*/  LOP3.LUT R4, R5, 0x38, R4, 0xf8, !PT ;  /* 0x0000003805047812 */ /* 0x000fe400078ef804 */
[-C--:B------:R-:W-:Y:S02]  /*7ac0*/  LOP3.LUT R0, R0, R7.reuse, RZ, 0x3c, !PT ;  /* 0x0000000700007212 */ /* 0x080fe400078e3cff */
[----:B------:R-:W-:-:S03]  /*7ad0*/  LOP3.LUT R4, R4, R7, RZ, 0x3c, !PT ;  /* 0x0000000704047212 */ /* 0x000fc600078e3cff */
[----:B------:R-:W-:-:S04]  /*7ae0*/  IMAD R5, R189, 0x200, R0 ;  /* 0x00000200bd057824 */ /* 0x000fc800078e0200 */
[----:B------:R-:W-:Y:S02]  /*7af0*/  IMAD R34, R5, 0x2, R2 ;  /* 0x0000000205227824 */ /* 0x000fe400078e0202 */
[----:B------:R-:W-:-:S03]  /*7b00*/  IMAD R5, R189, 0x200, R4 ;  /* 0x00000200bd057824 */ /* 0x000fc600078e0204 */
[----:B0-----:R-:W0:Y:S01]  /*7b10*/  LDS.128 R8, [R34+0x20400] ;  /* 0x0204000022087984 */ /* 0x001e220000000c00 */
[----:B------:R-:W-:-:S05]  /*7b20*/  IMAD R36, R5, 0x2, R2 ;  /* 0x0000000205247824 */ /* 0x000fca00078e0202 */
[----:B------:R-:W1:Y:S01]  /*7b30*/  LDS.128 R4, [R36+0x20400] ;  /* 0x0204000024047984 */ /* 0x000e620000000c00 */
[----:B0-----:R-:W-:Y:S01]  /*7b40*/  SHF.L.U32 R0, R8, 0x10, RZ ;  /* 0x0000001008007819 */ /* 0x001fe200000006ff */
[----:B------:R-:W-:Y:S01]  /*7b50*/  IMAD.U32 R13, R10, 0x10000, RZ ;  /* 0x000100000a0d7824 */ /* 0x000fe200078e00ff */
[----:B------:R-:W-:Y:S01]  /*7b60*/  LOP3.LUT R8, R8, 0xffff0000, RZ, 0xc0, !PT ;  /* 0xffff000008087812 */ /* 0x000fe200078ec0ff */
[----:B------:R-:W-:Y:S01]  /*7b70*/  IMAD.U32 R12, R9, 0x10000, RZ ;  /* 0x00010000090c7824 */ /* 0x000fe200078e00ff */
[----:B------:R-:W-:Y:S01]  /*7b80*/  LOP3.LUT R10, R10, 0xffff0000, RZ, 0xc0, !PT ;  /* 0xffff00000a0a7812 */ /* 0x000fe200078ec0ff */
[----:B------:R-:W-:Y:S01]  /*7b90*/  IMAD.U32 R14, R11, 0x10000, RZ ;  /* 0x000100000b0e7824 */ /* 0x000fe200078e00ff */
[----:B------:R-:W-:Y:S01]  /*7ba0*/  LOP3.LUT R9, R9, 0xffff0000, RZ, 0xc0, !PT ;  /* 0xffff000009097812 */ /* 0x000fe200078ec0ff */
[C---:B-1----:R-:W-:Y:S01]  /*7bb0*/  IMAD.U32 R15, R4.reuse, 0x10000, RZ ;  /* 0x00010000040f7824 */ /* 0x042fe200078e00ff */
[----:B------:R-:W-:Y:S01]  /*7bc0*/  LOP3.LUT R4, R4, 0xffff0000, RZ, 0xc0, !PT ;  /* 0xffff000004047812 */ /* 0x000fe200078ec0ff */
[C---:B------:R-:W-:Y:S01]  /*7bd0*/  IMAD.U32 R21, R6.reuse, 0x10000, RZ ;  /* 0x0001000006157824 */ /* 0x040fe200078e00ff */
[----:B------:R-:W-:Y:S01]  /*7be0*/  LOP3.LUT R6, R6, 0xffff0000, RZ, 0xc0, !PT ;  /* 0xffff000006067812 */ /* 0x000fe200078ec0ff */
[C---:B------:R-:W-:Y:S01]  /*7bf0*/  FMUL.FTZ R29, R15.reuse, R26 ;  /* 0x0000001a0f1d7220 */ /* 0x040fe20000410000 */
[----:B------:R-:W-:Y:S01]  /*7c00*/  FMUL.FTZ R31, R15, R25 ;  /* 0x000000190f1f7220 */ /* 0x000fe20000410000 */
[----:B------:R-:W-:Y:S01]  /*7c10*/  LOP3.LUT R15, R38, 0xffff0000, RZ, 0xc0, !PT ;  /* 0xffff0000260f7812 */ /* 0x000fe200078ec0ff */
[----:B------:R-:W-:-:S02]  /*7c20*/  IMAD.U32 R20, R5, 0x10000, RZ ;  /* 0x0001000005147824 */ /* 0x000fc400078e00ff */
[C---:B------:R-:W-:Y:S01]  /*7c30*/  FFMA.FTZ R29, R0.reuse, R25, -R29 ;  /* 0x00000019001d7223 */ /* 0x040fe2000001081d */
[----:B------:R-:W-:Y:S01]  /*7c40*/  FFMA.FTZ R31, R0, R26, R31 ;  /* 0x0000001a001f7223 */ /* 0x000fe2000001001f */
[----:B------:R-:W-:Y:S01]  /*7c50*/  FMUL.FTZ R25, R4, R27 ;  /* 0x0000001b04197220 */ /* 0x000fe20000410000 */
[----:B------:R-:W-:Y:S02]  /*7c60*/  IMAD.U32 R0, R40, 0x10000, RZ ;  /* 0x0001000028007824 */ /* 0x000fe400078e00ff */
[-C--:B------:R-:W-:Y:S01]  /*7c70*/  FMUL.FTZ R33, R4, R15.reuse ;  /* 0x0000000f04217220 */ /* 0x080fe20000410000 */
[C---:B------:R-:W-:Y:S01]  /*7c80*/  FMUL.FTZ R4, R21.reuse, R28 ;  /* 0x0000001c15047220 */ /* 0x040fe20000410000 */
[----:B------:R-:W-:Y:S01]  /*7c90*/  FFMA.FTZ R26, R8, R15, -R25 ;  /* 0x0000000f081a7223 */ /* 0x000fe20000010819 */
[----:B------:R-:W-:Y:S01]  /*7ca0*/  FMUL.FTZ R21, R21, R0 ;  /* 0x0000000015157220 */ /* 0x000fe20000410000 */
[----:B------:R-:W-:Y:S01]  /*7cb0*/  LOP3.LUT R25, R44, 0xffff0000, RZ, 0xc0, !PT ;  /* 0xffff00002c197812 */ /* 0x000fe200078ec0ff */
[----:B------:R-:W-:Y:S01]  /*7cc0*/  FFMA.FTZ R30, R8, R27, R33 ;  /* 0x0000001b081e7223 */ /* 0x000fe20000010021 */
[----:B------:R-:W-:Y:S01]  /*7cd0*/  LOP3.LUT R15, R40, 0xffff0000, RZ, 0xc0, !PT ;  /* 0xffff0000280f7812 */ /* 0x000fe200078ec0ff */
[C---:B------:R-:W-:Y:S01]  /*7ce0*/  FFMA.FTZ R28, R13.reuse, R28, R21 ;  /* 0x0000001c0d1c7223 */ /* 0x040fe20000010015 */
[----:B------:R-:W-:Y:S01]  /*7cf0*/  FFMA.FTZ R32, R13, R0, -R4 ;  /* 0x000000000d207223 */ /* 0x000fe20000010804 */
[----:B------:R-:W-:-:S02]  /*7d00*/  IMAD.U32 R21, R43, 0x10000, RZ ;  /* 0x000100002b157824 */ /* 0x000fc400078e00ff */
[C---:B------:R-:W-:Y:S01]  /*7d10*/  FMUL.FTZ R27, R6.reuse, R25 ;  /* 0x00000019061b7220 */ /* 0x040fe20000410000 */
[----:B------:R-:W-:Y:S02]  /*7d20*/  IMAD.U32 R13, R39, 0x10000, RZ ;  /* 0x00010000270d7824 */ /* 0x000fe400078e00ff */
[----:B------:R-:W-:Y:S01]  /*7d30*/  FMUL.FTZ R37, R6, R15 ;  /* 0x0000000f06257220 */ /* 0x000fe20000410000 */
[----:B------:R-:W-:Y:S02]  /*7d40*/  IMAD.U32 R24, R7, 0x10000, RZ ;  /* 0x0001000007187824 */ /* 0x000fe400078e00ff */
[----:B------:R-:W-:Y:S01]  /*7d50*/  FMUL.FTZ R33, R20, R21 ;  /* 0x0000001514217220 */ /* 0x000fe20000410000 */
[----:B------:R-:W-:Y:S01]  /*7d60*/  LOP3.LUT R5, R5, 0xffff0000, RZ, 0xc0, !PT ;  /* 0xffff000005057812 */ /* 0x000fe200078ec0ff */
[----:B------:R-:W-:Y:S01]  /*7d70*/  FFMA.FTZ R35, R10, R15, -R27 ;  /* 0x0000000f0a237223 */ /* 0x000fe2000001081b */
[----:B------:R-:W-:Y:S01]  /*7d80*/  LOP3.LUT R7, R7, 0xffff0000, RZ, 0xc0, !PT ;  /* 0xffff000007077812 */ /* 0x000fe200078ec0ff */
[----:B------:R-:W-:Y:S01]  /*7d90*/  FMUL.FTZ R20, R20, R13 ;  /* 0x0000000d14147220 */ /* 0x000fe20000410000 */
[----:B------:R-:W-:Y:S01]  /*7da0*/  LOP3.LUT R6, R43, 0xffff0000, RZ, 0xc0, !PT ;  /* 0xffff00002b067812 */ /* 0x000fe200078ec0ff */
[C---:B------:R-:W-:Y:S01]  /*7db0*/  IMAD.U32 R27, R45.reuse, 0x10000, RZ ;  /* 0x000100002d1b7824 */ /* 0x040fe200078e00ff */
[----:B------:R-:W-:Y:S01]  /*7dc0*/  LOP3.LUT R8, R45, 0xffff0000, RZ, 0xc0, !PT ;  /* 0xffff00002d087812 */ /* 0x000fe200078ec0ff */
[----:B------:R-:W-:Y:S01]  /*7dd0*/  IMAD.U32 R15, R41, 0x10000, RZ ;  /* 0x00010000290f7824 */ /* 0x000fe200078e00ff */
[----:B------:R-:W-:Y:S01]  /*7de0*/  LOP3.LUT R0, R39, 0xffff0000, RZ, 0xc0, !PT ;  /* 0xffff000027007812 */ /* 0x000fe200078ec0ff */
[----:B------:R-:W-:Y:S01]  /*7df0*/  FFMA.FTZ R37, R10, R25, R37 ;  /* 0x000000190a257223 */ /* 0x000fe20000010025 */
[----:B------:R-:W-:Y:S01]  /*7e00*/  LOP3.LUT R4, R41, 0xffff0000, RZ, 0xc0, !PT ;  /* 0xffff000029047812 */ /* 0x000fe200078ec0ff */
[C---:B------:R-:W-:Y:S01]  /*7e10*/  FFMA.FTZ R33, R12.reuse, R13, -R33 ;  /* 0x0000000d0c217223 */ /* 0x040fe20000010821 */
[----:B------:R-:W-:Y:S01]  /*7e20*/  LOP3.LUT R11, R11, 0xffff0000, RZ, 0xc0, !PT ;  /* 0xffff00000b0b7812 */ /* 0x000fe200078ec0ff */
[----:B------:R-:W-:Y:S01]  /*7e30*/  FFMA.FTZ R20, R12, R21, R20 ;  /* 0x000000150c147223 */ /* 0x000fe20000010014 */
[C---:B------:R-:W-:Y:S01]  /*7e40*/  FMUL.FTZ R25, R24.reuse, R27 ;  /* 0x0000001b18197220 */ /* 0x040fe20000410000 */
[-C--:B------:R-:W-:Y:S01]  /*7e50*/  FMUL.FTZ R13, R24, R15.reuse ;  /* 0x0000000f180d7220 */ /* 0x080fe20000410000 */
[----:B------:R-:W-:Y:S01]  /*7e60*/  FMUL.FTZ R10, R5, R6 ;  /* 0x00000006050a7220 */ /* 0x000fe20000410000 */
[----:B------:R-:W-:Y:S01]  /*7e70*/  FMUL.FTZ R12, R7, R8 ;  /* 0x00000008070c7220 */ /* 0x000fe20000410000 */
[----:B------:R-:W-:Y:S01]  /*7e80*/  FMUL.FTZ R5, R5, R0 ;  /* 0x0000000005057220 */ /* 0x000fe20000410000 */
[----:B------:R-:W-:Y:S01]  /*7e90*/  FMUL.FTZ R7, R7, R4 ;  /* 0x0000000407077220 */ /* 0x000fe20000410000 */
[C---:B------:R-:W-:Y:S01]  /*7ea0*/  FFMA.FTZ R25, R14.reuse, R15, -R25 ;  /* 0x0000000f0e197223 */ /* 0x040fe20000010819 */
[----:B------:R-:W-:Y:S01]  /*7eb0*/  FFMA.FTZ R13, R14, R27, R13 ;  /* 0x0000001b0e0d7223 */ /* 0x000fe2000001000d */
[----:B------:R-:W-:Y:S01]  /*7ec0*/  FFMA.FTZ R0, R9, R0, -R10 ;  /* 0x0000000009007223 */ /* 0x000fe2000001080a */
[----:B------:R-:W-:Y:S01]  /*7ed0*/  FFMA.FTZ R12, R11, R4, -R12 ;  /* 0x000000040b0c7223 */ /* 0x000fe2000001080c */
[----:B------:R-:W-:Y:S01]  /*7ee0*/  FFMA.FTZ R9, R9, R6, R5 ;  /* 0x0000000609097223 */ /* 0x000fe20000010005 */
[----:B------:R-:W-:Y:S01]  /*7ef0*/  FFMA.FTZ R14, R11, R8, R7 ;  /* 0x000000080b0e7223 */ /* 0x000fe20000010007 */
[----:B------:R-:W-:-:S02]  /*7f00*/  F2FP.BF16.F32.PACK_AB R4, R26, R29 ;  /* 0x0000001d1a04723e */ /* 0x000fc400000010ff */
[----:B------:R-:W-:Y:S02]  /*7f10*/  F2FP.BF16.F32.PACK_AB R6, R35, R32 ;  /* 0x000000202306723e */ /* 0x000fe400000010ff */
[----:B------:R-:W-:Y:S02]  /*7f20*/  F2FP.BF16.F32.PACK_AB R5, R0, R33 ;  /* 0x000000210005723e */ /* 0x000fe400000010ff */
[----:B------:R-:W-:Y:S02]  /*7f30*/  F2FP.BF16.F32.PACK_AB R7, R12, R25 ;  /* 0x000000190c07723e */ /* 0x000fe400000010ff */
[----:B------:R-:W-:Y:S02]  /*7f40*/  F2FP.BF16.F32.PACK_AB R8, R30, R31 ;  /* 0x0000001f1e08723e */ /* 0x000fe400000010ff */
[----:B------:R-:W-:Y:S01]  /*7f50*/  F2FP.BF16.F32.PACK_AB R10, R37, R28 ;  /* 0x0000001c250a723e */ /* 0x000fe200000010ff */
[----:B------:R1:W-:Y:S01]  /*7f60*/  STS.128 [R34+0x20400], R4 ;  /* 0x0204000422007388 */ /* 0x0003e20000000c00 */
[----:B------:R-:W-:-:S02]  /*7f70*/  F2FP.BF16.F32.PACK_AB R9, R9, R20 ;  /* 0x000000140909723e */ /* 0x000fc400000010ff */
[----:B------:R-:W-:-:S05]  /*7f80*/  F2FP.BF16.F32.PACK_AB R11, R14, R13 ;  /* 0x0000000d0e0b723e */ /* 0x000fca00000010ff */
[----:B------:R1:W-:Y:S02]  /*7f90*/  STS.128 [R36+0x20400], R8 ;  /* 0x0204000824007388 */ /* 0x0003e40000000c00 */
.L_x_1038:
[----:B------:R-:W-:Y:S05]  /*7fa0*/  BSYNC B1 ;  /* 0x0000000000017941 */ /* 0x000fea0003800000 */
.L_x_1037:
[----:B------:R-:W-:Y:S05]  /*7fb0*/  @P0 BRA `(.L_x_1028) ;  /* 0x0000000400440947 */ /* 0x000fea0003800000 */
[----:B------:R-:W-:Y:S01]  /*7fc0*/  IADD3 R0, R16, R47, RZ ;  /* 0x0000002f10007210 */ /* 0x000fe20007ffe0ff */
[----:B01----:R-:W0:Y:S01]  /*7fd0*/  LDS.128 R8, [R218+0x20400] ;  /* 0x02040000da087984 */ /* 0x003e220000000c00 */
[C---:B------:R-:W-:Y:S01]  /*7fe0*/  IMAD.U32 R28, R42.reuse, 0x10000, RZ ;  /* 0x000100002a1c7824 */ /* 0x040fe200078e00ff */
[----:B------:R-:W-:Y:S01]  /*7ff0*/  LOP3.LUT R42, R42, 0xffff0000, RZ, 0xc0, !PT ;  /* 0xffff00002a2a7812 */ /* 0x000fe200078ec0ff */
[C---:B------:R-:W-:Y:S01]  /*8000*/  IMAD.U32 R26, R38.reuse, 0x10000, RZ ;  /* 0x00010000261a7824 */ /* 0x040fe200078e00ff */
[----:B------:R-:W-:Y:S01]  /*8010*/  LOP3.LUT R5, R219, 0x38, R0, 0xf8, !PT ;  /* 0x00000038db057812 */ /* 0x000fe200078ef800 */
[----:B------:R-:W-:Y:S01]  /*8020*/  IMAD.U32 R37, R43, 0x10000, RZ ;  /* 0x000100002b257824 */ /* 0x000fe200078e00ff */
[----:B------:R-:W-:Y:S01]  /*8030*/  LOP3.LUT R38, R38, 0xffff0000, RZ, 0xc0, !PT ;  /* 0xffff000026267812 */ /* 0x000fe200078ec0ff */
[----:B------:R-:W-:Y:S01]  /*8040*/  IMAD.U32 R35, R39, 0x10000, RZ ;  /* 0x0001000027237824 */ /* 0x000fe200078e00ff */
[----:B------:R-:W-:Y:S02]  /*8050*/  LOP3.LUT R5, R5, R230, RZ, 0x3c, !PT ;  /* 0x000000e605057212 */ /* 0x000fe400078e3cff */
[----:B------:R-:W-:-:S02]  /*8060*/  LOP3.LUT R43, R43, 0xffff0000, RZ, 0xc0, !PT ;  /* 0xffff00002b2b7812 */ /* 0x000fc400078ec0ff */
[----:B------:R-:W-:Y:S01]  /*8070*/  LOP3.LUT R39, R39, 0xffff0000, RZ, 0xc0, !PT ;  /* 0xffff000027277812 */ /* 0x000fe200078ec0ff */
[----:B------:R-:W-:-:S04]  /*8080*/  IMAD.IADD R5, R220, 0x1, R5 ;  /* 0x00000001dc057824 */ /* 0x000fc800078e0205 */
[----:B------:R-:W-:-:S05]  /*8090*/  IMAD R0, R5, 0x2, R2 ;  /* 0x0000000205007824 */ /* 0x000fca00078e0202 */
[----:B------:R-:W1:Y:S01]  /*80a0*/  LDS.128 R4, [R0+0x20400] ;  /* 0x0204000000047984 */ /* 0x000e620000000c00 */
[C---:B0-----:R-:W-:Y:S01]  /*80b0*/  IMAD.U32 R12, R8.reuse, 0x10000, RZ ;  /* 0x00010000080c7824 */ /* 0x041fe200078e00ff */
[----:B------:R-:W-:Y:S01]  /*80c0*/  LOP3.LUT R8, R8, 0xffff0000, RZ, 0xc0, !PT ;  /* 0xffff000008087812 */ /* 0x000fe200078ec0ff */
[C---:B------:R-:W-:Y:S01]  /*80d0*/  IMAD.U32 R13, R9.reuse, 0x10000, RZ ;  /* 0x00010000090d7824 */ /* 0x040fe200078e00ff */
[----:B------:R-:W-:Y:S01]  /*80e0*/  LOP3.LUT R9, R9, 0xffff0000, RZ, 0xc0, !PT ;  /* 0xffff000009097812 */ /* 0x000fe200078ec0ff */
        /* <DEDUP_REMOVED lines=14> */
[-C--:B------:R-:W-:Y:S01]  /*81d0*/  FMUL.FTZ R12, R37, R21.reuse ;  /* 0x00000015250c7220 */ /* 0x080fe20000410000 */
[----:B------:R-:W-:Y:S02]  /*81e0*/  IMAD.U32 R28, R44, 0x10000, RZ ;  /* 0x000100002c1c7824 */ /* 0x000fe400078e00ff */
[C---:B------:R-:W-:Y:S01]  /*81f0*/  FMUL.FTZ R20, R35.reuse, R21 ;  /* 0x0000001523147220 */ /* 0x040fe20000410000 */
[----:B------:R-:W-:Y:S01]  /*8200*/  SHF.L.U32 R26, R40, 0x10, RZ ;  /* 0x00000010281a7819 */ /* 0x000fe200000006ff */
[----:B------:R-:W-:Y:S01]  /*8210*/  FMUL.FTZ R33, R38, R4 ;  /* 0x0000000426217220 */ /* 0x000fe20000410000 */
[----:B------:R-:W-:Y:S01]  /*8220*/  LOP3.LUT R6, R6, 0xffff0000, RZ, 0xc0, !PT ;  /* 0xffff000006067812 */ /* 0x000fe200078ec0ff */
[-C--:B------:R-:W-:Y:S01]  /*8230*/  FFMA.FTZ R4, R38, R8.reuse, -R31 ;  /* 0x0000000826047223 */ /* 0x080fe2000001081f */
[----:B------:R-:W-:Y:S01]  /*8240*/  LOP3.LUT R40, R40, 0xffff0000, RZ, 0xc0, !PT ;  /* 0xffff000028287812 */ /* 0x000fe200078ec0ff */
[-C--:B------:R-:W-:Y:S01]  /*8250*/  FFMA.FTZ R12, R35, R13.reuse, -R12 ;  /* 0x0000000d230c7223 */ /* 0x080fe2000001080c */
[----:B------:R-:W-:Y:S01]  /*8260*/  LOP3.LUT R44, R44, 0xffff0000, RZ, 0xc0, !PT ;  /* 0xffff00002c2c7812 */ /* 0x000fe200078ec0ff */
[----:B------:R-:W-:Y:S01]  /*8270*/  FFMA.FTZ R20, R37, R13, R20 ;  /* 0x0000000d25147223 */ /* 0x000fe20000010014 */
[----:B------:R-:W-:Y:S01]  /*8280*/  FFMA.FTZ R8, R42, R8, R33 ;  /* 0x000000082a087223 */ /* 0x000fe20000010021 */
[-C--:B------:R-:W-:Y:S01]  /*8290*/  FMUL.FTZ R13, R28, R24.reuse ;  /* 0x000000181c0d7220 */ /* 0x080fe20000410000 */
[----:B------:R-:W-:Y:S01]  /*82a0*/  FMUL.FTZ R21, R26, R24 ;  /* 0x000000181a157220 */ /* 0x000fe20000410000 */
[----:B------:R-:W-:-:S02]  /*82b0*/  IMAD.U32 R25, R7, 0x10000, RZ ;  /* 0x0001000007197824 */ /* 0x000fc400078e00ff */
[-C--:B------:R-:W-:Y:S01]  /*82c0*/  FMUL.FTZ R31, R44, R6.reuse ;  /* 0x000000062c1f7220 */ /* 0x080fe20000410000 */
[----:B------:R-:W-:Y:S02]  /*82d0*/  IMAD.U32 R37, R45, 0x10000, RZ ;  /* 0x000100002d257824 */ /* 0x000fe400078e00ff */
[----:B------:R-:W-:Y:S01]  /*82e0*/  FMUL.FTZ R33, R40, R6 ;  /* 0x0000000628217220 */ /* 0x000fe20000410000 */
[----:B------:R-:W-:Y:S02]  /*82f0*/  IMAD.U32 R35, R41, 0x10000, RZ ;  /* 0x0001000029237824 */ /* 0x000fe400078e00ff */
[-C--:B------:R-:W-:Y:S01]  /*8300*/  FFMA.FTZ R13, R26, R14.reuse, -R13 ;  /* 0x0000000e1a0d7223 */ /* 0x080fe2000001080d */
[----:B------:R-:W-:Y:S01]  /*8310*/  FFMA.FTZ R21, R28, R14, R21 ;  /* 0x0000000e1c157223 */ /* 0x000fe20000010015 */
[----:B------:R-:W-:Y:S01]  /*8320*/  LOP3.LUT R7, R7, 0xffff0000, RZ, 0xc0, !PT ;  /* 0xffff000007077812 */ /* 0x000fe200078ec0ff */
[-C--:B------:R-:W-:Y:S01]  /*8330*/  FMUL.FTZ R6, R37, R25.reuse ;  /* 0x0000001925067220 */ /* 0x080fe20000410000 */
[-C--:B------:R-:W-:Y:S01]  /*8340*/  FFMA.FTZ R14, R40, R10.reuse, -R31 ;  /* 0x0000000a280e7223 */ /* 0x080fe2000001081f */
[----:B------:R-:W-:Y:S01]  /*8350*/  FFMA.FTZ R24, R44, R10, R33 ;  /* 0x0000000a2c187223 */ /* 0x000fe20000010021 */
[----:B------:R-:W-:Y:S01]  /*8360*/  LOP3.LUT R45, R45, 0xffff0000, RZ, 0xc0, !PT ;  /* 0xffff00002d2d7812 */ /* 0x000fe200078ec0ff */
[----:B------:R-:W-:Y:S01]  /*8370*/  FMUL.FTZ R10, R35, R25 ;  /* 0x00000019230a7220 */ /* 0x000fe20000410000 */
[----:B------:R-:W-:Y:S01]  /*8380*/  LOP3.LUT R41, R41, 0xffff0000, RZ, 0xc0, !PT ;  /* 0xffff000029297812 */ /* 0x000fe200078ec0ff */
[----:B------:R-:W-:Y:S01]  /*8390*/  FFMA.FTZ R25, R35, R15, -R6 ;  /* 0x0000000f23197223 */ /* 0x000fe20000010806 */
[----:B------:R-:W-:Y:S01]  /*83a0*/  FMUL.FTZ R6, R43, R5 ;  /* 0x000000052b067220 */ /* 0x000fe20000410000 */
[----:B------:R-:W-:Y:S01]  /*83b0*/  FFMA.FTZ R15, R37, R15, R10 ;  /* 0x0000000f250f7223 */ /* 0x000fe2000001000a */
[----:B------:R-:W-:Y:S01]  /*83c0*/  FMUL.FTZ R26, R45, R7 ;  /* 0x000000072d1a7220 */ /* 0x000fe20000410000 */
[----:B------:R-:W-:Y:S01]  /*83d0*/  FMUL.FTZ R10, R39, R5 ;  /* 0x00000005270a7220 */ /* 0x000fe20000410000 */
[----:B------:R-:W-:Y:S01]  /*83e0*/  FMUL.FTZ R28, R41, R7 ;  /* 0x00000007291c7220 */ /* 0x000fe20000410000 */
        /* <DEDUP_REMOVED lines=14> */
.L_x_1028:
[----:B------:R-:W-:Y:S05]  /*84d0*/  BSYNC B0 ;  /* 0x0000000000007941 */ /* 0x000fea0003800000 */
.L_x_1014:
        /* <DEDUP_REMOVED lines=8> */
.L_x_1011:
[----:B------:R-:W-:-:S13]  /*8560*/  ISETP.NE.AND P0, PT, R185, 0x3, PT ;  /* 0x00000003b900780c */ /* 0x000fda0003f05270 */
[----:B------:R-:W-:Y:S05]  /*8570*/  @!P0 BRA `(.L_x_1039) ;  /* 0x0000000000048947 */ /* 0x000fea0003800000 */
[----:B------:R-:W-:Y:S01]  /*8580*/  BPT.TRAP 0x1 ;  /* 0x000000040000795c */ /* 0x000fe20000300000 */
.L_x_1039:
[----:B------:R-:W-:Y:S01]  /*8590*/  IMAD R20, R18, 0x8, R2 ;  /* 0x0000000812147824 */ /* 0x000fe200078e0202 */
[----:B------:R-:W-:-:S04]  /*85a0*/  SHF.L.U32 R13, R23, 0x1f, RZ ;  /* 0x0000001f170d7819 */ /* 0x000fc800000006ff */
[----:B------:R0:W0:Y:S01]  /*85b0*/  SYNCS.PHASECHK.TRANS64.TRYWAIT P1, [R20+URZ+0x38830], R13 ;  /* 0x0388300d140075a7 */ /* 0x000022000802017f */
[----:B------:R-:W-:Y:S05]  /*85c0*/  @!P0 BRA `(.L_x_1040) ;  /* 0x0000000000048947 */ /* 0x000fea0003800000 */
[----:B------:R-:W-:Y:S01]  /*85d0*/  BPT.TRAP 0x1 ;  /* 0x000000040000795c */ /* 0x000fe20000300000 */
.L_x_1040:
[C---:B--234-:R-:W-:Y:S02]  /*85e0*/  VIADD R0, R2.reuse, 0x22400 ;  /* 0x0002240002007836 */ /* 0x05cfe40000000000 */
[----:B-1----:R-:W-:-:S03]  /*85f0*/  VIADD R4, R2, 0x20400 ;  /* 0x0002040002047836 */ /* 0x002fc60000000000 */
[----:B------:R-:W-:Y:S02]  /*8600*/  SHF.R.U32.HI R0, RZ, 0x4, R0 ;  /* 0x00000004ff007819 */ /* 0x000fe40000011600 */
[----:B------:R-:W-:Y:S02]  /*8610*/  SHF.R.U32.HI R4, RZ, 0x4, R4 ;  /* 0x00000004ff047819 */ /* 0x000fe40000011604 */
[----:B------:R-:W-:Y:S02]  /*8620*/  LOP3.LUT R0, R0, 0x3fff, RZ, 0xc0, !PT ;  /* 0x00003fff00007812 */ /* 0x000fe400078ec0ff */
[----:B------:R-:W-:Y:S02]  /*8630*/  LOP3.LUT R4, R4, 0x3fff, RZ, 0xc0, !PT ;  /* 0x00003fff04047812 */ /* 0x000fe400078ec0ff */
[----:B------:R-:W-:Y:S01]  /*8640*/  LOP3.LUT R0, R0, 0x10000, RZ, 0xfc, !PT ;  /* 0x0001000000007812 */ /* 0x000fe200078efcff */
[----:B0-----:R-:W-:Y:S06]  /*8650*/  @P1 BRA `(.L_x_1041) ;  /* 0x0000000000081947 */ /* 0x001fec0003800000 */
[----:B------:R-:W0:Y:S02]  /*8660*/  SYNCS.PHASECHK.TRANS64.TRYWAIT P1, [R20+URZ+0x38830], R13 ;  /* 0x0388300d140075a7 */ /* 0x000e24000802017f */
[----:B0-----:R-:W-:Y:S05]  /*8670*/  @!P1 BRA `(.L_x_1042) ;  /* 0x000000f800cc9947 */ /* 0x001fea0003800000 */
.L_x_1041:
[----:B------:R-:W-:Y:S01]  /*8680*/  IMAD R10, R18, 0x200, R0 ;  /* 0x00000200120a7824 */ /* 0x000fe200078e0200 */
[----:B------:R-:W-:Y:S01]  /*8690*/  LOP3.LUT R8, R4, 0x10000, RZ, 0xfc, !PT ;  /* 0x0001000004087812 */ /* 0x000fe200078efcff */
[----:B------:R-:W-:Y:S01]  /*86a0*/  IMAD.MOV.U32 R9, RZ, RZ, 0x40000040 ;  /* 0x40000040ff097424 */ /* 0x000fe200078e00ff */
[----:B------:R-:W-:Y:S05]  /*86b0*/  WARPSYNC.ALL ;  /* 0x0000000000007948 */ /* 0x000fea0003800000 */
[----:B------:R-:W-:Y:S01]  /*86c0*/  IMAD.MOV.U32 R11, RZ, RZ, 0x40000040 ;  /* 0x40000040ff0b7424 */ /* 0x000fe200078e00ff */
        /* <DEDUP_REMOVED lines=10> */
[----:B------:R-:W-:Y:S01]  /*8770*/  SHF.L.U32 R3, R3, 0x1f, RZ ;  /* 0x0000001f03037819 */ /* 0x000fe200000006ff */
[C---:B------:R-:W-:Y:S01]  /*8780*/  VIADD R14, R10.reuse, 0x4 ;  /* 0x000000040a0e7836 */ /* 0x040fe20000000000 */
[----:B------:R-:W-:Y:S01]  /*8790*/  BSSY B0, `(.L_x_1043) ;  /* 0x0000020000007945 */ /* 0x000fe20003800000 */
[----:B------:R-:W-:-:S02]  /*87a0*/  VIADD R10, R10, 0x6 ;  /* 0x000000060a0a7836 */ /* 0x000fc40000000000 */
[----:B------:R-:W-:Y:S02]  /*87b0*/  IMAD.MOV.U32 R9, RZ, RZ, 0x40000040 ;  /* 0x40000040ff097424 */ /* 0x000fe400078e00ff */
[----:B------:R-:W-:Y:S02]  /*87c0*/  IMAD.MOV.U32 R11, RZ, RZ, 0x40000040 ;  /* 0x40000040ff0b7424 */ /* 0x000fe400078e00ff */
[----:B------:R-:W-:Y:S01]  /*87d0*/  HGMMA.64x64x16.F32.BF16 R24, gdesc[UR4], RZ, !UPT, gsb0 ;  /* 0x00e00000041879f0 */ /* 0x000fe2000c0018ff */
        /* <DEDUP_REMOVED lines=8> */
[----:B------:R-:W-:-:S07]  /*8860*/  WARPGROUP.ARRIVE ;  /* 0x00000000000079c5 */ /* 0x000fce0000000000 */
        /* <DEDUP_REMOVED lines=16> */
[----:B------:R-:W1:Y:S02]  /*8970*/  SYNCS.PHASECHK.TRANS64.TRYWAIT P1, [R2+URZ+0x38810], R3 ;  /* 0x03881003020075a7 */ /* 0x000e64000802017f */
[----:B-1----:R-:W-:Y:S05]  /*8980*/  @!P1 BRA `(.L_x_1044) ;  /* 0x000000f8001c9947 */ /* 0x002fea0003800000 */
.L_x_1205:
[----:B------:R-:W-:Y:S05]  /*8990*/  BSYNC B0 ;  /* 0x0000000000007941 */ /* 0x000fea0003800000 */
.L_x_1043:
[----:B------:R-:W-:Y:S05]  /*89a0*/  @!P0 BRA `(.L_x_1045) ;  /* 0x0000000000048947 */ /* 0x000fea0003800000 */
[----:B------:R-:W-:Y:S01]  /*89b0*/  BPT.TRAP 0x1 ;  /* 0x000000040000795c */ /* 0x000fe20000300000 */
.L_x_1045:
[----:B------:R2:W3:Y:S01]  /*89c0*/  SYNCS.PHASECHK.TRANS64.TRYWAIT P1, [R20+URZ+0x38850], R13 ;  /* 0x0388500d140075a7 */ /* 0x0004e2000802017f */
[----:B------:R-:W-:Y:S05]  /*89d0*/  @!P0 BRA `(.L_x_1046) ;  /* 0x0000000000048947 */ /* 0x000fea0003800000 */
[----:B------:R-:W-:Y:S01]  /*89e0*/  BPT.TRAP 0x1 ;  /* 0x000000040000795c */ /* 0x000fe20000300000 */
.L_x_1046:
[C---:B-1----:R-:W-:Y:S01]  /*89f0*/  VIADD R3, R2.reuse, 0x400 ;  /* 0x0000040002037836 */ /* 0x042fe20000000000 */
[----:B------:R-:W-:Y:S01]  /*8a00*/  BSSY B0, `(.L_x_1047) ;  /* 0x000000a000007945 */ /* 0x000fe20003800000 */
[----:B------:R-:W-:-:S03]  /*8a10*/  VIADD R10, R2, 0x26400 ;  /* 0x00026400020a7836 */ /* 0x000fc60000000000 */
[----:B------:R-:W-:Y:S02]  /*8a20*/  SHF.R.U32.HI R3, RZ, 0x4, R3 ;  /* 0x00000004ff037819 */ /* 0x000fe40000011603 */
[----:B------:R-:W-:Y:S02]  /*8a30*/  SHF.R.U32.HI R10, RZ, 0x4, R10 ;  /* 0x00000004ff0a7819 */ /* 0x000fe4000001160a */
[----:B------:R-:W-:Y:S02]  /*8a40*/  LOP3.LUT R3, R3, 0x3fff, RZ, 0xc0, !PT ;  /* 0x00003fff03037812 */ /* 0x000fe400078ec0ff */
[----:B------:R-:W-:Y:S02]  /*8a50*/  LOP3.LUT R11, R10, 0x3fff, RZ, 0xc0, !PT ;  /* 0x00003fff0a0b7812 */ /* 0x000fe400078ec0ff */
[----:B------:R-:W-:Y:S01]  /*8a60*/  LOP3.LUT R10, R3, 0x10000, RZ, 0xfc, !PT ;  /* 0x00010000030a7812 */ /* 0x000fe200078efcff */
[----:B---3--:R-:W-:Y:S06]  /*8a70*/  @P1 BRA `(.L_x_1048) ;  /* 0x0000000000081947 */ /* 0x008fec0003800000 */
[----:B------:R-:W1:Y:S02]  /*8a80*/  SYNCS.PHASECHK.TRANS64.TRYWAIT P1, [R20+URZ+0x38850], R13 ;  /* 0x0388500d140075a7 */ /* 0x000e64000802017f */
[----:B-1----:R-:W-:Y:S05]  /*8a90*/  @!P1 BRA `(.L_x_1049) ;  /* 0x000000f400ec9947 */ /* 0x002fea0003800000 */
.L_x_1048:
[----:B------:R-:W-:Y:S05]  /*8aa0*/  BSYNC B0 ;  /* 0x0000000000007941 */ /* 0x000fea0003800000 */
.L_x_1047:
[----:B------:R-:W-:Y:S01]  /*8ab0*/  LOP3.LUT R3, R11, 0x10000, RZ, 0xfc, !PT ;  /* 0x000100000b037812 */ /* 0x000fe200078efcff */
[----:B------:R-:W-:Y:S01]  /*8ac0*/  IMAD R12, R18, 0x1000, R10 ;  /* 0x00001000120c7824 */ /* 0x000fe200078e020a */
[----:B------:R-:W-:Y:S05]  /*8ad0*/  WARPSYNC.ALL ;  /* 0x0000000000007948 */ /* 0x000fea0003800000 */
[----:B------:R-:W-:Y:S01]  /*8ae0*/  IMAD.MOV.U32 R14, RZ, RZ, R3 ;  /* 0x000000ffff0e7224 */ /* 0x000fe200078e0003 */
[----:B------:R-:W-:Y:S01]  /*8af0*/  R2UR UR6, R12 ;  /* 0x000000000c0672ca */ /* 0x000fe200000e0000 */
[----:B------:R-:W-:Y:S01]  /*8b00*/  IMAD.MOV.U32 R15, RZ, RZ, 0x40000040 ;  /* 0x40000040ff0f7424 */ /* 0x000fe200078e00ff */
[----:B------:R-:W-:Y:S01]  /*8b10*/  WARPGROUP.ARRIVE ;  /* 0x00000000000079c5 */ /* 0x000fe20000000000 */
[----:B012---:R-:W-:Y:S01]  /*8b20*/  IMAD.MOV.U32 R13, RZ, RZ, 0x40000040 ;  /* 0x40000040ff0d7424 */ /* 0x007fe200078e00ff */
[----:B------:R-:W-:Y:S01]  /*8b30*/  R2UR UR4, R14 ;  /* 0x000000000e0472ca */ /* 0x000fe200000e0000 */
[----:B------:R-:W-:Y:S01]  /*8b40*/  VIADD R58, R3, 0x2 ;  /* 0x00000002033a7836 */ /* 0x000fe20000000000 */
[----:B------:R-:W-:Y:S01]  /*8b50*/  R2UR UR5, R15 ;  /* 0x000000000f0572ca */ /* 0x000fe200000e0000 */
[C---:B------:R-:W-:Y:S01]  /*8b60*/  VIADD R14, R12.reuse, 0x2 ;  /* 0x000000020c0e7836 */ /* 0x040fe20000000000 */
[----:B------:R-:W-:Y:S01]  /*8b70*/  R2UR UR7, R13 ;  /* 0x000000000d0772ca */ /* 0x000fe200000e0000 */
[----:B------:R-:W-:Y:S01]  /*8b80*/  IMAD.MOV.U32 R59, RZ, RZ, 0x40000040 ;  /* 0x40000040ff3b7424 */ /* 0x000fe200078e00ff */
[----:B------:R-:W0:Y:S01]  /*8b90*/  S2R R21, SR_TID.X ;  /* 0x0000000000157919 */ /* 0x000e220000002100 */
[----:B------:R-:W-:Y:S01]  /*8ba0*/  IMAD.MOV.U32 R15, RZ, RZ, 0x40000040 ;  /* 0x40000040ff0f7424 */ /* 0x000fe200078e00ff */
[----:B------:R-:W-:Y:S01]  /*8bb0*/  BSSY B0, `(.L_x_1050) ;  /* 0x00005b2000007945 */ /* 0x000fe20003800000 */
[----:B------:R-:W-:Y:S01]  /*8bc0*/  VIADD R62, R12, 0x800 ;  /* 0x000008000c3e7836 */ /* 0x000fe20000000000 */
[----:B------:R-:W1:Y:S01]  /*8bd0*/  S2R R57, SR_TID.X ;  /* 0x0000000000397919 */ /* 0x000e620000002100 */
[----:B------:R-:W-:-:S02]  /*8be0*/  VIADD R60, R3, 0x800 ;  /* 0x00000800033c7836 */ /* 0x000fc40000000000 */
[----:B------:R-:W-:Y:S02]  /*8bf0*/  IMAD.MOV.U32 R61, RZ, RZ, 0x40000040 ;  /* 0x40000040ff3d7424 */ /* 0x000fe400078e00ff */
[----:B------:R-:W-:Y:S02]  /*8c00*/  IMAD.MOV.U32 R63, RZ, RZ, 0x40000040 ;  /* 0x40000040ff3f7424 */ /* 0x000fe400078e00ff */
[----:B------:R-:W-:Y:S01]  /*8c10*/  HGMMA.64x64x16.F32.BF16 R24, gdesc[UR4], R24, gsb0 ;  /* 0x00e00000041879f0 */ /* 0x000fe20008001818 */
[----:B------:R-:W-:Y:S01]  /*8c20*/  R2UR UR4, R58 ;  /* 0x000000003a0472ca */ /* 0x000fe200000e0000 */
[----:B------:R-:W-:Y:S01]  /*8c30*/  VIADD R58, R3, 0x4 ;  /* 0x00000004033a7836 */ /* 0x000fe20000000000 */
[----:B------:R-:W-:Y:S01]  /*8c40*/  R2UR UR5, R59 ;  /* 0x000000003b0572ca */ /* 0x000fe200000e0000 */
[----:B------:R-:W-:Y:S01]  /*8c50*/  IMAD.MOV.U32 R59, RZ, RZ, 0x40000040 ;  /* 0x40000040ff3b7424 */ /* 0x000fe200078e00ff */
[----:B------:R-:W-:Y:S02]  /*8c60*/  R2UR UR6, R14 ;  /* 0x000000000e0672ca */ /* 0x000fe400000e0000 */
[----:B------:R-:W-:Y:S01]  /*8c70*/  R2UR UR7, R15 ;  /* 0x000000000f0772ca */ /* 0x000fe200000e0000 */
[----:B------:R-:W-:Y:S01]  /*8c80*/  IMAD.MOV.U32 R15, RZ, RZ, 0x40000040 ;  /* 0x40000040ff0f7424 */ /* 0x000fe200078e00ff */
[----:B------:R-:W-:-:S02]  /*8c90*/  IADD3 R14, R12, 0x4, RZ ;  /* 0x000000040c0e7810 */ /* 0x000fc40007ffe0ff */
[----:B0-----:R-:W-:Y:S02]  /*8ca0*/  SHF.R.U32.HI R21, RZ, 0x7, R21 ;  /* 0x00000007ff157819 */ /* 0x001fe40000011615 */
[----:B-1----:R-:W-:-:S03]  /*8cb0*/  LOP3.LUT R57, R57, 0x7f, RZ, 0xc0, !PT ;  /* 0x0000007f39397812 */ /* 0x002fc600078ec0ff */
[----:B------:R0:W1:Y:S02]  /*8cc0*/  SHFL.IDX PT, R11, R21, RZ, 0x1f ;  /* 0x00001fff150b7589 */ /* 0x00006400000e0000 */
[----:B0-----:R-:W-:Y:S01]  /*8cd0*/  IMAD.MOV.U32 R21, RZ, RZ, 0x4 ;  /* 0x00000004ff157424 */ /* 0x001fe200078e00ff */
[----:B-1----:R-:W-:-:S04]  /*8ce0*/  ISETP.GT.AND P1, PT, R11, 0x7f, PT ;  /* 0x0000007f0b00780c */ /* 0x002fc80003f24270 */
[----:B------:R-:W-:Y:S02]  /*8cf0*/  SEL R11, RZ, 0x2, !P1 ;  /* 0x00000002ff0b7807 */ /* 0x000fe40004800000 */
[C---:B------:R-:W-:Y:S02]  /*8d00*/  SEL R13, R21.reuse, 0x2, P1 ;  /* 0x00000002150d7807 */ /* 0x040fe40000800000 */
[----:B------:R-:W-:Y:S01]  /*8d10*/  SEL R21, R21, 0x6, !P1 ;  /* 0x0000000615157807 */ /* 0x000fe20004800000 */
[----:B------:R-:W-:Y:S02]  /*8d20*/  WARPGROUP.DEPBAR.LE gsb0, 0x0 ;  /* 0x00008000000079c5 */ /* 0x000fe40000010000 */
[----:B------:R-:W-:-:S06]  /*8d30*/  WARPGROUP.ARRIVE ;  /* 0x00000000000079c5 */ /* 0x000fcc0000000000 */
[----:B------:R-:W-:Y:S01]  /*8d40*/  HGMMA.64x64x16.F32.BF16 R24, gdesc[UR4], R24, gsb0 ;  /* 0x00e00000041879f0 */ /* 0x000fe20008001818 */
[----:B------:R-:W-:Y:S01]  /*8d50*/  R2UR UR4, R58 ;  /* 0x000000003a0472ca */ /* 0x000fe200000e0000 */
[----:B------:R-:W-:Y:S01]  /*8d60*/  VIADD R58, R3, 0x6 ;  /* 0x00000006033a7836 */ /* 0x000fe20000000000 */
[----:B------:R-:W-:Y:S01]  /*8d70*/  R2UR UR5, R59 ;  /* 0x000000003b0572ca */ /* 0x000fe200000e0000 */
[----:B------:R-:W-:Y:S01]  /*8d80*/  IMAD.MOV.U32 R59, RZ, RZ, 0x40000040 ;  /* 0x40000040ff3b7424 */ /* 0x000fe200078e00ff */
[----:B------:R-:W-:Y:S01]  /*8d90*/  R2UR UR6, R14 ;  /* 0x000000000e0672ca */ /* 0x000fe200000e0000 */
[----:B------:R-:W-:Y:S01]  /*8da0*/  VIADD R14, R12, 0x6 ;  /* 0x000000060c0e7836 */ /* 0x000fe20000000000 */
[----:B------:R-:W-:Y:S01]  /*8db0*/  R2UR UR7, R15 ;  /* 0x000000000f0772ca */ /* 0x000fe200000e0000 */
[----:B------:R-:W-:Y:S01]  /*8dc0*/  IMAD.MOV.U32 R15, RZ, RZ, 0x40000040 ;  /* 0x40000040ff0f7424 */ /* 0x000fe200078e00ff */
[----:B------:R-:W-:Y:S02]  /*8dd0*/  WARPGROUP.DEPBAR.LE gsb0, 0x0 ;  /* 0x00008000000079c5 */ /* 0x000fe40000010000 */
[----:B------:R-:W-:-:S09]  /*8de0*/  WARPGROUP.ARRIVE ;  /* 0x00000000000079c5 */ /* 0x000fd20000000000 */
        /* <DEDUP_REMOVED lines=30> */
[----:B------:R-:W-:Y:S01]  /*8fd0*/  IADD3 R14, R12, 0x204, RZ ;  /* 0x000002040c0e7810 */ /* 0x000fe20007ffe0ff */
[----:B------:R-:W-:-:S02]  /*8fe0*/  WARPGROUP.DEPBAR.LE gsb0, 0x0 ;  /* 0x00008000000079c5 */ /* 0x000fc40000010000 */
[----:B------:R-:W-:-:S08]  /*8ff0*/  WARPGROUP.ARRIVE ;  /* 0x00000000000079c5 */ /* 0x000fd00000000000 */
        /* <DEDUP_REMOVED lines=101> */
[----:B------:R-:W-:Y:S01]  /*9650*/  IMAD.IADD R58, R11, 0x1, R62 ;  /* 0x000000010b3a7824 */ /* 0x000fe200078e023e */
[----:B------:R-:W-:Y:S01]  /*9660*/  R2UR UR5, R59 ;  /* 0x000000003b0572ca */ /* 0x000fe200000e0000 */
[----:B------:R-:W-:Y:S01]  /*9670*/  IMAD.MOV.U32 R59, RZ, RZ, 0x40000040 ;  /* 0x40000040ff3b7424 */ /* 0x000fe200078e00ff */
[----:B------:R-:W-:Y:S01]  /*9680*/  R2UR UR6, R14 ;  /* 0x000000000e0672ca */ /* 0x000fe200000e0000 */
[----:B------:R-:W-:Y:S01]  /*9690*/  IMAD.IADD R14, R11, 0x1, R60 ;  /* 0x000000010b0e7824 */ /* 0x000fe200078e023c */
[----:B------:R-:W-:Y:S01]  /*96a0*/  R2UR UR7, R15 ;  /* 0x000000000f0772ca */ /* 0x000fe200000e0000 */
[----:B------:R-:W-:Y:S01]  /*96b0*/  IMAD.MOV.U32 R15, RZ, RZ, 0x40000040 ;  /* 0x40000040ff0f7424 */ /* 0x000fe200078e00ff */
[----:B------:R-:W-:Y:S02]  /*96c0*/  WARPGROUP.DEPBAR.LE gsb0, 0x0 ;  /* 0x00008000000079c5 */ /* 0x000fe40000010000 */
[----:B------:R-:W-:-:S09]  /*96d0*/  WARPGROUP.ARRIVE ;  /* 0x00000000000079c5 */ /* 0x000fd20000000000 */
[----:B------:R-:W-:Y:S01]  /*96e0*/  HGMMA.64x64x16.F32.BF16 R24, gdesc[UR4], R24, gsb0 ;  /* 0x00e00000041879f0 */ /* 0x000fe20008001818 */
[----:B------:R-:W-:Y:S01]  /*96f0*/  R2UR UR6, R58 ;  /* 0x000000003a0672ca */ /* 0x000fe200000e0000 */
[--C-:B------:R-:W-:Y:S01]  /*9700*/  IMAD.IADD R58, R62, 0x1, R13.reuse ;  /* 0x000000013e3a7824 */ /* 0x100fe200078e020d */
[----:B------:R-:W-:Y:S02]  /*9710*/  R2UR UR7, R59 ;  /* 0x000000003b0772ca */ /* 0x000fe400000e0000 */
[----:B------:R-:W-:Y:S01]  /*9720*/  R2UR UR4, R14 ;  /* 0x000000000e0472ca */ /* 0x000fe200000e0000 */
[----:B------:R-:W-:Y:S01]  /*9730*/  IMAD.IADD R14, R60, 0x1, R13 ;  /* 0x000000013c0e7824 */ /* 0x000fe200078e020d */
[----:B------:R-:W-:Y:S01]  /*9740*/  R2UR UR5, R15 ;  /* 0x000000000f0572ca */ /* 0x000fe200000e0000 */
[----:B------:R-:W-:Y:S01]  /*9750*/  IMAD.MOV.U32 R15, RZ, RZ, 0x40000040 ;  /* 0x40000040ff0f7424 */ /* 0x000fe200078e00ff */
[----:B------:R-:W-:Y:S01]  /*9760*/  MOV R59, 0x40000040 ;  /* 0x40000040003b7802 */ /* 0x000fe20000000f00 */
[----:B------:R-:W-:-:S02]  /*9770*/  WARPGROUP.DEPBAR.LE gsb0, 0x0 ;  /* 0x00008000000079c5 */ /* 0x000fc40000010000 */
[----:B------:R-:W-:-:S08]  /*9780*/  WARPGROUP.ARRIVE ;  /* 0x00000000000079c5 */ /* 0x000fd00000000000 */
[----:B------:R-:W-:Y:S01]  /*9790*/  HGMMA.64x64x16.F32.BF16 R24, gdesc[UR4], R24, gsb0 ;  /* 0x00e00000041879f0 */ /* 0x000fe20008001818 */
[----:B------:R-:W-:Y:S01]  /*97a0*/  R2UR UR6, R58 ;  /* 0x000000003a0672ca */ /* 0x000fe200000e0000 */
[--C-:B------:R-:W-:Y:S01]  /*97b0*/  IMAD.IADD R58, R62, 0x1, R21.reuse ;  /* 0x000000013e3a7824 */ /* 0x100fe200078e0215 */
        /* <DEDUP_REMOVED lines=10> */
[----:B------:R-:W-:Y:S01]  /*9860*/  IMAD.MOV.U32 R14, RZ, RZ, 0x28 ;  /* 0x00000028ff0e7424 */ /* 0x000fe200078e00ff */
[----:B------:R-:W-:Y:S01]  /*9870*/  R2UR UR5, R15 ;  /* 0x000000000f0572ca */ /* 0x000fe200000e0000 */
[----:B------:R-:W-:Y:S01]  /*9880*/  IMAD.MOV.U32 R15, RZ, RZ, 0xa00 ;  /* 0x00000a00ff0f7424 */ /* 0x000fe200078e00ff */
[----:B------:R-:W-:Y:S02]  /*9890*/  R2UR UR6, R58 ;  /* 0x000000003a0672ca */ /* 0x000fe400000e0000 */
[----:B------:R-:W-:Y:S01]  /*98a0*/  R2UR UR7, R59 ;  /* 0x000000003b0772ca */ /* 0x000fe200000e0000 */
[----:B------:R-:W-:Y:S01]  /*98b0*/  IMAD.MOV.U32 R59, RZ, RZ, 0x40000040 ;  /* 0x40000040ff3b7424 */ /* 0x000fe200078e00ff */
[----:B------:R-:W-:Y:S02]  /*98c0*/  SEL R14, R14, 0x26, P1 ;  /* 0x000000260e0e7807 */ /* 0x000fe40000800000 */
[----:B------:R-:W-:-:S02]  /*98d0*/  SEL R15, R15, 0x980, P1 ;  /* 0x000009800f0f7807 */ /* 0x000fc40000800000 */
[----:B------:R-:W-:Y:S02]  /*98e0*/  LOP3.LUT R14, R14, 0x6, RZ, 0xc0, !PT ;  /* 0x000000060e0e7812 */ /* 0x000fe400078ec0ff */
[----:B------:R-:W-:-:S04]  /*98f0*/  LOP3.LUT R15, R15, 0xa00, RZ, 0xc0, !PT ;  /* 0x00000a000f0f7812 */ /* 0x000fc800078ec0ff */
[CC--:B------:R-:W-:Y:S02]  /*9900*/  IADD3 R58, R14.reuse, R15.reuse, R3 ;  /* 0x0000000f0e3a7210 */ /* 0x0c0fe40007ffe003 */
[----:B------:R-:W-:Y:S01]  /*9910*/  IADD3 R14, R14, R15, R12 ;  /* 0x0000000f0e0e7210 */ /* 0x000fe20007ffe00c */
[----:B------:R-:W-:Y:S01]  /*9920*/  IMAD.MOV.U32 R15, RZ, RZ, 0x40000040 ;  /* 0x40000040ff0f7424 */ /* 0x000fe200078e00ff */
        /* <DEDUP_REMOVED lines=10> */
[C---:B------:R-:W-:Y:S02]  /*99d0*/  IMAD.IADD R62, R11.reuse, 0x1, R58 ;  /* 0x000000010b3e7824 */ /* 0x040fe400078e023a */
[----:B------:R-:W-:-:S02]  /*99e0*/  IMAD.IADD R60, R11, 0x1, R14 ;  /* 0x000000010b3c7824 */ /* 0x000fc400078e020e */
[----:B------:R-:W-:Y:S01]  /*99f0*/  IMAD.MOV.U32 R15, RZ, RZ, 0x40000040 ;  /* 0x40000040ff0f7424 */ /* 0x000fe200078e00ff */
[----:B------:R-:W-:Y:S02]  /*9a00*/  WARPGROUP.DEPBAR.LE gsb0, 0x0 ;  /* 0x00008000000079c5 */ /* 0x000fe40000010000 */
[----:B------:R-:W-:-:S06]  /*9a10*/  WARPGROUP.ARRIVE ;  /* 0x00000000000079c5 */ /* 0x000fcc0000000000 */
[----:B------:R-:W-:Y:S01]  /*9a20*/  HGMMA.64x64x16.F32.BF16 R24, gdesc[UR4], R24, gsb0 ;  /* 0x00e00000041879f0 */ /* 0x000fe20008001818 */
[----:B------:R-:W-:Y:S02]  /*9a30*/  R2UR UR4, R60 ;  /* 0x000000003c0472ca */ /* 0x000fe400000e0000 */
[----:B------:R-:W-:Y:S01]  /*9a40*/  R2UR UR5, R61 ;  /* 0x000000003d0572ca */ /* 0x000fe200000e0000 */
[----:B------:R-:W-:Y:S01]  /*9a50*/  IMAD.MOV.U32 R61, RZ, RZ, 0x40000040 ;  /* 0x40000040ff3d7424 */ /* 0x000fe200078e00ff */
[----:B------:R-:W-:Y:S01]  /*9a60*/  R2UR UR6, R62 ;  /* 0x000000003e0672ca */ /* 0x000fe200000e0000 */
[----:B------:R-:W-:Y:S01]  /*9a70*/  IMAD.IADD R62, R13, 0x1, R58 ;  /* 0x000000010d3e7824 */ /* 0x000fe200078e023a */
[----:B------:R-:W-:Y:S01]  /*9a80*/  R2UR UR7, R63 ;  /* 0x000000003f0772ca */ /* 0x000fe200000e0000 */
[----:B------:R-:W-:Y:S01]  /*9a90*/  IMAD.MOV.U32 R63, RZ, RZ, 0x40000040 ;  /* 0x40000040ff3f7424 */ /* 0x000fe200078e00ff */
[----:B------:R-:W-:Y:S01]  /*9aa0*/  IADD3 R60, R13, R14, RZ ;  /* 0x0000000e0d3c7210 */ /* 0x000fe20007ffe0ff */
[----:B------:R-:W-:-:S02]  /*9ab0*/  IMAD.IADD R14, R21, 0x1, R14 ;  /* 0x00000001150e7824 */ /* 0x000fc400078e020e */
[----:B------:R-:W-:Y:S01]  /*9ac0*/  IMAD.IADD R58, R21, 0x1, R58 ;  /* 0x00000001153a7824 */ /* 0x000fe200078e023a */
[----:B------:R-:W-:Y:S02]  /*9ad0*/  WARPGROUP.DEPBAR.LE gsb0, 0x0 ;  /* 0x00008000000079c5 */ /* 0x000fe40000010000 */
[----:B------:R-:W-:-:S06]  /*9ae0*/  WARPGROUP.ARRIVE ;  /* 0x00000000000079c5 */ /* 0x000fcc0000000000 */
[----:B------:R-:W-:Y:S01]  /*9af0*/  HGMMA.64x64x16.F32.BF16 R24, gdesc[UR4], R24, gsb0 ;  /* 0x00e00000041879f0 */ /* 0x000fe20008001818 */
[----:B------:R-:W-:Y:S02]  /*9b00*/  R2UR UR4, R60 ;  /* 0x000000003c0472ca */ /* 0x000fe400000e0000 */
[----:B------:R-:W-:Y:S02]  /*9b10*/  R2UR UR5, R61 ;  /* 0x000000003d0572ca */ /* 0x000fe400000e0000 */
[----:B------:R-:W-:Y:S02]  /*9b20*/  R2UR UR6, R62 ;  /* 0x000000003e0672ca */ /* 0x000fe400000e0000 */
[----:B------:R-:W-:Y:S01]  /*9b30*/  R2UR UR7, R63 ;  /* 0x000000003f0772ca */ /* 0x000fe200000e0000 */
[----:B------:R-:W-:Y:S01]  /*9b40*/  IMAD.MOV.U32 R63, RZ, RZ, 0x40000040 ;  /* 0x40000040ff3f7424 */ /* 0x000fe200078e00ff */
[----:B------:R-:W-:Y:S01]  /*9b50*/  MOV R61, 0x40000040 ;  /* 0x40000040003d7802 */ /* 0x000fe20000000f00 */
[----:B------:R-:W-:-:S02]  /*9b60*/  WARPGROUP.DEPBAR.LE gsb0, 0x0 ;  /* 0x00008000000079c5 */ /* 0x000fc40000010000 */
[----:B------:R-:W-:-:S08]  /*9b70*/  WARPGROUP.ARRIVE ;  /* 0x00000000000079c5 */ /* 0x000fd00000000000 */
        /* <DEDUP_REMOVED lines=38> */
[----:B------:R-:W-:Y:S02]  /*9de0*/  IMAD.MOV.U32 R63, RZ, RZ, 0x40000040 ;  /* 0x40000040ff3f7424 */ /* 0x000fe400078e00ff */
[----:B------:R-:W-:-:S02]  /*9df0*/  IMAD.IADD R14, R21, 0x1, R14 ;  /* 0x00000001150e7824 */ /* 0x000fc400078e020e */
[----:B------:R-:W-:Y:S01]  /*9e00*/  IMAD.IADD R58, R21, 0x1, R58 ;  /* 0x00000001153a7824 */ /* 0x000fe200078e023a */
[----:B------:R-:W-:Y:S02]  /*9e10*/  WARPGROUP.DEPBAR.LE gsb0, 0x0 ;  /* 0x00008000000079c5 */ /* 0x000fe40000010000 */
[----:B------:R-:W-:-:S06]  /*9e20*/  WARPGROUP.ARRIVE ;  /* 0x00000000000079c5 */ /* 0x000fcc0000000000 */
[----:B------:R-:W-:Y:S01]  /*9e30*/  HGMMA.64x64x16.F32.BF16 R24, gdesc[UR4], R24, gsb0 ;  /* 0x00e00000041879f0 */ /* 0x000fe20008001818 */
[----:B------:R-:W-:Y:S01]  /*9e40*/  R2UR UR4, R60 ;  /* 0x000000003c0472ca */ /* 0x000fe200000e0000 */
[----:B------:R-:W-:Y:S01]  /*9e50*/  VIADD R60, R12, 0xe00 ;  /* 0x00000e000c3c7836 */ /* 0x000fe20000000000 */
[----:B------:R-:W-:Y:S02]  /*9e60*/  R2UR UR5, R61 ;  /* 0x000000003d0572ca */ /* 0x000fe400000e0000 */
        /* <DEDUP_REMOVED lines=24> */
[----:B------:R-:W-:Y:S02]  /*9ff0*/  R2UR UR4, R58 ;  /* 0x000000003a0472ca */ /* 0x000fe400000e0000 */
[----:B------:R-:W-:Y:S01]  /*a000*/  R2UR UR5, R59 ;  /* 0x000000003b0572ca */ /* 0x000fe200000e0000 */
[----:B------:R-:W-:Y:S01]  /*a010*/  IMAD.MOV.U32 R59, RZ, RZ, 0x40000040 ;  /* 0x40000040ff3b7424 */ /* 0x000fe200078e00ff */
[----:B------:R-:W-:Y:S02]  /*a020*/  R2UR UR6, R14 ;  /* 0x000000000e0672ca */ /* 0x000fe400000e0000 */
[----:B------:R-:W-:Y:S01]  /*a030*/  R2UR UR7, R15 ;  /* 0x000000000f0772ca */ /* 0x000fe200000e0000 */
[----:B------:R-:W-:Y:S01]  /*a040*/  IMAD.MOV.U32 R15, RZ, RZ, 0x40000040 ;  /* 0x40000040ff0f7424 */ /* 0x000fe200078e00ff */
[----:B------:R-:W-:-:S05]  /*a050*/  IADD3 R58, R3, 0xe00, RZ ;  /* 0x00000e00033a7810 */ /* 0x000fca0007ffe0ff */
[----:B------:R-:W-:Y:S02]  /*a060*/  IMAD.IADD R14, R11, 0x1, R58 ;  /* 0x000000010b0e7824 */ /* 0x000fe400078e023a */
[----:B------:R-:W-:-:S05]  /*a070*/  IMAD.MOV.U32 R11, RZ, RZ, 0x40 ;  /* 0x00000040ff0b7424 */ /* 0x000fca00078e00ff */
[----:B------:R-:W-:-:S04]  /*a080*/  SEL R11, R11, 0x3e, P1 ;  /* 0x0000003e0b0b7807 */ /* 0x000fc80000800000 */
[----:B------:R-:W-:Y:S01]  /*a090*/  LOP3.LUT R11, R11, 0x6, RZ, 0xc0, !PT ;  /* 0x000000060b0b7812 */ /* 0x000fe200078ec0ff */
        /* <DEDUP_REMOVED lines=11> */
[----:B------:R-:W-:-:S05]  /*a150*/  IMAD.MOV.U32 R13, RZ, RZ, 0x1000 ;  /* 0x00001000ff0d7424 */ /* 0x000fca00078e00ff */
[----:B------:R-:W-:Y:S01]  /*a160*/  SEL R13, R13, 0xf80, P1 ;  /* 0x00000f800d0d7807 */ /* 0x000fe20000800000 */
[----:B------:R-:W-:Y:S02]  /*a170*/  WARPGROUP.DEPBAR.LE gsb0, 0x0 ;  /* 0x00008000000079c5 */ /* 0x000fe40000010000 */
[----:B------:R-:W-:-:S06]  /*a180*/  WARPGROUP.ARRIVE ;  /* 0x00000000000079c5 */ /* 0x000fcc0000000000 */
[----:B------:R-:W-:Y:S01]  /*a190*/  HGMMA.64x64x16.F32.BF16 R24, gdesc[UR4], R24, gsb0 ;  /* 0x00e00000041879f0 */ /* 0x000fe20008001818 */
[----:B------:R-:W-:Y:S02]  /*a1a0*/  R2UR UR4, R62 ;  /* 0x000000003e0472ca */ /* 0x000fe400000e0000 */
[----:B------:R-:W-:Y:S02]  /*a1b0*/  R2UR UR5, R63 ;  /* 0x000000003f0572ca */ /* 0x000fe400000e0000 */
[----:B------:R-:W-:Y:S01]  /*a1c0*/  R2UR UR6, R14 ;  /* 0x000000000e0672ca */ /* 0x000fe200000e0000 */
[----:B------:R-:W-:Y:S01]  /*a1d0*/  IMAD.IADD R14, R21, 0x1, R58 ;  /* 0x00000001150e7824 */ /* 0x000fe200078e023a */
[----:B------:R-:W-:Y:S01]  /*a1e0*/  R2UR UR7, R15 ;  /* 0x000000000f0772ca */ /* 0x000fe200000e0000 */
[----:B------:R-:W-:Y:S02]  /*a1f0*/  IMAD.IADD R58, R21, 0x1, R60 ;  /* 0x00000001153a7824 */ /* 0x000fe400078e023c */
[----:B------:R-:W-:Y:S01]  /*a200*/  IMAD.MOV.U32 R15, RZ, RZ, 0x40000040 ;  /* 0x40000040ff0f7424 */ /* 0x000fe200078e00ff */
[----:B------:R-:W-:-:S02]  /*a210*/  WARPGROUP.DEPBAR.LE gsb0, 0x0 ;  /* 0x00008000000079c5 */ /* 0x000fc40000010000 */
[----:B------:R-:W-:-:S07]  /*a220*/  WARPGROUP.ARRIVE ;  /* 0x00000000000079c5 */ /* 0x000fce0000000000 */
[----:B------:R-:W-:Y:S01]  /*a230*/  HGMMA.64x64x16.F32.BF16 R24, gdesc[UR4], R24, gsb0 ;  /* 0x00e00000041879f0 */ /* 0x000fe20008001818 */
[----:B------:R-:W-:Y:S02]  /*a240*/  R2UR UR4, R14 ;  /* 0x000000000e0472ca */ /* 0x000fe400000e0000 */
[----:B------:R-:W-:Y:S02]  /*a250*/  R2UR UR5, R15 ;  /* 0x000000000f0572ca */ /* 0x000fe400000e0000 */
[----:B------:R-:W-:Y:S02]  /*a260*/  R2UR UR6, R58 ;  /* 0x000000003a0672ca */ /* 0x000fe400000e0000 */
[----:B------:R-:W-:Y:S02]  /*a270*/  R2UR UR7, R59 ;  /* 0x000000003b0772ca */ /* 0x000fe400000e0000 */
[----:B------:R-:W-:Y:S01]  /*a280*/  LOP3.LUT R14, R13, 0x1e00, RZ, 0xc0, !PT ;  /* 0x00001e000d0e7812 */ /* 0x000fe200078ec0ff */
[----:B------:R-:W-:Y:S01]  /*a290*/  IMAD.MOV.U32 R13, RZ, RZ, 0x40000040 ;  /* 0x40000040ff0d7424 */ /* 0x000fe200078e00ff */
[----:B------:R-:W-:-:S02]  /*a2a0*/  MOV R59, 0x40000040 ;  /* 0x40000040003b7802 */ /* 0x000fc40000000f00 */
[CC--:B------:R-:W-:Y:S02]  /*a2b0*/  IADD3 R58, R11.reuse, R14.reuse, R3 ;  /* 0x0000000e0b3a7210 */ /* 0x0c0fe40007ffe003 */
[----:B------:R-:W-:Y:S01]  /*a2c0*/  IADD3 R12, R11, R14, R12 ;  /* 0x0000000e0b0c7210 */ /* 0x000fe20007ffe00c */
[----:B------:R-:W-:-:S05]  /*a2d0*/  IMAD R11, R182, -0x40, R168 ;  /* 0xffffffc0b60b7824 */ /* 0x000fca00078e02a8 */
        /* <DEDUP_REMOVED lines=48> */
[C---:B------:R-:W-:Y:S02]  /*a5e0*/  ISETP.GT.AND P6, PT, R11.reuse, 0x29, PT ;  /* 0x000000290b00780c */ /* 0x040fe40003fc4270 */
        /* <DEDUP_REMOVED lines=22> */
[----:B------:R-:W-:Y:S02]  /*a750*/  FMNMX.FTZ R11, R30, R11, !PT ;  /* 0x0000000b1e0b7209 */ /* 0x000fe40007810000 */
[----:B------:R-:W-:Y:S01]  /*a760*/  FSEL R46, R46, -INF , P1 ;  /* 0xff8000002e2e7808 */ /* 0x000fe20000800000 */
[----:B------:R-:W0:Y:S01]  /*a770*/  SHFL.BFLY PT, R12, R15, 0x2, 0x1f ;  /* 0x0c401f000f0c7f89 */ /* 0x000e2200000e0000 */
[----:B------:R-:W-:Y:S02]  /*a780*/  FMNMX.FTZ R11, R14, R11, !PT ;  /* 0x0000000b0e0b7209 */ /* 0x000fe40007810000 */
[----:B------:R-:W-:Y:S02]  /*a790*/  FSEL R48, R47, -INF , P6 ;  /* 0xff8000002f307808 */ /* 0x000fe40003000000 */
[----:B------:R-:W-:Y:S02]  /*a7a0*/  FMNMX.FTZ R11, R34, R11, !PT ;  /* 0x0000000b220b7209 */ /* 0x000fe40007810000 */
[----:B------:R-:W-:-:S02]  /*a7b0*/  FSEL R50, R50, -INF , P5 ;  /* 0xff80000032327808 */ /* 0x000fc40002800000 */
[----:B------:R-:W-:Y:S02]  /*a7c0*/  FMNMX.FTZ R11, R36, R11, !PT ;  /* 0x0000000b240b7209 */ /* 0x000fe40007810000 */
[----:B------:R-:W-:Y:S02]  /*a7d0*/  FSEL R54, R54, -INF , P3 ;  /* 0xff80000036367808 */ /* 0x000fe40001800000 */
[----:B------:R-:W-:Y:S01]  /*a7e0*/  FMNMX.FTZ R13, R38, R11, !PT ;  /* 0x0000000b260d7209 */ /* 0x000fe20007810000 */
[----:B------:R-:W-:Y:S01]  /*a7f0*/  IMAD.U32 R11, RZ, RZ, UR4 ;  /* 0x00000004ff0b7e24 */ /* 0x000fe2000f8e00ff */
[----:B------:R-:W-:Y:S02]  /*a800*/  FSEL R78, R55, -INF , P2 ;  /* 0xff800000374e7808 */ /* 0x000fe40001000000 */
[----:B------:R-:W-:Y:S02]  /*a810*/  FMNMX.FTZ R13, R40, R13, !PT ;  /* 0x0000000d280d7209 */ /* 0x000fe40007810000 */
[----:B------:R-:W-:-:S02]  /*a820*/  ISETP.GE.AND P2, PT, R168, 0x41, PT ;  /* 0x00000041a800780c */ /* 0x000fc40003f46270 */
[----:B------:R-:W-:Y:S02]  /*a830*/  FMNMX.FTZ R13, R42, R13, !PT ;  /* 0x0000000d2a0d7209 */ /* 0x000fe40007810000 */
[----:B0-----:R-:W-:Y:S02]  /*a840*/  FMNMX.FTZ R21, R15, R12, !PT ;  /* 0x0000000c0f157209 */ /* 0x001fe40007810000 */
[----:B------:R-:W-:-:S03]  /*a850*/  FMNMX.FTZ R13, R44, R13, !PT ;  /* 0x0000000d2c0d7209 */ /* 0x000fc60007810000 */
[----:B------:R-:W0:Y:S01]  /*a860*/  SHFL.BFLY PT, R12, R21, 0x1, 0x1f ;  /* 0x0c201f00150c7f89 */ /* 0x000e2200000e0000 */
[----:B------:R-:W-:-:S04]  /*a870*/  FMNMX.FTZ R13, R46, R13, !PT ;  /* 0x0000000d2e0d7209 */ /* 0x000fc80007810000 */
[----:B------:R-:W-:-:S04]  /*a880*/  FMNMX.FTZ R13, R48, R13, !PT ;  /* 0x0000000d300d7209 */ /* 0x000fc80007810000 */
[----:B------:R-:W-:Y:S02]  /*a890*/  FMNMX.FTZ R13, R50, R13, !PT ;  /* 0x0000000d320d7209 */ /* 0x000fe40007810000 */
[----:B0-----:R-:W-:-:S04]  /*a8a0*/  FMNMX.FTZ R12, R21, R12, !PT ;  /* 0x0000000c150c7209 */ /* 0x001fc80007810000 */
[C---:B------:R-:W-:Y:S01]  /*a8b0*/  FSETP.NEU.FTZ.AND P1, PT, R12.reuse, -INF , PT ;  /* 0xff8000000c00780b */ /* 0x040fe20003f3d000 */
[----:B------:R-:W-:-:S05]  /*a8c0*/  FMUL.FTZ R15, R12, R11 ;  /* 0x0000000b0c0f7220 */ /* 0x000fca0000410000 */
[----:B------:R-:W-:-:S05]  /*a8d0*/  FSEL R15, R15, RZ, P1 ;  /* 0x000000ff0f0f7208 */ /* 0x000fca0000800000 */
[-CC-:B------:R-:W-:Y:S01]  /*a8e0*/  FFMA.FTZ R169, R24, R11.reuse, -R15.reuse ;  /* 0x0000000b18a97223 */ /* 0x180fe2000001080f */
[----:B------:R-:W-:Y:S01]  /*a8f0*/  FSEL R24, R51, -INF , P4 ;  /* 0xff80000033187808 */ /* 0x000fe20002000000 */
[-CC-:B------:R-:W-:Y:S01]  /*a900*/  FFMA.FTZ R171, R28, R11.reuse, -R15.reuse ;  /* 0x0000000b1cab7223 */ /* 0x180fe2000001080f */
[-CC-:B------:R-:W-:Y:S01]  /*a910*/  FFMA.FTZ R170, R25, R11.reuse, -R15.reuse ;  /* 0x0000000b19aa7223 */ /* 0x180fe2000001080f */
[--C-:B------:R-:W-:Y:S01]  /*a920*/  FFMA.FTZ R172, R58, R11, -R15.reuse ;  /* 0x0000000b3aac7223 */ /* 0x100fe2000001080f */
[----:B------:R-:W-:Y:S01]  /*a930*/  FMNMX.FTZ R13, R24, R13, !PT ;  /* 0x0000000d180d7209 */ /* 0x000fe20007810000 */
        /* <DEDUP_REMOVED lines=11> */
[-CC-:B------:R-:W-:Y:S01]  /*a9f0*/  FFMA.FTZ R183, R76, R11.reuse, -R15.reuse ;  /* 0x0000000b4cb77223 */ /* 0x180fe2000001080f */
[----:B------:R-:W0:Y:S01]  /*aa00*/  SHFL.BFLY PT, R28, R13, 0x2, 0x1f ;  /* 0x0c401f000d1c7f89 */ /* 0x000e2200000e0000 */
[-CC-:B------:R-:W-:Y:S01]  /*aa10*/  FFMA.FTZ R197, R52, R11.reuse, -R15.reuse ;  /* 0x0000000b34c57223 */ /* 0x180fe2000001080f */
[----:B------:R-:W-:Y:S01]  /*aa20*/  FFMA.FTZ R199, R80, R11, -R15 ;  /* 0x0000000b50c77223 */ /* 0x000fe2000001080f */
[----:B------:R-:W-:Y:S08]  /*aa30*/  MUFU.EX2 R169, R169 ;  /* 0x000000a900a97308 */ /* 0x000ff00000000800 */
[----:B------:R-:W1:Y:S08]  /*aa40*/  MUFU.EX2 R170, R170 ;  /* 0x000000aa00aa7308 */ /* 0x000e700000000800 */
[----:B------:R-:W-:Y:S01]  /*aa50*/  MUFU.EX2 R171, R171 ;  /* 0x000000ab00ab7308 */ /* 0x000fe20000000800 */
[----:B0-----:R-:W-:-:S07]  /*aa60*/  FMNMX.FTZ R28, R13, R28, !PT ;  /* 0x0000001c0d1c7209 */ /* 0x001fce0007810000 */
[----:B------:R-:W0:Y:S01]  /*aa70*/  MUFU.EX2 R172, R172 ;  /* 0x000000ac00ac7308 */ /* 0x000e220000000800 */
[----:B-1----:R-:W-:Y:S01]  /*aa80*/  F2FP.BF16.F32.PACK_AB R152, R170, R169 ;  /* 0x000000a9aa98723e */ /* 0x002fe200000010ff */
[----:B------:R-:W1:Y:S01]  /*aa90*/  SHFL.BFLY PT, R21, R28, 0x1, 0x1f ;  /* 0x0c201f001c157f89 */ /* 0x000e6200000e0000 */
[----:B------:R-:W-:-:S05]  /*aaa0*/  FADD.FTZ R170, R169, R170 ;  /* 0x000000aaa9aa7221 */ /* 0x000fca0000010000 */
[----:B------:R-:W-:Y:S08]  /*aab0*/  MUFU.EX2 R173, R173 ;  /* 0x000000ad00ad7308 */ /* 0x000ff00000000800 */
[----:B------:R-:W2:Y:S01]  /*aac0*/  MUFU.EX2 R174, R174 ;  /* 0x000000ae00ae7308 */ /* 0x000ea20000000800 */
[----:B0-----:R-:W-:Y:S01]  /*aad0*/  F2FP.BF16.F32.PACK_AB R154, R172, R171 ;  /* 0x000000abac9a723e */ /* 0x001fe200000010ff */
[----:B------:R-:W-:-:S04]  /*aae0*/  FADD.FTZ R171, R171, R170 ;  /* 0x000000aaabab7221 */ /* 0x000fc80000010000 */
[----:B------:R-:W-:Y:S02]  /*aaf0*/  FADD.FTZ R172, R172, R171 ;  /* 0x000000abacac7221 */ /* 0x000fe40000010000 */
[----:B------:R-:W-:Y:S01]  /*ab00*/  MUFU.EX2 R175, R175 ;  /* 0x000000af00af7308 */ /* 0x000fe20000000800 */
[----:B-1----:R-:W-:-:S04]  /*ab10*/  FMNMX.FTZ R21, R28, R21, !PT ;  /* 0x000000151c157209 */ /* 0x002fc80007810000 */
[C---:B------:R-:W-:Y:S01]  /*ab20*/  FSETP.NEU.FTZ.AND P1, PT, R21.reuse, -INF , PT ;  /* 0xff8000001500780b */ /* 0x040fe20003f3d000 */
[----:B------:R-:W-:Y:S02]  /*ab30*/  FMUL.FTZ R13, R21, R11 ;  /* 0x0000000b150d7220 */ /* 0x000fe40000410000 */
[----:B------:R-:W0:Y:S01]  /*ab40*/  MUFU.EX2 R176, R176 ;  /* 0x000000b000b07308 */ /* 0x000e220000000800 */
[C---:B--2---:R-:W-:Y:S01]  /*ab50*/  F2FP.BF16.F32.PACK_AB R156, R174.reuse, R173 ;  /* 0x000000adae9c723e */ /* 0x044fe200000010ff */
[----:B------:R-:W-:Y:S01]  /*ab60*/  FADD.FTZ R173, R173, R172 ;  /* 0x000000acadad7221 */ /* 0x000fe20000010000 */
[----:B------:R-:W-:Y:S02]  /*ab70*/  FSEL R25, R13, RZ, P1 ;  /* 0x000000ff0d197208 */ /* 0x000fe40000800000 */
[----:B------:R-:W-:Y:S01]  /*ab80*/  ISETP.NE.AND P1, PT, R57, RZ, PT ;  /* 0x000000ff3900720c */ /* 0x000fe20003f25270 */
[----:B------:R-:W-:Y:S02]  /*ab90*/  FADD.FTZ R174, R174, R173 ;  /* 0x000000adaeae7221 */ /* 0x000fe40000010000 */
        /* <DEDUP_REMOVED lines=10> */
[----:B------:R-:W-:Y:S01]  /*ac40*/  FFMA.FTZ R222, R44, R11, -R25 ;  /* 0x0000000b2cde7223 */ /* 0x000fe20000010819 */
[----:B------:R-:W-:-:S02]  /*ac50*/  @!P1 VIADD R15, R20, 0x38840 ;  /* 0x00038840140f9836 */ /* 0x000fc40000000000 */
[-CC-:B------:R-:W-:Y:S01]  /*ac60*/  FFMA.FTZ R223, R46, R11.reuse, -R25.reuse ;  /* 0x0000000b2edf7223 */ /* 0x180fe20000010819 */
[-CC-:B------:R-:W-:Y:S01]  /*ac70*/  FFMA.FTZ R224, R48, R11.reuse, -R25.reuse ;  /* 0x0000000b30e07223 */ /* 0x180fe20000010819 */
[-CC-:B------:R-:W-:Y:S01]  /*ac80*/  FFMA.FTZ R225, R50, R11.reuse, -R25.reuse ;  /* 0x0000000b32e17223 */ /* 0x180fe20000010819 */
[-C--:B------:R-:W-:Y:S01]  /*ac90*/  FFMA.FTZ R226, R24, R11.reuse, -R25 ;  /* 0x0000000b18e27223 */ /* 0x080fe20000010819 */
[----:B------:R-:W-:Y:S01]  /*aca0*/  @!P1 PRMT R15, RZ, 0x654, R15 ;  /* 0x00000654ff0f9816 */ /* 0x000fe2000000000f */
[-CC-:B------:R-:W-:Y:S01]  /*acb0*/  FFMA.FTZ R227, R54, R11.reuse, -R25.reuse ;  /* 0x0000000b36e37223 */ /* 0x180fe20000010819 */
[----:B------:R-:W-:Y:S01]  /*acc0*/  FFMA.FTZ R200, R78, R11, -R25 ;  /* 0x0000000b4ec87223 */ /* 0x000fe20000010819 */
[----:B------:R-:W-:Y:S01]  /*acd0*/  MUFU.EX2 R198, R198 ;  /* 0x000000c600c67308 */ /* 0x000fe20000000800 */
[----:B------:R1:W-:Y:S01]  /*ace0*/  @!P1 SYNCS.ARRIVE.TRANS64.RED.A1T0 RZ, [R15+URZ], RZ ;  /* 0x000000ff0fff99a7 */ /* 0x0003e2000810043f */
[----:B------:R-:W-:Y:S01]  /*acf0*/  LOP3.LUT R13, R56, 0x2000000, RZ, 0xfc, !PT ;  /* 0x02000000380d7812 */ /* 0x000fe200078efcff */
[----:B------:R-:W-:Y:S01]  /*ad00*/  @!P1 VIADD R20, R20, 0x38860 ;  /* 0x0003886014149836 */ /* 0x000fe20000000000 */
[----:B0-----:R-:W-:Y:S01]  /*ad10*/  F2FP.BF16.F32.PACK_AB R158, R176, R175 ;  /* 0x000000afb09e723e */ /* 0x001fe200000010ff */
[----:B------:R-:W-:-:S02]  /*ad20*/  FADD.FTZ R175, R175, R174 ;  /* 0x000000aeafaf7221 */ /* 0x000fc40000010000 */
[----:B------:R-:W-:Y:S01]  /*ad30*/  IMAD R14, R18, 0x1000, R13 ;  /* 0x00001000120e7824 */ /* 0x000fe200078e020d */
[----:B------:R-:W0:Y:S01]  /*ad40*/  MUFU.EX2 R201, R201 ;  /* 0x000000c900c97308 */ /* 0x000e220000000800 */
[----:B-1----:R-:W-:Y:S02]  /*ad50*/  IMAD.MOV.U32 R15, RZ, RZ, 0x40000040 ;  /* 0x40000040ff0f7424 */ /* 0x002fe400078e00ff */
[----:B------:R-:W-:Y:S01]  /*ad60*/  FADD.FTZ R176, R176, R175 ;  /* 0x000000afb0b07221 */ /* 0x000fe20000010000 */
[----:B------:R-:W-:Y:S02]  /*ad70*/  @!P1 PRMT R20, RZ, 0x654, R20 ;  /* 0x00000654ff149816 */ /* 0x000fe40000000014 */
[----:B------:R-:W-:Y:S02]  /*ad80*/  R2UR UR6, R14 ;  /* 0x000000000e0672ca */ /* 0x000fe400000e0000 */
[----:B------:R-:W-:Y:S01]  /*ad90*/  R2UR UR7, R15 ;  /* 0x000000000f0772ca */ /* 0x000fe200000e0000 */
[----:B------:R-:W-:Y:S01]  /*ada0*/  MUFU.EX2 R202, R202 ;  /* 0x000000ca00ca7308 */ /* 0x000fe20000000800 */
[----:B------:R-:W-:-:S07]  /*adb0*/  IMAD.MOV.U32 R15, RZ, RZ, 0x40000040 ;  /* 0x40000040ff0f7424 */ /* 0x000fce00078e00ff */
[----:B------:R-:W1:Y:S01]  /*adc0*/  MUFU.EX2 R203, R203 ;  /* 0x000000cb00cb7308 */ /* 0x000e620000000800 */
[----:B0-----:R-:W-:Y:S01]  /*add0*/  F2FP.BF16.F32.PACK_AB R153, R201, R198 ;  /* 0x000000c6c999723e */ /* 0x001fe200000010ff */
[----:B------:R-:W-:-:S06]  /*ade0*/  FADD.FTZ R201, R198, R201 ;  /* 0x000000c9c6c97221 */ /* 0x000fcc0000010000 */
[----:B------:R-:W-:Y:S08]  /*adf0*/  MUFU.EX2 R204, R204 ;  /* 0x000000cc00cc7308 */ /* 0x000ff00000000800 */
[----:B------:R-:W0:Y:S01]  /*ae00*/  MUFU.EX2 R205, R205 ;  /* 0x000000cd00cd7308 */ /* 0x000e220000000800 */
[----:B-1----:R-:W-:Y:S01]  /*ae10*/  F2FP.BF16.F32.PACK_AB R155, R203, R202 ;  /* 0x000000cacb9b723e */ /* 0x002fe200000010ff */
[----:B------:R-:W-:Y:S01]  /*ae20*/  BAR.SYNC.DEFER_BLOCKING 0xf, 0x100 ;  /* 0x03c4000000007b1d */ /* 0x000fe20000010000 */
[----:B------:R-:W-:-:S04]  /*ae30*/  FADD.FTZ R202, R202, R201 ;  /* 0x000000c9caca7221 */ /* 0x000fc80000010000 */
[----:B------:R-:W-:Y:S01]  /*ae40*/  FADD.FTZ R203, R203, R202 ;  /* 0x000000cacbcb7221 */ /* 0x000fe20000010000 */
[----:B------:R-:W-:Y:S08]  /*ae50*/  MUFU.EX2 R206, R206 ;  /* 0x000000ce00ce7308 */ /* 0x000ff00000000800 */
[----:B------:R-:W1:Y:S01]  /*ae60*/  MUFU.EX2 R207, R207 ;  /* 0x000000cf00cf7308 */ /* 0x000e620000000800 */
[----:B0-----:R-:W-:Y:S01]  /*ae70*/  F2FP.BF16.F32.PACK_AB R157, R205, R204 ;  /* 0x000000cccd9d723e */ /* 0x001fe200000010ff */
[----:B------:R-:W-:-:S04]  /*ae80*/  FADD.FTZ R204, R204, R203 ;  /* 0x000000cbcccc7221 */ /* 0x000fc80000010000 */
[----:B------:R-:W-:Y:S02]  /*ae90*/  FADD.FTZ R205, R205, R204 ;  /* 0x000000cccdcd7221 */ /* 0x000fe40000010000 */
[----:B------:R-:W0:Y:S01]  /*aea0*/  MUFU.EX2 R178, R178 ;  /* 0x000000b200b27308 */ /* 0x000e220000000800 */
[----:B------:R2:W-:Y:S07]  /*aeb0*/  STSM.16.M88.4 [R194+0x36400], R152 ;  /* 0x03640098c2007844 */ /* 0x0005ee0000000200 */
[----:B------:R-:W-:Y:S01]  /*aec0*/  MUFU.EX2 R179, R179 ;  /* 0x000000b300b37308 */ /* 0x000fe20000000800 */
[----:B-1----:R-:W-:Y:S01]  /*aed0*/  F2FP.BF16.F32.PACK_AB R159, R207, R206 ;  /* 0x000000cecf9f723e */ /* 0x002fe200000010ff */
[----:B------:R-:W-:-:S04]  /*aee0*/  FADD.FTZ R206, R206, R205 ;  /* 0x000000cdcece7221 */ /* 0x000fc80000010000 */
[----:B------:R1:W-:Y:S01]  /*aef0*/  STSM.16.M88.4 [R195], R156 ;  /* 0x0000009cc3007844 */ /* 0x0003e20000000200 */
[----:B------:R-:W-:Y:S01]  /*af00*/  FADD.FTZ R206, R207, R206 ;  /* 0x000000cecfce7221 */ /* 0x000fe20000010000 */
[----:B------:R-:W3:Y:S01]  /*af10*/  MUFU.EX2 R180, R180 ;  /* 0x000000b400b47308 */ /* 0x000ee20000000800 */
[----:B0-----:R-:W-:Y:S01]  /*af20*/  F2FP.BF16.F32.PACK_AB R160, R178, R177 ;  /* 0x000000b1b2a0723e */ /* 0x001fe200000010ff */
[----:B------:R-:W-:-:S04]  /*af30*/  FADD.FTZ R177, R177, R176 ;  /* 0x000000b0b1b17221 */ /* 0x000fc80000010000 */
[----:B------:R-:W-:Y:S02]  /*af40*/  FADD.FTZ R178, R178, R177 ;  /* 0x000000b1b2b27221 */ /* 0x000fe40000010000 */
[----:B------:R-:W-:Y:S08]  /*af50*/  MUFU.EX2 R221, R221 ;  /* 0x000000dd00dd7308 */ /* 0x000ff00000000800 */
[----:B------:R-:W0:Y:S01]  /*af60*/  MUFU.EX2 R222, R222 ;  /* 0x000000de00de7308 */ /* 0x000e220000000800 */
[----:B---3--:R-:W-:Y:S01]  /*af70*/  F2FP.BF16.F32.PACK_AB R162, R180, R179 ;  /* 0x000000b3b4a2723e */ /* 0x008fe200000010ff */
[----:B------:R-:W-:-:S04]  /*af80*/  FADD.FTZ R179, R179, R178 ;  /* 0x000000b2b3b37221 */ /* 0x000fc80000010000 */
[----:B------:R-:W-:Y:S02]  /*af90*/  FADD.FTZ R180, R180, R179 ;  /* 0x000000b3b4b47221 */ /* 0x000fe40000010000 */
[----:B------:R-:W-:Y:S08]  /*afa0*/  MUFU.EX2 R223, R223 ;  /* 0x000000df00df7308 */ /* 0x000ff00000000800 */
[----:B------:R-:W3:Y:S01]  /*afb0*/  MUFU.EX2 R224, R224 ;  /* 0x000000e000e07308 */ /* 0x000ee20000000800 */
[----:B0-----:R-:W-:Y:S01]  /*afc0*/  F2FP.BF16.F32.PACK_AB R161, R222, R221 ;  /* 0x000000dddea1723e */ /* 0x001fe200000010ff */
[----:B------:R-:W-:-:S04]  /*afd0*/  FADD.FTZ R221, R221, R206 ;  /* 0x000000cedddd7221 */ /* 0x000fc80000010000 */
[----:B------:R-:W-:Y:S02]  /*afe0*/  FADD.FTZ R222, R222, R221 ;  /* 0x000000dddede7221 */ /* 0x000fe40000010000 */
[----:B------:R-:W0:Y:S08]  /*aff0*/  MUFU.EX2 R181, R181 ;  /* 0x000000b500b57308 */ /* 0x000e300000000800 */
[----:B------:R-:W4:Y:S01]  /*b000*/  MUFU.EX2 R183, R183 ;  /* 0x000000b700b77308 */ /* 0x000f220000000800 */
[----:B---3--:R-:W-:Y:S01]  /*b010*/  F2FP.BF16.F32.PACK_AB R163, R224, R223 ;  /* 0x000000dfe0a3723e */ /* 0x008fe200000010ff */
[----:B------:R-:W-:-:S04]  /*b020*/  FADD.FTZ R223, R223, R222 ;  /* 0x000000dedfdf7221 */ /* 0x000fc80000010000 */
[----:B------:R1:W-:Y:S01]  /*b030*/  STSM.16.M88.4 [R208], R160 ;  /* 0x000000a0d0007844 */ /* 0x0003e20000000200 */
[----:B------:R-:W-:Y:S01]  /*b040*/  FADD.FTZ R224, R224, R223 ;  /* 0x000000dfe0e07221 */ /* 0x000fe20000010000 */
[----:B------:R-:W3:Y:S01]  /*b050*/  MUFU.EX2 R197, R197 ;  /* 0x000000c500c57308 */ /* 0x000ee20000000800 */
[----:B0-----:R-:W-:-:S07]  /*b060*/  FADD.FTZ R180, R181, R180 ;  /* 0x000000b4b5b47221 */ /* 0x001fce0000010000 */
[----:B------:R-:W0:Y:S01]  /*b070*/  MUFU.EX2 R199, R199 ;  /* 0x000000c700c77308 */ /* 0x000e220000000800 */
[C---:B----4-:R-:W-:Y:S01]  /*b080*/  F2FP.BF16.F32.PACK_AB R164, R183.reuse, R181 ;  /* 0x000000b5b7a4723e */ /* 0x050fe200000010ff */
[----:B------:R-:W-:-:S06]  /*b090*/  FADD.FTZ R180, R183, R180 ;  /* 0x000000b4b7b47221 */ /* 0x000fcc0000010000 */
[----:B------:R-:W-:Y:S01]  /*b0a0*/  MUFU.EX2 R225, R225 ;  /* 0x000000e100e17308 */ /* 0x000fe20000000800 */
[----:B---3--:R-:W-:-:S07]  /*b0b0*/  FADD.FTZ R180, R197, R180 ;  /* 0x000000b4c5b47221 */ /* 0x008fce0000010000 */
[----:B------:R-:W3:Y:S01]  /*b0c0*/  MUFU.EX2 R226, R226 ;  /* 0x000000e200e27308 */ /* 0x000ee20000000800 */
[C---:B0-----:R-:W-:Y:S01]  /*b0d0*/  F2FP.BF16.F32.PACK_AB R166, R199.reuse, R197 ;  /* 0x000000c5c7a6723e */ /* 0x041fe200000010ff */
[----:B------:R-:W-:-:S06]  /*b0e0*/  FADD.FTZ R199, R199, R180 ;  /* 0x000000b4c7c77221 */ /* 0x000fcc0000010000 */
[----:B------:R-:W-:Y:S08]  /*b0f0*/  MUFU.EX2 R227, R227 ;  /* 0x000000e300e37308 */ /* 0x000ff00000000800 */
[----:B------:R-:W0:Y:S01]  /*b100*/  MUFU.EX2 R200, R200 ;  /* 0x000000c800c87308 */ /* 0x000e220000000800 */
[----:B---3--:R-:W-:Y:S01]  /*b110*/  F2FP.BF16.F32.PACK_AB R165, R226, R225 ;  /* 0x000000e1e2a5723e */ /* 0x008fe200000010ff */
[----:B------:R-:W-:-:S04]  /*b120*/  FADD.FTZ R225, R225, R224 ;  /* 0x000000e0e1e17221 */ /* 0x000fc80000010000 */
[----:B------:R-:W-:Y:S01]  /*b130*/  FADD.FTZ R226, R226, R225 ;  /* 0x000000e1e2e27221 */ /* 0x000fe20000010000 */
[----:B0-----:R-:W-:-:S03]  /*b140*/  F2FP.BF16.F32.PACK_AB R167, R200, R227 ;  /* 0x000000e3c8a7723e */ /* 0x001fc600000010ff */
[----:B------:R-:W-:Y:S02]  /*b150*/  FADD.FTZ R227, R227, R226 ;  /* 0x000000e2e3e37221 */ /* 0x000fe40000010000 */
[----:B------:R1:W-:Y:S01]  /*b160*/  STSM.16.M88.4 [R196], R164 ;  /* 0x000000a4c4007844 */ /* 0x0003e20000000200 */
[----:B------:R-:W-:Y:S01]  /*b170*/  WARPGROUP.ARRIVE ;  /* 0x00000000000079c5 */ /* 0x000fe20000000000 */
[----:B------:R-:W-:-:S05]  /*b180*/  FADD.FTZ R200, R200, R227 ;  /* 0x000000e3c8c87221 */ /* 0x000fca0000010000 */
[----:B------:R-:W-:Y:S03]  /*b190*/  HGMMA.64x256x16.F32.BF16 R24, R152, gdesc[UR4].tnspB, RZ, !UPT, gsb0 ;  /* 0x43e0000498187df0 */ /* 0x000fe6000c0018ff */
[----:B------:R-:W-:Y:S02]  /*b1a0*/  WARPGROUP.DEPBAR.LE gsb0, 0x0 ;  /* 0x00008000000079c5 */ /* 0x000fe40000010000 */
[----:B--2---:R-:W-:Y:S01]  /*b1b0*/  VIADD R152, R14, 0x80 ;  /* 0x000000800e987836 */ /* 0x004fe20000000000 */
        /* <DEDUP_REMOVED lines=35> */
.L_x_1062:
[----:B------:R-:W-:Y:S01]  /*b3f0*/  VIADD R18, R198, 0x1 ;  /* 0x00000001c6127836 */ /* 0x000fe20000000000 */
[C---:B------:R-:W-:Y:S01]  /*b400*/  ISETP.GT.AND P2, PT, R15.reuse, RZ, PT ;  /* 0x000000ff0f00720c */ /* 0x040fe20003f44270 */
[----:B------:R-:W-:-:S03]  /*b410*/  VIADD R15, R15, 0xffffffff ;  /* 0xffffffff0f0f7836 */ /* 0x000fc60000000000 */
[----:B------:R-:W-:-:S04]  /*b420*/  ISETP.NE.AND P3, PT, R18, 0x2, PT ;  /* 0x000000021200780c */ /* 0x000fc80003f65270 */
[----:B------:R-:W-:Y:S02]  /*b430*/  SEL R12, RZ, 0x1, P3 ;  /* 0x00000001ff0c7807 */ /* 0x000fe40001800000 */
[----:B------:R-:W-:Y:S02]  /*b440*/  SEL R18, R18, RZ, P3 ;  /* 0x000000ff12127207 */ /* 0x000fe40001800000 */
[----:B------:R-:W-:Y:S01]  /*b450*/  LOP3.LUT R23, R23, R12, RZ, 0x3c, !PT ;  /* 0x0000000c17177212 */ /* 0x000fe200078e3cff */
[----:B--2---:R-:W-:Y:S06]  /*b460*/  @!P0 BRA `(.L_x_1052) ;  /* 0x0000000000048947 */ /* 0x004fec0003800000 */
[----:B------:R-:W-:Y:S01]  /*b470*/  BPT.TRAP 0x1 ;  /* 0x000000040000795c */ /* 0x000fe20000300000 */
.L_x_1052:
[----:B------:R-:W-:Y:S01]  /*b480*/  IMAD R14, R18, 0x8, R2 ;  /* 0x00000008120e7824 */ /* 0x000fe200078e0202 */
[----:B------:R-:W-:-:S04]  /*b490*/  SHF.L.U32 R11, R23, 0x1f, RZ ;  /* 0x0000001f170b7819 */ /* 0x000fc800000006ff */
[----:B------:R0:W2:Y:S01]  /*b4a0*/  SYNCS.PHASECHK.TRANS64.TRYWAIT P3, [R14+URZ+0x38830], R11 ;  /* 0x0388300b0e0075a7 */ /* 0x0000a2000806017f */
[----:B------:R-:W-:Y:S05]  /*b4b0*/  @!P0 BRA `(.L_x_1053) ;  /* 0x0000000000048947 */ /* 0x000fea0003800000 */
[----:B------:R-:W-:Y:S01]  /*b4c0*/  BPT.TRAP 0x1 ;  /* 0x000000040000795c */ /* 0x000fe20000300000 */
.L_x_1053:
[----:B------:R-:W-:Y:S01]  /*b4d0*/  VIADD R12, R2, 0x20400 ;  /* 0x00020400020c7836 */ /* 0x000fe20000000000 */
[----:B------:R-:W-:Y:S01]  /*b4e0*/  BSSY B1, `(.L_x_1054) ;  /* 0x0000009000017945 */ /* 0x000fe20003800000 */
[----:B-1----:R-:W-:Y:S02]  /*b4f0*/  IMAD R20, R18, 0x200, R0 ;  /* 0x0000020012147824 */ /* 0x002fe400078e0200 */
[----:B------:R-:W-:Y:S01]  /*b500*/  IMAD.MOV.U32 R21, RZ, RZ, 0x40000040 ;  /* 0x40000040ff157424 */ /* 0x000fe200078e00ff */
[----:B------:R-:W-:-:S04]  /*b510*/  SHF.R.U32.HI R12, RZ, 0x4, R12 ;  /* 0x00000004ff0c7819 */ /* 0x000fc8000001160c */
[----:B------:R-:W-:-:S04]  /*b520*/  LOP3.LUT R12, R12, 0x3fff, RZ, 0xc0, !PT ;  /* 0x00003fff0c0c7812 */ /* 0x000fc800078ec0ff */
[----:B------:R-:W-:Y:S01]  /*b530*/  LOP3.LUT R152, R12, 0x10000, RZ, 0xfc, !PT ;  /* 0x000100000c987812 */ /* 0x000fe200078efcff */
[----:B--2---:R-:W-:Y:S06]  /*b540*/  @P3 BRA `(.L_x_1055) ;  /* 0x0000000000083947 */ /* 0x004fec0003800000 */
[----:B------:R-:W1:Y:S02]  /*b550*/  SYNCS.PHASECHK.TRANS64.TRYWAIT P3, [R14+URZ+0x38830], R11 ;  /* 0x0388300b0e0075a7 */ /* 0x000e64000806017f */
[----:B-1----:R-:W-:Y:S05]  /*b560*/  @!P3 BRA `(.L_x_1056) ;  /* 0x000000cc004cb947 */ /* 0x002fea0003800000 */
.L_x_1055:
[----:B------:R-:W-:Y:S05]  /*b570*/  BSYNC B1 ;  /* 0x0000000000017941 */ /* 0x000fea0003800000 */
.L_x_1054:
[----:B------:R-:W-:Y:S01]  /*b580*/  IMAD.MOV.U32 R153, RZ, RZ, 0x40000040 ;  /* 0x40000040ff997424 */ /* 0x000fe200078e00ff */
[C---:B------:R-:W-:Y:S01]  /*b590*/  R2UR UR6, R20.reuse ;  /* 0x00000000140672ca */ /* 0x040fe200000e0000 */
[----:B------:R-:W-:Y:S01]  /*b5a0*/  VIADD R202, R20, 0x2 ;  /* 0x0000000214ca7836 */ /* 0x000fe20000000000 */
[----:B------:R-:W-:Y:S01]  /*b5b0*/  R2UR UR7, R21 ;  /* 0x00000000150772ca */ /* 0x000fe200000e0000 */
[----:B------:R-:W-:Y:S01]  /*b5c0*/  IMAD.MOV.U32 R203, RZ, RZ, 0x40000040 ;  /* 0x40000040ffcb7424 */ /* 0x000fe200078e00ff */
[----:B------:R-:W-:Y:S01]  /*b5d0*/  R2UR UR4, R152 ;  /* 0x00000000980472ca */ /* 0x000fe200000e0000 */
[----:B------:R-:W-:Y:S01]  /*b5e0*/  IMAD.MOV.U32 R21, RZ, RZ, 0x40000040 ;  /* 0x40000040ff157424 */ /* 0x000fe200078e00ff */
[----:B------:R-:W-:Y:S02]  /*b5f0*/  R2UR UR5, R153 ;  /* 0x00000000990572ca */ /* 0x000fe400000e0000 */
[----:B------:R-:W-:-:S11]  /*b600*/  WARPGROUP.ARRIVE ;  /* 0x00000000000079c5 */ /* 0x000fd60000000000 */
        /* <DEDUP_REMOVED lines=26> */
[----:B------:R-:W-:Y:S05]  /*b7b0*/  @!P0 BRA `(.L_x_1057) ;  /* 0x0000000000048947 */ /* 0x000fea0003800000 */
[----:B------:R-:W-:Y:S01]  /*b7c0*/  BPT.TRAP 0x1 ;  /* 0x000000040000795c */ /* 0x000fe20000300000 */
.L_x_1057:
[----:B------:R2:W3:Y:S01]  /*b7d0*/  SYNCS.PHASECHK.TRANS64.TRYWAIT P3, [R14+URZ+0x38850], R11 ;  /* 0x0388500b0e0075a7 */ /* 0x0004e2000806017f */
[----:B------:R-:W-:Y:S05]  /*b7e0*/  @!P0 BRA `(.L_x_1058) ;  /* 0x0000000000048947 */ /* 0x000fea0003800000 */
[----:B------:R-:W-:Y:S01]  /*b7f0*/  BPT.TRAP 0x1 ;  /* 0x000000040000795c */ /* 0x000fe20000300000 */
.L_x_1058:
[----:B------:R-:W-:Y:S04]  /*b800*/  BSSY B1, `(.L_x_1059) ;  /* 0x0000004000017945 */ /* 0x000fe80003800000 */
[----:B---3--:R-:W-:Y:S05]  /*b810*/  @P3 BRA `(.L_x_1060) ;  /* 0x0000000000083947 */ /* 0x008fea0003800000 */
[----:B------:R-:W3:Y:S02]  /*b820*/  SYNCS.PHASECHK.TRANS64.TRYWAIT P3, [R14+URZ+0x38850], R11 ;  /* 0x0388500b0e0075a7 */ /* 0x000ee4000806017f */
[----:B---3--:R-:W-:Y:S05]  /*b830*/  @!P3 BRA `(.L_x_1061) ;  /* 0x000000c800acb947 */ /* 0x008fea0003800000 */
.L_x_1060:
[----:B------:R-:W-:Y:S05]  /*b840*/  BSYNC B1 ;  /* 0x0000000000017941 */ /* 0x000fea0003800000 */
.L_x_1059:
[----:B0123--:R-:W-:Y:S01]  /*b850*/  IADD3 R11, R2, 0x26400, RZ ;  /* 0x00026400020b7810 */ /* 0x00ffe20007ffe0ff */
[C---:B------:R-:W-:Y:S01]  /*b860*/  VIADD R204, R3.reuse, 0x6 ;  /* 0x0000000603cc7836 */ /* 0x040fe20000000000 */
[----:B------:R-:W-:Y:S01]  /*b870*/  WARPGROUP.ARRIVE ;  /* 0x00000000000079c5 */ /* 0x000fe20000000000 */
[----:B------:R-:W-:Y:S01]  /*b880*/  VIADD R20, R3, 0x200 ;  /* 0x0000020003147836 */ /* 0x000fe20000000000 */
[----:B------:R-:W-:Y:S01]  /*b890*/  SHF.R.U32.HI R11, RZ, 0x4, R11 ;  /* 0x00000004ff0b7819 */ /* 0x000fe2000001160b */
[----:B------:R-:W-:Y:S01]  /*b8a0*/  IMAD R202, R18, 0x1000, R10 ;  /* 0x0000100012ca7824 */ /* 0x000fe200078e020a */
[----:B------:R-:W-:Y:S01]  /*b8b0*/  MOV R205, 0x40000040 ;  /* 0x4000004000cd7802 */ /* 0x000fe20000000f00 */
[----:B------:R-:W-:Y:S01]  /*b8c0*/  IMAD.MOV.U32 R203, RZ, RZ, 0x40000040 ;  /* 0x40000040ffcb7424 */ /* 0x000fe200078e00ff */
[----:B------:R-:W-:Y:S01]  /*b8d0*/  LOP3.LUT R11, R11, 0x3fff, RZ, 0xc0, !PT ;  /* 0x00003fff0b0b7812 */ /* 0x000fe200078ec0ff */
[----:B------:R-:W-:Y:S01]  /*b8e0*/  IMAD.MOV.U32 R207, RZ, RZ, 0x40000040 ;  /* 0x40000040ffcf7424 */ /* 0x000fe200078e00ff */
[----:B------:R-:W-:Y:S01]  /*b8f0*/  R2UR UR6, R202 ;  /* 0x00000000ca0672ca */ /* 0x000fe200000e0000 */
[----:B------:R-:W-:Y:S01]  /*b900*/  IMAD.MOV.U32 R21, RZ, RZ, 0x40000040 ;  /* 0x40000040ff157424 */ /* 0x000fe200078e00ff */
[----:B------:R-:W-:Y:S01]  /*b910*/  LOP3.LUT R3, R11, 0x10000, RZ, 0xfc, !PT ;  /* 0x000100000b037812 */ /* 0x000fe200078efcff */
[----:B------:R-:W0:Y:S01]  /*b920*/  S2R R12, SR_TID.X ;  /* 0x00000000000c7919 */ /* 0x000e220000002100 */
[----:B------:R-:W-:-:S02]  /*b930*/  R2UR UR7, R203 ;  /* 0x00000000cb0772ca */ /* 0x000fc400000e0000 */
[----:B------:R-:W-:Y:S01]  /*b940*/  R2UR UR5, R207 ;  /* 0x00000000cf0572ca */ /* 0x000fe200000e0000 */
[----:B------:R-:W-:Y:S02]  /*b950*/  IMAD.MOV.U32 R206, RZ, RZ, R3 ;  /* 0x000000ffffce7224 */ /* 0x000fe400078e0003 */
[----:B------:R-:W-:Y:S02]  /*b960*/  IMAD.MOV.U32 R207, RZ, RZ, 0x40000040 ;  /* 0x40000040ffcf7424 */ /* 0x000fe400078e00ff */
[----:B------:R-:W-:Y:S01]  /*b970*/  VIADD R203, R3, 0x800 ;  /* 0x0000080003cb7836 */ /* 0x000fe20000000000 */
[----:B------:R-:W-:Y:S01]  /*b980*/  R2UR UR4, R206 ;  /* 0x00000000ce0472ca */ /* 0x000fe200000e0000 */
[----:B------:R-:W-:-:S12]  /*b990*/  VIADD R206, R202, 0x2 ;  /* 0x00000002cace7836 */ /* 0x000fd80000000000 */
[----:B------:R-:W-:Y:S01]  /*b9a0*/  HGMMA.64x64x16.F32.BF16 R152, gdesc[UR4], R152, gsb0 ;  /* 0x00e00000049879f0 */ /* 0x000fe20008001898 */
[----:B------:R-:W-:Y:S01]  /*b9b0*/  R2UR UR6, R206 ;  /* 0x00000000ce0672ca */ /* 0x000fe200000e0000 */
[----:B------:R-:W-:Y:S01]  /*b9c0*/  VIADD R206, R3, 0x2 ;  /* 0x0000000203ce7836 */ /* 0x000fe20000000000 */
[----:B------:R-:W-:Y:S01]  /*b9d0*/  R2UR UR7, R207 ;  /* 0x00000000cf0772ca */ /* 0x000fe200000e0000 */
[----:B------:R-:W-:-:S03]  /*b9e0*/  IMAD.MOV.U32 R207, RZ, RZ, 0x40000040 ;  /* 0x40000040ffcf7424 */ /* 0x000fc600078e00ff */
[----:B------:R-:W-:Y:S01]  /*b9f0*/  R2UR UR4, R206 ;  /* 0x00000000ce0472ca */ /* 0x000fe200000e0000 */
[----:B------:R-:W-:Y:S01]  /*ba00*/  VIADD R206, R202, 0x4 ;  /* 0x00000004cace7836 */ /* 0x000fe20000000000 */
[----:B------:R-:W-:Y:S01]  /*ba10*/  R2UR UR5, R207 ;  /* 0x00000000cf0572ca */ /* 0x000fe200000e0000 */
[----:B------:R-:W-:Y:S01]  /*ba20*/  IMAD.MOV.U32 R207, RZ, RZ, 0x40000040 ;  /* 0x40000040ffcf7424 */ /* 0x000fe200078e00ff */
[----:B0-----:R-:W-:-:S05]  /*ba30*/  SHF.R.U32.HI R12, RZ, 0x7, R12 ;  /* 0x00000007ff0c7819 */ /* 0x001fca000001160c */
[----:B------:R-:W0:Y:S02]  /*ba40*/  SHFL.IDX PT, R11, R12, RZ, 0x1f ;  /* 0x00001fff0c0b7589 */ /* 0x000e2400000e0000 */
[----:B0-----:R-:W-:-:S04]  /*ba50*/  ISETP.GT.AND P3, PT, R11, 0x7f, PT ;  /* 0x0000007f0b00780c */ /* 0x001fc80003f64270 */
[----:B------:R-:W-:Y:S01]  /*ba60*/  SEL R12, RZ, 0x2, !P3 ;  /* 0x00000002ff0c7807 */ /* 0x000fe20005800000 */
[----:B------:R-:W-:Y:S02]  /*ba70*/  WARPGROUP.DEPBAR.LE gsb0, 0x0 ;  /* 0x00008000000079c5 */ /* 0x000fe40000010000 */
[----:B------:R-:W-:-:S06]  /*ba80*/  WARPGROUP.ARRIVE ;  /* 0x00000000000079c5 */ /* 0x000fcc0000000000 */
[----:B------:R-:W-:Y:S01]  /*ba90*/  HGMMA.64x64x16.F32.BF16 R152, gdesc[UR4], R152, gsb0 ;  /* 0x00e00000049879f0 */ /* 0x000fe20008001898 */
[----:B------:R-:W-:Y:S01]  /*baa0*/  R2UR UR6, R206 ;  /* 0x00000000ce0672ca */ /* 0x000fe200000e0000 */
[----:B------:R-:W-:Y:S01]  /*bab0*/  VIADD R206, R3, 0x4 ;  /* 0x0000000403ce7836 */ /* 0x000fe20000000000 */
[----:B------:R-:W-:Y:S01]  /*bac0*/  R2UR UR7, R207 ;  /* 0x00000000cf0772ca */ /* 0x000fe200000e0000 */
[----:B------:R-:W-:-:S03]  /*bad0*/  IMAD.MOV.U32 R207, RZ, RZ, 0x40000040 ;  /* 0x40000040ffcf7424 */ /* 0x000fc600078e00ff */
[----:B------:R-:W-:Y:S02]  /*bae0*/  R2UR UR4, R206 ;  /* 0x00000000ce0472ca */ /* 0x000fe400000e0000 */
        /* <DEDUP_REMOVED lines=82> */
[----:B------:R-:W-:Y:S02]  /*c010*/  R2UR UR6, R20 ;  /* 0x00000000140672ca */ /* 0x000fe400000e0000 */
[----:B------:R-:W-:Y:S01]  /*c020*/  R2UR UR7, R21 ;  /* 0x00000000150772ca */ /* 0x000fe200000e0000 */
[----:B------:R-:W-:Y:S01]  /*c030*/  IMAD.MOV.U32 R21, RZ, RZ, 0x40000040 ;  /* 0x40000040ff157424 */ /* 0x000fe200078e00ff */
[----:B------:R-:W-:Y:S01]  /*c040*/  R2UR UR4, R204 ;  /* 0x00000000cc0472ca */ /* 0x000fe200000e0000 */
[----:B------:R-:W-:Y:S01]  /*c050*/  VIADD R204, R3, 0x406 ;  /* 0x0000040603cc7836 */ /* 0x000fe20000000000 */
        /* <DEDUP_REMOVED lines=34> */
[----:B------:R-:W-:Y:S02]  /*c280*/  R2UR UR5, R205 ;  /* 0x00000000cd0572ca */ /* 0x000fe400000e0000 */
[----:B------:R-:W-:Y:S01]  /*c290*/  MOV R205, 0x40000040 ;  /* 0x4000004000cd7802 */ /* 0x000fe20000000f00 */
        /* <DEDUP_REMOVED lines=18> */
[----:B------:R-:W-:Y:S01]  /*c3c0*/  IMAD.MOV.U32 R204, RZ, RZ, 0x4 ;  /* 0x00000004ffcc7424 */ /* 0x000fe200078e00ff */
[----:B------:R-:W-:Y:S01]  /*c3d0*/  R2UR UR5, R205 ;  /* 0x00000000cd0572ca */ /* 0x000fe200000e0000 */
[----:B------:R-:W-:-:S03]  /*c3e0*/  VIADD R205, R202, 0x800 ;  /* 0x00000800cacd7836 */ /* 0x000fc60000000000 */
[----:B------:R-:W-:Y:S01]  /*c3f0*/  SEL R11, R204, 0x2, P3 ;  /* 0x00000002cc0b7807 */ /* 0x000fe20001800000 */
[----:B------:R-:W-:Y:S01]  /*c400*/  IMAD.IADD R20, R12, 0x1, R205 ;  /* 0x000000010c147824 */ /* 0x000fe200078e02cd */
[----:B------:R-:W-:Y:S02]  /*c410*/  WARPGROUP.DEPBAR.LE gsb0, 0x0 ;  /* 0x00008000000079c5 */ /* 0x000fe40000010000 */
[----:B------:R-:W-:-:S06]  /*c420*/  WARPGROUP.ARRIVE ;  /* 0x00000000000079c5 */ /* 0x000fcc0000000000 */
[----:B------:R-:W-:Y:S01]  /*c430*/  HGMMA.64x64x16.F32.BF16 R152, gdesc[UR4], R152, gsb0 ;  /* 0x00e00000049879f0 */ /* 0x000fe20008001898 */
[----:B------:R-:W-:Y:S01]  /*c440*/  R2UR UR6, R20 ;  /* 0x00000000140672ca */ /* 0x000fe200000e0000 */
[----:B------:R-:W-:Y:S01]  /*c450*/  IMAD.IADD R20, R203, 0x1, R12 ;  /* 0x00000001cb147824 */ /* 0x000fe200078e020c */
[----:B------:R-:W-:Y:S01]  /*c460*/  R2UR UR7, R21 ;  /* 0x00000000150772ca */ /* 0x000fe200000e0000 */
[----:B------:R-:W-:-:S03]  /*c470*/  IMAD.MOV.U32 R21, RZ, RZ, 0x40000040 ;  /* 0x40000040ff157424 */ /* 0x000fc600078e00ff */
        /* <DEDUP_REMOVED lines=8> */
[----:B------:R-:W-:Y:S01]  /*c500*/  IMAD.IADD R20, R203, 0x1, R11 ;  /* 0x00000001cb147824 */ /* 0x000fe200078e020b */
[----:B------:R-:W-:Y:S02]  /*c510*/  R2UR UR7, R21 ;  /* 0x00000000150772ca */ /* 0x000fe400000e0000 */
[----:B------:R-:W-:Y:S02]  /*c520*/  MOV R21, 0x40000040 ;  /* 0x4000004000157802 */ /* 0x000fe40000000f00 */
[----:B------:R-:W-:Y:S02]  /*c530*/  R2UR UR4, R20 ;  /* 0x00000000140472ca */ /* 0x000fe400000e0000 */
[----:B------:R-:W-:Y:S01]  /*c540*/  R2UR UR5, R21 ;  /* 0x00000000150572ca */ /* 0x000fe200000e0000 */
[----:B------:R-:W-:Y:S01]  /*c550*/  IMAD.MOV.U32 R21, RZ, RZ, 0x28 ;  /* 0x00000028ff157424 */ /* 0x000fe200078e00ff */
[----:B------:R-:W-:-:S04]  /*c560*/  SEL R20, R204, 0x6, !P3 ;  /* 0x00000006cc147807 */ /* 0x000fc80005800000 */
[----:B------:R-:W-:Y:S01]  /*c570*/  SEL R21, R21, 0x26, P3 ;  /* 0x0000002615157807 */ /* 0x000fe20001800000 */
[----:B------:R-:W-:Y:S02]  /*c580*/  IMAD.IADD R204, R205, 0x1, R20 ;  /* 0x00000001cdcc7824 */ /* 0x000fe400078e0214 */
[----:B------:R-:W-:Y:S01]  /*c590*/  IMAD.MOV.U32 R205, RZ, RZ, 0x40000040 ;  /* 0x40000040ffcd7424 */ /* 0x000fe200078e00ff */
[----:B------:R-:W-:Y:S01]  /*c5a0*/  LOP3.LUT R21, R21, 0x6, RZ, 0xc0, !PT ;  /* 0x0000000615157812 */ /* 0x000fe200078ec0ff */
[----:B------:R-:W-:Y:S02]  /*c5b0*/  WARPGROUP.DEPBAR.LE gsb0, 0x0 ;  /* 0x00008000000079c5 */ /* 0x000fe40000010000 */
[----:B------:R-:W-:-:S06]  /*c5c0*/  WARPGROUP.ARRIVE ;  /* 0x00000000000079c5 */ /* 0x000fcc0000000000 */
[----:B------:R-:W-:Y:S01]  /*c5d0*/  HGMMA.64x64x16.F32.BF16 R152, gdesc[UR4], R152, gsb0 ;  /* 0x00e00000049879f0 */ /* 0x000fe20008001898 */
[----:B------:R-:W-:Y:S01]  /*c5e0*/  R2UR UR6, R204 ;  /* 0x00000000cc0672ca */ /* 0x000fe200000e0000 */
[----:B------:R-:W-:Y:S01]  /*c5f0*/  IMAD.IADD R204, R203, 0x1, R20 ;  /* 0x00000001cbcc7824 */ /* 0x000fe200078e0214 */
[----:B------:R-:W-:Y:S01]  /*c600*/  R2UR UR7, R205 ;  /* 0x00000000cd0772ca */ /* 0x000fe200000e0000 */
[----:B------:R-:W-:Y:S02]  /*c610*/  IMAD.MOV.U32 R205, RZ, RZ, 0x40000040 ;  /* 0x40000040ffcd7424 */ /* 0x000fe400078e00ff */
[----:B------:R-:W-:Y:S01]  /*c620*/  IMAD.MOV.U32 R203, RZ, RZ, 0xa00 ;  /* 0x00000a00ffcb7424 */ /* 0x000fe200078e00ff */
[----:B------:R-:W-:Y:S02]  /*c630*/  R2UR UR4, R204 ;  /* 0x00000000cc0472ca */ /* 0x000fe400000e0000 */
[----:B------:R-:W-:Y:S01]  /*c640*/  R2UR UR5, R205 ;  /* 0x00000000cd0572ca */ /* 0x000fe200000e0000 */
[----:B------:R-:W-:Y:S01]  /*c650*/  IMAD.MOV.U32 R205, RZ, RZ, 0x40000040 ;  /* 0x40000040ffcd7424 */ /* 0x000fe200078e00ff */
[----:B------:R-:W-:-:S04]  /*c660*/  SEL R203, R203, 0x980, P3 ;  /* 0x00000980cbcb7807 */ /* 0x000fc80001800000 */
[----:B------:R-:W-:Y:S01]  /*c670*/  LOP3.LUT R206, R203, 0xa00, RZ, 0xc0, !PT ;  /* 0x00000a00cbce7812 */ /* 0x000fe200078ec0ff */
[----:B------:R-:W-:-:S03]  /*c680*/  VIADD R203, R3, 0xa00 ;  /* 0x00000a0003cb7836 */ /* 0x000fc60000000000 */
[CC--:B------:R-:W-:Y:S02]  /*c690*/  IADD3 R204, R21.reuse, R206.reuse, R3 ;  /* 0x000000ce15cc7210 */ /* 0x0c0fe40007ffe003 */
[----:B------:R-:W-:Y:S01]  /*c6a0*/  IADD3 R206, R21, R206, R202 ;  /* 0x000000ce15ce7210 */ /* 0x000fe20007ffe0ca */
[----:B------:R-:W-:Y:S01]  /*c6b0*/  VIADD R21, R202, 0xa00 ;  /* 0x00000a00ca157836 */ /* 0x000fe20000000000 */
[----:B------:R-:W-:Y:S02]  /*c6c0*/  WARPGROUP.DEPBAR.LE gsb0, 0x0 ;  /* 0x00008000000079c5 */ /* 0x000fe40000010000 */
[----:B------:R-:W-:-:S06]  /*c6d0*/  WARPGROUP.ARRIVE ;  /* 0x00000000000079c5 */ /* 0x000fcc0000000000 */
[----:B------:R-:W-:Y:S01]  /*c6e0*/  HGMMA.64x64x16.F32.BF16 R152, gdesc[UR4], R152, gsb0 ;  /* 0x00e00000049879f0 */ /* 0x000fe20008001898 */
[----:B------:R-:W-:Y:S01]  /*c6f0*/  R2UR UR4, R204 ;  /* 0x00000000cc0472ca */ /* 0x000fe200000e0000 */
[----:B------:R-:W-:Y:S01]  /*c700*/  IMAD.IADD R204, R12, 0x1, R21 ;  /* 0x000000010ccc7824 */ /* 0x000fe200078e0215 */
[----:B------:R-:W-:Y:S01]  /*c710*/  R2UR UR5, R205 ;  /* 0x00000000cd0572ca */ /* 0x000fe200000e0000 */
[----:B------:R-:W-:Y:S01]  /*c720*/  IMAD.MOV.U32 R205, RZ, RZ, 0x40000040 ;  /* 0x40000040ffcd7424 */ /* 0x000fe200078e00ff */
[----:B------:R-:W-:Y:S02]  /*c730*/  R2UR UR6, R206 ;  /* 0x00000000ce0672ca */ /* 0x000fe400000e0000 */
        /* <DEDUP_REMOVED lines=8> */
[----:B------:R-:W-:-:S03]  /*c7c0*/  IMAD.MOV.U32 R205, RZ, RZ, 0x40000040 ;  /* 0x40000040ffcd7424 */ /* 0x000fc600078e00ff */
[----:B------:R-:W-:Y:S02]  /*c7d0*/  R2UR UR4, R204 ;  /* 0x00000000cc0472ca */ /* 0x000fe400000e0000 */
[----:B------:R-:W-:Y:S01]  /*c7e0*/  R2UR UR5, R205 ;  /* 0x00000000cd0572ca */ /* 0x000fe200000e0000 */
[----:B------:R-:W-:Y:S01]  /*c7f0*/  IMAD.MOV.U32 R205, RZ, RZ, 0x40000040 ;  /* 0x40000040ffcd7424 */ /* 0x000fe200078e00ff */
[----:B------:R-:W-:Y:S01]  /*c800*/  IADD3 R204, R11, R21, RZ ;  /* 0x000000150bcc7210 */ /* 0x000fe20007ffe0ff */
[----:B------:R-:W-:Y:S02]  /*c810*/  WARPGROUP.DEPBAR.LE gsb0, 0x0 ;  /* 0x00008000000079c5 */ /* 0x000fe40000010000 */
[----:B------:R-:W-:-:S08]  /*c820*/  WARPGROUP.ARRIVE ;  /* 0x00000000000079c5 */ /* 0x000fd00000000000 */
        /* <DEDUP_REMOVED lines=8> */
[----:B------:R-:W-:Y:S02]  /*c8b0*/  IMAD.MOV.U32 R205, RZ, RZ, 0x40000040 ;  /* 0x40000040ffcd7424 */ /* 0x000fe400078e00ff */
        /* <DEDUP_REMOVED lines=15> */
[----:B------:R-:W-:Y:S02]  /*c9b0*/  LOP3.LUT R206, R203, 0xe00, RZ, 0xc0, !PT ;  /* 0x00000e00cbce7812 */ /* 0x000fe400078ec0ff */
[----:B------:R-:W-:Y:S02]  /*c9c0*/  IADD3 R203, R3, 0xc00, RZ ;  /* 0x00000c0003cb7810 */ /* 0x000fe40007ffe0ff */
        /* <DEDUP_REMOVED lines=53> */
[----:B------:R-:W-:Y:S02]  /*cd20*/  IADD3 R206, R21, R206, R202 ;  /* 0x000000ce15ce7210 */ /* 0x000fe40007ffe0ca */
[----:B------:R-:W-:Y:S01]  /*cd30*/  IADD3 R21, R202, 0xe00, RZ ;  /* 0x00000e00ca157810 */ /* 0x000fe20007ffe0ff */
        /* <DEDUP_REMOVED lines=9> */
[----:B------:R-:W-:Y:S02]  /*cdd0*/  WARPGROUP.DEPBAR.LE gsb0, 0x0 ;  /* 0x00008000000079c5 */ /* 0x000fe40000010000 */
[----:B------:R-:W-:-:S10]  /*cde0*/  WARPGROUP.ARRIVE ;  /* 0x00000000000079c5 */ /* 0x000fd40000000000 */
[----:B------:R-:W-:Y:S01]  /*cdf0*/  HGMMA.64x64x16.F32.BF16 R152, gdesc[UR4], R152, gsb0 ;  /* 0x00e00000049879f0 */ /* 0x000fe20008001898 */
[----:B------:R-:W-:Y:S01]  /*ce00*/  R2UR UR6, R204 ;  /* 0x00000000cc0672ca */ /* 0x000fe200000e0000 */
[----:B------:R-:W-:Y:S01]  /*ce10*/  IMAD.IADD R204, R203, 0x1, R12 ;  /* 0x00000001cbcc7824 */ /* 0x000fe200078e020c */
[----:B------:R-:W-:Y:S01]  /*ce20*/  R2UR UR7, R205 ;  /* 0x00000000cd0772ca */ /* 0x000fe200000e0000 */
[----:B------:R-:W-:Y:S01]  /*ce30*/  IMAD.MOV.U32 R205, RZ, RZ, 0x40000040 ;  /* 0x40000040ffcd7424 */ /* 0x000fe200078e00ff */
[----:B------:R-:W-:Y:S02]  /*ce40*/  MOV R12, 0x1000 ;  /* 0x00001000000c7802 */ /* 0x000fe40000000f00 */
[----:B------:R-:W-:Y:S01]  /*ce50*/  R2UR UR4, R204 ;  /* 0x00000000cc0472ca */ /* 0x000fe200000e0000 */
[----:B------:R-:W-:Y:S01]  /*ce60*/  IMAD.IADD R204, R11, 0x1, R21 ;  /* 0x000000010bcc7824 */ /* 0x000fe200078e0215 */
[----:B------:R-:W-:Y:S01]  /*ce70*/  R2UR UR5, R205 ;  /* 0x00000000cd0572ca */ /* 0x000fe200000e0000 */
[----:B------:R-:W-:Y:S01]  /*ce80*/  IMAD.MOV.U32 R205, RZ, RZ, 0x40000040 ;  /* 0x40000040ffcd7424 */ /* 0x000fe200078e00ff */
        /* <DEDUP_REMOVED lines=10> */
[----:B------:R-:W-:Y:S01]  /*cf30*/  R2UR UR4, R204 ;  /* 0x00000000cc0472ca */ /* 0x000fe200000e0000 */
[----:B------:R-:W-:Y:S01]  /*cf40*/  IMAD.IADD R204, R20, 0x1, R21 ;  /* 0x0000000114cc7824 */ /* 0x000fe200078e0215 */
[----:B------:R-:W-:Y:S01]  /*cf50*/  R2UR UR5, R205 ;  /* 0x00000000cd0572ca */ /* 0x000fe200000e0000 */
[----:B------:R-:W-:Y:S01]  /*cf60*/  IMAD.IADD R20, R203, 0x1, R20 ;  /* 0x00000001cb147824 */ /* 0x000fe200078e0214 */
[----:B------:R-:W-:Y:S01]  /*cf70*/  SEL R11, R11, 0x3e, P3 ;  /* 0x0000003e0b0b7807 */ /* 0x000fe20001800000 */
[----:B------:R-:W-:-:S02]  /*cf80*/  IMAD.MOV.U32 R205, RZ, RZ, 0x40000040 ;  /* 0x40000040ffcd7424 */ /* 0x000fc400078e00ff */
[----:B------:R-:W-:Y:S01]  /*cf90*/  IMAD.MOV.U32 R21, RZ, RZ, 0x40000040 ;  /* 0x40000040ff157424 */ /* 0x000fe200078e00ff */
[----:B------:R-:W-:Y:S01]  /*cfa0*/  LOP3.LUT R11, R11, 0x6, RZ, 0xc0, !PT ;  /* 0x000000060b0b7812 */ /* 0x000fe200078ec0ff */
[----:B------:R-:W-:-:S03]  /*cfb0*/  IMAD.MOV.U32 R203, RZ, RZ, 0x40000040 ;  /* 0x40000040ffcb7424 */ /* 0x000fc600078e00ff */
[----:B------:R-:W-:Y:S01]  /*cfc0*/  IADD3 R202, R11, R12, R202 ;  /* 0x0000000c0bca7210 */ /* 0x000fe20007ffe0ca */
        /* <DEDUP_REMOVED lines=8> */
[----:B------:R-:W-:Y:S01]  /*d050*/  IADD3 R20, R11, R12, R3 ;  /* 0x0000000c0b147210 */ /* 0x000fe20007ffe003 */
[----:B------:R-:W-:-:S02]  /*d060*/  WARPGROUP.DEPBAR.LE gsb0, 0x0 ;  /* 0x00008000000079c5 */ /* 0x000fc40000010000 */
[----:B------:R-:W-:-:S08]  /*d070*/  WARPGROUP.ARRIVE ;  /* 0x00000000000079c5 */ /* 0x000fd00000000000 */
[----:B------:R-:W-:Y:S01]  /*d080*/  HGMMA.64x64x16.F32.BF16 R152, gdesc[UR4], R152, gsb0 ;  /* 0x00e00000049879f0 */ /* 0x000fe20008001898 */
[----:B------:R-:W-:Y:S01]  /*d090*/  R2UR UR4, R20 ;  /* 0x00000000140472ca */ /* 0x000fe200000e0000 */
[----:B------:R-:W-:Y:S01]  /*d0a0*/  IMAD R20, R18, 0x1000, R13 ;  /* 0x0000100012147824 */ /* 0x000fe200078e020d */
        /* <DEDUP_REMOVED lines=8> */
[----:B------:R-:W-:Y:S01]  /*d130*/  ULDC UR4, c[0x0][0xa80] ;  /* 0x0002a00000047ab9 */ /* 0x000fe20000000800 */
[----:B------:R-:W-:Y:S01]  /*d140*/  R2UR UR6, R20 ;  /* 0x00000000140672ca */ /* 0x000fe200000e0000 */
        /* <DEDUP_REMOVED lines=17> */
[----:B------:R-:W0:Y:S02]  /*d260*/  SHFL.BFLY PT, R12, R203, 0x2, 0x1f ;  /* 0x0c401f00cb0c7f89 */ /* 0x000e2400000e0000 */
[----:B0-----:R-:W-:Y:S02]  /*d270*/  FMNMX.FTZ R204, R203, R12, !PT ;  /* 0x0000000ccbcc7209 */ /* 0x001fe40007810000 */
[----:B------:R-:W-:-:S03]  /*d280*/  FMNMX.FTZ R12, R154, R201, !PT ;  /* 0x000000c99a0c7209 */ /* 0x000fc60007810000 */
[----:B------:R-:W0:Y:S01]  /*d290*/  SHFL.BFLY PT, R205, R204, 0x1, 0x1f ;  /* 0x0c201f00cccd7f89 */ /* 0x000e2200000e0000 */
[----:B------:R-:W-:-:S04]  /*d2a0*/  FMNMX.FTZ R11, R155, R12, !PT ;  /* 0x0000000c9b0b7209 */ /* 0x000fc80007810000 */
[----:B------:R-:W-:-:S04]  /*d2b0*/  FMNMX.FTZ R12, R158, R11, !PT ;  /* 0x0000000b9e0c7209 */ /* 0x000fc80007810000 */
[----:B------:R-:W-:-:S04]  /*d2c0*/  FMNMX.FTZ R11, R159, R12, !PT ;  /* 0x0000000c9f0b7209 */ /* 0x000fc80007810000 */
[----:B------:R-:W-:Y:S01]  /*d2d0*/  FMNMX.FTZ R202, R162, R11, !PT ;  /* 0x0000000ba2ca7209 */ /* 0x000fe20007810000 */
[----:B------:R-:W-:-:S03]  /*d2e0*/  IMAD.U32 R11, RZ, RZ, UR4 ;  /* 0x00000004ff0b7e24 */ /* 0x000fc6000f8e00ff */
[----:B------:R-:W-:-:S04]  /*d2f0*/  FMNMX.FTZ R21, R163, R202, !PT ;  /* 0x000000caa3157209 */ /* 0x000fc80007810000 */
[----:B------:R-:W-:Y:S02]  /*d300*/  FMNMX.FTZ R202, R166, R21, !PT ;  /* 0x00000015a6ca7209 */ /* 0x000fe40007810000 */
[----:B0-----:R-:W-:Y:S02]  /*d310*/  FMNMX.FTZ R12, R204, R205, !PT ;  /* 0x000000cdcc0c7209 */ /* 0x001fe40007810000 */
[----:B------:R-:W-:-:S03]  /*d320*/  FMNMX.FTZ R21, R167, R202, !PT ;  /* 0x000000caa7157209 */ /* 0x000fc60007810000 */
[----:B------:R-:W-:Y:S01]  /*d330*/  FMUL.FTZ R221, R12, R11 ;  /* 0x0000000b0cdd7220 */ /* 0x000fe20000410000 */
[----:B------:R-:W-:Y:S01]  /*d340*/  FMNMX.FTZ R202, R170, R21, !PT ;  /* 0x00000015aaca7209 */ /* 0x000fe20007810000 */
[----:B------:R-:W-:Y:S02]  /*d350*/  FADD.FTZ R204, -R12, R197 ;  /* 0x000000c50ccc7221 */ /* 0x000fe40000010100 */
[-CC-:B------:R-:W-:Y:S01]  /*d360*/  FFMA.FTZ R197, R153, R11.reuse, -R221.reuse ;  /* 0x0000000b99c57223 */ /* 0x180fe200000108dd */
[----:B------:R-:W-:Y:S01]  /*d370*/  FMNMX.FTZ R21, R171, R202, !PT ;  /* 0x000000caab157209 */ /* 0x000fe20007810000 */
[-C--:B------:R-:W-:Y:S01]  /*d380*/  FMUL.FTZ R204, R204, R11.reuse ;  /* 0x0000000bcccc7220 */ /* 0x080fe20000410000 */
[-CC-:B------:R-:W-:Y:S01]  /*d390*/  FFMA.FTZ R152, R152, R11.reuse, -R221.reuse ;  /* 0x0000000b98987223 */ /* 0x180fe200000108dd */
[--C-:B------:R-:W-:Y:S01]  /*d3a0*/  FFMA.FTZ R203, R157, R11, -R221.reuse ;  /* 0x0000000b9dcb7223 */ /* 0x100fe200000108dd */
[----:B------:R-:W-:Y:S01]  /*d3b0*/  FMNMX.FTZ R202, R174, R21, !PT ;  /* 0x00000015aeca7209 */ /* 0x000fe20007810000 */
[----:B------:R0:W1:Y:S01]  /*d3c0*/  MUFU.EX2 R223, R204 ;  /* 0x000000cc00df7308 */ /* 0x0000620000000800 */
        /* <DEDUP_REMOVED lines=8> */
[-CC-:B0-----:R-:W-:Y:S01]  /*d450*/  FFMA.FTZ R204, R160, R11.reuse, -R221.reuse ;  /* 0x0000000ba0cc7223 */ /* 0x181fe200000108dd */
[-CC-:B------:R-:W-:Y:S01]  /*d460*/  FFMA.FTZ R172, R172, R11.reuse, -R221.reuse ;  /* 0x0000000bacac7223 */ /* 0x180fe200000108dd */
[----:B------:R-:W-:Y:S01]  /*d470*/  FMNMX.FTZ R21, R179, R156, !PT ;  /* 0x0000009cb3157209 */ /* 0x000fe20007810000 */
[-CC-:B------:R-:W-:Y:S01]  /*d480*/  FFMA.FTZ R173, R173, R11.reuse, -R221.reuse ;  /* 0x0000000badad7223 */ /* 0x180fe200000108dd */
[-CC-:B------:R-:W-:Y:S01]  /*d490*/  FFMA.FTZ R176, R176, R11.reuse, -R221.reuse ;  /* 0x0000000bb0b07223 */ /* 0x180fe200000108dd */
[--C-:B------:R-:W-:Y:S01]  /*d4a0*/  FFMA.FTZ R177, R177, R11, -R221.reuse ;  /* 0x0000000bb1b17223 */ /* 0x100fe200000108dd */
[----:B------:R-:W-:Y:S01]  /*d4b0*/  FMNMX.FTZ R156, R182, R21, !PT ;  /* 0x00000015b69c7209 */ /* 0x000fe20007810000 */
[-CC-:B------:R-:W-:Y:S01]  /*d4c0*/  FFMA.FTZ R180, R180, R11.reuse, -R221.reuse ;  /* 0x0000000bb4b47223 */ /* 0x180fe200000108dd */
[----:B------:R-:W-:Y:S01]  /*d4d0*/  FFMA.FTZ R181, R181, R11, -R221 ;  /* 0x0000000bb5b57223 */ /* 0x000fe200000108dd */
[----:B------:R-:W0:Y:S01]  /*d4e0*/  MUFU.EX2 R152, R152 ;  /* 0x0000009800987308 */ /* 0x000e220000000800 */
[----:B------:R-:W-:Y:S01]  /*d4f0*/  FMNMX.FTZ R156, R183, R156, !PT ;  /* 0x0000009cb79c7209 */ /* 0x000fe20007810000 */
[-C--:B-1----:R-:W-:Y:S01]  /*d500*/  FMUL.FTZ R24, R24, R223.reuse ;  /* 0x000000df18187220 */ /* 0x082fe20000410000 */
[-C--:B------:R-:W-:Y:S01]  /*d510*/  FMUL.FTZ R25, R25, R223.reuse ;  /* 0x000000df19197220 */ /* 0x080fe20000410000 */
[-C--:B------:R-:W-:Y:S01]  /*d520*/  FMUL.FTZ R28, R28, R223.reuse ;  /* 0x000000df1c1c7220 */ /* 0x080fe20000410000 */
[-C--:B------:R-:W-:Y:S01]  /*d530*/  FMUL.FTZ R29, R29, R223.reuse ;  /* 0x000000df1d1d7220 */ /* 0x080fe20000410000 */
[----:B------:R-:W1:Y:S01]  /*d540*/  SHFL.BFLY PT, R21, R156, 0x2, 0x1f ;  /* 0x0c401f009c157f89 */ /* 0x000e6200000e0000 */
        /* <DEDUP_REMOVED lines=10> */
[----:B0-----:R-:W-:Y:S01]  /*d5f0*/  FFMA.FTZ R199, R223, R199, R152 ;  /* 0x000000c7dfc77223 */ /* 0x001fe20000010098 */
[-C--:B------:R-:W-:Y:S01]  /*d600*/  FMUL.FTZ R48, R48, R223.reuse ;  /* 0x000000df30307220 */ /* 0x080fe20000410000 */
[-C--:B------:R-:W-:Y:S01]  /*d610*/  FMUL.FTZ R49, R49, R223.reuse ;  /* 0x000000df31317220 */ /* 0x080fe20000410000 */
[-C--:B------:R-:W-:Y:S01]  /*d620*/  FMUL.FTZ R52, R52, R223.reuse ;  /* 0x000000df34347220 */ /* 0x080fe20000410000 */
[-C--:B------:R-:W-:Y:S01]  /*d630*/  FMUL.FTZ R53, R53, R223.reuse ;  /* 0x000000df35357220 */ /* 0x080fe20000410000 */
[-C--:B------:R-:W-:Y:S01]  /*d640*/  FMUL.FTZ R56, R56, R223.reuse ;  /* 0x000000df38387220 */ /* 0x080fe20000410000 */
[-C--:B------:R-:W-:Y:S01]  /*d650*/  FMUL.FTZ R57, R57, R223.reuse ;  /* 0x000000df39397220 */ /* 0x080fe20000410000 */
[----:B------:R-:W-:Y:S01]  /*d660*/  MUFU.EX2 R203, R203 ;  /* 0x000000cb00cb7308 */ /* 0x000fe20000000800 */
[----:B--2---:R-:W-:Y:S01]  /*d670*/  F2FP.BF16.F32.PACK_AB R152, R197, R152 ;  /* 0x00000098c598723e */ /* 0x004fe200000010ff */
[-C--:B------:R-:W-:Y:S01]  /*d680*/  FMUL.FTZ R60, R60, R223.reuse ;  /* 0x000000df3c3c7220 */ /* 0x080fe20000410000 */
[-C--:B------:R-:W-:Y:S01]  /*d690*/  FMUL.FTZ R61, R61, R223.reuse ;  /* 0x000000df3d3d7220 */ /* 0x080fe20000410000 */
[-C--:B------:R-:W-:Y:S01]  /*d6a0*/  FMUL.FTZ R64, R64, R223.reuse ;  /* 0x000000df40407220 */ /* 0x080fe20000410000 */
[----:B------:R-:W-:Y:S01]  /*d6b0*/  FMUL.FTZ R65, R65, R223 ;  /* 0x000000df41417220 */ /* 0x000fe20000410000 */
[----:B-1----:R-:W-:Y:S01]  /*d6c0*/  FMNMX.FTZ R153, R156, R21, !PT ;  /* 0x000000159c997209 */ /* 0x002fe20007810000 */
[-C--:B------:R-:W-:Y:S01]  /*d6d0*/  FMUL.FTZ R68, R68, R223.reuse ;  /* 0x000000df44447220 */ /* 0x080fe20000410000 */
[----:B------:R-:W-:Y:S01]  /*d6e0*/  MUFU.EX2 R204, R204 ;  /* 0x000000cc00cc7308 */ /* 0x000fe20000000800 */
[-C--:B------:R-:W-:Y:S01]  /*d6f0*/  FMUL.FTZ R69, R69, R223.reuse ;  /* 0x000000df45457220 */ /* 0x080fe20000410000 */
[-C--:B------:R-:W-:Y:S01]  /*d700*/  FMUL.FTZ R72, R72, R223.reuse ;  /* 0x000000df48487220 */ /* 0x080fe20000410000 */
        /* <DEDUP_REMOVED lines=24> */
[----:B0-----:R-:W-:Y:S01]  /*d890*/  FMNMX.FTZ R21, R153, R156, !PT ;  /* 0x0000009c99157209 */ /* 0x001fe20007810000 */
[-C--:B------:R-:W-:Y:S01]  /*d8a0*/  FMUL.FTZ R113, R113, R223.reuse ;  /* 0x000000df71717220 */ /* 0x080fe20000410000 */
[-C--:B------:R-:W-:Y:S01]  /*d8b0*/  FMUL.FTZ R116, R116, R223.reuse ;  /* 0x000000df74747220 */ /* 0x080fe20000410000 */
[-C--:B------:R-:W-:Y:S01]  /*d8c0*/  FMUL.FTZ R117, R117, R223.reuse ;  /* 0x000000df75757220 */ /* 0x080fe20000410000 */
[----:B------:R-:W-:Y:S01]  /*d8d0*/  FMUL.FTZ R120, R120, R223 ;  /* 0x000000df78787220 */ /* 0x000fe20000410000 */
[C---:B------:R-:W-:Y:S01]  /*d8e0*/  FMUL.FTZ R160, R21.reuse, R11 ;  /* 0x0000000b15a07220 */ /* 0x040fe20000410000 */
[----:B------:R-:W-:Y:S01]  /*d8f0*/  FADD.FTZ R156, -R21, R201 ;  /* 0x000000c9159c7221 */ /* 0x000fe20000010100 */
[----:B------:R-:W-:Y:S01]  /*d900*/  MUFU.EX2 R168, R168 ;  /* 0x000000a800a87308 */ /* 0x000fe20000000800 */
[----:B------:R-:W-:Y:S01]  /*d910*/  FMUL.FTZ R121, R121, R223 ;  /* 0x000000df79797220 */ /* 0x000fe20000410000 */
[----:B------:R-:W-:Y:S01]  /*d920*/  FFMA.FTZ R201, R155, R11, -R160 ;  /* 0x0000000b9bc97223 */ /* 0x000fe200000108a0 */
[----:B------:R-:W-:-:S02]  /*d930*/  IMAD.MOV R155, RZ, RZ, -R191 ;  /* 0x000000ffff9b7224 */ /* 0x000fc400078e0abf */
[-C--:B------:R-:W-:Y:S01]  /*d940*/  FMUL.FTZ R156, R156, R11.reuse ;  /* 0x0000000b9c9c7220 */ /* 0x080fe20000410000 */
[-CC-:B------:R-:W-:Y:S01]  /*d950*/  FFMA.FTZ R153, R154, R11.reuse, -R160.reuse ;  /* 0x0000000b9a997223 */ /* 0x180fe200000108a0 */
[----:B------:R-:W-:Y:S02]  /*d960*/  @!P1 VIADD R154, R14, 0x38840 ;  /* 0x000388400e9a9836 */ /* 0x000fe40000000000 */
[--C-:B------:R-:W-:Y:S01]  /*d970*/  FFMA.FTZ R221, R158, R11, -R160.reuse ;  /* 0x0000000b9edd7223 */ /* 0x100fe200000108a0 */
[----:B------:R-:W-:Y:S01]  /*d980*/  ISETP.NE.AND P3, PT, R190, R155, PT ;  /* 0x0000009bbe00720c */ /* 0x000fe20003f65270 */
[-C--:B------:R-:W-:Y:S01]  /*d990*/  FFMA.FTZ R222, R159, R11.reuse, -R160 ;  /* 0x0000000b9fde7223 */ /* 0x080fe200000108a0 */
[----:B------:R-:W0:Y:S01]  /*d9a0*/  MUFU.EX2 R156, R156 ;  /* 0x0000009c009c7308 */ /* 0x000e220000000800 */
[----:B------:R-:W-:Y:S01]  /*d9b0*/  @!P1 PRMT R154, RZ, 0x654, R154 ;  /* 0x00000654ff9a9816 */ /* 0x000fe2000000009a */
[-CC-:B------:R-:W-:Y:S01]  /*d9c0*/  FFMA.FTZ R224, R162, R11.reuse, -R160.reuse ;  /* 0x0000000ba2e07223 */ /* 0x180fe200000108a0 */
[-CC-:B------:R-:W-:Y:S01]  /*d9d0*/  FFMA.FTZ R225, R163, R11.reuse, -R160.reuse ;  /* 0x0000000ba3e17223 */ /* 0x180fe200000108a0 */
[-CC-:B------:R-:W-:Y:S01]  /*d9e0*/  FFMA.FTZ R226, R166, R11.reuse, -R160.reuse ;  /* 0x0000000ba6e27223 */ /* 0x180fe200000108a0 */
[-CC-:B------:R-:W-:Y:S01]  /*d9f0*/  FFMA.FTZ R227, R167, R11.reuse, -R160.reuse ;  /* 0x0000000ba7e37223 */ /* 0x180fe200000108a0 */
[-CC-:B------:R-:W-:Y:S01]  /*da00*/  FFMA.FTZ R170, R170, R11.reuse, -R160.reuse ;  /* 0x0000000baaaa7223 */ /* 0x180fe200000108a0 */
[-CC-:B------:R-:W-:Y:S01]  /*da10*/  FFMA.FTZ R171, R171, R11.reuse, -R160.reuse ;  /* 0x0000000babab7223 */ /* 0x180fe200000108a0 */
[----:B------:R-:W1:Y:S01]  /*da20*/  MUFU.EX2 R153, R153 ;  /* 0x0000009900997308 */ /* 0x000e620000000800 */
[-CC-:B------:R-:W-:Y:S01]  /*da30*/  FFMA.FTZ R174, R174, R11.reuse, -R160.reuse ;  /* 0x0000000baeae7223 */ /* 0x180fe200000108a0 */
[-C--:B------:R-:W-:Y:S01]  /*da40*/  FFMA.FTZ R175, R175, R11.reuse, -R160 ;  /* 0x0000000bafaf7223 */ /* 0x080fe200000108a0 */
[----:B------:R-:W-:Y:S01]  /*da50*/  @!P3 IMAD R155, R198, 0x40, R188 ;  /* 0x00000040c69bb824 */ /* 0x000fe200078e02bc */
[----:B------:R2:W-:Y:S01]  /*da60*/  @!P1 SYNCS.ARRIVE.TRANS64.RED.A1T0 RZ, [R154+URZ], RZ ;  /* 0x000000ff9aff99a7 */ /* 0x0005e2000810043f */
[-CC-:B------:R-:W-:Y:S01]  /*da70*/  FFMA.FTZ R178, R178, R11.reuse, -R160.reuse ;  /* 0x0000000bb2b27223 */ /* 0x180fe200000108a0 */
[----:B------:R-:W-:Y:S01]  /*da80*/  FFMA.FTZ R179, R179, R11, -R160 ;  /* 0x0000000bb3b37223 */ /* 0x000fe200000108a0 */
[----:B------:R-:W-:-:S02]  /*da90*/  @!P3 IMAD R155, R155, 0x4, R2 ;  /* 0x000000049b9bb824 */ /* 0x000fc400078e0202 */
[-CC-:B------:R-:W-:Y:S01]  /*daa0*/  FFMA.FTZ R182, R182, R11.reuse, -R160.reuse ;  /* 0x0000000bb6b67223 */ /* 0x180fe200000108a0 */
[----:B------:R-:W-:Y:S01]  /*dab0*/  FFMA.FTZ R161, R183, R11, -R160 ;  /* 0x0000000bb7a17223 */ /* 0x000fe200000108a0 */
[----:B------:R-:W3:Y:S01]  /*dac0*/  MUFU.EX2 R201, R201 ;  /* 0x000000c900c97308 */ /* 0x000ee20000000800 */
[-C--:B0-----:R-:W-:Y:S01]  /*dad0*/  FMUL.FTZ R26, R26, R156.reuse ;  /* 0x0000009c1a1a7220 */ /* 0x081fe20000410000 */
[----:B------:R-:W-:Y:S01]  /*dae0*/  @!P3 STS [R155+0x38400], R223 ;  /* 0x038400df9b00b388 */ /* 0x000fe20000000800 */
[-C--:B------:R-:W-:Y:S01]  /*daf0*/  FMUL.FTZ R27, R27, R156.reuse ;  /* 0x0000009c1b1b7220 */ /* 0x080fe20000410000 */
[-C--:B------:R-:W-:Y:S01]  /*db00*/  FMUL.FTZ R30, R30, R156.reuse ;  /* 0x0000009c1e1e7220 */ /* 0x080fe20000410000 */
[----:B------:R-:W-:Y:S01]  /*db10*/  FMUL.FTZ R31, R31, R156 ;  /* 0x0000009c1f1f7220 */ /* 0x000fe20000410000 */
[----:B------:R0:W-:Y:S01]  /*db20*/  @!P3 STS [R155+0x38420], R156 ;  /* 0x0384209c9b00b388 */ /* 0x0001e20000000800 */
[----:B-1----:R-:W-:Y:S01]  /*db30*/  FFMA.FTZ R183, R156, R200, R153 ;  /* 0x000000c89cb77223 */ /* 0x002fe20000010099 */
        /* <DEDUP_REMOVED lines=44> */
[-C--:B------:R-:W-:Y:S01]  /*de00*/  FMUL.FTZ R110, R110, R156.reuse ;  /* 0x0000009c6e6e7220 */ /* 0x080fe20000410000 */
[-C--:B------:R-:W-:Y:S01]  /*de10*/  FMUL.FTZ R111, R111, R156.reuse ;  /* 0x0000009c6f6f7220 */ /* 0x080fe20000410000 */
[-C--:B------:R-:W-:Y:S01]  /*de20*/  FMUL.FTZ R114, R114, R156.reuse ;  /* 0x0000009c72727220 */ /* 0x080fe20000410000 */
[-C--:B------:R-:W-:Y:S01]  /*de30*/  FMUL.FTZ R115, R115, R156.reuse ;  /* 0x0000009c73737220 */ /* 0x080fe20000410000 */
[----:B------:R-:W5:Y:S01]  /*de40*/  MUFU.EX2 R169, R169 ;  /* 0x000000a900a97308 */ /* 0x000f620000000800 */
        /* <DEDUP_REMOVED lines=19> */
[----:B------:R-:W-:Y:S01]  /*df80*/  FMUL.FTZ R151, R151, R156 ;  /* 0x0000009c97977220 */ /* 0x000fe20000410000 */
[----:B---3--:R-:W-:Y:S01]  /*df90*/  F2FP.BF16.F32.PACK_AB R153, R201, R153 ;  /* 0x00000099c999723e */ /* 0x008fe200000010ff */
[----:B------:R-:W-:Y:S01]  /*dfa0*/  FMUL.FTZ R124, R124, R223 ;  /* 0x000000df7c7c7220 */ /* 0x000fe20000410000 */
[----:B--2---:R-:W-:Y:S01]  /*dfb0*/  F2FP.BF16.F32.PACK_AB R154, R203, R202 ;  /* 0x000000cacb9a723e */ /* 0x004fe200000010ff */
[----:B------:R-:W-:Y:S01]  /*dfc0*/  MUFU.EX2 R170, R170 ;  /* 0x000000aa00aa7308 */ /* 0x000fe20000000800 */
[----:B0-----:R-:W-:Y:S01]  /*dfd0*/  F2FP.BF16.F32.PACK_AB R155, R222, R221 ;  /* 0x000000ddde9b723e */ /* 0x001fe200000010ff */
[----:B------:R-:W-:Y:S01]  /*dfe0*/  BAR.SYNC.DEFER_BLOCKING 0xf, 0x100 ;  /* 0x03c4000000007b1d */ /* 0x000fe20000010000 */
[----:B------:R-:W-:Y:S01]  /*dff0*/  F2FP.BF16.F32.PACK_AB R156, R205, R204 ;  /* 0x000000cccd9c723e */ /* 0x000fe200000010ff */
[-C--:B------:R-:W-:Y:S01]  /*e000*/  FMUL.FTZ R125, R125, R223.reuse ;  /* 0x000000df7d7d7220 */ /* 0x080fe20000410000 */
[----:B-1----:R-:W-:Y:S01]  /*e010*/  F2FP.BF16.F32.PACK_AB R157, R225, R224 ;  /* 0x000000e0e19d723e */ /* 0x002fe200000010ff */
[-C--:B------:R-:W-:Y:S01]  /*e020*/  FMUL.FTZ R128, R128, R223.reuse ;  /* 0x000000df80807220 */ /* 0x080fe20000410000 */
[----:B------:R-:W-:Y:S01]  /*e030*/  F2FP.BF16.F32.PACK_AB R158, R207, R206 ;  /* 0x000000cecf9e723e */ /* 0x000fe200000010ff */
[----:B------:R-:W-:Y:S01]  /*e040*/  MUFU.EX2 R171, R171 ;  /* 0x000000ab00ab7308 */ /* 0x000fe20000000800 */
[----:B----4-:R-:W-:Y:S01]  /*e050*/  F2FP.BF16.F32.PACK_AB R159, R227, R226 ;  /* 0x000000e2e39f723e */ /* 0x010fe200000010ff */
[-C--:B------:R-:W-:Y:S01]  /*e060*/  FMUL.FTZ R129, R129, R223.reuse ;  /* 0x000000df81817220 */ /* 0x080fe20000410000 */
[----:B-----5:R-:W-:Y:S01]  /*e070*/  F2FP.BF16.F32.PACK_AB R160, R169, R168 ;  /* 0x000000a8a9a0723e */ /* 0x020fe200000010ff */
[-C--:B------:R-:W-:Y:S01]  /*e080*/  FMUL.FTZ R132, R132, R223.reuse ;  /* 0x000000df84847220 */ /* 0x080fe20000410000 */
[----:B------:R-:W-:Y:S01]  /*e090*/  F2FP.BF16.F32.PACK_AB R162, R173, R172 ;  /* 0x000000acada2723e */ /* 0x000fe200000010ff */
        /* <DEDUP_REMOVED lines=9> */
[----:B------:R-:W-:Y:S01]  /*e130*/  FMUL.FTZ R149, R149, R223 ;  /* 0x000000df95957220 */ /* 0x000fe20000410000 */
[----:B------:R-:W0:Y:S01]  /*e140*/  MUFU.EX2 R175, R175 ;  /* 0x000000af00af7308 */ /* 0x000e220000000800 */
[----:B------:R-:W-:Y:S01]  /*e150*/  FADD.FTZ R199, R197, R199 ;  /* 0x000000c7c5c77221 */ /* 0x000fe20000010000 */
[----:B------:R1:W-:Y:S01]  /*e160*/  STSM.16.M88.4 [R194+0x36400], R152 ;  /* 0x03640098c2007844 */ /* 0x0003e20000000200 */
[----:B------:R-:W-:-:S02]  /*e170*/  @!P1 VIADD R14, R14, 0x38860 ;  /* 0x000388600e0e9836 */ /* 0x000fc40000000000 */
[----:B------:R-:W-:Y:S01]  /*e180*/  FADD.FTZ R202, R202, R199 ;  /* 0x000000c7caca7221 */ /* 0x000fe20000010000 */
[----:B------:R2:W-:Y:S01]  /*e190*/  STSM.16.M88.4 [R195], R156 ;  /* 0x0000009cc3007844 */ /* 0x0005e20000000200 */
[----:B------:R-:W-:Y:S01]  /*e1a0*/  IMAD.MOV.U32 R198, RZ, RZ, R18 ;  /* 0x000000ffffc67224 */ /* 0x000fe200078e0012 */
[----:B------:R-:W-:Y:S01]  /*e1b0*/  MUFU.EX2 R176, R176 ;  /* 0x000000b000b07308 */ /* 0x000fe20000000800 */
[----:B------:R-:W-:Y:S01]  /*e1c0*/  FADD.FTZ R203, R203, R202 ;  /* 0x000000cacbcb7221 */ /* 0x000fe20000010000 */
[----:B------:R-:W-:Y:S01]  /*e1d0*/  @!P1 PRMT R14, RZ, 0x654, R14 ;  /* 0x00000654ff0e9816 */ /* 0x000fe2000000000e */
[----:B------:R-:W-:Y:S02]  /*e1e0*/  IMAD.MOV.U32 R197, RZ, RZ, R12 ;  /* 0x000000ffffc57224 */ /* 0x000fe400078e000c */
[----:B------:R-:W-:-:S03]  /*e1f0*/  FADD.FTZ R204, R204, R203 ;  /* 0x000000cbcccc7221 */ /* 0x000fc60000010000 */
[----:B------:R-:W3:Y:S01]  /*e200*/  MUFU.EX2 R177, R177 ;  /* 0x000000b100b17308 */ /* 0x000ee20000000800 */
[----:B0-----:R-:W-:Y:S01]  /*e210*/  F2FP.BF16.F32.PACK_AB R163, R175, R174 ;  /* 0x000000aeafa3723e */ /* 0x001fe200000010ff */
[----:B------:R-:W-:-:S04]  /*e220*/  FADD.FTZ R205, R205, R204 ;  /* 0x000000cccdcd7221 */ /* 0x000fc80000010000 */
[----:B------:R-:W-:Y:S02]  /*e230*/  FADD.FTZ R206, R206, R205 ;  /* 0x000000cdcece7221 */ /* 0x000fe40000010000 */
[----:B------:R-:W-:Y:S02]  /*e240*/  MUFU.EX2 R180, R180 ;  /* 0x000000b400b47308 */ /* 0x000fe40000000800 */
[----:B------:R-:W-:-:S04]  /*e250*/  FADD.FTZ R207, R207, R206 ;  /* 0x000000cecfcf7221 */ /* 0x000fc80000010000 */
[----:B------:R-:W-:Y:S02]  /*e260*/  FADD.FTZ R168, R168, R207 ;  /* 0x000000cfa8a87221 */ /* 0x000fe40000010000 */
[----:B------:R-:W0:Y:S01]  /*e270*/  MUFU.EX2 R181, R181 ;  /* 0x000000b500b57308 */ /* 0x000e220000000800 */
[----:B---3--:R-:W-:Y:S01]  /*e280*/  F2FP.BF16.F32.PACK_AB R164, R177, R176 ;  /* 0x000000b0b1a4723e */ /* 0x008fe200000010ff */
[----:B------:R-:W-:-:S04]  /*e290*/  FADD.FTZ R169, R169, R168 ;  /* 0x000000a8a9a97221 */ /* 0x000fc80000010000 */
[----:B------:R-:W-:Y:S02]  /*e2a0*/  FADD.FTZ R172, R172, R169 ;  /* 0x000000a9acac7221 */ /* 0x000fe40000010000 */
[----:B------:R-:W-:Y:S02]  /*e2b0*/  MUFU.EX2 R178, R178 ;  /* 0x000000b200b27308 */ /* 0x000fe40000000800 */
[----:B------:R-:W-:-:S04]  /*e2c0*/  FADD.FTZ R173, R173, R172 ;  /* 0x000000acadad7221 */ /* 0x000fc80000010000 */
[----:B------:R-:W-:Y:S02]  /*e2d0*/  FADD.FTZ R176, R176, R173 ;  /* 0x000000adb0b07221 */ /* 0x000fe40000010000 */
[----:B------:R-:W3:Y:S01]  /*e2e0*/  MUFU.EX2 R179, R179 ;  /* 0x000000b300b37308 */ /* 0x000ee20000000800 */
[----:B0-----:R-:W-:Y:S01]  /*e2f0*/  F2FP.BF16.F32.PACK_AB R166, R181, R180 ;  /* 0x000000b4b5a6723e */ /* 0x001fe200000010ff */
[----:B------:R-:W-:-:S04]  /*e300*/  FADD.FTZ R177, R177, R176 ;  /* 0x000000b0b1b17221 */ /* 0x000fc80000010000 */
[----:B------:R-:W-:Y:S02]  /*e310*/  FADD.FTZ R180, R180, R177 ;  /* 0x000000b1b4b47221 */ /* 0x000fe40000010000 */
[----:B------:R-:W-:Y:S02]  /*e320*/  MUFU.EX2 R182, R182 ;  /* 0x000000b600b67308 */ /* 0x000fe40000000800 */
[----:B------:R-:W-:-:S06]  /*e330*/  FADD.FTZ R199, R181, R180 ;  /* 0x000000b4b5c77221 */ /* 0x000fcc0000010000 */
[----:B------:R0:W4:Y:S01]  /*e340*/  MUFU.EX2 R200, R161 ;  /* 0x000000a100c87308 */ /* 0x0001220000000800 */
[----:B---3--:R-:W-:Y:S02]  /*e350*/  F2FP.BF16.F32.PACK_AB R165, R179, R178 ;  /* 0x000000b2b3a5723e */ /* 0x008fe400000010ff */
[----:B0-----:R-:W-:-:S05]  /*e360*/  F2FP.BF16.F32.PACK_AB R161, R171, R170 ;  /* 0x000000aaaba1723e */ /* 0x001fca00000010ff */
[----:B------:R2:W-:Y:S01]  /*e370*/  STSM.16.M88.4 [R208], R160 ;  /* 0x000000a0d0007844 */ /* 0x0005e20000000200 */
[----:B----4-:R-:W-:-:S05]  /*e380*/  F2FP.BF16.F32.PACK_AB R167, R200, R182 ;  /* 0x000000b6c8a7723e */ /* 0x010fca00000010ff */
[----:B------:R2:W-:Y:S01]  /*e390*/  STSM.16.M88.4 [R196], R164 ;  /* 0x000000a4c4007844 */ /* 0x0005e20000000200 */
[----:B------:R-:W-:-:S06]  /*e3a0*/  WARPGROUP.ARRIVE ;  /* 0x00000000000079c5 */ /* 0x000fcc0000000000 */
[----:B------:R-:W-:Y:S03]  /*e3b0*/  HGMMA.64x256x16.F32.BF16 R24, R152, gdesc[UR4].tnspB, R24, gsb0 ;  /* 0x43e0000498187df0 */ /* 0x000fe60008001818 */
[----:B------:R-:W-:Y:S02]  /*e3c0*/  WARPGROUP.DEPBAR.LE gsb0, 0x0 ;  /* 0x00008000000079c5 */ /* 0x000fe40000010000 */
[----:B-1----:R-:W-:Y:S01]  /*e3d0*/  VIADD R152, R20, 0x80 ;  /* 0x0000008014987836 */ /* 0x002fe20000000000 */
[----:B------:R-:W-:Y:S01]  /*e3e0*/  WARPGROUP.ARRIVE ;  /* 0x00000000000079c5 */ /* 0x000fe20000000000 */
[----:B------:R-:W-:-:S03]  /*e3f0*/  IMAD.MOV.U32 R153, RZ, RZ, 0x40000040 ;  /* 0x40000040ff997424 */ /* 0x000fc600078e00ff */
[----:B------:R-:W-:Y:S01]  /*e400*/  R2UR UR6, R152 ;  /* 0x00000000980672ca */ /* 0x000fe200000e0000 */
[----:B------:R-:W-:Y:S01]  /*e410*/  VIADD R152, R20, 0x100 ;  /* 0x0000010014987836 */ /* 0x000fe20000000000 */
[----:B------:R-:W-:Y:S01]  /*e420*/  R2UR UR7, R153 ;  /* 0x00000000990772ca */ /* 0x000fe200000e0000 */
[----:B------:R-:W-:-:S15]  /*e430*/  IMAD.MOV.U32 R153, RZ, RZ, 0x40000040 ;  /* 0x40000040ff997424 */ /* 0x000fde00078e00ff */
[----:B------:R-:W-:Y:S01]  /*e440*/  HGMMA.64x256x16.F32.BF16 R24, R156, gdesc[UR4].tnspB, R24, gsb0 ;  /* 0x43e000049c187df0 */ /* 0x000fe20008001818 */
[----:B------:R-:W-:Y:S01]  /*e450*/  R2UR UR6, R152 ;  /* 0x00000000980672ca */ /* 0x000fe200000e0000 */
[----:B------:R-:W-:Y:S01]  /*e460*/  VIADD R152, R20, 0x180 ;  /* 0x0000018014987836 */ /* 0x000fe20000000000 */
[----:B------:R-:W-:Y:S01]  /*e470*/  R2UR UR7, R153 ;  /* 0x00000000990772ca */ /* 0x000fe200000e0000 */
[----:B------:R-:W-:Y:S01]  /*e480*/  FADD.FTZ R20, R201, R183 ;  /* 0x000000b7c9147221 */ /* 0x000fe20000010000 */
[----:B------:R-:W-:Y:S01]  /*e490*/  MOV R153, 0x40000040 ;  /* 0x4000004000997802 */ /* 0x000fe20000000f00 */
[----:B------:R-:W-:Y:S02]  /*e4a0*/  IMAD.MOV.U32 R201, RZ, RZ, R21 ;  /* 0x000000ffffc97224 */ /* 0x000fe400078e0015 */
[----:B------:R-:W-:-:S04]  /*e4b0*/  FADD.FTZ R221, R221, R20 ;  /* 0x00000014dddd7221 */ /* 0x000fc80000010000 */
        /* <DEDUP_REMOVED lines=33> */
.L_x_1051:
[----:B------:R-:W-:Y:S05]  /*e6d0*/  BSYNC B0 ;  /* 0x0000000000007941 */ /* 0x000fea0003800000 */
.L_x_1050:
[----:B------:R-:W0:Y:S01]  /*e6e0*/  SHFL.BFLY PT, R0, R199, 0x2, 0x1f ;  /* 0x0c401f00c7007f89 */ /* 0x000e2200000e0000 */
[----:B------:R-:W-:Y:S02]  /*e6f0*/  IMAD.MOV.U32 R6, RZ, RZ, RZ ;  /* 0x000000ffff067224 */ /* 0x000fe400078e00ff */
[----:B------:R-:W-:Y:S01]  /*e700*/  IMAD.MOV.U32 R172, RZ, RZ, -0x800000 ;  /* 0xff800000ffac7424 */ /* 0x000fe200078e00ff */
[----:B------:R-:W3:Y:S01]  /*e710*/  SHFL.BFLY PT, R5, R200, 0x2, 0x1f ;  /* 0x0c401f00c8057f89 */ /* 0x000ee200000e0000 */
[----:B------:R-:W-:Y:S02]  /*e720*/  IMAD.MOV.U32 R173, RZ, RZ, -0x800000 ;  /* 0xff800000ffad7424 */ /* 0x000fe400078e00ff */
[----:B------:R-:W-:Y:S01]  /*e730*/  VIADD R213, R213, 0x1 ;  /* 0x00000001d5d57836 */ /* 0x000fe20000000000 */
[----:B------:R-:W-:Y:S08]  /*e740*/  BAR.ARV 0x8, 0xa0 ;  /* 0x0202800000007b1d */ /* 0x000ff00000002000 */
[----:B------:R-:W-:Y:S01]  /*e750*/  BAR.SYNC.DEFER_BLOCKING 0xf, 0x100 ;  /* 0x03c4000000007b1d */ /* 0x000fe20000010000 */
[----:B0-----:R-:W-:Y:S01]  /*e760*/  FADD.FTZ R4, R0, R199 ;  /* 0x000000c700047221 */ /* 0x001fe20000010000 */
[----:B---3--:R-:W-:-:S04]  /*e770*/  FADD.FTZ R5, R5, R200 ;  /* 0x000000c805057221 */ /* 0x008fc80000010000 */
[----:B------:R-:W0:Y:S04]  /*e780*/  SHFL.BFLY PT, R3, R4, 0x1, 0x1f ;  /* 0x0c201f0004037f89 */ /* 0x000e2800000e0000 */
[----:B------:R-:W3:Y:S01]  /*e790*/  SHFL.BFLY PT, R0, R5, 0x1, 0x1f ;  /* 0x0c201f0005007f89 */ /* 0x000ee200000e0000 */
[----:B0-----:R-:W-:Y:S01]  /*e7a0*/  FADD.FTZ R7, R4, R3 ;  /* 0x0000000304077221 */ /* 0x001fe20000010000 */
        /* <DEDUP_REMOVED lines=9> */
[----:B------:R-:W0:Y:S01]  /*e840*/  @P2 MUFU.RCP R3, R7 ;  /* 0x0000000700032308 */ /* 0x000e220000001000 */
[----:B------:R-:W-:Y:S01]  /*e850*/  LOP3.LUT R23, R23, R8, RZ, 0x3c, !PT ;  /* 0x0000000817177212 */ /* 0x000fe200078e3cff */
[----:B------:R-:W-:Y:S02]  /*e860*/  @!P0 IMAD R5, R18, 0x40, R188 ;  /* 0x0000004012058824 */ /* 0x000fe400078e02bc */
[C---:B------:R-:W-:Y:S01]  /*e870*/  @P2 FMUL.FTZ R18, R11.reuse, 0.69314718246459960938 ;  /* 0x3f3172180b122820 */ /* 0x040fe20000410000 */
[----:B-1----:R-:W-:Y:S01]  /*e880*/  @P3 FMUL.FTZ R20, R11, 0.69314718246459960938 ;  /* 0x3f3172180b143820 */ /* 0x002fe20000410000 */
[----:B------:R-:W-:Y:S02]  /*e890*/  @!P0 IMAD R5, R5, 0x4, R2 ;  /* 0x0000000405058824 */ /* 0x000fe400078e0202 */
[----:B------:R-:W1:Y:S08]  /*e8a0*/  @P3 MUFU.RCP R6, R0 ;  /* 0x0000000000063308 */ /* 0x000e700000001000 */
[----:B------:R-:W3:Y:S01]  /*e8b0*/  @P2 MUFU.LG2 R2, R7 ;  /* 0x0000000700022308 */ /* 0x000ee20000000c00 */
[-C--:B0-----:R-:W-:Y:S01]  /*e8c0*/  FMUL.FTZ R181, R24, R3.reuse ;  /* 0x0000000318b57220 */ /* 0x081fe20000410000 */
[----:B------:R-:W-:Y:S01]  /*e8d0*/  @!P0 STS [R5+0x38400], R3 ;  /* 0x0384000305008388 */ /* 0x000fe20000000800 */
[-C--:B------:R-:W-:Y:S01]  /*e8e0*/  FMUL.FTZ R179, R25, R3.reuse ;  /* 0x0000000319b37220 */ /* 0x080fe20000410000 */
[-C--:B------:R-:W-:Y:S01]  /*e8f0*/  FMUL.FTZ R180, R28, R3.reuse ;  /* 0x000000031cb47220 */ /* 0x080fe20000410000 */
[-C--:B------:R-:W-:Y:S01]  /*e900*/  FMUL.FTZ R178, R32, R3.reuse ;  /* 0x0000000320b27220 */ /* 0x080fe20000410000 */
[-C--:B------:R-:W-:Y:S01]  /*e910*/  FMUL.FTZ R28, R33, R3.reuse ;  /* 0x00000003211c7220 */ /* 0x080fe20000410000 */
[-C--:B------:R-:W-:Y:S01]  /*e920*/  FMUL.FTZ R177, R29, R3.reuse ;  /* 0x000000031db17220 */ /* 0x080fe20000410000 */
[----:B------:R0:W4:Y:S01]  /*e930*/  @P3 MUFU.LG2 R24, R0 ;  /* 0x0000000000183308 */ /* 0x0001220000000c00 */
        /* <DEDUP_REMOVED lines=8> */
[-C--:B0-----:R-:W-:Y:S01]  /*e9c0*/  FMUL.FTZ R0, R27, R6.reuse ;  /* 0x000000061b007220 */ /* 0x081fe20000410000 */
[----:B---3--:R-:W-:Y:S01]  /*e9d0*/  @P2 FMUL.FTZ R25, R2, 0.69314718246459960938 ;  /* 0x3f31721802192820 */ /* 0x008fe20000410000 */
[-C--:B--2---:R-:W-:Y:S01]  /*e9e0*/  FMUL.FTZ R166, R49, R3.reuse ;  /* 0x0000000331a67220 */ /* 0x084fe20000410000 */
[-C--:B------:R-:W-:Y:S01]  /*e9f0*/  FMUL.FTZ R167, R52, R3.reuse ;  /* 0x0000000334a77220 */ /* 0x080fe20000410000 */
[-C--:B------:R-:W-:Y:S01]  /*ea00*/  FMUL.FTZ R14, R53, R3.reuse ;  /* 0x00000003350e7220 */ /* 0x080fe20000410000 */
        /* <DEDUP_REMOVED lines=53> */
[----:B------:R-:W-:Y:S01]  /*ed60*/  FMUL.FTZ R11, R62, R6 ;  /* 0x000000063e0b7220 */ /* 0x000fe20000410000 */
[----:B------:R-:W-:Y:S01]  /*ed70*/  @P2 FFMA.FTZ R172, R18, R12, R25 ;  /* 0x0000000c12ac2223 */ /* 0x000fe20000010019 */
[----:B------:R-:W-:Y:S01]  /*ed80*/  PLOP3.LUT P0, PT, PT, PT, PT, 0x8, 0x0 ;  /* 0x000000000000781c */ /* 0x000fe20003f0e170 */
        /* <DEDUP_REMOVED lines=61> */
.L_x_1001:
[----:B------:R-:W-:Y:S05]  /*f160*/  BSYNC B7 ;  /* 0x0000000000077941 */ /* 0x000fea0003800000 */
.L_x_999:
        /* <DEDUP_REMOVED lines=36> */
[----:B------:R-:W-:Y:S01]  /*f3b0*/  LOP3.LUT R56, R201, 0x380, RZ, 0xc0, !PT ;  /* 0x00000380c9387812 */ /* 0x000fe200078ec0ff */
[--C-:B------:R-:W-:Y:S01]  /*f3c0*/  IMAD.X R57, RZ, RZ, R123.reuse, P3 ;  /* 0x000000ffff397224 */ /* 0x100fe200018e067b */
[C---:B------:R-:W-:Y:S02]  /*f3d0*/  IADD3 R199, P4, R122.reuse, 0x60, RZ ;  /* 0x000000607ac77810 */ /* 0x040fe40007f9e0ff */
[----:B------:R-:W-:Y:S02]  /*f3e0*/  IADD3 R197, P0, R122, 0x40, RZ ;  /* 0x000000407ac57810 */ /* 0x000fe40007f1e0ff */
[----:B------:R-:W-:Y:S01]  /*f3f0*/  IADD3.X R45, RZ, R123, RZ, P1, !PT ;  /* 0x0000007bff2d7210 */ /* 0x000fe20000ffe4ff */
[--C-:B------:R-:W-:Y:S01]  /*f400*/  IMAD.X R53, RZ, RZ, R123.reuse, P4 ;  /* 0x000000ffff357224 */ /* 0x100fe200020e067b */
[----:B------:R-:W-:Y:S01]  /*f410*/  SHF.R.U64 R56, R56, 0x3, RZ ;  /* 0x0000000338387819 */ /* 0x000fe200000012ff */
[----:B------:R-:W-:Y:S01]  /*f420*/  IMAD.X R49, RZ, RZ, R123, P0 ;  /* 0x000000ffff317224 */ /* 0x000fe200000e067b */
[----:B------:R-:W-:-:S02]  /*f430*/  IADD3 R98, P1, R122, 0x4000, RZ ;  /* 0x000040007a627810 */ /* 0x000fc40007f3e0ff */
[----:B------:R-:W-:Y:S02]  /*f440*/  LOP3.LUT R44, R183, 0x380, RZ, 0xc0, !PT ;  /* 0x00000380b72c7812 */ /* 0x000fe400078ec0ff */
[----:B------:R-:W-:Y:S01]  /*f450*/  LOP3.LUT R52, R199, 0x380, RZ, 0xc0, !PT ;  /* 0x00000380c7347812 */ /* 0x000fe200078ec0ff */
[--C-:B------:R-:W-:Y:S01]  /*f460*/  IMAD.X R99, RZ, RZ, R123.reuse, P1 ;  /* 0x000000ffff637224 */ /* 0x100fe200008e067b */
[----:B------:R-:W-:Y:S02]  /*f470*/  IADD3 R40, P6, R122, 0x2020, RZ ;  /* 0x000020207a287810 */ /* 0x000fe40007fde0ff */
[----:B------:R-:W-:Y:S02]  /*f480*/  LOP3.LUT R48, R197, 0x380, RZ, 0xc0, !PT ;  /* 0x00000380c5307812 */ /* 0x000fe400078ec0ff */
[----:B------:R-:W-:Y:S01]  /*f490*/  LOP3.LUT R56, R56, R201, RZ, 0x3c, !PT ;  /* 0x000000c938387212 */ /* 0x000fe200078e3cff */
[----:B------:R-:W-:Y:S01]  /*f4a0*/  IMAD.X R61, RZ, RZ, R123, P6 ;  /* 0x000000ffff3d7224 */ /* 0x000fe200030e067b */
[----:B------:R-:W-:-:S02]  /*f4b0*/  SHF.R.U64 R44, R44, 0x3, RZ ;  /* 0x000000032c2c7819 */ /* 0x000fc400000012ff */
[----:B------:R-:W-:Y:S02]  /*f4c0*/  SHF.R.U64 R52, R52, 0x3, RZ ;  /* 0x0000000334347819 */ /* 0x000fe400000012ff */
[----:B------:R-:W-:Y:S02]  /*f4d0*/  LOP3.LUT R201, R98, 0x380, RZ, 0xc0, !PT ;  /* 0x0000038062c97812 */ /* 0x000fe400078ec0ff */
[----:B------:R-:W-:Y:S02]  /*f4e0*/  IADD3 R68, P2, R122, 0x2060, RZ ;  /* 0x000020607a447810 */ /* 0x000fe40007f5e0ff */
[----:B------:R-:W-:Y:S02]  /*f4f0*/  SHF.R.U64 R48, R48, 0x3, RZ ;  /* 0x0000000330307819 */ /* 0x000fe400000012ff */
[----:B------:R-:W-:Y:S01]  /*f500*/  IADD3 R64, P5, R122, 0x2040, RZ ;  /* 0x000020407a407810 */ /* 0x000fe20007fbe0ff */
[----:B------:R-:W-:Y:S01]  /*f510*/  IMAD.X R69, RZ, RZ, R123, P2 ;  /* 0x000000ffff457224 */ /* 0x000fe200010e067b */
[----:B------:R-:W-:-:S02]  /*f520*/  LOP3.LUT R44, R44, R183, RZ, 0x3c, !PT ;  /* 0x000000b72c2c7212 */ /* 0x000fc400078e3cff */
[----:B------:R-:W-:Y:S01]  /*f530*/  LOP3.LUT R52, R52, R199, RZ, 0x3c, !PT ;  /* 0x000000c734347212 */ /* 0x000fe200078e3cff */
[--C-:B------:R-:W-:Y:S01]  /*f540*/  IMAD.X R65, RZ, RZ, R123.reuse, P5 ;  /* 0x000000ffff417224 */ /* 0x100fe200028e067b */
[----:B------:R-:W-:Y:S02]  /*f550*/  SHF.R.U64 R201, R201, 0x3, RZ ;  /* 0x00000003c9c97819 */ /* 0x000fe400000012ff */
[C---:B------:R-:W-:Y:S02]  /*f560*/  LOP3.LUT R37, R122.reuse, 0x380, RZ, 0xc0, !PT ;  /* 0x000003807a257812 */ /* 0x040fe400078ec0ff */
[----:B------:R-:W-:Y:S02]  /*f570*/  IADD3 R6, P6, R122, 0x6000, RZ ;  /* 0x000060007a067810 */ /* 0x000fe40007fde0ff */
[----:B------:R-:W-:Y:S02]  /*f580*/  LOP3.LUT R183, R40, 0x380, RZ, 0xc0, !PT ;  /* 0x0000038028b77812 */ /* 0x000fe400078ec0ff */
[----:B------:R-:W-:Y:S01]  /*f590*/  LOP3.LUT R199, R68, 0x380, RZ, 0xc0, !PT ;  /* 0x0000038044c77812 */ /* 0x000fe200078ec0ff */
[----:B------:R-:W-:Y:S01]  /*f5a0*/  IMAD.X R115, RZ, RZ, R123, P6 ;  /* 0x000000ffff737224 */ /* 0x000fe200030e067b */
[----:B------:R-:W-:-:S02]  /*f5b0*/  LOP3.LUT R48, R48, R197, RZ, 0x3c, !PT ;  /* 0x000000c530307212 */ /* 0x000fc400078e3cff */
[----:B------:R-:W-:Y:S02]  /*f5c0*/  LOP3.LUT R197, R64, 0x380, RZ, 0xc0, !PT ;  /* 0x0000038040c57812 */ /* 0x000fe400078ec0ff */
[----:B------:R-:W-:Y:S02]  /*f5d0*/  LOP3.LUT R98, R201, R98, RZ, 0x3c, !PT ;  /* 0x00000062c9627212 */ /* 0x000fe400078e3cff */
[----:B------:R-:W-:Y:S02]  /*f5e0*/  SHF.R.U64 R37, R37, 0x3, RZ ;  /* 0x0000000325257819 */ /* 0x000fe400000012ff */
[----:B------:R-:W-:Y:S02]  /*f5f0*/  SHF.R.U64 R183, R183, 0x3, RZ ;  /* 0x00000003b7b77819 */ /* 0x000fe400000012ff */
[----:B------:R-:W-:Y:S02]  /*f600*/  SHF.R.U64 R199, R199, 0x3, RZ ;  /* 0x00000003c7c77819 */ /* 0x000fe400000012ff */
[----:B------:R-:W-:-:S02]  /*f610*/  LOP3.LUT R201, R6, 0x380, RZ, 0xc0, !PT ;  /* 0x0000038006c97812 */ /* 0x000fc400078ec0ff */
[C---:B------:R-:W-:Y:S02]  /*f620*/  IADD3 R4, P0, R122.reuse, 0x4020, RZ ;  /* 0x000040207a047810 */ /* 0x040fe40007f1e0ff */
[C---:B------:R-:W-:Y:S02]  /*f630*/  IADD3 R36, P3, R122.reuse, 0x4060, RZ ;  /* 0x000040607a247810 */ /* 0x040fe40007f7e0ff */
[C---:B------:R-:W-:Y:S01]  /*f640*/  IADD3 R30, P2, R122.reuse, 0x6040, RZ ;  /* 0x000060407a1e7810 */ /* 0x040fe20007f5e0ff */
[--C-:B------:R-:W-:Y:S01]  /*f650*/  IMAD.X R103, RZ, RZ, R123.reuse, P0 ;  /* 0x000000ffff677224 */ /* 0x100fe200000e067b */
[C---:B------:R-:W-:Y:S01]  /*f660*/  IADD3 R34, P4, R122.reuse, 0x4040, RZ ;  /* 0x000040407a227810 */ /* 0x040fe20007f9e0ff */
[--C-:B------:R-:W-:Y:S01]  /*f670*/  IMAD.X R111, RZ, RZ, R123.reuse, P3 ;  /* 0x000000ffff6f7224 */ /* 0x100fe200018e067b */
[C---:B------:R-:W-:Y:S02]  /*f680*/  IADD3 R12, P5, R122.reuse, 0x6020, RZ ;  /* 0x000060207a0c7810 */ /* 0x040fe40007fbe0ff */
[----:B-1----:R-:W-:Y:S01]  /*f690*/  IADD3 R24, P1, R122, 0x6060, RZ ;  /* 0x000060607a187810 */ /* 0x002fe20007f3e0ff */
[--C-:B------:R-:W-:Y:S01]  /*f6a0*/  IMAD.X R107, RZ, RZ, R123.reuse, P4 ;  /* 0x000000ffff6b7224 */ /* 0x100fe200020e067b */
[----:B------:R-:W-:Y:S01]  /*f6b0*/  SHF.R.U64 R197, R197, 0x3, RZ ;  /* 0x00000003c5c57819 */ /* 0x000fe200000012ff */
[--C-:B------:R-:W-:Y:S01]  /*f6c0*/  IMAD.X R119, RZ, RZ, R123.reuse, P5 ;  /* 0x000000ffff777224 */ /* 0x100fe200028e067b */
[----:B------:R-:W-:Y:S01]  /*f6d0*/  LOP3.LUT R122, R37, R122, RZ, 0x3c, !PT ;  /* 0x0000007a257a7212 */ /* 0x000fe200078e3cff */
[--C-:B------:R-:W-:Y:S01]  /*f6e0*/  IMAD.X R37, RZ, RZ, R123.reuse, P2 ;  /* 0x000000ffff257224 */ /* 0x100fe200010e067b */
[----:B------:R-:W-:Y:S01]  /*f6f0*/  LOP3.LUT R60, R183, R40, RZ, 0x3c, !PT ;  /* 0x00000028b73c7212 */ /* 0x000fe200078e3cff */
[----:B------:R-:W-:Y:S01]  /*f700*/  IMAD.X R41, RZ, RZ, R123, P1 ;  /* 0x000000ffff297224 */ /* 0x000fe200008e067b */
[----:B------:R-:W-:-:S02]  /*f710*/  LOP3.LUT R68, R199, R68, RZ, 0x3c, !PT ;  /* 0x00000044c7447212 */ /* 0x000fc400078e3cff */
[----:B------:R-:W-:Y:S02]  /*f720*/  SHF.R.U64 R201, R201, 0x3, RZ ;  /* 0x00000003c9c97819 */ /* 0x000fe400000012ff */
[----:B------:R-:W-:Y:S02]  /*f730*/  LOP3.LUT R183, R4, 0x380, RZ, 0xc0, !PT ;  /* 0x0000038004b77812 */ /* 0x000fe400078ec0ff */
[----:B------:R-:W-:Y:S02]  /*f740*/  LOP3.LUT R199, R36, 0x380, RZ, 0xc0, !PT ;  /* 0x0000038024c77812 */ /* 0x000fe400078ec0ff */
[----:B------:R-:W-:Y:S02]  /*f750*/  LOP3.LUT R0, R30, 0x380, RZ, 0xc0, !PT ;  /* 0x000003801e007812 */ /* 0x000fe400078ec0ff */
[----:B------:R-:W-:Y:S02]  /*f760*/  LOP3.LUT R64, R197, R64, RZ, 0x3c, !PT ;  /* 0x00000040c5407212 */ /* 0x000fe400078e3cff */
[----:B------:R-:W-:-:S02]  /*f770*/  LOP3.LUT R197, R34, 0x380, RZ, 0xc0, !PT ;  /* 0x0000038022c57812 */ /* 0x000fc400078ec0ff */
[----:B------:R-:W-:Y:S02]  /*f780*/  LOP3.LUT R114, R201, R6, RZ, 0x3c, !PT ;  /* 0x00000006c9727212 */ /* 0x000fe400078e3cff */
[----:B------:R-:W-:Y:S02]  /*f790*/  MOV R122, R122 ;  /* 0x0000007a007a7202 */ /* 0x000fe40000000f00 */
[----:B------:R-:W-:Y:S02]  /*f7a0*/  SHF.R.U64 R183, R183, 0x3, RZ ;  /* 0x00000003b7b77819 */ /* 0x000fe400000012ff */
[----:B------:R-:W-:Y:S02]  /*f7b0*/  SHF.R.U64 R199, R199, 0x3, RZ ;  /* 0x00000003c7c77819 */ /* 0x000fe400000012ff */
[----:B------:R-:W-:Y:S02]  /*f7c0*/  LOP3.LUT R123, R12, 0x380, RZ, 0xc0, !PT ;  /* 0x000003800c7b7812 */ /* 0x000fe400078ec0ff */
[----:B------:R-:W-:-:S02]  /*f7d0*/  F2FP.BF16.F32.PACK_AB R6, R177, R180 ;  /* 0x000000b4b106723e */ /* 0x000fc400000010ff */
[----:B------:R-:W-:Y:S02]  /*f7e0*/  SHF.R.U64 R177, R0, 0x3, RZ ;  /* 0x0000000300b17819 */ /* 0x000fe400000012ff */
[----:B------:R-:W-:Y:S02]  /*f7f0*/  SHF.R.U64 R197, R197, 0x3, RZ ;  /* 0x00000003c5c57819 */ /* 0x000fe400000012ff */
[----:B------:R-:W-:Y:S02]  /*f800*/  LOP3.LUT R102, R183, R4, RZ, 0x3c, !PT ;  /* 0x00000004b7667212 */ /* 0x000fe400078e3cff */
[----:B------:R-:W-:Y:S02]  /*f810*/  LOP3.LUT R110, R199, R36, RZ, 0x3c, !PT ;  /* 0x00000024c76e7212 */ /* 0x000fe400078e3cff */
[----:B------:R-:W-:Y:S02]  /*f820*/  SHF.R.U64 R123, R123, 0x3, RZ ;  /* 0x000000037b7b7819 */ /* 0x000fe400000012ff */
[----:B------:R-:W-:Y:S01]  /*f830*/  F2FP.BF16.F32.PACK_AB R4, R179, R181 ;  /* 0x000000b5b304723e */ /* 0x000fe200000010ff */
[----:B------:R-:W-:Y:S01]  /*f840*/  BAR.SYNC.DEFER_BLOCKING 0x1, 0x100 ;  /* 0x0044000000007b1d */ /* 0x000fe20000010000 */
[----:B------:R-:W-:-:S02]  /*f850*/  LOP3.LUT R36, R177, R30, RZ, 0x3c, !PT ;  /* 0x0000001eb1247212 */ /* 0x000fc400078e3cff */
[----:B------:R-:W-:Y:S02]  /*f860*/  LOP3.LUT R179, R24, 0x380, RZ, 0xc0, !PT ;  /* 0x0000038018b37812 */ /* 0x000fe400078ec0ff */
[----:B------:R-:W-:Y:S02]  /*f870*/  MOV R45, R44 ;  /* 0x0000002c002d7202 */ /* 0x000fe40000000f00 */
[----:B------:R-:W-:Y:S02]  /*f880*/  F2FP.BF16.F32.PACK_AB R30, R174, R176 ;  /* 0x000000b0ae1e723e */ /* 0x000fe400000010ff */
[----:B------:R-:W-:Y:S02]  /*f890*/  LOP3.LUT R106, R197, R34, RZ, 0x3c, !PT ;  /* 0x00000022c56a7212 */ /* 0x000fe400078e3cff */
[----:B------:R-:W-:Y:S02]  /*f8a0*/  LOP3.LUT R118, R123, R12, RZ, 0x3c, !PT ;  /* 0x0000000c7b767212 */ /* 0x000fe400078e3cff */
[----:B------:R-:W-:-:S02]  /*f8b0*/  MOV R48, R48 ;  /* 0x0000003000307202 */ /* 0x000fc40000000f00 */
[----:B------:R-:W-:Y:S02]  /*f8c0*/  F2FP.BF16.F32.PACK_AB R34, R169, R171 ;  /* 0x000000aba922723e */ /* 0x000fe400000010ff */
[----:B------:R-:W-:Y:S02]  /*f8d0*/  MOV R52, R52 ;  /* 0x0000003400347202 */ /* 0x000fe40000000f00 */
[----:B------:R-:W-:Y:S02]  /*f8e0*/  F2FP.BF16.F32.PACK_AB R12, R166, R170 ;  /* 0x000000aaa60c723e */ /* 0x000fe400000010ff */
[----:B------:R-:W-:Y:S02]  /*f8f0*/  SHF.R.U64 R179, R179, 0x3, RZ ;  /* 0x00000003b3b37819 */ /* 0x000fe400000012ff */
[----:B------:R-:W-:Y:S01]  /*f900*/  MOV R56, R56 ;  /* 0x0000003800387202 */ /* 0x000fe20000000f00 */
[----:B------:R1:W-:Y:S01]  /*f910*/  STSM.16.M88.4 [R122], R4 ;  /* 0x000000047a007844 */ /* 0x0003e20000000200 */
[----:B------:R-:W-:-:S02]  /*f920*/  MOV R60, R60 ;  /* 0x0000003c003c7202 */ /* 0x000fc40000000f00 */
[----:B------:R-:W-:Y:S01]  /*f930*/  MOV R64, R64 ;  /* 0x0000004000407202 */ /* 0x000fe20000000f00 */
[----:B------:R2:W-:Y:S01]  /*f940*/  STSM.16.M88.4 [R45], R28 ;  /* 0x0000001c2d007844 */ /* 0x0005e20000000200 */
[----:B------:R-:W-:Y:S02]  /*f950*/  MOV R68, R68 ;  /* 0x0000004400447202 */ /* 0x000fe40000000f00 */
[----:B------:R-:W-:Y:S01]  /*f960*/  F2FP.BF16.F32.PACK_AB R89, R91, R90 ;  /* 0x0000005a5b59723e */ /* 0x000fe200000010ff */
[----:B------:R-:W-:Y:S01]  /*f970*/  STSM.16.M88.4 [R48], R32 ;  /* 0x0000002030007844 */ /* 0x000fe20000000200 */
[----:B------:R-:W-:Y:S02]  /*f980*/  LOP3.LUT R40, R179, R24, RZ, 0x3c, !PT ;  /* 0x00000018b3287212 */ /* 0x000fe400078e3cff */
[----:B------:R-:W-:Y:S01]  /*f990*/  MOV R0, R98 ;  /* 0x0000006200007202 */ /* 0x000fe20000000f00 */
[----:B------:R-:W-:Y:S01]  /*f9a0*/  STSM.16.M88.4 [R52], R12 ;  /* 0x0000000c34007844 */ /* 0x000fe20000000200 */
[----:B------:R-:W-:-:S02]  /*f9b0*/  F2FP.BF16.F32.PACK_AB R90, R93, R92 ;  /* 0x0000005c5d5a723e */ /* 0x000fc400000010ff */
[----:B------:R-:W-:Y:S01]  /*f9c0*/  F2FP.BF16.F32.PACK_AB R91, R95, R94 ;  /* 0x0000005e5f5b723e */ /* 0x000fe200000010ff */
[----:B------:R-:W-:Y:S01]  /*f9d0*/  STSM.16.M88.4 [R56], R8 ;  /* 0x0000000838007844 */ /* 0x000fe20000000200 */
[----:B-1----:R-:W-:Y:S02]  /*f9e0*/  F2FP.BF16.F32.PACK_AB R4, R160, R163 ;  /* 0x000000a3a004723e */ /* 0x002fe400000010ff */
[----:B------:R-:W-:Y:S02]  /*f9f0*/  F2FP.BF16.F32.PACK_AB R5, R67, R66 ;  /* 0x000000424305723e */ /* 0x000fe400000010ff */
[----:B------:R-:W-:Y:S02]  /*fa00*/  F2FP.BF16.F32.PACK_AB R6, R152, R162 ;  /* 0x000000a29806723e */ /* 0x000fe400000010ff */
[----:B------:R-:W-:Y:S02]  /*fa10*/  F2FP.BF16.F32.PACK_AB R7, R71, R70 ;  /* 0x000000464707723e */ /* 0x000fe400000010ff */
[----:B--2---:R-:W-:-:S02]  /*fa20*/  F2FP.BF16.F32.PACK_AB R28, R73, R158 ;  /* 0x0000009e491c723e */ /* 0x004fc400000010ff */
[----:B------:R-:W-:Y:S01]  /*fa30*/  F2FP.BF16.F32.PACK_AB R29, R75, R74 ;  /* 0x0000004a4b1d723e */ /* 0x000fe200000010ff */
[----:B------:R1:W-:Y:S01]  /*fa40*/  STSM.16.M88.4 [R60], R4 ;  /* 0x000000043c007844 */ /* 0x0003e20000000200 */
[----:B------:R-:W-:Y:S02]  /*fa50*/  F2FP.BF16.F32.PACK_AB R30, R77, R76 ;  /* 0x0000004c4d1e723e */ /* 0x000fe400000010ff */
[----:B------:R-:W-:Y:S02]  /*fa60*/  F2FP.BF16.F32.PACK_AB R31, R79, R78 ;  /* 0x0000004e4f1f723e */ /* 0x000fe400000010ff */
[----:B------:R-:W-:Y:S02]  /*fa70*/  F2FP.BF16.F32.PACK_AB R96, R97, R96 ;  /* 0x000000606160723e */ /* 0x000fe400000010ff */
[----:B------:R-:W-:Y:S01]  /*fa80*/  MOV R102, R102 ;  /* 0x0000006600667202 */ /* 0x000fe20000000f00 */
[----:B------:R-:W-:Y:S01]  /*fa90*/  STSM.16.M88.4 [R64], R28 ;  /* 0x0000001c40007844 */ /* 0x000fe20000000200 */
[----:B------:R-:W-:-:S02]  /*faa0*/  MOV R24, R106 ;  /* 0x0000006a00187202 */ /* 0x000fc40000000f00 */
[----:B------:R-:W-:Y:S01]  /*fab0*/  F2FP.BF16.F32.PACK_AB R97, R42, R3 ;  /* 0x000000032a61723e */ /* 0x000fe200000010ff */
[----:B------:R-:W-:Y:S01]  /*fac0*/  STSM.16.M88.4 [R68], R80 ;  /* 0x0000005044007844 */ /* 0x000fe20000000200 */
[----:B------:R-:W-:Y:S02]  /*fad0*/  F2FP.BF16.F32.PACK_AB R98, R101, R100 ;  /* 0x000000646562723e */ /* 0x000fe400000010ff */
[----:B------:R-:W-:Y:S01]  /*fae0*/  F2FP.BF16.F32.PACK_AB R99, R54, R50 ;  /* 0x000000323663723e */ /* 0x000fe200000010ff */
[----:B------:R2:W-:Y:S01]  /*faf0*/  STSM.16.M88.4 [R0], R88 ;  /* 0x0000005800007844 */ /* 0x0005e20000000200 */
        /* <DEDUP_REMOVED lines=9> */
[----:B------:R-:W-:Y:S02]  /*fb90*/  F2FP.BF16.F32.PACK_AB R113, R155, R154 ;  /* 0x0000009a9b71723e */ /* 0x000fe400000010ff */
[----:B------:R-:W-:-:S02]  /*fba0*/  F2FP.BF16.F32.PACK_AB R114, R117, R116 ;  /* 0x000000747572723e */ /* 0x000fc400000010ff */
[----:B------:R-:W-:Y:S02]  /*fbb0*/  F2FP.BF16.F32.PACK_AB R115, R157, R156 ;  /* 0x0000009c9d73723e */ /* 0x000fe400000010ff */
[----:B------:R-:W-:Y:S02]  /*fbc0*/  F2FP.BF16.F32.PACK_AB R120, R121, R120 ;  /* 0x000000787978723e */ /* 0x000fe400000010ff */
[----:B------:R-:W-:Y:S01]  /*fbd0*/  F2FP.BF16.F32.PACK_AB R128, R129, R128 ;  /* 0x000000808180723e */ /* 0x000fe200000010ff */
[----:B------:R-:W-:Y:S01]  /*fbe0*/  STSM.16.M88.4 [R110], R112 ;  /* 0x000000706e007844 */ /* 0x000fe20000000200 */
[----:B------:R-:W-:Y:S02]  /*fbf0*/  F2FP.BF16.F32.PACK_AB R121, R161, R159 ;  /* 0x0000009fa179723e */ /* 0x000fe400000010ff */
[----:B------:R-:W-:Y:S02]  /*fc00*/  F2FP.BF16.F32.PACK_AB R122, R125, R124 ;  /* 0x0000007c7d7a723e */ /* 0x000fe400000010ff */
[----:B------:R-:W-:-:S02]  /*fc10*/  F2FP.BF16.F32.PACK_AB R123, R127, R126 ;  /* 0x0000007e7f7b723e */ /* 0x000fc400000010ff */
[----:B------:R-:W-:Y:S02]  /*fc20*/  F2FP.BF16.F32.PACK_AB R129, R131, R130 ;  /* 0x000000828381723e */ /* 0x000fe400000010ff */
[----:B------:R-:W-:Y:S01]  /*fc30*/  F2FP.BF16.F32.PACK_AB R136, R137, R136 ;  /* 0x000000888988723e */ /* 0x000fe200000010ff */
[----:B------:R-:W-:Y:S01]  /*fc40*/  STSM.16.M88.4 [R44], R120 ;  /* 0x000000782c007844 */ /* 0x000fe20000000200 */
[----:B------:R-:W-:Y:S02]  /*fc50*/  ISETP.NE.U32.AND P0, PT, RZ, UR4, PT ;  /* 0x00000004ff007c0c */ /* 0x000fe4000bf05070 */
[----:B-1----:R-:W-:Y:S02]  /*fc60*/  IADD3 R4, P1, R210, UR4, RZ ;  /* 0x00000004d2047c10 */ /* 0x002fe4000ff3e0ff */
[----:B------:R-:W-:Y:S02]  /*fc70*/  MOV R118, R118 ;  /* 0x0000007600767202 */ /* 0x000fe40000000f00 */
        /* <DEDUP_REMOVED lines=9> */
[----:B------:R-:W-:Y:S01]  /*fd10*/  MOV R40, R40 ;  /* 0x0000002800287202 */ /* 0x000fe20000000f00 */
[----:B------:R1:W-:Y:S01]  /*fd20*/  STSM.16.M88.4 [R36], R136 ;  /* 0x0000008824007844 */ /* 0x0003e20000000200 */
[----:B------:R-:W-:Y:S02]  /*fd30*/  F2FP.BF16.F32.PACK_AB R146, R149, R148 ;  /* 0x000000949592723e */ /* 0x000fe400000010ff */
[----:B------:R-:W-:Y:S02]  /*fd40*/  F2FP.BF16.F32.PACK_AB R147, R151, R150 ;  /* 0x000000969793723e */ /* 0x000fe400000010ff */
[----:B------:R-:W-:Y:S02]  /*fd50*/  ISETP.NE.AND.EX P0, PT, RZ, UR5, PT, P0 ;  /* 0x00000005ff007c0c */ /* 0x000fe4000bf05300 */
[----:B------:R-:W-:Y:S01]  /*fd60*/  IADD3.X R5, R211, UR5, RZ, P1, !PT ;  /* 0x00000005d3057c10 */ /* 0x000fe20008ffe4ff */
[----:B------:R-:W-:Y:S01]  /*fd70*/  ULDC.64 UR4, c[0x0][0xce0] ;  /* 0x0003380000047ab9 */ /* 0x000fe20000000a00 */
[----:B------:R3:W-:Y:S01]  /*fd80*/  STSM.16.M88.4 [R40], R144 ;  /* 0x0000009028007844 */ /* 0x0007e20000000200 */
[----:B------:R-:W-:Y:S01]  /*fd90*/  BAR.SYNC.DEFER_BLOCKING 0x1, 0x100 ;  /* 0x0044000000007b1d */ /* 0x000fe20000010000 */
[----:B------:R-:W-:Y:S01]  /*fda0*/  ISETP.NE.U32.AND P6, PT, RZ, UR4, PT ;  /* 0x00000004ff007c0c */ /* 0x000fe2000bfc5070 */
[----:B------:R-:W-:Y:S01]  /*fdb0*/  IMAD R3, R192, 0x40, R187 ;  /* 0x00000040c0037824 */ /* 0x000fe200078e02bb */
[----:B--2---:R-:W-:-:S02]  /*fdc0*/  MOV R0, RZ ;  /* 0x000000ff00007202 */ /* 0x004fc40000000f00 */
[----:B------:R-:W-:Y:S01]  /*fdd0*/  ISETP.NE.AND.EX P6, PT, RZ, UR5, PT, P6 ;  /* 0x00000005ff007c0c */ /* 0x000fe2000bfc5360 */
[----:B------:R-:W-:-:S12]  /*fde0*/  IMAD.WIDE R20, R3, 0x2, R20 ;  /* 0x0000000203147825 */ /* 0x000fd800078e0214 */
[----:B------:R-:W-:Y:S01]  /*fdf0*/  @P6 IADD3 R210, P4, R210, UR4, RZ ;  /* 0x00000004d2d26c10 */ /* 0x000fe2000ff9e0ff */
[----:B------:R-:W-:Y:S02]  /*fe00*/  ULDC UR4, c[0x0][0xb88] ;  /* 0x0002e20000047ab9 */ /* 0x000fe40000000800 */
[----:B------:R-:W-:Y:S01]  /*fe10*/  IMAD.U32 R3, RZ, RZ, UR4 ;  /* 0x00000004ff037e24 */ /* 0x000fe2000f8e00ff */
[----:B------:R-:W-:Y:S01]  /*fe20*/  @P6 IADD3.X R211, R211, UR5, RZ, P4, !PT ;  /* 0x00000005d3d36c10 */ /* 0x000fe2000a7fe4ff */
[----:B------:R2:W5:Y:S01]  /*fe30*/  @P0 LDG.E R0, desc[UR54][R4.64] ;  /* 0x0000003604000981 */ /* 0x000562000c1e1900 */
[C---:B------:R-:W-:Y:S02]  /*fe40*/  IADD3 R9, P1, R20.reuse, 0x1000, RZ ;  /* 0x0000100014097810 */ /* 0x040fe40007f3e0ff */
[C---:B------:R-:W-:Y:S01]  /*fe50*/  IADD3 R13, P2, R20.reuse, 0x2000, RZ ;  /* 0x00002000140d7810 */ /* 0x040fe20007f5e0ff */
[----:B------:R2:W5:Y:S01]  /*fe60*/  @P6 LDG.E R3, desc[UR54][R210.64] ;  /* 0x00000036d2036981 */ /* 0x000562000c1e1900 */
[----:B------:R-:W-:-:S02]  /*fe70*/  IADD3 R29, P3, R20, 0x3000, RZ ;  /* 0x00003000141d7810 */ /* 0x000fc40007f7e0ff */
[----:B------:R-:W-:Y:S02]  /*fe80*/  IADD3 R33, P4, R20, 0x4000, RZ ;  /* 0x0000400014217810 */ /* 0x000fe40007f9e0ff */
[----:B------:R-:W-:Y:S02]  /*fe90*/  LOP3.LUT R8, R9, 0x380, RZ, 0xc0, !PT ;  /* 0x0000038009087812 */ /* 0x000fe400078ec0ff */
[----:B------:R-:W-:Y:S02]  /*fea0*/  LOP3.LUT R12, R13, 0x380, RZ, 0xc0, !PT ;  /* 0x000003800d0c7812 */ /* 0x000fe400078ec0ff */
[----:B------:R-:W-:Y:S02]  /*feb0*/  LOP3.LUT R28, R29, 0x380, RZ, 0xc0, !PT ;  /* 0x000003801d1c7812 */ /* 0x000fe400078ec0ff */
[----:B------:R-:W-:Y:S02]  /*fec0*/  LOP3.LUT R32, R33, 0x380, RZ, 0xc0, !PT ;  /* 0x0000038021207812 */ /* 0x000fe400078ec0ff */
[----:B------:R-:W-:-:S02]  /*fed0*/  SHF.R.U64 R8, R8, 0x3, RZ ;  /* 0x0000000308087819 */ /* 0x000fc400000012ff */
[----:B------:R-:W-:Y:S02]  /*fee0*/  SHF.R.U64 R12, R12, 0x3, RZ ;  /* 0x000000030c0c7819 */ /* 0x000fe400000012ff */
[----:B------:R-:W-:Y:S02]  /*fef0*/  SHF.R.U64 R28, R28, 0x3, RZ ;  /* 0x000000031c1c7819 */ /* 0x000fe400000012ff */
[----:B------:R-:W-:Y:S02]  /*ff00*/  SHF.R.U64 R32, R32, 0x3, RZ ;  /* 0x0000000320207819 */ /* 0x000fe400000012ff */
        /* <DEDUP_REMOVED lines=15> */
[----:B-1----:R-:W-:-:S02]  /*10000*/  LOP3.LUT R36, R37, 0x380, RZ, 0xc0, !PT ;  /* 0x0000038025247812 */ /* 0x002fc400078ec0ff */
[----:B---3--:R-:W-:Y:S02]  /*10010*/  LOP3.LUT R40, R41, 0x380, RZ, 0xc0, !PT ;  /* 0x0000038029287812 */ /* 0x008fe400078ec0ff */
        /* <DEDUP_REMOVED lines=16> */
[----:B--2---:R-:W-:Y:S06]  /*10120*/  @P6 BRA `(.L_x_1065) ;  /* 0x0000000000106947 */ /* 0x004fec0003800000 */
[----:B------:R-:W-:Y:S05]  /*10130*/  @!P0 BRA `(.L_x_1065) ;  /* 0x00000000000c8947 */ /* 0x000fea0003800000 */
[----:B------:R-:W2:Y:S04]  /*10140*/  LDG.E R6, desc[UR54][R4.64] ;  /* 0x0000003604067981 */ /* 0x000ea8000c1e1900 */
[----:B-----5:R-:W2:Y:S02]  /*10150*/  LDG.E R3, desc[UR54][R4.64+0x4] ;  /* 0x0000043604037981 */ /* 0x020ea4000c1e1900 */
[----:B--2---:R-:W-:-:S07]  /*10160*/  IMAD.IADD R3, R3, 0x1, -R6 ;  /* 0x0000000103037824 */ /* 0x004fce00078e0a06 */
.L_x_1065:
        /* <DEDUP_REMOVED lines=33> */
[----:B------:R-:W-:Y:S01]  /*10380*/  IMAD.X R73, RZ, RZ, R21, P3 ;  /* 0x000000ffff497224 */ /* 0x000fe200018e0615 */
[----:B------:R-:W-:Y:S02]  /*10390*/  IADD3.X R65, RZ, R21, RZ, P1, !PT ;  /* 0x00000015ff417210 */ /* 0x000fe40000ffe4ff */
[----:B------:R-:W-:-:S02]  /*103a0*/  LOP3.LUT R20, R7, R20, RZ, 0x3c, !PT ;  /* 0x0000001407147212 */ /* 0x000fc400078e3cff */
[----:B------:R-:W-:Y:S02]  /*103b0*/  LOP3.LUT R76, R4, R5, RZ, 0x3c, !PT ;  /* 0x00000005044c7212 */ /* 0x000fe400078e3cff */
[----:B------:R-:W-:Y:S02]  /*103c0*/  SHF.R.S32.HI R80, RZ, 0x1f, R209 ;  /* 0x0000001fff507819 */ /* 0x000fe400000114d1 */
[----:B------:R-:W-:Y:S02]  /*103d0*/  SEL R83, R212, RZ, !P0 ;  /* 0x000000ffd4537207 */ /* 0x000fe40004000000 */
[----:B------:R-:W-:Y:S02]  /*103e0*/  SEL R216, R216, RZ, !P0 ;  /* 0x000000ffd8d87207 */ /* 0x000fe40004000000 */
[----:B-----5:R-:W-:Y:S01]  /*103f0*/  SHF.R.S32.HI R81, RZ, 0x1f, R0 ;  /* 0x0000001fff517819 */ /* 0x020fe20000011400 */
[----:B------:R-:W-:Y:S06]  /*10400*/  @P5 BRA `(.L_x_1066) ;  /* 0x0000000000645947 */ /* 0x000fec0003800000 */
[----:B------:R-:W-:Y:S01]  /*10410*/  ULDC.64 UR4, c[0x0][0xc70] ;  /* 0x00031c0000047ab9 */ /* 0x000fe20000000a00 */
[----:B------:R-:W-:Y:S02]  /*10420*/  IMAD.MOV.U32 R4, RZ, RZ, R0 ;  /* 0x000000ffff047224 */ /* 0x000fe400078e0000 */
        /* <DEDUP_REMOVED lines=8> */
[----:B------:R-:W-:Y:S01]  /*104b0*/  IMAD R14, R214, 0x40, R188 ;  /* 0x00000040d60e7824 */ /* 0x000fe200078e02bc */
[----:B------:R-:W-:Y:S01]  /*104c0*/  ISETP.NE.AND P0, PT, R190, R7, PT ;  /* 0x00000007be00720c */ /* 0x000fe20003f05270 */
[----:B------:R-:W-:-:S03]  /*104d0*/  IMAD.WIDE.U32 R4, R83, UR4, R4 ;  /* 0x0000000453047c25 */ /* 0x000fc6000f8e0004 */
[----:B------:R-:W-:Y:S01]  /*104e0*/  SHF.R.S32.HI R7, RZ, 0x1f, R14 ;  /* 0x0000001fff077819 */ /* 0x000fe2000001140e */
[----:B------:R-:W-:Y:S01]  /*104f0*/  IMAD R11, R83, UR5, R6 ;  /* 0x00000005530b7c24 */ /* 0x000fe2000f8e0206 */
[C---:B------:R-:W-:Y:S01]  /*10500*/  IADD3 R10, P2, R14.reuse, R4, RZ ;  /* 0x000000040e0a7210 */ /* 0x040fe20007f5e0ff */
[C---:B------:R-:W-:Y:S01]  /*10510*/  VIADD R6, R14.reuse, 0x8 ;  /* 0x000000080e067836 */ /* 0x040fe20000000000 */
[----:B------:R-:W-:Y:S01]  /*10520*/  ISETP.GE.OR P1, PT, R14, R3, P0 ;  /* 0x000000030e00720c */ /* 0x000fe20000726670 */
[----:B------:R-:W-:Y:S01]  /*10530*/  ULDC.64 UR4, c[0x0][0xc40] ;  /* 0x0003100000047ab9 */ /* 0x000fe20000000a00 */
[----:B------:R-:W-:Y:S02]  /*10540*/  IADD3.X R7, R7, R5, R11, P2, !PT ;  /* 0x0000000507077210 */ /* 0x000fe400017fe40b */
[----:B------:R-:W-:Y:S02]  /*10550*/  ISETP.GE.OR P0, PT, R6, R3, P0 ;  /* 0x000000030600720c */ /* 0x000fe40000706670 */
[----:B------:R-:W-:-:S04]  /*10560*/  LEA R4, P2, R10, UR4, 0x2 ;  /* 0x000000040a047c11 */ /* 0x000fc8000f8410ff */
[----:B------:R-:W-:-:S05]  /*10570*/  LEA.HI.X R5, R10, UR5, R7, 0x2, P2 ;  /* 0x000000050a057c11 */ /* 0x000fca00090f1407 */
[----:B------:R1:W-:Y:S04]  /*10580*/  @!P1 STG.E desc[UR54][R4.64], R172 ;  /* 0x000000ac04009986 */ /* 0x0003e8000c101936 */
[----:B------:R1:W-:Y:S02]  /*10590*/  @!P0 STG.E desc[UR54][R4.64+0x20], R173 ;  /* 0x000020ad04008986 */ /* 0x0003e4000c101936 */
.L_x_1066:
[----:B------:R-:W2:Y:S01]  /*105a0*/  LDC R90, c[0x0][0xb8c] ;  /* 0x0002e300ff5a7b82 */ /* 0x000ea20000000800 */
[----:B-1----:R1:W5:Y:S01]  /*105b0*/  LD.E.128 R4, desc[UR54][R20.64] ;  /* 0x0000003614047980 */ /* 0x002362000c101d00 */
[----:B------:R-:W-:Y:S02]  /*105c0*/  ULDC.64 UR4, c[0x0][0xba0] ;  /* 0x0002e80000047ab9 */ /* 0x000fe40000000a00 */
[----:B------:R-:W-:Y:S01]  /*105d0*/  IMAD R81, R81, UR4, RZ ;  /* 0x0000000451517c24 */ /* 0x000fe2000f8e02ff */
[----:B------:R-:W5:Y:S01]  /*105e0*/  LD.E.128 R8, desc[UR54][R8.64] ;  /* 0x0000003608087980 */ /* 0x000f62000c101d00 */
[----:B------:R-:W-:-:S03]  /*105f0*/  VIADD R24, R187, 0x40 ;  /* 0x00000040bb187836 */ /* 0x000fc60000000000 */
[----:B------:R-:W5:Y:S01]  /*10600*/  LD.E.128 R12, desc[UR54][R12.64] ;  /* 0x000000360c0c7980 */ /* 0x000f62000c101d00 */
[--C-:B-1----:R-:W-:Y:S01]  /*10610*/  SHF.R.S32.HI R21, RZ, 0x1f, R187.reuse ;  /* 0x0000001fff157819 */ /* 0x102fe200000114bb */
[----:B------:R-:W-:Y:S02]  /*10620*/  IMAD.MOV.U32 R20, RZ, RZ, R187 ;  /* 0x000000ffff147224 */ /* 0x000fe400078e00bb */
[----:B------:R-:W5:Y:S01]  /*10630*/  LD.E.128 R28, desc[UR54][R28.64] ;  /* 0x000000361c1c7980 */ /* 0x000f62000c101d00 */
[C---:B------:R-:W-:Y:S02]  /*10640*/  IMAD R81, R0.reuse, UR5, R81 ;  /* 0x0000000500517c24 */ /* 0x040fe4000f8e0251 */
[----:B------:R-:W-:Y:S01]  /*10650*/  IMAD.WIDE.U32 R20, R0, UR4, R20 ;  /* 0x0000000400147c25 */ /* 0x000fe2000f8e0014 */
[----:B------:R-:W5:Y:S03]  /*10660*/  LD.E.128 R32, desc[UR54][R32.64] ;  /* 0x0000003620207980 */ /* 0x000f66000c101d00 */
[----:B------:R-:W-:Y:S01]  /*10670*/  IMAD R3, R214, -0x40, R3 ;  /* 0xffffffc0d6037824 */ /* 0x000fe200078e0203 */
[----:B------:R-:W5:Y:S01]  /*10680*/  LD.E.128 R36, desc[UR54][R36.64] ;  /* 0x0000003624247980 */ /* 0x000f62000c101d00 */
[----:B------:R-:W-:-:S03]  /*10690*/  VIADD R0, R192, 0x20 ;  /* 0x00000020c0007836 */ /* 0x000fc60000000000 */
[----:B------:R-:W5:Y:S01]  /*106a0*/  LD.E.128 R40, desc[UR54][R40.64] ;  /* 0x0000003628287980 */ /* 0x000f62000c101d00 */
[-C--:B--2---:R-:W-:Y:S01]  /*106b0*/  ISETP.GE.AND P3, PT, R24, R90.reuse, PT ;  /* 0x0000005a1800720c */ /* 0x084fe20003f66270 */
[C---:B------:R-:W-:Y:S01]  /*106c0*/  VIADD R87, R187.reuse, 0xc0 ;  /* 0x000000c0bb577836 */ /* 0x040fe20000000000 */
[-C--:B------:R-:W-:Y:S01]  /*106d0*/  ISETP.GE.AND P0, PT, R0, R3.reuse, PT ;  /* 0x000000030000720c */ /* 0x080fe20003f06270 */
[----:B------:R-:W5:Y:S01]  /*106e0*/  LD.E.128 R44, desc[UR54][R44.64] ;  /* 0x000000362c2c7980 */ /* 0x000f62000c101d00 */
[----:B------:R-:W-:Y:S01]  /*106f0*/  ISETP.GE.AND P1, PT, R192, R3, PT ;  /* 0x00000003c000720c */ /* 0x000fe20003f26270 */
[----:B------:R-:W-:Y:S01]  /*10700*/  ULDC.64 UR4, c[0x0][0xbe0] ;  /* 0x0002f80000047ab9 */ /* 0x000fe20000000a00 */
[----:B------:R-:W-:Y:S01]  /*10710*/  SEL R3, RZ, 0xffffffff, P3 ;  /* 0xffffffffff037807 */ /* 0x000fe20001800000 */
[----:B------:R-:W5:Y:S01]  /*10720*/  LD.E.128 R48, desc[UR54][R48.64] ;  /* 0x0000003630307980 */ /* 0x000f62000c101d00 */
[----:B------:R-:W-:-:S03]  /*10730*/  ISETP.GE.AND P2, PT, R187, R90, PT ;  /* 0x0000005abb00720c */ /* 0x000fc60003f46270 */
[----:B------:R-:W5:Y:S01]  /*10740*/  LD.E.128 R52, desc[UR54][R52.64] ;  /* 0x0000003634347980 */ /* 0x000f62000c101d00 */
[----:B------:R-:W-:-:S03]  /*10750*/  IADD3 R86, R187, 0x80, RZ ;  /* 0x00000080bb567810 */ /* 0x000fc60007ffe0ff */
[----:B------:R-:W5:Y:S04]  /*10760*/  LD.E.128 R56, desc[UR54][R56.64] ;  /* 0x0000003638387980 */ /* 0x000f68000c101d00 */
[----:B------:R-:W5:Y:S04]  /*10770*/  LD.E.128 R60, desc[UR54][R60.64] ;  /* 0x000000363c3c7980 */ /* 0x000f68000c101d00 */
[----:B------:R-:W5:Y:S04]  /*10780*/  LD.E.128 R64, desc[UR54][R64.64] ;  /* 0x0000003640407980 */ /* 0x000f68000c101d00 */
[----:B------:R-:W5:Y:S04]  /*10790*/  LD.E.128 R68, desc[UR54][R68.64] ;  /* 0x0000003644447980 */ /* 0x000f68000c101d00 */
[----:B------:R-:W5:Y:S04]  /*107a0*/  LD.E.128 R72, desc[UR54][R72.64] ;  /* 0x0000003648487980 */ /* 0x000f68000c101d00 */
[----:B------:R-:W5:Y:S01]  /*107b0*/  LD.E.128 R76, desc[UR54][R76.64] ;  /* 0x000000364c4c7980 */ /* 0x000f62000c101d00 */
[----:B------:R-:W-:Y:S01]  /*107c0*/  IMAD.SHL.U32 R3, R3, 0x2, RZ ;  /* 0x0000000203037824 */ /* 0x000fe200078e00ff */
[----:B------:R-:W-:Y:S01]  /*107d0*/  SEL R0, RZ, 0x1, P2 ;  /* 0x00000001ff007807 */ /* 0x000fe20001000000 */
[----:B------:R-:W-:Y:S01]  /*107e0*/  IMAD.IADD R21, R21, 0x1, R81 ;  /* 0x0000000115157824 */ /* 0x000fe200078e0251 */
[----:B------:R-:W-:Y:S01]  /*107f0*/  @!PT LDS RZ, [RZ] ;  /* 0x00000000fffff984 */ /* 0x000fe20000000800 */
[----:B------:R-:W-:Y:S01]  /*10800*/  @!PT LDS RZ, [RZ] ;  /* 0x00000000fffff984 */ /* 0x000fe20000000800 */
[----:B------:R-:W-:Y:S01]  /*10810*/  @!PT LDS RZ, [RZ] ;  /* 0x00000000fffff984 */ /* 0x000fe20000000800 */
[----:B------:R-:W-:Y:S01]  /*10820*/  @!PT LDS RZ, [RZ] ;  /* 0x00000000fffff984 */ /* 0x000fe20000000800 */
[----:B------:R1:W-:Y:S06]  /*10830*/  MEMBAR.ALL.CTA ;  /* 0x0000000000007992 */ /* 0x0003ec0000008000 */
[----:B-1----:R-:W1:Y:S01]  /*10840*/  FENCE.VIEW.ASYNC.S ;  /* 0x00000000000073c6 */ /* 0x002e620000000000 */
[----:B------:R-:W-:Y:S01]  /*10850*/  IMAD R80, R80, UR4, RZ ;  /* 0x0000000450507c24 */ /* 0x000fe2000f8e02ff */
[-C--:B------:R-:W-:Y:S01]  /*10860*/  ISETP.GE.AND P2, PT, R86, R90.reuse, PT ;  /* 0x0000005a5600720c */ /* 0x080fe20003f46270 */
[----:B------:R-:W-:Y:S01]  /*10870*/  IMAD.WIDE.U32 R20, R209, UR4, R20 ;  /* 0x00000004d1147c25 */ /* 0x000fe2000f8e0014 */
[----:B------:R-:W-:Y:S01]  /*10880*/  ISETP.GE.AND P3, PT, R87, R90, PT ;  /* 0x0000005a5700720c */ /* 0x000fe20003f66270 */
[----:B------:R-:W-:Y:S01]  /*10890*/  BSSY B1, `(.L_x_1067) ;  /* 0x000003b000017945 */ /* 0x000fe20003800000 */
[----:B------:R-:W-:Y:S01]  /*108a0*/  LOP3.LUT R0, R3, 0x2, R0, 0xe2, !PT ;  /* 0x0000000203007812 */ /* 0x000fe200078ee200 */
[----:B------:R-:W-:Y:S01]  /*108b0*/  IMAD R81, R209, UR5, R80 ;  /* 0x00000005d1517c24 */ /* 0x000fe2000f8e0250 */
[----:B------:R-:W-:Y:S01]  /*108c0*/  SEL R3, RZ, 0x4, P2 ;  /* 0x00000004ff037807 */ /* 0x000fe20001000000 */
[C---:B------:R-:W-:Y:S01]  /*108d0*/  VIADD R88, R187.reuse, 0x100 ;  /* 0x00000100bb587836 */ /* 0x040fe20000000000 */
[----:B------:R-:W-:Y:S01]  /*108e0*/  SEL R80, RZ, 0x8, P3 ;  /* 0x00000008ff507807 */ /* 0x000fe20001800000 */
[----:B------:R-:W-:Y:S01]  /*108f0*/  VIADD R89, R187, 0x140 ;  /* 0x00000140bb597836 */ /* 0x000fe20000000000 */
[----:B------:R-:W-:Y:S01]  /*10900*/  ULDC.64 UR4, c[0x0][0xbe8] ;  /* 0x0002fa0000047ab9 */ /* 0x000fe20000000a00 */
[----:B------:R-:W-:Y:S01]  /*10910*/  IMAD.IADD R21, R21, 0x1, R81 ;  /* 0x0000000115157824 */ /* 0x000fe200078e0251 */
[----:B------:R-:W-:Y:S01]  /*10920*/  LOP3.LUT R3, R80, R0, R3, 0xfe, !PT ;  /* 0x0000000050037212 */ /* 0x000fe200078efe03 */
[----:B------:R-:W-:Y:S01]  /*10930*/  VIADD R81, R187, 0x180 ;  /* 0x00000180bb517836 */ /* 0x000fe20000000000 */
[-C--:B------:R-:W-:Y:S01]  /*10940*/  ISETP.GE.AND P2, PT, R88, R90.reuse, PT ;  /* 0x0000005a5800720c */ /* 0x080fe20003f46270 */
[----:B------:R-:W-:Y:S01]  /*10950*/  VIADD R0, R2, 0x38820 ;  /* 0x0003882002007836 */ /* 0x000fe20000000000 */
[-C--:B------:R-:W-:Y:S01]  /*10960*/  ISETP.GE.AND P3, PT, R89, R90.reuse, PT ;  /* 0x0000005a5900720c */ /* 0x080fe20003f66270 */
[----:B------:R-:W-:Y:S01]  /*10970*/  VIADD R82, R187, 0x1c0 ;  /* 0x000001c0bb527836 */ /* 0x000fe20000000000 */
[----:B------:R-:W-:-:S02]  /*10980*/  ISETP.GE.AND P4, PT, R81, R90, PT ;  /* 0x0000005a5100720c */ /* 0x000fc40003f86270 */
[----:B------:R-:W-:Y:S02]  /*10990*/  SEL R80, RZ, 0x10, P2 ;  /* 0x00000010ff507807 */ /* 0x000fe40001000000 */
[----:B------:R-:W-:Y:S02]  /*109a0*/  SEL R81, RZ, 0x20, P3 ;  /* 0x00000020ff517807 */ /* 0x000fe40001800000 */
[----:B------:R-:W-:Y:S02]  /*109b0*/  PRMT R0, RZ, 0x654, R0 ;  /* 0x00000654ff007816 */ /* 0x000fe40000000000 */
[----:B------:R-:W-:Y:S01]  /*109c0*/  LOP3.LUT R3, R81, R3, R80, 0xfe, !PT ;  /* 0x0000000351037212 */ /* 0x000fe200078efe50 */
[----:B------:R-:W-:Y:S01]  /*109d0*/  IMAD R80, R216, UR4, RZ ;  /* 0x00000004d8507c24 */ /* 0x000fe2000f8e02ff */
[----:B-1----:R1:W-:Y:S01]  /*109e0*/  SYNCS.ARRIVE.TRANS64.RED.A1T0 RZ, [R0+URZ], RZ ;  /* 0x000000ff00ff79a7 */ /* 0x0023e2000810043f */
[----:B------:R-:W-:Y:S02]  /*109f0*/  ISETP.GE.AND P2, PT, R82, R90, PT ;  /* 0x0000005a5200720c */ /* 0x000fe40003f46270 */
[----:B------:R-:W-:Y:S01]  /*10a00*/  SHF.R.S32.HI R193, RZ, 0x1f, R192 ;  /* 0x0000001fffc17819 */ /* 0x000fe200000114c0 */
[----:B------:R-:W-:-:S02]  /*10a10*/  IMAD R85, R83, UR5, R80 ;  /* 0x0000000553557c24 */ /* 0x000fc4000f8e0250 */
[----:B------:R-:W-:Y:S01]  /*10a20*/  IMAD.WIDE.U32 R82, R83, UR4, R20 ;  /* 0x0000000453527c25 */ /* 0x000fe2000f8e0014 */
[----:B-1----:R-:W-:-:S03]  /*10a30*/  SEL R0, RZ, 0x40, P4 ;  /* 0x00000040ff007807 */ /* 0x002fc60002000000 */
[----:B------:R-:W-:Y:S01]  /*10a40*/  IMAD.WIDE R80, R214, 0x40, R192 ;  /* 0x00000040d6507825 */ /* 0x000fe200078e02c0 */
[----:B------:R-:W-:Y:S02]  /*10a50*/  LOP3.LUT R0, R3, R0, RZ, 0xfc, !PT ;  /* 0x0000000003007212 */ /* 0x000fe400078efcff */
[----:B------:R-:W-:Y:S01]  /*10a60*/  SEL R3, RZ, 0x80, P2 ;  /* 0x00000080ff037807 */ /* 0x000fe20001000000 */
[----:B------:R-:W-:-:S03]  /*10a70*/  IMAD.IADD R91, R83, 0x1, R85 ;  /* 0x00000001535b7824 */ /* 0x000fc600078e0255 */
        /* <DEDUP_REMOVED lines=14> */
[----:B------:R-:W-:Y:S01]  /*10b60*/  IMAD.IADD R21, R21, 0x1, R85 ;  /* 0x0000000115157824 */ /* 0x000fe200078e0255 */
[----:B------:R-:W-:-:S04]  /*10b70*/  LEA R84, P1, R20, UR4, 0x1 ;  /* 0x0000000414547c11 */ /* 0x000fc8000f8208ff */
        /* <DEDUP_REMOVED lines=12> */
.L_x_1068:
[----:B------:R-:W-:Y:S05]  /*10c40*/  BSYNC B1 ;  /* 0x0000000000017941 */ /* 0x000fea0003800000 */
.L_x_1067:
        /* <DEDUP_REMOVED lines=16> */
[----:B------:R-:W-:Y:S02]  /*10d50*/  LEA R6, P6, R4, UR4, 0x1 ;  /* 0x0000000404067c11 */ /* 0x000fe4000f8c08ff */
[----:B------:R-:W-:-:S04]  /*10d60*/  IADD3 R5, R5, R7, RZ ;  /* 0x0000000705057210 */ /* 0x000fc80007ffe0ff */
        /* <DEDUP_REMOVED lines=13> */
.L_x_1064:
        /* <DEDUP_REMOVED lines=19> */
[----:B------:R-:W4:Y:S04]  /*10f70*/  LDG.E R0, desc[UR54][R4.64] ;  /* 0x0000003604007981 */ /* 0x000f28000c1e1900 */
[----:B-----5:R-:W4:Y:S02]  /*10f80*/  LDG.E R3, desc[UR54][R4.64+0x4] ;  /* 0x0000043604037981 */ /* 0x020f24000c1e1900 */
[----:B----4-:R-:W-:-:S07]  /*10f90*/  IMAD.IADD R3, R3, 0x1, -R0 ;  /* 0x0000000103037824 */ /* 0x010fce00078e0a00 */
.L_x_1070:
[----:B------:R-:W-:Y:S01]  /*10fa0*/  BSSY B1, `(.L_x_1071) ;  /* 0x000001d000017945 */ /* 0x000fe20003800000 */
[----:B------:R-:W-:Y:S02]  /*10fb0*/  SHF.R.S32.HI R10, RZ, 0x1f, R209 ;  /* 0x0000001fff0a7819 */ /* 0x000fe400000114d1 */
[----:B------:R-:W-:Y:S02]  /*10fc0*/  SHF.R.S32.HI R12, RZ, 0x1f, R187 ;  /* 0x0000001fff0c7819 */ /* 0x000fe400000114bb */
[----:B------:R-:W-:Y:S02]  /*10fd0*/  SEL R11, R212, RZ, !P0 ;  /* 0x000000ffd40b7207 */ /* 0x000fe40004000000 */
[----:B------:R-:W-:Y:S02]  /*10fe0*/  SEL R216, R216, RZ, !P0 ;  /* 0x000000ffd8d87207 */ /* 0x000fe40004000000 */
[----:B-----5:R-:W-:Y:S01]  /*10ff0*/  SHF.R.S32.HI R8, RZ, 0x1f, R9 ;  /* 0x0000001fff087819 */ /* 0x020fe20000011409 */
[----:B------:R-:W-:Y:S06]  /*11000*/  @P2 BRA `(.L_x_1072) ;  /* 0x0000000000582947 */ /* 0x000fec0003800000 */
[----:B------:R-:W4:Y:S02]  /*11010*/  S2R R0, SR_TID.X ;  /* 0x0000000000007919 */ /* 0x000f240000002100 */
[----:B----4-:R-:W-:-:S04]  /*11020*/  IMAD R0, R214, 0x40, R0 ;  /* 0x00000040d6007824 */ /* 0x010fc800078e0200 */
[----:B------:R-:W-:-:S05]  /*11030*/  VIADD R0, R0, 0xffffff80 ;  /* 0xffffff8000007836 */ /* 0x000fca0000000000 */
[----:B------:R-:W-:-:S13]  /*11040*/  ISETP.GE.AND P0, PT, R0, R3, PT ;  /* 0x000000030000720c */ /* 0x000fda0003f06270 */
[----:B------:R-:W-:Y:S05]  /*11050*/  @P0 BRA `(.L_x_1072) ;  /* 0x0000000000440947 */ /* 0x000fea0003800000 */
[----:B---3--:R-:W-:Y:S01]  /*11060*/  IADD3 R4, P0, R0, R9, RZ ;  /* 0x0000000900047210 */ /* 0x008fe20007f1e0ff */
[----:B------:R-:W-:-:S03]  /*11070*/  ULDC.64 UR4, c[0x0][0xc70] ;  /* 0x00031c0000047ab9 */ /* 0x000fc60000000a00 */
[----:B------:R-:W-:Y:S01]  /*11080*/  LEA.HI.X.SX32 R5, R0, R8, 0x1, P0 ;  /* 0x0000000800057211 */ /* 0x000fe200000f0eff */
[----:B------:R-:W-:-:S04]  /*11090*/  IMAD R0, R10, UR4, RZ ;  /* 0x000000040a007c24 */ /* 0x000fc8000f8e02ff */
        /* <DEDUP_REMOVED lines=13> */
.L_x_1072:
[----:B------:R-:W-:Y:S05]  /*11170*/  BSYNC B1 ;  /* 0x0000000000017941 */ /* 0x000fea0003800000 */
.L_x_1071:
[----:B------:R-:W-:Y:S01]  /*11180*/  ULDC.64 UR4, c[0x0][0xba0] ;  /* 0x0002e80000047ab9 */ /* 0x000fe20000000a00 */
[----:B---3--:R-:W-:Y:S01]  /*11190*/  IMAD.MOV.U32 R4, RZ, RZ, R187 ;  /* 0x000000ffff047224 */ /* 0x008fe200078e00bb */
[----:B--2---:R-:W-:Y:S01]  /*111a0*/  ISETP.GE.AND P2, PT, R187, R14, PT ;  /* 0x0000000ebb00720c */ /* 0x004fe20003f46270 */
[----:B----4-:R-:W-:Y:S01]  /*111b0*/  IMAD.MOV.U32 R5, RZ, RZ, R12 ;  /* 0x000000ffff057224 */ /* 0x010fe200078e000c */
[----:B------:R-:W-:Y:S01]  /*111c0*/  BSSY B1, `(.L_x_1073) ;  /* 0x000004d000017945 */ /* 0x000fe20003800000 */
[----:B------:R-:W-:Y:S02]  /*111d0*/  IMAD R0, R8, UR4, RZ ;  /* 0x0000000408007c24 */ /* 0x000fe4000f8e02ff */
[----:B------:R-:W-:-:S04]  /*111e0*/  IMAD.WIDE.U32 R4, R9, UR4, R4 ;  /* 0x0000000409047c25 */ /* 0x000fc8000f8e0004 */
[----:B------:R-:W-:Y:S01]  /*111f0*/  IMAD R9, R9, UR5, R0 ;  /* 0x0000000509097c24 */ /* 0x000fe2000f8e0200 */
[----:B------:R-:W-:Y:S01]  /*11200*/  ULDC.64 UR4, c[0x0][0xbe0] ;  /* 0x0002f80000047ab9 */ /* 0x000fe20000000a00 */
[----:B------:R-:W-:Y:S02]  /*11210*/  VIADD R13, R187, 0x40 ;  /* 0x00000040bb0d7836 */ /* 0x000fe40000000000 */
[----:B------:R-:W-:Y:S02]  /*11220*/  IMAD R0, R10, UR4, RZ ;  /* 0x000000040a007c24 */ /* 0x000fe4000f8e02ff */
[----:B------:R-:W-:Y:S01]  /*11230*/  IMAD R3, R214, -0x40, R3 ;  /* 0xffffffc0d6037824 */ /* 0x000fe200078e0203 */
[-C--:B------:R-:W-:Y:S01]  /*11240*/  ISETP.GE.AND P0, PT, R13, R14.reuse, PT ;  /* 0x0000000e0d00720c */ /* 0x080fe20003f06270 */
[----:B------:R-:W-:Y:S02]  /*11250*/  IMAD R7, R209, UR5, R0 ;  /* 0x00000005d1077c24 */ /* 0x000fe4000f8e0200 */
[C---:B------:R-:W-:Y:S01]  /*11260*/  VIADD R0, R192.reuse, 0x20 ;  /* 0x00000020c0007836 */ /* 0x040fe20000000000 */
[----:B------:R-:W-:Y:S01]  /*11270*/  SEL R6, RZ, 0xffffffff, P0 ;  /* 0xffffffffff067807 */ /* 0x000fe20000000000 */
[----:B------:R-:W-:Y:S01]  /*11280*/  IMAD.IADD R5, R5, 0x1, R9 ;  /* 0x0000000105057824 */ /* 0x000fe200078e0209 */
[-C--:B------:R-:W-:Y:S01]  /*11290*/  ISETP.GE.AND P1, PT, R192, R3.reuse, PT ;  /* 0x00000003c000720c */ /* 0x080fe20003f26270 */
[C---:B------:R-:W-:Y:S01]  /*112a0*/  VIADD R15, R187.reuse, 0x80 ;  /* 0x00000080bb0f7836 */ /* 0x040fe20000000000 */
[----:B------:R-:W-:Y:S01]  /*112b0*/  ISETP.GE.AND P0, PT, R0, R3, PT ;  /* 0x000000030000720c */ /* 0x000fe20003f06270 */
[----:B------:R-:W-:Y:S01]  /*112c0*/  VIADD R21, R187, 0xc0 ;  /* 0x000000c0bb157836 */ /* 0x000fe20000000000 */
[----:B------:R-:W-:Y:S01]  /*112d0*/  SEL R0, RZ, 0x1, P2 ;  /* 0x00000001ff007807 */ /* 0x000fe20001000000 */
[----:B------:R-:W-:Y:S01]  /*112e0*/  IMAD.WIDE.U32 R4, R209, UR4, R4 ;  /* 0x00000004d1047c25 */ /* 0x000fe2000f8e0004 */
[----:B------:R-:W-:Y:S01]  /*112f0*/  SHF.L.U32 R3, R6, 0x1, RZ ;  /* 0x0000000106037819 */ /* 0x000fe200000006ff */
[----:B------:R-:W-:Y:S01]  /*11300*/  ULDC.64 UR4, c[0x0][0xbe8] ;  /* 0x0002fa0000047ab9 */ /* 0x000fe20000000a00 */
[-C--:B------:R-:W-:Y:S01]  /*11310*/  ISETP.GE.AND P2, PT, R15, R14.reuse, PT ;  /* 0x0000000e0f00720c */ /* 0x080fe20003f46270 */
[----:B------:R-:W-:Y:S01]  /*11320*/  VIADD R29, R187, 0x100 ;  /* 0x00000100bb1d7836 */ /* 0x000fe20000000000 */
[-C--:B------:R-:W-:Y:S01]  /*11330*/  ISETP.GE.AND P3, PT, R21, R14.reuse, PT ;  /* 0x0000000e1500720c */ /* 0x080fe20003f66270 */
[----:B------:R-:W-:Y:S01]  /*11340*/  VIADD R31, R187, 0x140 ;  /* 0x00000140bb1f7836 */ /* 0x000fe20000000000 */
[----:B------:R-:W-:Y:S01]  /*11350*/  LOP3.LUT R0, R3, 0x2, R0, 0xe2, !PT ;  /* 0x0000000203007812 */ /* 0x000fe200078ee200 */
[----:B------:R-:W-:Y:S01]  /*11360*/  IMAD.IADD R5, R5, 0x1, R7 ;  /* 0x0000000105057824 */ /* 0x000fe200078e0207 */
[----:B------:R-:W-:Y:S01]  /*11370*/  SEL R3, RZ, 0x4, P2 ;  /* 0x00000004ff037807 */ /* 0x000fe20001000000 */
        /* <DEDUP_REMOVED lines=18> */
[----:B------:R-:W-:Y:S01]  /*114a0*/  SEL R0, RZ, 0x80, P2 ;  /* 0x00000080ff007807 */ /* 0x000fe20001000000 */
[----:B------:R-:W-:Y:S02]  /*114b0*/  IMAD.IADD R11, R7, 0x1, R3 ;  /* 0x00000001070b7824 */ /* 0x000fe400078e0203 */
        /* <DEDUP_REMOVED lines=29> */
.L_x_1074:
[----:B------:R-:W-:Y:S05]  /*11690*/  BSYNC B1 ;  /* 0x0000000000017941 */ /* 0x000fea0003800000 */
.L_x_1073:
        /* <DEDUP_REMOVED lines=29> */
.L_x_1069:
[----:B------:R-:W-:Y:S05]  /*11870*/  BSYNC B0 ;  /* 0x0000000000007941 */ /* 0x000fea0003800000 */
.L_x_1063:
[----:B------:R-:W-:Y:S02]  /*11880*/  ULDC UR4, c[0x0][0xd14] ;  /* 0x0003450000047ab9 */ /* 0x000fe40000000800 */
[----:B-1----:R-:W-:-:S13]  /*11890*/  ISETP.GE.AND P0, PT, R27, UR4, PT ;  /* 0x000000041b007c0c */ /* 0x002fda000bf06270 */
[----:B------:R-:W-:Y:S05]  /*118a0*/  @!P0 BRA `(.L_x_1075) ;  /* 0xfffffef800248947 */ /* 0x000fea000383ffff */
[----:B------:R-:W-:Y:S05]  /*118b0*/  BRA `(.L_x_958) ;  /* 0x00000060007c7947 */ /* 0x000fea0003800000 */
.L_x_956:
        /* <DEDUP_REMOVED lines=57> */
[----:B------:R-:W-:Y:S01]  /*11c50*/  ULDC UR5, c[0x0][0xd14] ;  /* 0x0003450000057ab9 */ /* 0x000fe20000000800 */
[----:B------:R-:W-:Y:S01]  /*11c60*/  IMAD.MOV.U32 R19, RZ, RZ, RZ ;  /* 0x000000ffff137224 */ /* 0x000fe200078e00ff */
[----:B------:R-:W-:Y:S01]  /*11c70*/  ULDC UR7, c[0x0][0xd14] ;  /* 0x0003450000077ab9 */ /* 0x000fe20000000800 */
[----:B------:R-:W-:-:S05]  /*11c80*/  ULDC UR4, c[0x0][0xd10] ;  /* 0x0003440000047ab9 */ /* 0x000fca0000000800 */
.L_x_1080:
        /* <DEDUP_REMOVED lines=9> */
[C---:B------:R-:W-:Y:S02]  /*11d20*/  ISETP.NE.AND P1, PT, R8.reuse, 0x1f, PT ;  /* 0x0000001f0800780c */ /* 0x040fe40003f25270 */
[----:B------:R-:W-:-:S04]  /*11d30*/  IADD3 R7, R8, R19, RZ ;  /* 0x0000001308077210 */ /* 0x000fc80007ffe0ff */
[----:B------:R-:W-:-:S13]  /*11d40*/  ISETP.GE.OR P0, PT, R7, UR5, !P1 ;  /* 0x0000000507007c0c */ /* 0x000fda000cf06670 */
[----:B------:R-:W-:Y:S05]  /*11d50*/  @P0 BRA `(.L_x_1079) ;  /* 0x00000000000c0947 */ /* 0x000fea0003800000 */
[----:B------:R-:W0:Y:S02]  /*11d60*/  LDC.64 R2, c[0x0][0xd58] ;  /* 0x00035600ff027b82 */ /* 0x000e240000000a00 */
[----:B0-----:R-:W-:-:S05]  /*11d70*/  IMAD.WIDE R2, R7, 0x4, R2 ;  /* 0x0000000407027825 */ /* 0x001fca00078e0202 */
[----:B------:R0:W5:Y:S02]  /*11d80*/  LDG.E R0, desc[UR54][R2.64] ;  /* 0x0000003602007981 */ /* 0x000164000c1e1900 */
.L_x_1079:
[----:B------:R-:W-:Y:S05]  /*11d90*/  BSYNC B0 ;  /* 0x0000000000007941 */ /* 0x000fea0003800000 */
.L_x_1078:
        /* <DEDUP_REMOVED lines=26> */
.L_x_1076:
        /* <DEDUP_REMOVED lines=16> */
.L_x_1081:
[----:B-1----:R-:W-:Y:S02]  /*12040*/  IMAD R16, R16, UR4, R7 ;  /* 0x0000000410107c24 */ /* 0x002fe4000f8e0207 */
[----:B------:R-:W-:Y:S02]  /*12050*/  IMAD R7, R11, R6, RZ ;  /* 0x000000060b077224 */ /* 0x000fe400078e02ff */
[----:B0-----:R-:W-:Y:S01]  /*12060*/  IMAD.MOV.U32 R2, RZ, RZ, RZ ;  /* 0x000000ffff027224 */ /* 0x001fe200078e00ff */
[----:B------:R-:W-:Y:S01]  /*12070*/  IADD3 R17, -R16, UR6, RZ ;  /* 0x0000000610117c10 */ /* 0x000fe2000fffe1ff */
[----:B------:R-:W-:Y:S02]  /*12080*/  IMAD.IADD R19, R5, 0x1, R19 ;  /* 0x0000000105137824 */ /* 0x000fe400078e0213 */
[----:B------:R-:W-:Y:S01]  /*12090*/  IMAD.HI.U32 R2, R3, R7, R2 ;  /* 0x0000000703027227 */ /* 0x000fe200078e0002 */
[----:B------:R-:W-:Y:S02]  /*120a0*/  IABS R7, R0 ;  /* 0x0000000000077213 */ /* 0x000fe40000000000 */
[----:B------:R-:W-:-:S03]  /*120b0*/  IABS R3, R17 ;  /* 0x0000001100037213 */ /* 0x000fc60000000000 */
[----:B------:R-:W-:Y:S02]  /*120c0*/  IMAD.MOV R7, RZ, RZ, -R7 ;  /* 0x000000ffff077224 */ /* 0x000fe400078e0a07 */
[----:B------:R-:W-:-:S04]  /*120d0*/  IMAD.HI.U32 R2, R2, R3, RZ ;  /* 0x0000000302027227 */ /* 0x000fc800078e00ff */
[----:B------:R-:W-:-:S05]  /*120e0*/  IMAD R3, R2, R7, R3 ;  /* 0x0000000702037224 */ /* 0x000fca00078e0203 */
[----:B------:R-:W-:-:S13]  /*120f0*/  ISETP.GT.U32.AND P0, PT, R6, R3, PT ;  /* 0x000000030600720c */ /* 0x000fda0003f04070 */
[----:B------:R-:W-:Y:S01]  /*12100*/  @!P0 IMAD.IADD R3, R3, 0x1, -R6 ;  /* 0x0000000103038824 */ /* 0x000fe200078e0a06 */
[----:B------:R-:W-:-:S04]  /*12110*/  @!P0 IADD3 R2, R2, 0x1, RZ ;  /* 0x0000000102028810 */ /* 0x000fc80007ffe0ff */
        /* <DEDUP_REMOVED lines=11> */
.L_x_1077:
[----:B------:R-:W-:Y:S02]  /*121d0*/  IMAD.MOV.U32 R17, RZ, RZ, RZ ;  /* 0x000000ffff117224 */ /* 0x000fe400078e00ff */
[----:B------:R-:W-:Y:S02]  /*121e0*/  IMAD.U32 R16, RZ, RZ, UR6 ;  /* 0x00000006ff107e24 */ /* 0x000fe4000f8e00ff */
[----:B------:R-:W-:-:S07]  /*121f0*/  IMAD.MOV.U32 R18, RZ, RZ, RZ ;  /* 0x000000ffff127224 */ /* 0x000fce00078e00ff */
.L_x_1082:
[----:B------:R-:W0:Y:S01]  /*12200*/  S2R R0, SR_TID.X ;  /* 0x0000000000007919 */ /* 0x000e220000002100 */
        /* <DEDUP_REMOVED lines=11> */
[----:B------:R0:W-:Y:S03]  /*122c0*/  STL [R1+0x28], RZ ;  /* 0x000028ff01007387 */ /* 0x0001e60000100800 */
[----:B------:R-:W-:Y:S05]  /*122d0*/  @P0 BRA `(.L_x_1083) ;  /* 0x0000005400140947 */ /* 0x000fea0003800000 */
[----:B0-----:R-:W-:Y:S01]  /*122e0*/  IMAD.MOV.U32 R0, RZ, RZ, 0x1 ;  /* 0x00000001ff007424 */ /* 0x001fe200078e00ff */
[----:B------:R-:W-:Y:S01]  /*122f0*/  STL [R1+0x28], RZ ;  /* 0x000028ff01007387 */ /* 0x000fe20000100800 */
[----:B------:R-:W-:Y:S01]  /*12300*/  ULDC UR4, c[0x0][0xc] ;  /* 0x0000030000047ab9 */ /* 0x000fe20000000800 */
[----:B------:R-:W-:Y:S02]  /*12310*/  IMAD.MOV.U32 R2, RZ, RZ, 0x1 ;  /* 0x00000001ff027424 */ /* 0x000fe400078e00ff */
[----:B------:R0:W-:Y:S04]  /*12320*/  STL [R1+0xc], R0 ;  /* 0x00000c0001007387 */ /* 0x0001e80000100800 */
[----:B------:R1:W-:Y:S04]  /*12330*/  STL [R1+0x4], RZ ;  /* 0x000004ff01007387 */ /* 0x0003e80000100800 */
[----:B------:R1:W-:Y:S01]  /*12340*/  STL [R1], RZ ;  /* 0x000000ff01007387 */ /* 0x0003e20000100800 */
[----:B0-----:R-:W-:-:S03]  /*12350*/  IMAD.U32 R0, RZ, RZ, UR4 ;  /* 0x00000004ff007e24 */ /* 0x001fc6000f8e00ff */
[----:B------:R1:W-:Y:S04]  /*12360*/  STL [R1+0x8], R2 ;  /* 0x0000080201007387 */ /* 0x0003e80000100800 */
[----:B------:R1:W-:Y:S02]  /*12370*/  STL [R1+0x38], R0 ;  /* 0x0000380001007387 */ /* 0x0003e40000100800 */
.L_x_1165:
[----:B-1-3--:R-:W0:Y:S02]  /*12380*/  LDC.64 R2, c[0x0][0xd60] ;  /* 0x00035800ff027b82 */ /* 0x00ae240000000a00 */
[----:B0-----:R-:W-:-:S05]  /*12390*/  IMAD.WIDE R2, R19, 0x4, R2 ;  /* 0x0000000413027825 */ /* 0x001fca00078e0202 */
[----:B--2---:R-:W2:Y:S01]  /*123a0*/  LDG.E R11, desc[UR54][R2.64] ;  /* 0x00000036020b7981 */ /* 0x004ea2000c1e1900 */
[----:B------:R-:W-:Y:S05]  /*123b0*/  YIELD ;  /* 0x0000000000007946 */ /* 0x000fea0003800000 */
[----:B------:R-:W-:Y:S01]  /*123c0*/  ULDC.64 UR4, c[0x0][0xb20] ;  /* 0x0002c80000047ab9 */ /* 0x000fe20000000a00 */
[----:B------:R-:W-:Y:S01]  /*123d0*/  IMAD.MOV.U32 R6, RZ, RZ, RZ ;  /* 0x000000ffff067224 */ /* 0x000fe200078e00ff */
        /* <DEDUP_REMOVED lines=45> */
[----:B------:R-:W-:Y:S01]  /*126b0*/  IMAD.U32 R7, RZ, RZ, UR4 ;  /* 0x00000004ff077e24 */ /* 0x000fe2000f8e00ff */
[----:B------:R-:W-:Y:S01]  /*126c0*/  ISETP.NE.AND.EX P0, PT, RZ, UR7, PT, P0 ;  /* 0x00000007ff007c0c */ /* 0x000fe2000bf05300 */
[----:B------:R-:W-:-:S12]  /*126d0*/  @P1 BRA `(.L_x_1084) ;  /* 0x0000000000101947 */ /* 0x000fd80003800000 */
[----:B------:R-:W-:Y:S05]  /*126e0*/  @!P2 BRA `(.L_x_1084) ;  /* 0x00000000000ca947 */ /* 0x000fea0003800000 */
[----:B0-----:R-:W2:Y:S04]  /*126f0*/  LDG.E R8, desc[UR54][R4.64] ;  /* 0x0000003604087981 */ /* 0x001ea8000c1e1900 */
[----:B-----5:R-:W2:Y:S02]  /*12700*/  LDG.E R0, desc[UR54][R4.64+0x4] ;  /* 0x0000043604007981 */ /* 0x020ea4000c1e1900 */
[----:B--2---:R-:W-:-:S07]  /*12710*/  IMAD.IADD R0, R0, 0x1, -R8 ;  /* 0x0000000100007824 */ /* 0x004fce00078e0a08 */
.L_x_1084:
        /* <DEDUP_REMOVED lines=21> */
[----:B------:R-:W-:Y:S01]  /*12870*/  @P1 SHF.R.S32.HI R0, RZ, 0x6, R7 ;  /* 0x00000006ff001819 */ /* 0x000fe20000011407 */
[----:B------:R-:W-:-:S06]  /*12880*/  IMAD.MOV.U32 R7, RZ, RZ, RZ ;  /* 0x000000ffff077224 */ /* 0x000fcc00078e00ff */
        /* <DEDUP_REMOVED lines=9> */
[----:B------:R-:W-:Y:S02]  /*12920*/  MOV R3, R18 ;  /* 0x0000001200037202 */ /* 0x000fe40000000f00 */
[----:B0-----:R-:W-:-:S13]  /*12930*/  ISETP.NE.AND P1, PT, R2, 0x1, PT ;  /* 0x000000010200780c */ /* 0x001fda0003f25270 */
[----:B------:R-:W0:Y:S08]  /*12940*/  @P1 LDC R2, c[0x0][0x42c] ;  /* 0x00010b00ff021b82 */ /* 0x000e300000000800 */
[----:B------:R-:W1:Y:S01]  /*12950*/  @P1 LDC R5, c[0x0][0x430] ;  /* 0x00010c00ff051b82 */ /* 0x000e620000000800 */
[----:B0-----:R-:W-:-:S05]  /*12960*/  @P1 IMAD.HI.U32 R2, R18, R2, RZ ;  /* 0x0000000212021227 */ /* 0x001fca00078e00ff */
[----:B-1----:R-:W-:Y:S02]  /*12970*/  @P1 SHF.R.U32.HI R3, RZ, R5, R2 ;  /* 0x00000005ff031219 */ /* 0x002fe40000011602 */
[----:B------:R-:W-:Y:S01]  /*12980*/  SEL R2, R11, RZ, !P0 ;  /* 0x000000ff0b027207 */ /* 0x000fe20004000000 */
[----:B------:R-:W-:Y:S06]  /*12990*/  BRA.DIV UR4, `(.L_x_1087) ;  /* 0x0000005a04687947 */ /* 0x000fec000b800000 */
.L_x_1208:
[----:B------:R-:W-:-:S03]  /*129a0*/  UMOV UR4, 0xffffffff ;  /* 0xffffffff00047882 */ /* 0x000fc60000000000 */
[----:B------:R-:W-:Y:S05]  /*129b0*/  BRA.DIV UR4, `(.L_x_1088) ;  /* 0x0000005a04947947 */ /* 0x000fea000b800000 */
[----:B------:R-:W-:-:S13]  /*129c0*/  ELECT P6, URZ, PT ;  /* 0x00000000003f782f */ /* 0x000fda00038c0000 */
.L_x_1211:
[----:B------:R-:W2:Y:S01]  /*129d0*/  LDL R5, [R1+0x28] ;  /* 0x0000280001057983 */ /* 0x000ea20000100800 */
[----:B------:R-:W-:Y:S01]  /*129e0*/  MOV R8, 0x400 ;  /* 0x0000040000087802 */ /* 0x000fe20000000f00 */
        /* <DEDUP_REMOVED lines=9> */
.L_x_1212:
        /* <DEDUP_REMOVED lines=8> */
.L_x_1213:
        /* <DEDUP_REMOVED lines=11> */
.L_x_1093:
[----:B-1----:R-:W2:Y:S01]  /*12bb0*/  LDL R8, [R1+0x4] ;  /* 0x0000040001087983 */ /* 0x002ea20000100800 */
[----:B------:R-:W-:Y:S01]  /*12bc0*/  R2UR UR9, R6 ;  /* 0x00000000060972ca */ /* 0x000fe200000e0000 */
[----:B------:R-:W-:Y:S01]  /*12bd0*/  ULDC.64 UR6, c[0x0][0x198] ;  /* 0x0000660000067ab9 */ /* 0x000fe20000000a00 */
[----:B------:R-:W-:Y:S01]  /*12be0*/  R2UR UR12, R3 ;  /* 0x00000000030c72ca */ /* 0x000fe200000e0000 */
[----:B------:R-:W-:Y:S01]  /*12bf0*/  UIADD3 UR4, UP0, UR6, 0x570, URZ ;  /* 0x0000057006047890 */ /* 0x000fe2000ff1e03f */
[----:B------:R-:W-:Y:S01]  /*12c00*/  R2UR UR13, R2 ;  /* 0x00000000020d72ca */ /* 0x000fe200000e0000 */
[----:B------:R-:W-:Y:S01]  /*12c10*/  UMOV UR10, URZ ;  /* 0x0000003f000a7c82 */ /* 0x000fe20008000000 */
[----:B------:R-:W-:Y:S01]  /*12c20*/  UMOV UR6, 0x0 ;  /* 0x0000000000067882 */ /* 0x000fe20000000000 */
[----:B------:R-:W-:-:S03]  /*12c30*/  UIADD3.X UR5, URZ, UR7, URZ, UP0, !UPT ;  /* 0x000000073f057290 */ /* 0x000fc600087fe43f */
[----:B------:R-:W-:-:S03]  /*12c40*/  UMOV UR7, 0x12f00000 ;  /* 0x12f0000000077882 */ /* 0x000fc60000000000 */
[----:B------:R-:W-:Y:S01]  /*12c50*/  UIADD3 UR9, UR9, 0x38890, URZ ;  /* 0x0003889009097890 */ /* 0x000fe2000fffe03f */
[----:B--2---:R-:W-:-:S05]  /*12c60*/  IMAD R8, R8, 0x2000, R5 ;  /* 0x0000200008087824 */ /* 0x004fca00078e0205 */
[----:B------:R-:W-:Y:S01]  /*12c70*/  R2UR UR8, R8 ;  /* 0x00000000080872ca */ /* 0x000fe200000e0000 */
[----:B-----5:R-:W-:-:S04]  /*12c80*/  IMAD R8, R0, 0x40, R7 ;  /* 0x0000004000087824 */ /* 0x020fc800078e0207 */
[----:B------:R-:W-:-:S05]  /*12c90*/  VIADD R8, R8, 0xffffffc0 ;  /* 0xffffffc008087836 */ /* 0x000fca0000000000 */
[----:B------:R-:W-:-:S03]  /*12ca0*/  R2UR UR11, R8 ;  /* 0x00000000080b72ca */ /* 0x000fc600000e0000 */
[----:B------:R-:W-:-:S10]  /*12cb0*/  UIADD3 UR8, UR8, 0x22400, URZ ;  /* 0x0002240008087890 */ /* 0x000fd4000fffe03f */
[----:B------:R1:W-:Y:S01]  /*12cc0*/  UTMALDG.4D [UR8], [UR4], desc[UR6] ;  /* 0x00000608040075b4 */ /* 0x0003e20008019000 */
[----:B------:R-:W2:Y:S02]  /*12cd0*/  SYNCS.PHASECHK.TRANS64.TRYWAIT P0, [R6+URZ+0x388c0], R9 ;  /* 0x0388c009060075a7 */ /* 0x000ea4000800017f */
[----:B-12---:R-:W-:Y:S05]  /*12ce0*/  @!P0 BRA `(.L_x_1094) ;  /* 0x0000005800108947 */ /* 0x006fea0003800000 */
.L_x_1214:
        /* <DEDUP_REMOVED lines=8> */
.L_x_1095:
[----:B01----:R-:W2:Y:S01]  /*12d70*/  LDL R9, [R1+0x4] ;  /* 0x0000040001097983 */ /* 0x003ea20000100800 */
[----:B------:R-:W-:Y:S01]  /*12d80*/  R2UR UR9, R6 ;  /* 0x00000000060972ca */ /* 0x000fe200000e0000 */
[----:B------:R-:W-:Y:S01]  /*12d90*/  ULDC.64 UR24, c[0x0][0x198] ;  /* 0x0000660000187ab9 */ /* 0x000fe20000000a00 */
[----:B------:R-:W-:Y:S01]  /*12da0*/  R2UR UR11, R8 ;  /* 0x00000000080b72ca */ /* 0x000fe200000e0000 */
[----:B------:R-:W-:Y:S01]  /*12db0*/  UIADD3 UR4, UP0, UR24, 0x670, URZ ;  /* 0x0000067018047890 */ /* 0x000fe2000ff1e03f */
[----:B------:R-:W-:Y:S01]  /*12dc0*/  R2UR UR12, R3 ;  /* 0x00000000030c72ca */ /* 0x000fe200000e0000 */
[----:B------:R-:W-:Y:S01]  /*12dd0*/  UMOV UR10, URZ ;  /* 0x0000003f000a7c82 */ /* 0x000fe20008000000 */
[----:B------:R-:W-:Y:S01]  /*12de0*/  R2UR UR13, R2 ;  /* 0x00000000020d72ca */ /* 0x000fe200000e0000 */
[----:B------:R-:W-:Y:S01]  /*12df0*/  UIADD3.X UR5, URZ, UR25, URZ, UP0, !UPT ;  /* 0x000000193f057290 */ /* 0x000fe200087fe43f */
[----:B------:R-:W-:Y:S01]  /*12e00*/  UMOV UR6, 0x0 ;  /* 0x0000000000067882 */ /* 0x000fe20000000000 */
[----:B------:R-:W-:Y:S01]  /*12e10*/  UMOV UR7, 0x12f00000 ;  /* 0x12f0000000077882 */ /* 0x000fe20000000000 */
[----:B------:R-:W-:Y:S01]  /*12e20*/  UMOV UR16, 0x40 ;  /* 0x0000004000107882 */ /* 0x000fe20000000000 */
[----:B------:R-:W-:-:S02]  /*12e30*/  UMOV UR18, 0x80 ;  /* 0x0000008000127882 */ /* 0x000fc40000000000 */
[----:B------:R-:W-:Y:S01]  /*12e40*/  UIADD3 UR9, UR9, 0x388b0, URZ ;  /* 0x000388b009097890 */ /* 0x000fe2000fffe03f */
        /* <DEDUP_REMOVED lines=38> */
.L_x_1091:
[----:B------:R-:W-:Y:S05]  /*130b0*/  BSYNC B1 ;  /* 0x0000000000017941 */ /* 0x000fea0003800000 */
.L_x_1090:
[----:B0-----:R-:W2:Y:S04]  /*130c0*/  LDL.LU R6, [R1+0x4] ;  /* 0x0000040001067983 */ /* 0x001ea80000300800 */
[----:B------:R-:W3:Y:S01]  /*130d0*/  LDL.LU R9, [R1+0xc] ;  /* 0x00000c0001097983 */ /* 0x000ee20000300800 */
[----:B------:R-:W-:Y:S01]  /*130e0*/  PLOP3.LUT P2, PT, PT, PT, PT, 0x8, 0x0 ;  /* 0x000000000000781c */ /* 0x000fe20003f4e170 */
[----:B--2---:R-:W-:-:S05]  /*130f0*/  VIADD R6, R6, 0x1 ;  /* 0x0000000106067836 */ /* 0x004fca0000000000 */
[----:B------:R-:W-:-:S04]  /*13100*/  ISETP.NE.AND P0, PT, R6, 0x2, PT ;  /* 0x000000020600780c */ /* 0x000fc80003f05270 */
[----:B------:R-:W-:-:S04]  /*13110*/  SEL R8, RZ, 0x1, P0 ;  /* 0x00000001ff087807 */ /* 0x000fc80000000000 */
[----:B---3--:R-:W-:Y:S02]  /*13120*/  LOP3.LUT R9, R9, R8, RZ, 0x3c, !PT ;  /* 0x0000000809097212 */ /* 0x008fe400078e3cff */
[----:B------:R-:W-:Y:S01]  /*13130*/  SEL R8, R6, RZ, P0 ;  /* 0x000000ff06087207 */ /* 0x000fe20000000000 */
[----:B------:R-:W-:Y:S02]  /*13140*/  VIADD R6, R0, 0xfffffffe ;  /* 0xfffffffe00067836 */ /* 0x000fe40000000000 */
[----:B------:R1:W-:Y:S03]  /*13150*/  STL [R1+0xc], R9 ;  /* 0x00000c0901007387 */ /* 0x0003e60000100800 */
[----:B------:R-:W-:Y:S01]  /*13160*/  ISETP.GE.AND P0, PT, R6, R4, PT ;  /* 0x000000040600720c */ /* 0x000fe20003f06270 */
[----:B------:R1:W-:-:S12]  /*13170*/  STL [R1+0x4], R8 ;  /* 0x0000040801007387 */ /* 0x0003d80000100800 */
[----:B-1----:R-:W-:Y:S05]  /*13180*/  @!P0 BRA `(.L_x_1086) ;  /* 0x0000000400cc8947 */ /* 0x002fea0003800000 */
[C---:B-----5:R-:W-:Y:S02]  /*13190*/  IMAD R6, R0.reuse, 0x40, R7 ;  /* 0x0000004000067824 */ /* 0x060fe400078e0207 */
[----:B------:R-:W-:Y:S02]  /*131a0*/  VIADD R0, R0, 0xffffffff ;  /* 0xffffffff00007836 */ /* 0x000fe40000000000 */
[----:B------:R-:W-:-:S07]  /*131b0*/  VIADD R6, R6, 0xffffff80 ;  /* 0xffffff8006067836 */ /* 0x000fce0000000000 */
.L_x_1102:
[----:B------:R-:W-:Y:S05]  /*131c0*/  YIELD ;  /* 0x0000000000007946 */ /* 0x000fea0003800000 */
[----:B------:R-:W-:Y:S04]  /*131d0*/  BSSY B1, `(.L_x_1096) ;  /* 0x0000061000017945 */ /* 0x000fe80003800000 */
[----:B-1----:R-:W-:Y:S05]  /*131e0*/  @!P6 BRA `(.L_x_1097) ;  /* 0x00000004007ce947 */ /* 0x002fea0003800000 */
[----:B------:R-:W2:Y:S04]  /*131f0*/  LDL R7, [R1+0x4] ;  /* 0x0000040001077983 */ /* 0x000ea80000100800 */
[----:B------:R-:W3:Y:S01]  /*13200*/  LDL R8, [R1+0xc] ;  /* 0x00000c0001087983 */ /* 0x000ee20000100800 */
[----:B--2---:R-:W-:Y:S02]  /*13210*/  LEA R7, R7, R5, 0x3 ;  /* 0x0000000507077211 */ /* 0x004fe400078e18ff */
[----:B---3--:R-:W-:-:S04]  /*13220*/  SHF.L.U32 R8, R8, 0x1f, RZ ;  /* 0x0000001f08087819 */ /* 0x008fc800000006ff */
[----:B------:R-:W0:Y:S02]  /*13230*/  SYNCS.PHASECHK.TRANS64.TRYWAIT P0, [R7+URZ+0x388a0], R8 ;  /* 0x0388a008070075a7 */ /* 0x000e24000800017f */
[----:B0-----:R-:W-:Y:S05]  /*13240*/  @!P0 BRA `(.L_x_1098) ;  /* 0x0000005000cc8947 */ /* 0x001fea0003800000 */
.L_x_1215:
        /* <DEDUP_REMOVED lines=11> */
.L_x_1099:
[----:B-1----:R-:W2:Y:S01]  /*13300*/  LDL R9, [R1+0x4] ;  /* 0x0000040001097983 */ /* 0x002ea20000100800 */
        /* <DEDUP_REMOVED lines=8> */
[----:B------:R-:W-:Y:S02]  /*13390*/  UMOV UR6, 0x0 ;  /* 0x0000000000067882 */ /* 0x000fe40000000000 */
[----:B------:R-:W-:-:S03]  /*133a0*/  UMOV UR7, 0x12f00000 ;  /* 0x12f0000000077882 */ /* 0x000fc60000000000 */
[----:B------:R-:W-:Y:S01]  /*133b0*/  UIADD3 UR9, UR9, 0x38890, URZ ;  /* 0x0003889009097890 */ /* 0x000fe2000fffe03f */
[----:B--2---:R-:W-:-:S05]  /*133c0*/  IMAD R9, R9, 0x2000, R5 ;  /* 0x0000200009097824 */ /* 0x004fca00078e0205 */
[----:B------:R-:W-:-:S13]  /*133d0*/  R2UR UR8, R9 ;  /* 0x00000000090872ca */ /* 0x000fda00000e0000 */
[----:B------:R-:W-:-:S09]  /*133e0*/  UIADD3 UR8, UR8, 0x22400, URZ ;  /* 0x0002240008087890 */ /* 0x000fd2000fffe03f */
[----:B------:R1:W-:Y:S01]  /*133f0*/  UTMALDG.4D [UR8], [UR4], desc[UR6] ;  /* 0x00000608040075b4 */ /* 0x0003e20008019000 */
[----:B------:R-:W2:Y:S02]  /*13400*/  SYNCS.PHASECHK.TRANS64.TRYWAIT P1, [R7+URZ+0x388c0], R8 ;  /* 0x0388c008070075a7 */ /* 0x000ea4000802017f */
[----:B-12---:R-:W-:Y:S05]  /*13410*/  @!P1 BRA `(.L_x_1100) ;  /* 0x00000050006c9947 */ /* 0x006fea0003800000 */
.L_x_1216:
        /* <DEDUP_REMOVED lines=8> */
.L_x_1101:
        /* <DEDUP_REMOVED lines=52> */
.L_x_1097:
[----:B------:R-:W-:Y:S05]  /*137e0*/  BSYNC B1 ;  /* 0x0000000000017941 */ /* 0x000fea0003800000 */
.L_x_1096:
[----:B------:R-:W2:Y:S04]  /*137f0*/  LDL.LU R7, [R1+0x4] ;  /* 0x0000040001077983 */ /* 0x000ea80000300800 */
[----:B------:R-:W3:Y:S01]  /*13800*/  LDL.LU R9, [R1+0xc] ;  /* 0x00000c0001097983 */ /* 0x000ee20000300800 */
[----:B------:R-:W-:Y:S02]  /*13810*/  VIADD R0, R0, 0xffffffff ;  /* 0xffffffff00007836 */ /* 0x000fe40000000000 */
[----:B------:R-:W-:Y:S02]  /*13820*/  VIADD R6, R6, 0xffffffc0 ;  /* 0xffffffc006067836 */ /* 0x000fe40000000000 */
[----:B--2---:R-:W-:-:S05]  /*13830*/  VIADD R7, R7, 0x1 ;  /* 0x0000000107077836 */ /* 0x004fca0000000000 */
[----:B------:R-:W-:-:S04]  /*13840*/  ISETP.NE.AND P0, PT, R7, 0x2, PT ;  /* 0x000000020700780c */ /* 0x000fc80003f05270 */
[----:B------:R-:W-:Y:S02]  /*13850*/  SEL R8, RZ, 0x1, P0 ;  /* 0x00000001ff087807 */ /* 0x000fe40000000000 */
[----:B------:R-:W-:Y:S02]  /*13860*/  SEL R7, R7, RZ, P0 ;  /* 0x000000ff07077207 */ /* 0x000fe40000000000 */
[----:B---3--:R-:W-:Y:S02]  /*13870*/  LOP3.LUT R9, R9, R8, RZ, 0x3c, !PT ;  /* 0x0000000809097212 */ /* 0x008fe400078e3cff */
[----:B------:R-:W-:-:S03]  /*13880*/  ISETP.GT.AND P0, PT, R0, R4, PT ;  /* 0x000000040000720c */ /* 0x000fc60003f04270 */
[----:B------:R1:W-:Y:S04]  /*13890*/  STL [R1+0xc], R9 ;  /* 0x00000c0901007387 */ /* 0x0003e80000100800 */
[----:B------:R1:W-:Y:S06]  /*138a0*/  STL [R1+0x4], R7 ;  /* 0x0000040701007387 */ /* 0x0003ec0000100800 */
[----:B------:R-:W-:Y:S05]  /*138b0*/  @P0 BRA `(.L_x_1102) ;  /* 0xfffffff800400947 */ /* 0x000fea000383ffff */
.L_x_1086:
[----:B------:R-:W-:Y:S05]  /*138c0*/  BSYNC B0 ;  /* 0x0000000000007941 */ /* 0x000fea0003800000 */
.L_x_1085:
[----:B-1---5:R-:W2:Y:S01]  /*138d0*/  LDL R7, [R1+0x2c] ;  /* 0x00002c0001077983 */ /* 0x022ea20000100800 */
[----:B------:R-:W-:Y:S05]  /*138e0*/  @!P2 WARPSYNC.ALL ;  /* 0x000000000000a948 */ /* 0x000fea0003800000 */
[----:B------:R-:W-:Y:S01]  /*138f0*/  BSSY B6, `(.L_x_1103) ;  /* 0x0000346000067945 */ /* 0x000fe20003800000 */
[----:B------:R-:W-:Y:S01]  /*13900*/  @!P2 BAR.SYNC.DEFER_BLOCKING 0xc, 0x120 ;  /* 0x030480000000ab1d */ /* 0x000fe20000010000 */
[----:B--2---:R-:W-:-:S13]  /*13910*/  ISETP.GT.AND P0, PT, R7, RZ, PT ;  /* 0x000000ff0700720c */ /* 0x004fda0003f04270 */
[----:B------:R-:W-:Y:S05]  /*13920*/  @P0 BRA `(.L_x_1104) ;  /* 0x00000000004c0947 */ /* 0x000fea0003800000 */
[----:B------:R-:W1:Y:S02]  /*13930*/  S2R R7, SR_TID.X ;  /* 0x0000000000077919 */ /* 0x000e640000002100 */
[----:B-1----:R-:W-:-:S04]  /*13940*/  LOP3.LUT R7, R7, 0x1f, RZ, 0xc0, !PT ;  /* 0x0000001f07077812 */ /* 0x002fc800078ec0ff */
[----:B------:R-:W-:-:S13]  /*13950*/  ISETP.NE.AND P1, PT, R7, RZ, PT ;  /* 0x000000ff0700720c */ /* 0x000fda0003f25270 */
[----:B------:R-:W-:Y:S05]  /*13960*/  @P1 BRA `(.L_x_1105) ;  /* 0x0000003000f81947 */ /* 0x000fea0003800000 */
[----:B------:R-:W2:Y:S01]  /*13970*/  LDL R7, [R1+0x38] ;  /* 0x0000380001077983 */ /* 0x000ea20000100800 */
[----:B------:R-:W-:Y:S01]  /*13980*/  VOTEU.ANY UR4, UPT, PT ;  /* 0x0000000000047886 */ /* 0x000fe200038e0100 */
[----:B0-----:R-:W0:Y:S01]  /*13990*/  LDC.64 R2, c[0x0][0xd38] ;  /* 0x00034e00ff027b82 */ /* 0x001e220000000a00 */
[----:B------:R-:W1:Y:S08]  /*139a0*/  FLO.U32 R0, UR4 ;  /* 0x0000000400007d00 */ /* 0x000e7000080e0000 */
[----:B------:R-:W0:Y:S01]  /*139b0*/  POPC R5, UR4 ;  /* 0x0000000400057d09 */ /* 0x000e220008000000 */
[----:B--2---:R-:W-:-:S02]  /*139c0*/  R2UR UR5, R7 ;  /* 0x00000000070572ca */ /* 0x004fc400000e0000 */
[----:B------:R-:W1:Y:S02]  /*139d0*/  S2R R7, SR_LANEID ;  /* 0x0000000000077919 */ /* 0x000e640000000000 */
[----:B-1----:R-:W-:-:S13]  /*139e0*/  ISETP.EQ.U32.AND P0, PT, R0, R7, PT ;  /* 0x000000070000720c */ /* 0x002fda0003f02070 */
[----:B0-----:R-:W2:Y:S01]  /*139f0*/  @P0 ATOMG.E.ADD.STRONG.GPU PT, R3, desc[UR54][R2.64], R5 ;  /* 0x00000005020309a8 */ /* 0x001ea200081ee1f6 */
[----:B------:R-:W0:Y:S02]  /*13a00*/  S2R R4, SR_LTMASK ;  /* 0x0000000000047919 */ /* 0x000e240000003900 */
[----:B0-----:R-:W-:-:S04]  /*13a10*/  LOP3.LUT R4, R4, UR4, RZ, 0xc0, !PT ;  /* 0x0000000404047c12 */ /* 0x001fc8000f8ec0ff */
[----:B------:R-:W0:Y:S01]  /*13a20*/  POPC R7, R4 ;  /* 0x0000000400077309 */ /* 0x000e220000000000 */
[----:B--2---:R-:W0:Y:S02]  /*13a30*/  SHFL.IDX PT, R0, R3, R0, 0x1f ;  /* 0x00001f0003007589 */ /* 0x004e2400000e0000 */
[----:B0-----:R-:W-:Y:S01]  /*13a40*/  IADD3 R16, R0, UR5, R7 ;  /* 0x0000000500107c10 */ /* 0x001fe2000fffe007 */
[----:B------:R-:W-:Y:S06]  /*13a50*/  BRA `(.L_x_1105) ;  /* 0x0000003000bc7947 */ /* 0x000fec0003800000 */
.L_x_1104:
        /* <DEDUP_REMOVED lines=12> */
[----:B------:R-:W-:Y:S01]  /*13b20*/  MOV R8, 0x70 ;  /* 0x0000007000087802 */ /* 0x000fe20000000f00 */
[----:B------:R-:W0:Y:S01]  /*13b30*/  LDC.64 R2, c[0x4][R2] ;  /* 0x0100000002027b82 */ /* 0x000e220000000a00 */
[----:B------:R-:W-:Y:S02]  /*13b40*/  IMAD.U32 R5, RZ, RZ, UR7 ;  /* 0x00000007ff057e24 */ /* 0x000fe4000f8e00ff */
[----:B------:R-:W-:Y:S02]  /*13b50*/  IMAD.U32 R6, RZ, RZ, UR8 ;  /* 0x00000008ff067e24 */ /* 0x000fe4000f8e00ff */
[----:B------:R-:W-:-:S02]  /*13b60*/  IMAD.U32 R7, RZ, RZ, UR9 ;  /* 0x00000009ff077e24 */ /* 0x000fc4000f8e00ff */
[----:B------:R-:W-:Y:S02]  /*13b70*/  IMAD.U32 R10, RZ, RZ, UR4 ;  /* 0x00000004ff0a7e24 */ /* 0x000fe4000f8e00ff */
[----:B------:R-:W-:Y:S02]  /*13b80*/  IMAD.U32 R11, RZ, RZ, UR5 ;  /* 0x00000005ff0b7e24 */ /* 0x000fe4000f8e00ff */
[----:B------:R-:W-:Y:S02]  /*13b90*/  IMAD.MOV.U32 R12, RZ, RZ, 0x1 ;  /* 0x00000001ff0c7424 */ /* 0x000fe400078e00ff */
[----:B------:R-:W-:-:S07]  /*13ba0*/  IMAD.MOV.U32 R13, RZ, RZ, RZ ;  /* 0x000000ffff0d7224 */ /* 0x000fce00078e00ff */
[----:B------:R-:W-:-:S07]  /*13bb0*/  LEPC R20, `(.L_x_1106) ;  /* 0x000000001014794e */ /* 0x000fce0000000000 */
[----:B0-----:R-:W-:Y:S05]  /*13bc0*/  CALL.ABS.NOINC R2 ;  /* 0x0000000002007343 */ /* 0x001fea0003c00000 */
.L_x_1106:
        /* <DEDUP_REMOVED lines=9> */
[----:B------:R-:W-:Y:S02]  /*13c60*/  IMAD.U32 R4, RZ, RZ, UR6 ;  /* 0x00000006ff047e24 */ /* 0x000fe4000f8e00ff */
[----:B------:R-:W-:Y:S02]  /*13c70*/  IMAD.U32 R5, RZ, RZ, UR7 ;  /* 0x00000007ff057e24 */ /* 0x000fe4000f8e00ff */
[----:B------:R-:W-:Y:S02]  /*13c80*/  IMAD.U32 R6, RZ, RZ, UR8 ;  /* 0x00000008ff067e24 */ /* 0x000fe4000f8e00ff */
[----:B------:R-:W-:-:S02]  /*13c90*/  IMAD.U32 R7, RZ, RZ, UR9 ;  /* 0x00000009ff077e24 */ /* 0x000fc4000f8e00ff */
[----:B------:R-:W-:Y:S02]  /*13ca0*/  IMAD.U32 R10, RZ, RZ, UR4 ;  /* 0x00000004ff0a7e24 */ /* 0x000fe4000f8e00ff */
[----:B------:R-:W-:Y:S02]  /*13cb0*/  IMAD.U32 R11, RZ, RZ, UR5 ;  /* 0x00000005ff0b7e24 */ /* 0x000fe4000f8e00ff */
[----:B------:R-:W-:Y:S02]  /*13cc0*/  IMAD.MOV.U32 R8, RZ, RZ, 0x70 ;  /* 0x00000070ff087424 */ /* 0x000fe400078e00ff */
[----:B------:R-:W-:Y:S02]  /*13cd0*/  IMAD.MOV.U32 R12, RZ, RZ, 0x1 ;  /* 0x00000001ff0c7424 */ /* 0x000fe400078e00ff */
[----:B0-----:R-:W-:-:S07]  /*13ce0*/  IMAD.MOV.U32 R13, RZ, RZ, RZ ;  /* 0x000000ffff0d7224 */ /* 0x001fce00078e00ff */
[----:B------:R-:W-:-:S07]  /*13cf0*/  LEPC R20, `(.L_x_1108) ;  /* 0x000000001014794e */ /* 0x000fce0000000000 */
[----:B-1----:R-:W-:Y:S05]  /*13d00*/  CALL.ABS.NOINC R2 ;  /* 0x0000000002007343 */ /* 0x002fea0003c00000 */
.L_x_1108:
        /* <DEDUP_REMOVED lines=16> */
.L_x_1107:
[----:B------:R-:W2:Y:S01]  /*13e10*/  LDL.LU R2, [R1+0x20] ;  /* 0x0000200001027983 */ /* 0x000ea20000300800 */
[----:B------:R-:W-:-:S03]  /*13e20*/  ULDC.64 UR4, c[0x0][0xaf0] ;  /* 0x0002bc0000047ab9 */ /* 0x000fc60000000a00 */
[----:B------:R-:W3:Y:S04]  /*13e30*/  LDL.LU R0, [R1+0x24] ;  /* 0x0000240001007983 */ /* 0x000ee80000300800 */
[----:B------:R-:W4:Y:S04]  /*13e40*/  LDL.LU R4, [R1+0x34] ;  /* 0x0000340001047983 */ /* 0x000f280000300800 */
[----:B------:R-:W4:Y:S01]  /*13e50*/  LDL.LU R5, [R1+0x18] ;  /* 0x0000180001057983 */ /* 0x000f220000300800 */
[----:B------:R-:W-:-:S04]  /*13e60*/  ISETP.NE.U32.AND P0, PT, RZ, UR4, PT ;  /* 0x00000004ff007c0c */ /* 0x000fc8000bf05070 */
[----:B------:R-:W-:Y:S01]  /*13e70*/  ISETP.NE.AND.EX P0, PT, RZ, UR5, PT, P0 ;  /* 0x00000005ff007c0c */ /* 0x000fe2000bf05300 */
[----:B------:R-:W0:Y:S01]  /*13e80*/  S2R R6, SR_TID.X ;  /* 0x0000000000067919 */ /* 0x000e220000002100 */
[----:B------:R-:W-:Y:S01]  /*13e90*/  ULDC.64 UR6, c[0x0][0x198] ;  /* 0x0000660000067ab9 */ /* 0x000fe20000000a00 */
        /* <DEDUP_REMOVED lines=11> */
[----:B------:R-:W-:Y:S01]  /*13f50*/  IMAD R17, R17, 0x40, R4 ;  /* 0x0000004011117824 */ /* 0x000fe200078e0204 */
[----:B------:R-:W-:Y:S01]  /*13f60*/  PLOP3.LUT P1, PT, P6, PT, PT, 0x8, 0x0 ;  /* 0x000000000000781c */ /* 0x000fe2000372e170 */
[----:B------:R-:W-:Y:S01]  /*13f70*/  IMAD.MOV.U32 R4, RZ, RZ, R18 ;  /* 0x000000ffff047224 */ /* 0x000fe200078e0012 */
[----:B0-----:R-:W0:Y:S02]  /*13f80*/  LDC R2, c[0x0][0x428] ;  /* 0x00010a00ff027b82 */ /* 0x001e240000000800 */
[----:B0-----:R-:W-:-:S13]  /*13f90*/  ISETP.NE.AND P0, PT, R2, 0x1, PT ;  /* 0x000000010200780c */ /* 0x001fda0003f05270 */
[----:B------:R-:W0:Y:S08]  /*13fa0*/  @P0 LDC R3, c[0x0][0x42c] ;  /* 0x00010b00ff030b82 */ /* 0x000e300000000800 */
[----:B------:R-:W1:Y:S01]  /*13fb0*/  @P0 LDC R2, c[0x0][0x430] ;  /* 0x00010c00ff020b82 */ /* 0x000e620000000800 */
[----:B0-----:R-:W-:-:S05]  /*13fc0*/  @P0 IMAD.HI.U32 R3, R18, R3, RZ ;  /* 0x0000000312030227 */ /* 0x001fca00078e00ff */
[----:B-1----:R-:W-:Y:S02]  /*13fd0*/  @P0 SHF.R.U32.HI R4, RZ, R2, R3 ;  /* 0x00000002ff040219 */ /* 0x002fe40000011603 */
[----:B------:R-:W-:-:S04]  /*13fe0*/  ISETP.NE.U32.AND P0, PT, RZ, UR4, PT ;  /* 0x00000004ff007c0c */ /* 0x000fc8000bf05070 */
[----:B------:R-:W-:-:S04]  /*13ff0*/  ISETP.NE.AND.EX P0, PT, RZ, UR5, PT, P0 ;  /* 0x00000005ff007c0c */ /* 0x000fc8000bf05300 */
[----:B------:R-:W-:-:S09]  /*14000*/  SEL R5, R5, RZ, !P0 ;  /* 0x000000ff05057207 */ /* 0x000fd20004000000 */
.L_x_1109:
        /* <DEDUP_REMOVED lines=17> */
.L_x_1219:
[----:B------:R-:W2:Y:S01]  /*14120*/  LDL R7, [R1+0x1c] ;  /* 0x00001c0001077983 */ /* 0x000ea20000100800 */
[----:B------:R-:W-:Y:S01]  /*14130*/  UMOV UR4, 0xffffffff ;  /* 0xffffffff00047882 */ /* 0x000fe20000000000 */
[----:B------:R-:W-:Y:S01]  /*14140*/  SHF.R.S32.HI R8, RZ, 0x1f, R0 ;  /* 0x0000001fff087819 */ /* 0x000fe20000011400 */
[----:B--2---:R-:W-:Y:S01]  /*14150*/  VIADD R7, R7, 0xffffffff ;  /* 0xffffffff07077836 */ /* 0x004fe20000000000 */
[----:B------:R-:W-:Y:S06]  /*14160*/  BRA.DIV UR4, `(.L_x_1111) ;  /* 0x0000004604607947 */ /* 0x000fec000b800000 */
[----:B------:R-:W-:-:S13]  /*14170*/  ELECT P6, URZ, PT ;  /* 0x00000000003f782f */ /* 0x000fda00038c0000 */
.L_x_1222:
        /* <DEDUP_REMOVED lines=24> */
.L_x_1113:
[----:B------:R-:W2:Y:S01]  /*14300*/  LDL R9, [R1] ;  /* 0x0000000001097983 */ /* 0x000ea20000100800 */
[----:B------:R-:W-:-:S03]  /*14310*/  MOV R11, 0x400 ;  /* 0x00000400000b7802 */ /* 0x000fc60000000f00 */
[----:B------:R-:W3:Y:S01]  /*14320*/  LDL R10, [R1+0x8] ;  /* 0x00000800010a7983 */ /* 0x000ee20000100800 */
[----:B0-----:R-:W0:Y:S02]  /*14330*/  S2R R12, SR_CgaCtaId ;  /* 0x00000000000c7919 */ /* 0x001e240000008800 */
[----:B0-----:R-:W-:-:S04]  /*14340*/  LEA R11, R12, R11, 0x18 ;  /* 0x0000000b0c0b7211 */ /* 0x001fc800078ec0ff */
[----:B--2---:R-:W-:Y:S02]  /*14350*/  LEA R9, R9, R11, 0x3 ;  /* 0x0000000b09097211 */ /* 0x004fe400078e18ff */
[----:B---3--:R-:W-:-:S04]  /*14360*/  SHF.L.U32 R10, R10, 0x1f, RZ ;  /* 0x0000001f0a0a7819 */ /* 0x008fc800000006ff */
[----:B------:R-:W0:Y:S02]  /*14370*/  SYNCS.PHASECHK.TRANS64.TRYWAIT P0, [R9+URZ+0x38840], R10 ;  /* 0x0388400a090075a7 */ /* 0x000e24000800017f */
[----:B0-----:R-:W-:Y:S05]  /*14380*/  @!P0 BRA `(.L_x_1114) ;  /* 0x0000004000f88947 */ /* 0x001fea0003800000 */
.L_x_1223:
        /* <DEDUP_REMOVED lines=11> */
.L_x_1115:
[----:B------:R-:W2:Y:S04]  /*14440*/  LDL R11, [R1] ;  /* 0x00000000010b7983 */ /* 0x000ea80000100800 */
[----:B------:R-:W3:Y:S04]  /*14450*/  LDL R14, [R1+0x30] ;  /* 0x00003000010e7983 */ /* 0x000ee80000100800 */
[----:B0-----:R-:W4:Y:S01]  /*14460*/  LDL R10, [R1+0x10] ;  /* 0x00001000010a7983 */ /* 0x001f220000100800 */
[----:B------:R-:W0:Y:S01]  /*14470*/  S2R R13, SR_CgaCtaId ;  /* 0x00000000000d7919 */ /* 0x000e220000008800 */
[----:B------:R-:W-:-:S02]  /*14480*/  MOV R12, 0x400 ;  /* 0x00000400000c7802 */ /* 0x000fc40000000f00 */
[----:B------:R-:W-:Y:S01]  /*14490*/  R2UR UR9, R9 ;  /* 0x00000000090972ca */ /* 0x000fe200000e0000 */
[----:B------:R-:W-:Y:S01]  /*144a0*/  ULDC.64 UR14, c[0x0][0x198] ;  /* 0x00006600000e7ab9 */ /* 0x000fe20000000a00 */
[----:B------:R-:W-:Y:S01]  /*144b0*/  R2UR UR12, R4 ;  /* 0x00000000040c72ca */ /* 0x000fe200000e0000 */
[----:B------:R-:W-:Y:S01]  /*144c0*/  UIADD3 UR6, UP0, UR14, 0x370, URZ ;  /* 0x000003700e067890 */ /* 0x000fe2000ff1e03f */
[----:B-----5:R-:W-:Y:S02]  /*144d0*/  R2UR UR13, R6 ;  /* 0x00000000060d72ca */ /* 0x020fe400000e0000 */
[----:B0-----:R-:W-:-:S07]  /*144e0*/  LEA R12, R13, R12, 0x18 ;  /* 0x0000000c0d0c7211 */ /* 0x001fce00078ec0ff */
[----:B------:R-:W-:Y:S02]  /*144f0*/  UIADD3 UR9, UR9, 0x38830, URZ ;  /* 0x0003883009097890 */ /* 0x000fe4000fffe03f */
[----:B------:R-:W-:Y:S01]  /*14500*/  UIADD3.X UR7, URZ, UR15, URZ, UP0, !UPT ;  /* 0x0000000f3f077290 */ /* 0x000fe200087fe43f */
        /* <DEDUP_REMOVED lines=11> */
.L_x_1112:
        /* <DEDUP_REMOVED lines=9> */
[----:B------:R-:W-:Y:S01]  /*14650*/  ULDC.64 UR20, c[0x0][0x198] ;  /* 0x0000660000147ab9 */ /* 0x000fe20000000a00 */
[----:B------:R-:W-:Y:S01]  /*14660*/  R2UR UR11, R17 ;  /* 0x00000000110b72ca */ /* 0x000fe200000e0000 */
[----:B------:R-:W-:Y:S01]  /*14670*/  UIADD3 UR14, UP0, UR20, 0x270, URZ ;  /* 0x00000270140e7890 */ /* 0x000fe2000ff1e03f */
[----:B------:R-:W-:Y:S01]  /*14680*/  R2UR UR12, R18 ;  /* 0x00000000120c72ca */ /* 0x000fe200000e0000 */
[----:B------:R-:W-:Y:S01]  /*14690*/  UMOV UR6, 0x0 ;  /* 0x0000000000067882 */ /* 0x000fe20000000000 */
[----:B------:R-:W-:Y:S01]  /*146a0*/  R2UR UR13, R5 ;  /* 0x00000000050d72ca */ /* 0x000fe200000e0000 */
[----:B------:R-:W-:Y:S01]  /*146b0*/  UIADD3.X UR15, URZ, UR21, URZ, UP0, !UPT ;  /* 0x000000153f0f7290 */ /* 0x000fe200087fe43f */
[----:B------:R-:W-:Y:S01]  /*146c0*/  IMAD.MOV.U32 R5, RZ, RZ, 0x2000 ;  /* 0x00002000ff057424 */ /* 0x000fe200078e00ff */
[----:B------:R-:W-:Y:S01]  /*146d0*/  UIADD3 UR4, UP0, UR20, 0x770, URZ ;  /* 0x0000077014047890 */ /* 0x000fe2000ff1e03f */
[----:B------:R-:W-:Y:S01]  /*146e0*/  MOV R10, UR55 ;  /* 0x00000037000a7c02 */ /* 0x000fe20008000f00 */
[----:B------:R-:W-:Y:S01]  /*146f0*/  UMOV UR7, 0x12f00000 ;  /* 0x12f0000000077882 */ /* 0x000fe20000000000 */
[----:B------:R-:W-:Y:S01]  /*14700*/  UMOV UR10, URZ ;  /* 0x0000003f000a7c82 */ /* 0x000fe20008000000 */
[----:B------:R-:W-:Y:S01]  /*14710*/  UIADD3 UR8, UR16, 0x20400, URZ ;  /* 0x0002040010087890 */ /* 0x000fe2000fffe03f */
[----:B------:R0:W-:Y:S01]  /*14720*/  SYNCS.ARRIVE.TRANS64 RZ, [R11+URZ+0x38800], R5 ;  /* 0x038800050bff79a7 */ /* 0x0001e2000800003f */
[----:B------:R-:W-:Y:S01]  /*14730*/  UIADD3 UR9, UR16, 0x38800, URZ ;  /* 0x0003880010097890 */ /* 0x000fe2000fffe03f */
[----:B------:R-:W-:Y:S01]  /*14740*/  MOV R9, UR54 ;  /* 0x0000003600097c02 */ /* 0x000fe20008000f00 */
[----:B------:R-:W-:Y:S01]  /*14750*/  UIADD3.X UR5, URZ, UR21, URZ, UP0, !UPT ;  /* 0x000000153f057290 */ /* 0x000fe200087fe43f */
[----:B------:R-:W-:Y:S01]  /*14760*/  R2UR UR55, R10 ;  /* 0x000000000a3772ca */ /* 0x000fe200000e0000 */
[----:B------:R-:W-:Y:S01]  /*14770*/  UIADD3 UR48, UR16, 0x28400, URZ ;  /* 0x0002840010307890 */ /* 0x000fe2000fffe03f */
[----:B------:R-:W-:Y:S01]  /*14780*/  R2UR UR54, R9 ;  /* 0x00000000093672ca */ /* 0x000fe200000e0000 */
[----:B------:R-:W-:Y:S01]  /*14790*/  UMOV UR50, 0xc0 ;  /* 0x000000c000327882 */ /* 0x000fe20000000000 */
[----:B------:R-:W-:Y:S01]  /*147a0*/  UMOV UR51, UR11 ;  /* 0x0000000b00337c82 */ /* 0x000fe20008000000 */
[----:B------:R-:W-:Y:S01]  /*147b0*/  UMOV UR52, UR12 ;  /* 0x0000000c00347c82 */ /* 0x000fe20008000000 */
[----:B------:R1:W-:Y:S01]  /*147c0*/  UTMALDG.4D [UR8], [UR14], desc[UR6] ;  /* 0x000006080e0075b4 */ /* 0x0003e20008019000 */
[----:B0-----:R-:W-:Y:S01]  /*147d0*/  IMAD.MOV.U32 R5, RZ, RZ, 0x10000 ;  /* 0x00010000ff057424 */ /* 0x001fe200078e00ff */
[----:B------:R-:W-:Y:S01]  /*147e0*/  UMOV UR53, UR13 ;  /* 0x0000000d00357c82 */ /* 0x000fe20008000000 */
[----:B------:R-:W-:-:S02]  /*147f0*/  UIADD3 UR56, UR16, 0x2a400, URZ ;  /* 0x0002a40010387890 */ /* 0x000fc4000fffe03f */
[----:B------:R-:W-:Y:S01]  /*14800*/  UIADD3 UR40, UR16, 0x2e400, URZ ;  /* 0x0002e40010287890 */ /* 0x000fe2000fffe03f */
[----:B------:R0:W-:Y:S01]  /*14810*/  SYNCS.ARRIVE.TRANS64 RZ, [R11+URZ+0x38810], R5 ;  /* 0x038810050bff79a7 */ /* 0x0001e2000800003f */
[----:B------:R-:W-:Y:S02]  /*14820*/  UIADD3 UR32, UR16, 0x30400, URZ ;  /* 0x0003040010207890 */ /* 0x000fe4000fffe03f */
[----:B------:R-:W-:Y:S01]  /*14830*/  UIADD3 UR24, UR16, 0x32400, URZ ;  /* 0x0003240010187890 */ /* 0x000fe2000fffe03f */
[----:B------:R-:W-:Y:S01]  /*14840*/  UMOV UR58, 0x80 ;  /* 0x00000080003a7882 */ /* 0x000fe20000000000 */
[----:B------:R-:W-:Y:S01]  /*14850*/  UMOV UR59, UR11 ;  /* 0x0000000b003b7c82 */ /* 0x000fe20008000000 */
[----:B------:R-:W-:Y:S01]  /*14860*/  UMOV UR60, UR12 ;  /* 0x0000000c003c7c82 */ /* 0x000fe20008000000 */
[----:B------:R-:W-:Y:S01]  /*14870*/  UMOV UR61, UR13 ;  /* 0x0000000d003d7c82 */ /* 0x000fe20008000000 */
[----:B------:R-:W-:Y:S01]  /*14880*/  UMOV UR42, 0x100 ;  /* 0x00000100002a7882 */ /* 0x000fe20000000000 */
[----:B0-----:R-:W-:Y:S01]  /*14890*/  MOV R5, UR50 ;  /* 0x0000003200057c02 */ /* 0x001fe20008000f00 */
        /* <DEDUP_REMOVED lines=9> */
[----:B-1----:R-:W-:-:S02]  /*14930*/  UIADD3 UR8, UR16, 0x26400, URZ ;  /* 0x0002640010087890 */ /* 0x002fc4000fffe03f */
[----:B------:R-:W-:Y:S01]  /*14940*/  UIADD3 UR9, UR16, 0x38810, URZ ;  /* 0x0003881010097890 */ /* 0x000fe2000fffe03f */
[----:B------:R-:W-:Y:S01]  /*14950*/  UMOV UR27, UR11 ;  /* 0x0000000b001b7c82 */ /* 0x000fe20008000000 */
[----:B------:R-:W-:Y:S01]  /*14960*/  UMOV UR28, UR12 ;  /* 0x0000000c001c7c82 */ /* 0x000fe20008000000 */
[----:B------:R-:W-:Y:S01]  /*14970*/  UMOV UR29, UR13 ;  /* 0x0000000d001d7c82 */ /* 0x000fe20008000000 */
[----:B------:R-:W-:Y:S01]  /*14980*/  UMOV UR18, 0x1c0 ;  /* 0x000001c000127882 */ /* 0x000fe20000000000 */
[----:B------:R-:W-:Y:S02]  /*14990*/  UMOV UR19, UR11 ;  /* 0x0000000b00137c82 */ /* 0x000fe40008000000 */
[----:B------:R-:W-:Y:S01]  /*149a0*/  UMOV UR49, UR9 ;  /* 0x0000000900317c82 */ /* 0x000fe20008000000 */
[----:B------:R-:W-:Y:S01]  /*149b0*/  UMOV UR57, UR9 ;  /* 0x0000000900397c82 */ /* 0x000fe20008000000 */
[----:B------:R-:W-:Y:S01]  /*149c0*/  UTMALDG.4D [UR8], [UR4], desc[UR6] ;  /* 0x00000608040075b4 */ /* 0x000fe20008019000 */
[----:B------:R-:W-:Y:S01]  /*149d0*/  UMOV UR41, UR9 ;  /* 0x0000000900297c82 */ /* 0x000fe20008000000 */
[----:B------:R-:W-:Y:S01]  /*149e0*/  UMOV UR33, UR9 ;  /* 0x0000000900217c82 */ /* 0x000fe20008000000 */
[----:B------:R-:W-:Y:S01]  /*149f0*/  UMOV UR25, UR9 ;  /* 0x0000000900197c82 */ /* 0x000fe20008000000 */
[----:B------:R-:W-:Y:S01]  /*14a00*/  UMOV UR20, UR12 ;  /* 0x0000000c00147c82 */ /* 0x000fe20008000000 */
[----:B------:R-:W-:Y:S01]  /*14a10*/  UMOV UR21, UR13 ;  /* 0x0000000d00157c82 */ /* 0x000fe20008000000 */
[----:B------:R-:W-:Y:S01]  /*14a20*/  UMOV UR17, UR9 ;  /* 0x0000000900117c82 */ /* 0x000fe20008000000 */
        /* <DEDUP_REMOVED lines=8> */
[----:B------:R1:W-:Y:S01]  /*14ab0*/  UTMALDG.4D [UR24], [UR4], desc[UR6] ;  /* 0x00000618040075b4 */ /* 0x0003e20008019000 */
[----:B------:R1:W-:Y:S02]  /*14ac0*/  UTMALDG.4D [UR16], [UR4], desc[UR6] ;  /* 0x00000610040075b4 */ /* 0x0003e40008019000 */
[----:B-1----:R-:W-:Y:S01]  /*14ad0*/  NOP ;  /* 0x0000000000007918 */ /* 0x002fe20000000000 */
.L_x_1117:
[----:B------:R-:W-:Y:S05]  /*14ae0*/  BSYNC B0 ;  /* 0x0000000000007941 */ /* 0x000fea0003800000 */
.L_x_1116:
[----:B------:R-:W2:Y:S02]  /*14af0*/  LDL.LU R9, [R1+0x28] ;  /* 0x0000280001097983 */ /* 0x000ea40000300800 */
        /* <DEDUP_REMOVED lines=8> */
.L_x_1224:
        /* <DEDUP_REMOVED lines=13> */
.L_x_1225:
        /* <DEDUP_REMOVED lines=11> */
.L_x_1122:
        /* <DEDUP_REMOVED lines=59> */
.L_x_1120:
[----:B------:R-:W-:Y:S05]  /*150b0*/  BSYNC B0 ;  /* 0x0000000000007941 */ /* 0x000fea0003800000 */
.L_x_1119:
        /* <DEDUP_REMOVED lines=9> */
[----:B------:R-:W-:-:S05]  /*15150*/  IMAD.IADD R5, R10, 0x1, R9 ;  /* 0x000000010a057824 */ /* 0x000fca00078e0209 */
[----:B------:R-:W-:-:S04]  /*15160*/  LOP3.LUT R5, R5, 0x1, RZ, 0xc0, !PT ;  /* 0x0000000105057812 */ /* 0x000fc800078ec0ff */
[----:B------:R-:W-:Y:S01]  /*15170*/  ISETP.NE.U32.AND P0, PT, R5, 0x1, PT ;  /* 0x000000010500780c */ /* 0x000fe20003f05070 */
[----:B------:R-:W-:-:S12]  /*15180*/  VIADD R5, R10, 0xfffffffe ;  /* 0xfffffffe0a057836 */ /* 0x000fd80000000000 */
        /* <DEDUP_REMOVED lines=33> */
.L_x_1129:
[----:B-1----:R-:W1:Y:S01]  /*153a0*/  S2R R3, SR_CgaCtaId ;  /* 0x0000000000037919 */ /* 0x002e620000008800 */
[----:B------:R-:W-:-:S04]  /*153b0*/  MOV R2, 0x400 ;  /* 0x0000040000027802 */ /* 0x000fc80000000f00 */
[----:B-1----:R-:W-:Y:S02]  /*153c0*/  LEA R2, R3, R2, 0x18 ;  /* 0x0000000203027211 */ /* 0x002fe400078ec0ff */
[----:B------:R-:W-:-:S03]  /*153d0*/  SHF.L.U32 R3, R14, 0x1f, RZ ;  /* 0x0000001f0e037819 */ /* 0x000fc600000006ff */
[----:B------:R-:W-:-:S04]  /*153e0*/  IMAD R2, R15, 0x8, R2 ;  /* 0x000000080f027824 */ /* 0x000fc800078e0202 */
[----:B------:R-:W1:Y:S02]  /*153f0*/  SYNCS.PHASECHK.TRANS64.TRYWAIT P0, [R2+URZ+0x38840], R3 ;  /* 0x03884003020075a7 */ /* 0x000e64000800017f */
[----:B-1----:R-:W-:Y:S05]  /*15400*/  @!P0 BRA `(.L_x_1130) ;  /* 0x0000003400208947 */ /* 0x002fea0003800000 */
.L_x_1226:
        /* <DEDUP_REMOVED lines=11> */
.L_x_1131:
[----:B--2---:R-:W2:Y:S01]  /*154c0*/  LDL R10, [R1] ;  /* 0x00000000010a7983 */ /* 0x004ea20000100800 */
[----:B------:R-:W-:-:S03]  /*154d0*/  MOV R12, 0x400 ;  /* 0x00000400000c7802 */ /* 0x000fc60000000f00 */
[----:B------:R-:W3:Y:S01]  /*154e0*/  LDL R11, [R1+0x10] ;  /* 0x00001000010b7983 */ /* 0x000ee20000100800 */
[----:B------:R-:W4:Y:S01]  /*154f0*/  S2R R13, SR_CgaCtaId ;  /* 0x00000000000d7919 */ /* 0x000f220000008800 */
[----:B------:R-:W-:Y:S01]  /*15500*/  R2UR UR9, R2 ;  /* 0x00000000020972ca */ /* 0x000fe200000e0000 */
[----:B------:R-:W-:Y:S01]  /*15510*/  ULDC.64 UR6, c[0x0][0x198] ;  /* 0x0000660000067ab9 */ /* 0x000fe20000000a00 */
[----:B------:R-:W-:Y:S01]  /*15520*/  R2UR UR12, R4 ;  /* 0x00000000040c72ca */ /* 0x000fe200000e0000 */
[----:B------:R-:W-:Y:S01]  /*15530*/  UIADD3 UR4, UP0, UR6, 0x370, URZ ;  /* 0x0000037006047890 */ /* 0x000fe2000ff1e03f */
[----:B-----5:R-:W-:-:S03]  /*15540*/  R2UR UR13, R6 ;  /* 0x00000000060d72ca */ /* 0x020fc600000e0000 */
[----:B------:R-:W-:Y:S01]  /*15550*/  UIADD3.X UR5, URZ, UR7, URZ, UP0, !UPT ;  /* 0x000000073f057290 */ /* 0x000fe200087fe43f */
[----:B----4-:R-:W-:-:S05]  /*15560*/  LEA R12, R13, R12, 0x18 ;  /* 0x0000000c0d0c7211 */ /* 0x010fca00078ec0ff */
        /* <DEDUP_REMOVED lines=12> */
.L_x_1227:
        /* <DEDUP_REMOVED lines=8> */
.L_x_1133:
[----:B-12---:R-:W2:Y:S01]  /*156b0*/  LDL R3, [R1] ;  /* 0x0000000001037983 */ /* 0x006ea20000100800 */
[----:B------:R-:W-:Y:S01]  /*156c0*/  MOV R10, 0x400 ;  /* 0x00000400000a7802 */ /* 0x000fe20000000f00 */
[----:B------:R-:W-:Y:S01]  /*156d0*/  ULDC.64 UR24, c[0x0][0x198] ;  /* 0x0000660000187ab9 */ /* 0x000fe20000000a00 */
[----:B------:R-:W-:Y:S01]  /*156e0*/  R2UR UR9, R2 ;  /* 0x00000000020972ca */ /* 0x000fe200000e0000 */
[----:B------:R-:W1:Y:S01]  /*156f0*/  S2R R11, SR_CgaCtaId ;  /* 0x00000000000b7919 */ /* 0x000e620000008800 */
        /* <DEDUP_REMOVED lines=14> */
[----:B-1----:R-:W-:-:S05]  /*157e0*/  LEA R10, R11, R10, 0x18 ;  /* 0x0000000a0b0a7211 */ /* 0x002fca00078ec0ff */
        /* <DEDUP_REMOVED lines=14> */
[----:B------:R-:W-:Y:S01]  /*158d0*/  UIADD3 UR17, UR14, 0xc400, URZ ;  /* 0x0000c4000e117890 */ /* 0x000fe2000fffe03f */
[----:B------:R1:W-:Y:S02]  /*158e0*/  UTMALDG.4D [UR8], [UR4], desc[UR6] ;  /* 0x00000608040075b4 */ /* 0x0003e40008019000 */
        /* <DEDUP_REMOVED lines=19> */
.L_x_1128:
[----:B------:R-:W-:Y:S05]  /*15a20*/  BSYNC B2 ;  /* 0x0000000000027941 */ /* 0x000fea0003800000 */
.L_x_1127:
[----:B------:R-:W2:Y:S02]  /*15a30*/  LDL.LU R2, [R1+0x1c] ;  /* 0x00001c0001027983 */ /* 0x000ea40000300800 */
[----:B--2---:R-:W-:-:S07]  /*15a40*/  VIADD R5, R2, 0xfffffffd ;  /* 0xfffffffd02057836 */ /* 0x004fce0000000000 */
.L_x_1126:
[----:B------:R-:W-:Y:S05]  /*15a50*/  BSYNC B1 ;  /* 0x0000000000017941 */ /* 0x000fea0003800000 */
.L_x_1125:
[----:B------:R-:W-:-:S05]  /*15a60*/  IMAD.MOV R9, RZ, RZ, -R9 ;  /* 0x000000ffff097224 */ /* 0x000fca00078e0a09 */
[----:B------:R-:W-:-:S13]  /*15a70*/  ISETP.NE.AND P0, PT, R7, R9, PT ;  /* 0x000000090700720c */ /* 0x000fda0003f05270 */
[----:B------:R-:W-:Y:S05]  /*15a80*/  @!P0 BRA `(.L_x_1124) ;  /* 0x0000001000388947 */ /* 0x000fea0003800000 */
.L_x_1148:
        /* <DEDUP_REMOVED lines=14> */
[----:B------:R-:W1:Y:S02]  /*15b70*/  LDC R11, c[0x0][0x41c] ;  /* 0x00010700ff0b7b82 */ /* 0x000e640000000800 */
[----:B-1----:R-:W-:-:S13]  /*15b80*/  ISETP.NE.AND P0, PT, R11, 0x1, PT ;  /* 0x000000010b00780c */ /* 0x002fda0003f05270 */
[----:B------:R-:W1:Y:S02]  /*15b90*/  @P0 LDC.64 R2, c[0x0][0x420] ;  /* 0x00010800ff020b82 */ /* 0x000e640000000a00 */
[----:B-1----:R-:W-:-:S04]  /*15ba0*/  @P0 IMAD.HI.U32 R6, R5, R2, RZ ;  /* 0x0000000205060227 */ /* 0x002fc800078e00ff */
[----:B------:R-:W-:Y:S01]  /*15bb0*/  IMAD.MOV.U32 R2, RZ, RZ, R5 ;  /* 0x000000ffff027224 */ /* 0x000fe200078e0005 */
[----:B------:R-:W-:Y:S01]  /*15bc0*/  @P0 SHF.R.U32.HI R2, RZ, R3, R6 ;  /* 0x00000003ff020219 */ /* 0x000fe20000011606 */
[----:B------:R-:W-:-:S03]  /*15bd0*/  IMAD R6, R8, UR46, RZ ;  /* 0x0000002e08067c24 */ /* 0x000fc6000f8e02ff */
[----:B------:R-:W-:Y:S01]  /*15be0*/  IADD3 R3, -R2, RZ, RZ ;  /* 0x000000ff02037210 */ /* 0x000fe20007ffe1ff */
[----:B------:R-:W-:-:S04]  /*15bf0*/  IMAD R6, R0, UR47, R6 ;  /* 0x0000002f00067c24 */ /* 0x000fc8000f8e0206 */
[----:B------:R-:W-:Y:S01]  /*15c00*/  IMAD R11, R11, R3, R5 ;  /* 0x000000030b0b7224 */ /* 0x000fe200078e0205 */
[----:B------:R-:W-:-:S03]  /*15c10*/  SHF.R.S32.HI R3, RZ, 0x1f, R2 ;  /* 0x0000001fff037819 */ /* 0x000fc60000011402 */
[----:B------:R-:W-:-:S04]  /*15c20*/  IMAD.WIDE.U32 R2, R0, UR46, R2 ;  /* 0x0000002e00027c25 */ /* 0x000fc8000f8e0002 */
[----:B------:R-:W-:Y:S01]  /*15c30*/  IMAD.IADD R3, R6, 0x1, R3 ;  /* 0x0000000106037824 */ /* 0x000fe200078e0203 */
[----:B------:R-:W-:-:S04]  /*15c40*/  LEA R6, P0, R2, UR38, 0x2 ;  /* 0x0000002602067c11 */ /* 0x000fc8000f8010ff */
[----:B------:R-:W-:-:S05]  /*15c50*/  LEA.HI.X R7, R2, UR39, R3, 0x2, P0 ;  /* 0x0000002702077c11 */ /* 0x000fca00080f1403 */
[----:B------:R1:W5:Y:S04]  /*15c60*/  LDG.E R6, desc[UR54][R6.64] ;  /* 0x0000003606067981 */ /* 0x000368000c1e1900 */
.L_x_1136:
[----:B------:R-:W2:Y:S01]  /*15c70*/  S2R R3, SR_CgaCtaId ;  /* 0x0000000000037919 */ /* 0x000ea20000008800 */
[----:B------:R-:W-:-:S04]  /*15c80*/  MOV R2, 0x400 ;  /* 0x0000040000027802 */ /* 0x000fc80000000f00 */
[----:B--2---:R-:W-:Y:S02]  /*15c90*/  LEA R2, R3, R2, 0x18 ;  /* 0x0000000203027211 */ /* 0x004fe400078ec0ff */
[----:B------:R-:W-:-:S03]  /*15ca0*/  SHF.L.U32 R3, R9, 0x1f, RZ ;  /* 0x0000001f09037819 */ /* 0x000fc600000006ff */
[----:B------:R-:W-:-:S04]  /*15cb0*/  IMAD R2, R10, 0x8, R2 ;  /* 0x000000080a027824 */ /* 0x000fc800078e0202 */
[----:B------:R-:W2:Y:S02]  /*15cc0*/  SYNCS.PHASECHK.TRANS64.TRYWAIT P0, [R2+URZ+0x38840], R3 ;  /* 0x03884003020075a7 */ /* 0x000ea4000800017f */
[----:B--2---:R-:W-:Y:S05]  /*15cd0*/  @!P0 BRA `(.L_x_1137) ;  /* 0x0000002c00148947 */ /* 0x004fea0003800000 */
.L_x_1228:
[----:B-1----:R-:W1:Y:S02]  /*15ce0*/  S2R R7, SR_TID.X ;  /* 0x0000000000077919 */ /* 0x002e640000002100 */
        /* <DEDUP_REMOVED lines=10> */
.L_x_1138:
[----:B------:R-:W3:Y:S01]  /*15d90*/  LDL R12, [R1+0x10] ;  /* 0x00001000010c7983 */ /* 0x000ee20000100800 */
[----:B-1----:R-:W-:Y:S01]  /*15da0*/  MOV R7, 0x400 ;  /* 0x0000040000077802 */ /* 0x002fe20000000f00 */
[----:B------:R-:W1:Y:S01]  /*15db0*/  S2R R13, SR_CgaCtaId ;  /* 0x00000000000d7919 */ /* 0x000e620000008800 */
[----:B------:R-:W-:Y:S01]  /*15dc0*/  R2UR UR9, R2 ;  /* 0x00000000020972ca */ /* 0x000fe200000e0000 */
[----:B------:R-:W-:Y:S01]  /*15dd0*/  ULDC.64 UR6, c[0x0][0x198] ;  /* 0x0000660000067ab9 */ /* 0x000fe20000000a00 */
[----:B------:R-:W-:Y:S01]  /*15de0*/  R2UR UR12, R4 ;  /* 0x00000000040c72ca */ /* 0x000fe200000e0000 */
[----:B------:R-:W-:Y:S01]  /*15df0*/  UIADD3 UR4, UP0, UR6, 0x370, URZ ;  /* 0x0000037006047890 */ /* 0x000fe2000ff1e03f */
[----:B-----5:R-:W-:-:S03]  /*15e00*/  R2UR UR13, R6 ;  /* 0x00000000060d72ca */ /* 0x020fc600000e0000 */
        /* <DEDUP_REMOVED lines=14> */
.L_x_1229:
        /* <DEDUP_REMOVED lines=8> */
.L_x_1140:
[----:B------:R-:W3:Y:S01]  /*15f70*/  S2R R11, SR_CgaCtaId ;  /* 0x00000000000b7919 */ /* 0x000ee20000008800 */
[----:B-12---:R-:W-:Y:S01]  /*15f80*/  MOV R3, 0x400 ;  /* 0x0000040000037802 */ /* 0x006fe20000000f00 */
[----:B------:R-:W-:Y:S01]  /*15f90*/  ULDC.64 UR16, c[0x0][0x198] ;  /* 0x0000660000107ab9 */ /* 0x000fe20000000a00 */
        /* <DEDUP_REMOVED lines=51> */
.L_x_1135:
[----:B------:R-:W-:Y:S05]  /*162d0*/  BSYNC B1 ;  /* 0x0000000000017941 */ /* 0x000fea0003800000 */
.L_x_1134:
[----:B------:R-:W-:Y:S01]  /*162e0*/  VIADD R10, R10, 0x1 ;  /* 0x000000010a0a7836 */ /* 0x000fe20000000000 */
[----:B------:R-:W-:Y:S04]  /*162f0*/  BSSY B1, `(.L_x_1141) ;  /* 0x0000084000017945 */ /* 0x000fe80003800000 */
        /* <DEDUP_REMOVED lines=11> */
[----:B------:R-:W2:Y:S02]  /*163b0*/  LDC R6, c[0x0][0x41c] ;  /* 0x00010700ff067b82 */ /* 0x000ea40000000800 */
[----:B--2---:R-:W-:-:S13]  /*163c0*/  ISETP.NE.AND P0, PT, R6, 0x1, PT ;  /* 0x000000010600780c */ /* 0x004fda0003f05270 */
[----:B------:R-:W2:Y:S02]  /*163d0*/  @P0 LDC.64 R2, c[0x0][0x420] ;  /* 0x00010800ff020b82 */ /* 0x000ea40000000a00 */
[----:B--2---:R-:W-:-:S04]  /*163e0*/  @P0 IMAD.HI.U32 R7, R9, R2, RZ ;  /* 0x0000000209070227 */ /* 0x004fc800078e00ff */
        /* <DEDUP_REMOVED lines=12> */
.L_x_1143:
[----:B------:R-:W3:Y:S01]  /*164b0*/  S2R R3, SR_CgaCtaId ;  /* 0x0000000000037919 */ /* 0x000ee20000008800 */
[----:B------:R-:W-:-:S04]  /*164c0*/  MOV R2, 0x400 ;  /* 0x0000040000027802 */ /* 0x000fc80000000f00 */
[----:B---3--:R-:W-:Y:S02]  /*164d0*/  LEA R2, R3, R2, 0x18 ;  /* 0x0000000203027211 */ /* 0x008fe400078ec0ff */
[----:B------:R-:W-:-:S03]  /*164e0*/  SHF.L.U32 R3, R11, 0x1f, RZ ;  /* 0x0000001f0b037819 */ /* 0x000fc600000006ff */
[----:B------:R-:W-:-:S04]  /*164f0*/  IMAD R2, R12, 0x8, R2 ;  /* 0x000000080c027824 */ /* 0x000fc800078e0202 */
[----:B------:R-:W3:Y:S02]  /*16500*/  SYNCS.PHASECHK.TRANS64.TRYWAIT P0, [R2+URZ+0x38840], R3 ;  /* 0x03884003020075a7 */ /* 0x000ee4000800017f */
[----:B---3--:R-:W-:Y:S05]  /*16510*/  @!P0 BRA `(.L_x_1144) ;  /* 0x00000024002c8947 */ /* 0x008fea0003800000 */
.L_x_1230:
        /* <DEDUP_REMOVED lines=11> */
.L_x_1145:
[----:B--2---:R-:W2:Y:S01]  /*165d0*/  LDL R7, [R1] ;  /* 0x0000000001077983 */ /* 0x004ea20000100800 */
[----:B-1----:R-:W-:-:S03]  /*165e0*/  MOV R11, 0x400 ;  /* 0x00000400000b7802 */ /* 0x002fc60000000f00 */
[----:B------:R-:W4:Y:S01]  /*165f0*/  LDL R10, [R1+0x10] ;  /* 0x00001000010a7983 */ /* 0x000f220000100800 */
        /* <DEDUP_REMOVED lines=8> */
[----:B------:R-:W-:Y:S01]  /*16680*/  UIADD3 UR9, UR9, 0x38830, URZ ;  /* 0x0003883009097890 */ /* 0x000fe2000fffe03f */
[----:B------:R-:W-:Y:S01]  /*16690*/  UMOV UR6, 0x0 ;  /* 0x0000000000067882 */ /* 0x000fe20000000000 */
[----:B------:R-:W-:Y:S01]  /*166a0*/  UMOV UR7, 0x14f00000 ;  /* 0x14f0000000077882 */ /* 0x000fe20000000000 */
[----:B------:R-:W-:Y:S01]  /*166b0*/  UMOV UR10, URZ ;  /* 0x0000003f000a7c82 */ /* 0x000fe20008000000 */
[----:B--2---:R-:W-:-:S04]  /*166c0*/  LEA R7, R7, R11, 0xd ;  /* 0x0000000b07077211 */ /* 0x004fc800078e68ff */
[----:B------:R-:W-:Y:S01]  /*166d0*/  R2UR UR8, R7 ;  /* 0x00000000070872ca */ /* 0x000fe200000e0000 */
[----:B----4-:R-:W-:-:S05]  /*166e0*/  IMAD R9, R9, 0x40, R10 ;  /* 0x0000004009097824 */ /* 0x010fca00078e020a */
[----:B------:R-:W-:-:S07]  /*166f0*/  R2UR UR11, R9 ;  /* 0x00000000090b72ca */ /* 0x000fce00000e0000 */
[----:B------:R-:W-:-:S09]  /*16700*/  UIADD3 UR8, UR8, 0x22400, URZ ;  /* 0x0002240008087890 */ /* 0x000fd2000fffe03f */
[----:B------:R1:W-:Y:S01]  /*16710*/  UTMALDG.4D [UR8], [UR4], desc[UR6] ;  /* 0x00000608040075b4 */ /* 0x0003e20008019000 */
[----:B------:R-:W2:Y:S02]  /*16720*/  SYNCS.PHASECHK.TRANS64.TRYWAIT P1, [R2+URZ+0x38860], R3 ;  /* 0x03886003020075a7 */ /* 0x000ea4000802017f */
[----:B-12---:R-:W-:Y:S05]  /*16730*/  @!P1 BRA `(.L_x_1146) ;  /* 0x0000002000b89947 */ /* 0x006fea0003800000 */
.L_x_1231:
        /* <DEDUP_REMOVED lines=8> */
.L_x_1147:
[----:B-1-3--:R-:W2:Y:S01]  /*167c0*/  LDL R3, [R1] ;  /* 0x0000000001037983 */ /* 0x00aea20000100800 */
        /* <DEDUP_REMOVED lines=54> */
.L_x_1142:
[----:B------:R-:W-:Y:S05]  /*16b30*/  BSYNC B1 ;  /* 0x0000000000017941 */ /* 0x000fea0003800000 */
.L_x_1141:
[C---:B------:R-:W-:Y:S01]  /*16b40*/  ISETP.GT.AND P0, PT, R5.reuse, 0x1, PT ;  /* 0x000000010500780c */ /* 0x040fe20003f04270 */
[----:B------:R-:W-:-:S12]  /*16b50*/  VIADD R5, R5, 0xfffffffe ;  /* 0xfffffffe05057836 */ /* 0x000fd80000000000 */
[----:B------:R-:W-:Y:S05]  /*16b60*/  @P0 BRA `(.L_x_1148) ;  /* 0xffffffec00c80947 */ /* 0x000fea000383ffff */
.L_x_1124:
[----:B------:R-:W-:Y:S05]  /*16b70*/  BSYNC B0 ;  /* 0x0000000000007941 */ /* 0x000fea0003800000 */
.L_x_1123:
        /* <DEDUP_REMOVED lines=12> */
[----:B------:R-:W-:Y:S02]  /*16c40*/  VOTEU.ANY UR4, UPT, PT ;  /* 0x0000000000047886 */ /* 0x000fe400038e0100 */
        /* <DEDUP_REMOVED lines=12> */
.L_x_1150:
[----:B------:R-:W-:Y:S05]  /*16d10*/  BSYNC B0 ;  /* 0x0000000000007941 */ /* 0x000fea0003800000 */
.L_x_1149:
[----:B--2---:R-:W2:Y:S02]  /*16d20*/  LDL.LU R2, [R1+0x8] ;  /* 0x0000080001027983 */ /* 0x004ea40000300800 */
[----:B--2---:R-:W-:-:S05]  /*16d30*/  LOP3.LUT R2, R2, R0, RZ, 0x3c, !PT ;  /* 0x0000000002027212 */ /* 0x004fca00078e3cff */
[----:B------:R2:W-:Y:S02]  /*16d40*/  STL [R1+0x8], R2 ;  /* 0x0000080201007387 */ /* 0x0005e40000100800 */
.L_x_1105:
[----:B------:R-:W-:Y:S05]  /*16d50*/  BSYNC B6 ;  /* 0x0000000000067941 */ /* 0x000fea0003800000 */
.L_x_1103:
[----:B------:R-:W-:-:S03]  /*16d60*/  UMOV UR4, 0xffffffff ;  /* 0xffffffff00047882 */ /* 0x000fc60000000000 */
[----:B------:R-:W-:Y:S05]  /*16d70*/  BRA.DIV UR4, `(.L_x_1151) ;  /* 0x0000001e043c7947 */ /* 0x000fea000b800000 */
[----:B------:R3:W4:Y:S04]  /*16d80*/  SHFL.IDX PT, R4, R16, RZ, 0x1f ;  /* 0x00001fff10047589 */ /* 0x00072800000e0000 */
[----:B------:R3:W0:Y:S02]  /*16d90*/  SHFL.IDX PT, R6, R16, 0x1, 0x1f ;  /* 0x00201f0010067f89 */ /* 0x00062400000e0000 */
.L_x_1235:
[----:B------:R-:W0:Y:S01]  /*16da0*/  S2R R0, SR_TID.X ;  /* 0x0000000000007919 */ /* 0x000e220000002100 */
        /* <DEDUP_REMOVED lines=10> */
[----:B0-----:R-:W-:-:S05]  /*16e50*/  IMAD.WIDE R2, R5, 0x4, R2 ;  /* 0x0000000405027825 */ /* 0x001fca00078e0202 */
[----:B------:R0:W5:Y:S02]  /*16e60*/  LDG.E R17, desc[UR54][R2.64] ;  /* 0x0000003602117981 */ /* 0x000164000c1e1900 */
.L_x_1153:
[----:B------:R-:W-:Y:S05]  /*16e70*/  BSYNC B0 ;  /* 0x0000000000007941 */ /* 0x000fea0003800000 */
.L_x_1152:
        /* <DEDUP_REMOVED lines=19> */
[----:B------:R-:W2:Y:S02]  /*16fb0*/  SHFL.UP PT, R14, R7, 0x10, RZ ;  /* 0x06000000070e7989 */ /* 0x000ea400000e00ff */
[----:B--2---:R-:W-:-:S05]  /*16fc0*/  SEL R2, R14, RZ, P0 ;  /* 0x000000ff0e027207 */ /* 0x004fca0000000000 */
[----:B------:R-:W-:-:S05]  /*16fd0*/  IMAD.IADD R2, R7, 0x1, R2 ;  /* 0x0000000107027824 */ /* 0x000fca00078e0202 */
[----:B------:R0:W2:Y:S02]  /*16fe0*/  SHFL.IDX PT, R14, R2, 0x1f, 0x1f ;  /* 0x03e01f00020e7f89 */ /* 0x0000a400000e0000 */
.L_x_1243:
[----:B------:R-:W-:Y:S02]  /*16ff0*/  ULDC UR4, c[0x0][0xd10] ;  /* 0x0003440000047ab9 */ /* 0x000fe40000000800 */
[----:B---3--:R-:W-:-:S04]  /*17000*/  IMAD.U32 R16, RZ, RZ, UR4 ;  /* 0x00000004ff107e24 */ /* 0x008fc8000f8e00ff */
[----:B--2---:R-:W-:-:S05]  /*17010*/  IMAD R3, R14, R16, RZ ;  /* 0x000000100e037224 */ /* 0x004fca00078e02ff */
[----:B------:R-:W-:-:S04]  /*17020*/  IADD3 R6, R6, R3, RZ ;  /* 0x0000000306067210 */ /* 0x000fc80007ffe0ff */
[----:B----4-:R-:W-:-:S13]  /*17030*/  ISETP.GT.AND P0, PT, R6, R4, PT ;  /* 0x000000040600720c */ /* 0x010fda0003f04270 */
[----:B------:R-:W-:Y:S05]  /*17040*/  @P0 BRA `(.L_x_1155) ;  /* 0x0000000000b40947 */ /* 0x000fea0003800000 */
[----:B------:R-:W2:Y:S02]  /*17050*/  LDC R0, c[0x0][0xd14] ;  /* 0x00034500ff007b82 */ /* 0x000ea40000000800 */
.L_x_1160:
[----:B------:R-:W-:-:S05]  /*17060*/  VIADD R19, R19, 0x1f ;  /* 0x0000001f13137836 */ /* 0x000fca0000000000 */
        /* <DEDUP_REMOVED lines=13> */
.L_x_1158:
[----:B------:R-:W-:Y:S05]  /*17140*/  BSYNC B0 ;  /* 0x0000000000007941 */ /* 0x000fea0003800000 */
.L_x_1157:
[----:B------:R-:W-:-:S03]  /*17150*/  UMOV UR4, 0xffffffff ;  /* 0xffffffff00047882 */ /* 0x000fc60000000000 */
[----:B------:R-:W-:Y:S05]  /*17160*/  BRA.DIV UR4, `(.L_x_1159) ;  /* 0x0000001e045c7947 */ /* 0x000fea000b800000 */
[----:B-----5:R-:W0:Y:S01]  /*17170*/  SHFL.UP PT, R14, R17, 0x1, RZ ;  /* 0x04200000110e7989 */ /* 0x020e2200000e00ff */
[C---:B------:R-:W-:Y:S02]  /*17180*/  ISETP.NE.AND P0, PT, R7.reuse, RZ, PT ;  /* 0x000000ff0700720c */ /* 0x040fe40003f05270 */
[C---:B------:R-:W-:Y:S02]  /*17190*/  ISETP.GE.U32.AND P1, PT, R7.reuse, 0x2, PT ;  /* 0x000000020700780c */ /* 0x040fe40003f26070 */
        /* <DEDUP_REMOVED lines=18> */
.L_x_1251:
[----:B------:R-:W-:Y:S02]  /*172c0*/  ULDC UR4, c[0x0][0xd10] ;  /* 0x0003440000047ab9 */ /* 0x000fe40000000800 */
[----:B------:R-:W-:-:S04]  /*172d0*/  IMAD.U32 R16, RZ, RZ, UR4 ;  /* 0x00000004ff107e24 */ /* 0x000fc8000f8e00ff */
[----:B--2---:R-:W-:-:S04]  /*172e0*/  IMAD R3, R14, R16, RZ ;  /* 0x000000100e037224 */ /* 0x004fc800078e02ff */
[----:B------:R-:W-:-:S05]  /*172f0*/  IMAD.IADD R6, R3, 0x1, R6 ;  /* 0x0000000103067824 */ /* 0x000fca00078e0206 */
[----:B------:R-:W-:-:S13]  /*17300*/  ISETP.GT.AND P0, PT, R6, R4, PT ;  /* 0x000000040600720c */ /* 0x000fda0003f04270 */
[----:B------:R-:W-:Y:S05]  /*17310*/  @!P0 BRA `(.L_x_1160) ;  /* 0xfffffffc00508947 */ /* 0x000fea000383ffff */
.L_x_1155:
        /* <DEDUP_REMOVED lines=8> */
.L_x_1255:
[----:B------:R-:W-:Y:S01]  /*173a0*/  ISETP.NE.AND P0, PT, R3, RZ, PT ;  /* 0x000000ff0300720c */ /* 0x000fe20003f05270 */
[----:B------:R-:W-:-:S12]  /*173b0*/  IMAD.MOV.U32 R14, RZ, RZ, RZ ;  /* 0x000000ffff0e7224 */ /* 0x000fd800078e00ff */
[----:B------:R-:W-:Y:S05]  /*173c0*/  @!P0 BRA `(.L_x_1162) ;  /* 0x0000000000108947 */ /* 0x000fea0003800000 */
[----:B------:R-:W-:Y:S01]  /*173d0*/  UMOV UR4, 0xffffffff ;  /* 0xffffffff00047882 */ /* 0x000fe20000000000 */
[----:B-1----:R-:W-:Y:S02]  /*173e0*/  VIADD R12, R5, 0xffffffff ;  /* 0xffffffff050c7836 */ /* 0x002fe40000000000 */
[----:B------:R-:W-:Y:S05]  /*173f0*/  BRA.DIV UR4, `(.L_x_1163) ;  /* 0x0000001e04d47947 */ /* 0x000fea000b800000 */
[----:B------:R4:W1:Y:S02]  /*17400*/  SHFL.IDX PT, R14, R2, R12, 0x1f ;  /* 0x00001f0c020e7589 */ /* 0x00086400000e0000 */
.L_x_1162:
[----:B-1----:R-:W-:Y:S01]  /*17410*/  IMAD R16, R14, R16, R6 ;  /* 0x000000100e107224 */ /* 0x002fe200078e0206 */
[-C--:B---3--:R-:W-:Y:S01]  /*17420*/  IABS R6, R17.reuse ;  /* 0x0000001100067213 */ /* 0x088fe20000000000 */
[----:B0---4-:R-:W-:Y:S01]  /*17430*/  IMAD.MOV.U32 R2, RZ, RZ, RZ ;  /* 0x000000ffff027224 */ /* 0x011fe200078e00ff */
[----:B------:R-:W-:Y:S01]  /*17440*/  IABS R8, R17 ;  /* 0x0000001100087213 */ /* 0x000fe20000000000 */
[----:B------:R-:W-:Y:S01]  /*17450*/  IMAD.IADD R4, R4, 0x1, -R16 ;  /* 0x0000000104047824 */ /* 0x000fe200078e0a10 */
[----:B------:R-:W0:Y:S01]  /*17460*/  I2F.RP R7, R6 ;  /* 0x0000000600077306 */ /* 0x000e220000209400 */
[----:B------:R-:W-:Y:S02]  /*17470*/  IMAD.IADD R19, R5, 0x1, R19 ;  /* 0x0000000105137824 */ /* 0x000fe400078e0213 */
[----:B------:R-:W-:-:S05]  /*17480*/  IMAD.MOV R8, RZ, RZ, -R8 ;  /* 0x000000ffff087224 */ /* 0x000fca00078e0a08 */
[----:B0-----:R-:W0:Y:S02]  /*17490*/  MUFU.RCP R7, R7 ;  /* 0x0000000700077308 */ /* 0x001e240000001000 */
[----:B0-----:R-:W-:-:S06]  /*174a0*/  VIADD R9, R7, 0xffffffe ;  /* 0x0ffffffe07097836 */ /* 0x001fcc0000000000 */
[----:B------:R-:W0:Y:S02]  /*174b0*/  F2I.FTZ.U32.TRUNC.NTZ R3, R9 ;  /* 0x0000000900037305 */ /* 0x000e24000021f000 */
[----:B0-----:R-:W-:-:S05]  /*174c0*/  IADD3 R11, RZ, -R3, RZ ;  /* 0x80000003ff0b7210 */ /* 0x001fca0007ffe0ff */
[----:B------:R-:W-:-:S04]  /*174d0*/  IMAD R11, R11, R6, RZ ;  /* 0x000000060b0b7224 */ /* 0x000fc800078e02ff */
[----:B------:R-:W-:Y:S01]  /*174e0*/  IMAD.HI.U32 R2, R3, R11, R2 ;  /* 0x0000000b03027227 */ /* 0x000fe200078e0002 */
[----:B------:R-:W-:-:S05]  /*174f0*/  IABS R3, R4 ;  /* 0x0000000400037213 */ /* 0x000fca0000000000 */
        /* <DEDUP_REMOVED lines=16> */
.L_x_1156:
[----:B------:R-:W-:Y:S01]  /*17600*/  UMOV UR4, URZ ;  /* 0x0000003f00047c82 */ /* 0x000fe20008000000 */
[----:B------:R-:W-:Y:S01]  /*17610*/  UMOV UR5, URZ ;  /* 0x0000003f00057c82 */ /* 0x000fe20008000000 */
[----:B------:R-:W-:Y:S01]  /*17620*/  ULDC UR6, c[0x0][0xd14] ;  /* 0x0003450000067ab9 */ /* 0x000fe20000000800 */
[----:B------:R-:W-:Y:S02]  /*17630*/  IMAD.MOV.U32 R16, RZ, RZ, R4 ;  /* 0x000000ffff107224 */ /* 0x000fe400078e0004 */
[----:B------:R-:W-:Y:S02]  /*17640*/  IMAD.U32 R17, RZ, RZ, UR4 ;  /* 0x00000004ff117e24 */ /* 0x000fe4000f8e00ff */
[----:B------:R-:W-:Y:S02]  /*17650*/  IMAD.U32 R18, RZ, RZ, UR5 ;  /* 0x00000005ff127e24 */ /* 0x000fe4000f8e00ff */
[----:B------:R-:W-:-:S07]  /*17660*/  IMAD.U32 R19, RZ, RZ, UR6 ;  /* 0x00000006ff137e24 */ /* 0x000fce000f8e00ff */
.L_x_1164:
        /* <DEDUP_REMOVED lines=12> */
.L_x_1083:
[----:B0-----:R-:W4:Y:S01]  /*17730*/  LDL.LU R0, [R1+0x28] ;  /* 0x0000280001007983 */ /* 0x001f220000300800 */
[----:B--2---:R-:W0:Y:S01]  /*17740*/  S2R R5, SR_CgaCtaId ;  /* 0x0000000000057919 */ /* 0x004e220000008800 */
[----:B----4-:R-:W-:-:S04]  /*17750*/  IADD3 R0, R0, 0x1, RZ ;  /* 0x0000000100007810 */ /* 0x010fc80007ffe0ff */
        /* <DEDUP_REMOVED lines=8> */
.L_x_1258:
[----:B------:R-:W-:-:S03]  /*177e0*/  UMOV UR4, 0xffffffff ;  /* 0xffffffff00047882 */ /* 0x000fc60000000000 */
[----:B------:R-:W-:Y:S05]  /*177f0*/  BRA.DIV UR4, `(.L_x_1167) ;  /* 0x0000001e040c7947 */ /* 0x000fea000b800000 */
[----:B------:R-:W2:Y:S02]  /*17800*/  S2R R2, SR_TID.X ;  /* 0x0000000000027919 */ /* 0x000ea40000002100 */
[----:B--2---:R-:W-:-:S04]  /*17810*/  SHF.R.U32.HI R2, RZ, 0x5, R2 ;  /* 0x00000005ff027819 */ /* 0x004fc80000011602 */
[----:B------:R-:W-:-:S05]  /*17820*/  LOP3.LUT R2, R2, 0x3, RZ, 0xc0, !PT ;  /* 0x0000000302027812 */ /* 0x000fca00078ec0ff */
[----:B------:R2:W3:Y:S02]  /*17830*/  SHFL.IDX PT, R14, R2, RZ, 0x1f ;  /* 0x00001fff020e7589 */ /* 0x0004e400000e0000 */
.L_x_1261:
[----:B---3--:R-:W-:-:S13]  /*17840*/  ISETP.NE.AND P0, PT, R14, RZ, PT ;  /* 0x000000ff0e00720c */ /* 0x008fda0003f05270 */
[----:B------:R-:W-:Y:S05]  /*17850*/  @P0 BRA `(.L_x_958) ;  /* 0x0000000000940947 */ /* 0x000fea0003800000 */
[----:B------:R-:W-:-:S03]  /*17860*/  UMOV UR4, 0xffffffff ;  /* 0xffffffff00047882 */ /* 0x000fc60000000000 */
[----:B------:R-:W-:Y:S05]  /*17870*/  BRA.DIV UR4, `(.L_x_1168) ;  /* 0x0000001e04207947 */ /* 0x000fea000b800000 */
[----:B------:R-:W-:-:S13]  /*17880*/  ELECT P6, URZ, PT ;  /* 0x00000000003f782f */ /* 0x000fda00038c0000 */
.L_x_1264:
[----:B------:R-:W-:Y:S05]  /*17890*/  @!P6 BRA `(.L_x_958) ;  /* 0x000000000084e947 */ /* 0x000fea0003800000 */
[----:B--2---:R-:W2:Y:S02]  /*178a0*/  LDL.LU R2, [R1+0x3c] ;  /* 0x00003c0001027983 */ /* 0x004ea40000300800 */
[----:B--2---:R-:W-:-:S04]  /*178b0*/  LOP3.LUT R2, R2, 0x2, RZ, 0xfc, !PT ;  /* 0x0000000202027812 */ /* 0x004fc800078efcff */
[----:B------:R-:W-:-:S13]  /*178c0*/  ISETP.NE.AND P2, PT, R2, 0x3, PT ;  /* 0x000000030200780c */ /* 0x000fda0003f45270 */
[----:B------:R-:W-:Y:S05]  /*178d0*/  @!P2 BRA `(.L_x_1169) ;  /* 0x000000000004a947 */ /* 0x000fea0003800000 */
[----:B------:R-:W-:Y:S01]  /*178e0*/  BPT.TRAP 0x1 ;  /* 0x000000040000795c */ /* 0x000fe20000300000 */
.L_x_1169:
        /* <DEDUP_REMOVED lines=14> */
.L_x_1265:
[----:B------:R-:W2:Y:S02]  /*179d0*/  SYNCS.PHASECHK.TRANS64.TRYWAIT P0, [R7+URZ], R2 ;  /* 0x00000002070075a7 */ /* 0x000ea4000800017f */
[----:B--2---:R-:W-:Y:S05]  /*179e0*/  @!P0 BRA `(.L_x_1171) ;  /* 0x0000001800f88947 */ /* 0x004fea0003800000 */
.L_x_1266:
[----:B------:R-:W-:Y:S05]  /*179f0*/  @!P2 BRA `(.L_x_1172) ;  /* 0x000000000004a947 */ /* 0x000fea0003800000 */
[----:B------:R-:W-:Y:S01]  /*17a00*/  BPT.TRAP 0x1 ;  /* 0x000000040000795c */ /* 0x000fe20000300000 */
.L_x_1172:
[----:B------:R-:W3:Y:S01]  /*17a10*/  LDL.LU R4, [R1] ;  /* 0x0000000001047983 */ /* 0x000ee20000300800 */
[----:B------:R-:W-:-:S04]  /*17a20*/  VIADD R0, R0, 0x38860 ;  /* 0x0003886000007836 */ /* 0x000fc80000000000 */
[----:B---3--:R-:W-:-:S04]  /*17a30*/  IMAD R4, R4, 0x8, R0 ;  /* 0x0000000804047824 */ /* 0x008fc800078e0200 */
[----:B------:R-:W3:Y:S02]  /*17a40*/  SYNCS.PHASECHK.TRANS64.TRYWAIT P0, [R4+URZ], R5 ;  /* 0x00000005040075a7 */ /* 0x000ee4000800017f */
[----:B---3--:R-:W-:Y:S05]  /*17a50*/  @!P0 BRA `(.L_x_1173) ;  /* 0x0000001800f08947 */ /* 0x008fea0003800000 */
.L_x_1267:
[----:B------:R-:W-:-:S07]  /*17a60*/  IMAD R3, R3, 0x8, R0 ;  /* 0x0000000803037824 */ /* 0x000fce00078e0200 */
.L_x_1174:
[----:B----4-:R4:W0:Y:S02]  /*17a70*/  SYNCS.PHASECHK.TRANS64.TRYWAIT P0, [R3+URZ], R2 ;  /* 0x00000002030075a7 */ /* 0x010824000800017f */
[----:B0-----:R-:W-:Y:S05]  /*17a80*/  @!P0 NANOSLEEP.SYNCS 0x989680 ;  /* 0x009896800000895d */ /* 0x001fea0003900000 */
[----:B------:R-:W0:Y:S02]  /*17a90*/  @!P0 SYNCS.PHASECHK.TRANS64 P0, [R3+URZ], R2 ;  /* 0x00000002030085a7 */ /* 0x000e24000800007f */
[----:B0-----:R-:W-:Y:S05]  /*17aa0*/  @!P0 BRA `(.L_x_1174) ;  /* 0xfffffffc00f08947 */ /* 0x001fea000383ffff */
.L_x_958:
[----:B------:R-:W-:Y:S05]  /*17ab0*/  BSYNC B8 ;  /* 0x0000000000087941 */ /* 0x000fea0003800000 */
.L_x_955:
[----:B------:R-:W-:Y:S05]  /*17ac0*/  EXIT ;  /* 0x000000000000794d */ /* 0x000fea0003800000 */
.L_x_974:
[----:B0-----:R0:W1:Y:S02]  /*17ad0*/  SYNCS.PHASECHK.TRANS64.TRYWAIT P5, [R72+URZ+0x38890], R59 ;  /* 0x0388903b480075a7 */ /* 0x00106400080a017f */
[----:B-1----:R-:W-:Y:S05]  /*17ae0*/  @!P5 NANOSLEEP.SYNCS 0x989680 ;  /* 0x009896800000d95d */ /* 0x002fea0003900000 */
[----:B------:R-:W1:Y:S02]  /*17af0*/  @!P5 SYNCS.PHASECHK.TRANS64 P5, [R72+URZ+0x38890], R59 ;  /* 0x0388903b4800d5a7 */ /* 0x000e6400080a007f */
[----:B-1----:R-:W-:Y:S05]  /*17b00*/  @!P5 BRA `(.L_x_974) ;  /* 0xfffffffc00f0d947 */ /* 0x002fea000383ffff */
[----:B------:R-:W-:Y:S05]  /*17b10*/  BRA `(.L_x_1175) ;  /* 0xfffffea800d87947 */ /* 0x000fea000383ffff */
.L_x_984:
[----:B0-----:R0:W1:Y:S02]  /*17b20*/  SYNCS.PHASECHK.TRANS64.TRYWAIT P5, [R72+URZ+0x38890], R59 ;  /* 0x0388903b480075a7 */ /* 0x00106400080a017f */
[----:B-1----:R-:W-:Y:S05]  /*17b30*/  @!P5 NANOSLEEP.SYNCS 0x989680 ;  /* 0x009896800000d95d */ /* 0x002fea0003900000 */
[----:B------:R-:W1:Y:S02]  /*17b40*/  @!P5 SYNCS.PHASECHK.TRANS64 P5, [R72+URZ+0x38890], R59 ;  /* 0x0388903b4800d5a7 */ /* 0x000e6400080a007f */
[----:B-1----:R-:W-:Y:S05]  /*17b50*/  @!P5 BRA `(.L_x_984) ;  /* 0xfffffffc00f0d947 */ /* 0x002fea000383ffff */
[----:B------:R-:W-:Y:S05]  /*17b60*/  BRA `(.L_x_1176) ;  /* 0xfffffeb400507947 */ /* 0x000fea000383ffff */
.L_x_989:
[----:B0-----:R0:W1:Y:S02]  /*17b70*/  SYNCS.PHASECHK.TRANS64.TRYWAIT P5, [R72+URZ+0x38890], R59 ;  /* 0x0388903b480075a7 */ /* 0x00106400080a017f */
[----:B-1----:R-:W-:Y:S05]  /*17b80*/  @!P5 NANOSLEEP.SYNCS 0x989680 ;  /* 0x009896800000d95d */ /* 0x002fea0003900000 */
[----:B------:R-:W1:Y:S02]  /*17b90*/  @!P5 SYNCS.PHASECHK.TRANS64 P5, [R72+URZ+0x38890], R59 ;  /* 0x0388903b4800d5a7 */ /* 0x000e6400080a007f */
[----:B-1----:R-:W-:Y:S05]  /*17ba0*/  @!P5 BRA `(.L_x_989) ;  /* 0xfffffffc00f0d947 */ /* 0x002fea000383ffff */
[----:B------:R-:W-:Y:S05]  /*17bb0*/  BRA `(.L_x_1177) ;  /* 0xfffffebc00807947 */ /* 0x000fea000383ffff */
.L_x_993:
[----:B----4-:R4:W0:Y:S02]  /*17bc0*/  SYNCS.PHASECHK.TRANS64.TRYWAIT P5, [R72+URZ+0x388b0], R59 ;  /* 0x0388b03b480075a7 */ /* 0x01082400080a017f */
[----:B0-----:R-:W-:Y:S05]  /*17bd0*/  @!P5 NANOSLEEP.SYNCS 0x989680 ;  /* 0x009896800000d95d */ /* 0x001fea0003900000 */
[----:B------:R-:W0:Y:S02]  /*17be0*/  @!P5 SYNCS.PHASECHK.TRANS64 P5, [R72+URZ+0x388b0], R59 ;  /* 0x0388b03b4800d5a7 */ /* 0x000e2400080a007f */
[----:B0-----:R-:W-:Y:S05]  /*17bf0*/  @!P5 BRA `(.L_x_993) ;  /* 0xfffffffc00f0d947 */ /* 0x001fea000383ffff */
[----:B------:R-:W-:Y:S05]  /*17c00*/  BRA `(.L_x_1178) ;  /* 0xfffffebc00fc7947 */ /* 0x000fea000383ffff */
.L_x_1018:
        /* <DEDUP_REMOVED lines=8> */
.L_x_1180:
[----:B------:R-:W-:Y:S05]  /*17c90*/  BSYNC B1 ;  /* 0x0000000000017941 */ /* 0x000fea0003800000 */
.L_x_1179:
[----:B------:R-:W-:Y:S05]  /*17ca0*/  BRA `(.L_x_1181) ;  /* 0xfffffeec002c7947 */ /* 0x000fea000383ffff */
.L_x_1019:
        /* <DEDUP_REMOVED lines=8> */
.L_x_1183:
[----:B------:R-:W-:Y:S05]  /*17d30*/  BSYNC B1 ;  /* 0x0000000000017941 */ /* 0x000fea0003800000 */
.L_x_1182:
[----:B------:R-:W-:Y:S05]  /*17d40*/  BRA `(.L_x_1184) ;  /* 0xfffffeec00107947 */ /* 0x000fea000383ffff */
.L_x_1020:
        /* <DEDUP_REMOVED lines=8> */
.L_x_1186:
[----:B------:R-:W-:Y:S05]  /*17dd0*/  BSYNC B1 ;  /* 0x0000000000017941 */ /* 0x000fea0003800000 */
.L_x_1185:
[----:B------:R-:W-:Y:S05]  /*17de0*/  BRA `(.L_x_1187) ;  /* 0xfffffee800f47947 */ /* 0x000fea000383ffff */
.L_x_1021:
        /* <DEDUP_REMOVED lines=8> */
.L_x_1189:
[----:B------:R-:W-:Y:S05]  /*17e70*/  BSYNC B1 ;  /* 0x0000000000017941 */ /* 0x000fea0003800000 */
.L_x_1188:
[----:B------:R-:W-:Y:S05]  /*17e80*/  BRA `(.L_x_1190) ;  /* 0xfffffee800d87947 */ /* 0x000fea000383ffff */
.L_x_1023:
[----:B0-----:R0:W1:Y:S02]  /*17e90*/  SYNCS.PHASECHK.TRANS64.TRYWAIT P0, [R2+URZ+0x38800], R9 ;  /* 0x03880009020075a7 */ /* 0x001064000800017f */
[----:B-1----:R-:W-:Y:S05]  /*17ea0*/  @!P0 NANOSLEEP.SYNCS 0x989680 ;  /* 0x009896800000895d */ /* 0x002fea0003900000 */
[----:B------:R-:W1:Y:S02]  /*17eb0*/  @!P0 SYNCS.PHASECHK.TRANS64 P0, [R2+URZ+0x38800], R9 ;  /* 0x03880009020085a7 */ /* 0x000e64000800007f */
[----:B-1----:R-:W-:Y:S05]  /*17ec0*/  @!P0 BRA `(.L_x_1023) ;  /* 0xfffffffc00f08947 */ /* 0x002fea000383ffff */
[----:B------:R-:W-:Y:S05]  /*17ed0*/  BRA `(.L_x_1191) ;  /* 0xfffffeec00387947 */ /* 0x000fea000383ffff */
.L_x_1031:
        /* <DEDUP_REMOVED lines=8> */
.L_x_1193:
[----:B------:R-:W-:Y:S05]  /*17f60*/  BSYNC B1 ;  /* 0x0000000000017941 */ /* 0x000fea0003800000 */
.L_x_1192:
[----:B------:R-:W-:Y:S05]  /*17f70*/  BRA `(.L_x_1194) ;  /* 0xfffffef800047947 */ /* 0x000fea000383ffff */
.L_x_1032:
        /* <DEDUP_REMOVED lines=8> */
.L_x_1196:
[----:B------:R-:W-:Y:S05]  /*18000*/  BSYNC B1 ;  /* 0x0000000000017941 */ /* 0x000fea0003800000 */
.L_x_1195:
[----:B------:R-:W-:Y:S05]  /*18010*/  BRA `(.L_x_1197) ;  /* 0xfffffef400e87947 */ /* 0x000fea000383ffff */
.L_x_1033:
        /* <DEDUP_REMOVED lines=8> */
.L_x_1199:
[----:B------:R-:W-:Y:S05]  /*180a0*/  BSYNC B1 ;  /* 0x0000000000017941 */ /* 0x000fea0003800000 */
.L_x_1198:
[----:B------:R-:W-:Y:S05]  /*180b0*/  BRA `(.L_x_1200) ;  /* 0xfffffef400cc7947 */ /* 0x000fea000383ffff */
.L_x_1034:
        /* <DEDUP_REMOVED lines=8> */
.L_x_1202:
[----:B------:R-:W-:Y:S05]  /*18140*/  BSYNC B1 ;  /* 0x0000000000017941 */ /* 0x000fea0003800000 */
.L_x_1201:
[----:B------:R-:W-:Y:S05]  /*18150*/  BRA `(.L_x_1203) ;  /* 0xfffffef400b07947 */ /* 0x000fea000383ffff */
.L_x_1036:
[----:B0-----:R0:W1:Y:S02]  /*18160*/  SYNCS.PHASECHK.TRANS64.TRYWAIT P1, [R2+URZ+0x38800], R9 ;  /* 0x03880009020075a7 */ /* 0x001064000802017f */
[----:B-1----:R-:W-:Y:S05]  /*18170*/  @!P1 NANOSLEEP.SYNCS 0x989680 ;  /* 0x009896800000995d */ /* 0x002fea0003900000 */
[----:B------:R-:W1:Y:S02]  /*18180*/  @!P1 SYNCS.PHASECHK.TRANS64 P1, [R2+URZ+0x38800], R9 ;  /* 0x03880009020095a7 */ /* 0x000e64000802007f */
[----:B-1----:R-:W-:Y:S05]  /*18190*/  @!P1 BRA `(.L_x_1036) ;  /* 0xfffffffc00f09947 */ /* 0x002fea000383ffff */
[----:B------:R-:W-:Y:S05]  /*181a0*/  BRA `(.L_x_1204) ;  /* 0xfffffef800107947 */ /* 0x000fea000383ffff */
.L_x_1042:
[----:B0-----:R0:W1:Y:S02]  /*181b0*/  SYNCS.PHASECHK.TRANS64.TRYWAIT P1, [R20+URZ+0x38830], R13 ;  /* 0x0388300d140075a7 */ /* 0x001064000802017f */
[----:B-1----:R-:W-:Y:S05]  /*181c0*/  @!P1 NANOSLEEP.SYNCS 0x989680 ;  /* 0x009896800000995d */ /* 0x002fea0003900000 */
[----:B------:R-:W1:Y:S02]  /*181d0*/  @!P1 SYNCS.PHASECHK.TRANS64 P1, [R20+URZ+0x38830], R13 ;  /* 0x0388300d140095a7 */ /* 0x000e64000802007f */
[----:B-1----:R-:W-:Y:S05]  /*181e0*/  @!P1 BRA `(.L_x_1042) ;  /* 0xfffffffc00f09947 */ /* 0x002fea000383ffff */
[----:B------:R-:W-:Y:S05]  /*181f0*/  BRA `(.L_x_1041) ;  /* 0xffffff0400207947 */ /* 0x000fea000383ffff */
.L_x_1044:
[----:B-1----:R1:W2:Y:S02]  /*18200*/  SYNCS.PHASECHK.TRANS64.TRYWAIT P1, [R2+URZ+0x38810], R3 ;  /* 0x03881003020075a7 */ /* 0x0022a4000802017f */
[----:B--2---:R-:W-:Y:S05]  /*18210*/  @!P1 NANOSLEEP.SYNCS 0x989680 ;  /* 0x009896800000995d */ /* 0x004fea0003900000 */
[----:B------:R-:W2:Y:S02]  /*18220*/  @!P1 SYNCS.PHASECHK.TRANS64 P1, [R2+URZ+0x38810], R3 ;  /* 0x03881003020095a7 */ /* 0x000ea4000802007f */
[----:B--2---:R-:W-:Y:S05]  /*18230*/  @!P1 BRA `(.L_x_1044) ;  /* 0xfffffffc00f09947 */ /* 0x004fea000383ffff */
[----:B------:R-:W-:Y:S05]  /*18240*/  BRA `(.L_x_1205) ;  /* 0xffffff0400d07947 */ /* 0x000fea000383ffff */
.L_x_1049:
[----:B-1----:R1:W3:Y:S02]  /*18250*/  SYNCS.PHASECHK.TRANS64.TRYWAIT P1, [R20+URZ+0x38850], R13 ;  /* 0x0388500d140075a7 */ /* 0x0022e4000802017f */
[----:B---3--:R-:W-:Y:S05]  /*18260*/  @!P1 NANOSLEEP.SYNCS 0x989680 ;  /* 0x009896800000995d */ /* 0x008fea0003900000 */
[----:B------:R-:W3:Y:S02]  /*18270*/  @!P1 SYNCS.PHASECHK.TRANS64 P1, [R20+URZ+0x38850], R13 ;  /* 0x0388500d140095a7 */ /* 0x000ee4000802007f */
[----:B---3--:R-:W-:Y:S05]  /*18280*/  @!P1 BRA `(.L_x_1049) ;  /* 0xfffffffc00f09947 */ /* 0x008fea000383ffff */
[----:B------:R-:W-:Y:S05]  /*18290*/  BRA `(.L_x_1048) ;  /* 0xffffff0800007947 */ /* 0x000fea000383ffff */
.L_x_1056:
[----:B-1----:R1:W2:Y:S02]  /*182a0*/  SYNCS.PHASECHK.TRANS64.TRYWAIT P3, [R14+URZ+0x38830], R11 ;  /* 0x0388300b0e0075a7 */ /* 0x0022a4000806017f */
[----:B--2---:R-:W-:Y:S05]  /*182b0*/  @!P3 NANOSLEEP.SYNCS 0x989680 ;  /* 0x009896800000b95d */ /* 0x004fea0003900000 */
[----:B------:R-:W2:Y:S02]  /*182c0*/  @!P3 SYNCS.PHASECHK.TRANS64 P3, [R14+URZ+0x38830], R11 ;  /* 0x0388300b0e00b5a7 */ /* 0x000ea4000806007f */
[----:B--2---:R-:W-:Y:S05]  /*182d0*/  @!P3 BRA `(.L_x_1056) ;  /* 0xfffffffc00f0b947 */ /* 0x004fea000383ffff */
[----:B------:R-:W-:Y:S05]  /*182e0*/  BRA `(.L_x_1055) ;  /* 0xffffff3000a07947 */ /* 0x000fea000383ffff */
.L_x_1061:
[----:B---3--:R3:W4:Y:S02]  /*182f0*/  SYNCS.PHASECHK.TRANS64.TRYWAIT P3, [R14+URZ+0x38850], R11 ;  /* 0x0388500b0e0075a7 */ /* 0x008724000806017f */
[----:B----4-:R-:W-:Y:S05]  /*18300*/  @!P3 NANOSLEEP.SYNCS 0x989680 ;  /* 0x009896800000b95d */ /* 0x010fea0003900000 */
[----:B------:R-:W4:Y:S02]  /*18310*/  @!P3 SYNCS.PHASECHK.TRANS64 P3, [R14+URZ+0x38850], R11 ;  /* 0x0388500b0e00b5a7 */ /* 0x000f24000806007f */
[----:B----4-:R-:W-:Y:S05]  /*18320*/  @!P3 BRA `(.L_x_1061) ;  /* 0xfffffffc00f0b947 */ /* 0x010fea000383ffff */
[----:B------:R-:W-:Y:S05]  /*18330*/  BRA `(.L_x_1060) ;  /* 0xffffff3400407947 */ /* 0x000fea000383ffff */
.L_x_1087:
        /* <DEDUP_REMOVED lines=11> */
.L_x_1207:
[----:B------:R-:W-:Y:S05]  /*183f0*/  BSYNC B1 ;  /* 0x0000000000017941 */ /* 0x000fea0003800000 */
.L_x_1206:
[----:B------:R-:W-:Y:S05]  /*18400*/  BRA `(.L_x_1208) ;  /* 0xffffffa400647947 */ /* 0x000fea000383ffff */
.L_x_1088:
[----:B------:R-:W-:Y:S01]  /*18410*/  BSSY B1, `(.L_x_1209) ;  /* 0x0000006000017945 */ /* 0x000fe20003800000 */
[----:B------:R-:W-:-:S07]  /*18420*/  MOV R15, 0xffffffff ;  /* 0xffffffff000f7802 */ /* 0x000fce0000000f00 */
[----:B-----5:R-:W-:Y:S05]  /*18430*/  WARPSYNC.COLLECTIVE R15, `(.L_x_1210) ;  /* 0x000000000f0c7348 */ /* 0x020fea0003c00000 */
[----:B------:R-:W-:Y:S02]  /*18440*/  ELECT P6, UR62, PT ;  /* 0x00000000003e782f */ /* 0x000fe400038c0000 */
[----:B------:R-:W-:Y:S01]  /*18450*/  MOV R14, UR62 ;  /* 0x0000003e000e7c02 */ /* 0x000fe20008000f00 */
[----:B-----5:R-:W-:Y:S10]  /*18460*/  ENDCOLLECTIVE ;  /* 0x000000000000791b */ /* 0x020ff40003800000 */
.L_x_1210:
[----:B------:R-:W-:Y:S05]  /*18470*/  BSYNC B1 ;  /* 0x0000000000017941 */ /* 0x000fea0003800000 */
.L_x_1209:
[----:B------:R-:W-:Y:S05]  /*18480*/  BRA `(.L_x_1211) ;  /* 0xffffffa400507947 */ /* 0x000fea000383ffff */
.L_x_1089:
[----:B0-----:R0:W1:Y:S02]  /*18490*/  SYNCS.PHASECHK.TRANS64.TRYWAIT P0, [R5+URZ+0x38820], R6 ;  /* 0x03882006050075a7 */ /* 0x001064000800017f */
[----:B-1----:R-:W-:Y:S05]  /*184a0*/  @!P0 NANOSLEEP.SYNCS 0x989680 ;  /* 0x009896800000895d */ /* 0x002fea0003900000 */
[----:B------:R-:W1:Y:S02]  /*184b0*/  @!P0 SYNCS.PHASECHK.TRANS64 P0, [R5+URZ+0x38820], R6 ;  /* 0x03882006050085a7 */ /* 0x000e64000800007f */
[----:B-1----:R-:W-:Y:S05]  /*184c0*/  @!P0 BRA `(.L_x_1089) ;  /* 0xfffffffc00f08947 */ /* 0x002fea000383ffff */
[----:B------:R-:W-:Y:S05]  /*184d0*/  BRA `(.L_x_1212) ;  /* 0xffffffa400687947 */ /* 0x000fea000383ffff */
.L_x_1092:
[----:B0-----:R0:W1:Y:S02]  /*184e0*/  SYNCS.PHASECHK.TRANS64.TRYWAIT P0, [R6+URZ+0x388a0], R9 ;  /* 0x0388a009060075a7 */ /* 0x001064000800017f */
[----:B-1----:R-:W-:Y:S05]  /*184f0*/  @!P0 NANOSLEEP.SYNCS 0x989680 ;  /* 0x009896800000895d */ /* 0x002fea0003900000 */
[----:B------:R-:W1:Y:S02]  /*18500*/  @!P0 SYNCS.PHASECHK.TRANS64 P0, [R6+URZ+0x388a0], R9 ;  /* 0x0388a009060085a7 */ /* 0x000e64000800007f */
[----:B-1----:R-:W-:Y:S05]  /*18510*/  @!P0 BRA `(.L_x_1092) ;  /* 0xfffffffc00f08947 */ /* 0x002fea000383ffff */
[----:B------:R-:W-:Y:S05]  /*18520*/  BRA `(.L_x_1213) ;  /* 0xffffffa400747947 */ /* 0x000fea000383ffff */
.L_x_1094:
[----:B-1----:R1:W2:Y:S02]  /*18530*/  SYNCS.PHASECHK.TRANS64.TRYWAIT P0, [R6+URZ+0x388c0], R9 ;  /* 0x0388c009060075a7 */ /* 0x0022a4000800017f */
[----:B--2---:R-:W-:Y:S05]  /*18540*/  @!P0 NANOSLEEP.SYNCS 0x989680 ;  /* 0x009896800000895d */ /* 0x004fea0003900000 */
[----:B------:R-:W2:Y:S02]  /*18550*/  @!P0 SYNCS.PHASECHK.TRANS64 P0, [R6+URZ+0x388c0], R9 ;  /* 0x0388c009060085a7 */ /* 0x000ea4000800007f */
[----:B--2---:R-:W-:Y:S05]  /*18560*/  @!P0 BRA `(.L_x_1094) ;  /* 0xfffffffc00f08947 */ /* 0x004fea000383ffff */
[----:B------:R-:W-:Y:S05]  /*18570*/  BRA `(.L_x_1214) ;  /* 0xffffffa400dc7947 */ /* 0x000fea000383ffff */
.L_x_1098:
[----:B0-----:R0:W1:Y:S02]  /*18580*/  SYNCS.PHASECHK.TRANS64.TRYWAIT P0, [R7+URZ+0x388a0], R8 ;  /* 0x0388a008070075a7 */ /* 0x001064000800017f */
[----:B-1----:R-:W-:Y:S05]  /*18590*/  @!P0 NANOSLEEP.SYNCS 0x989680 ;  /* 0x009896800000895d */ /* 0x002fea0003900000 */
[----:B------:R-:W1:Y:S02]  /*185a0*/  @!P0 SYNCS.PHASECHK.TRANS64 P0, [R7+URZ+0x388a0], R8 ;  /* 0x0388a008070085a7 */ /* 0x000e64000800007f */
[----:B-1----:R-:W-:Y:S05]  /*185b0*/  @!P0 BRA `(.L_x_1098) ;  /* 0xfffffffc00f08947 */ /* 0x002fea000383ffff */
[----:B------:R-:W-:Y:S05]  /*185c0*/  BRA `(.L_x_1215) ;  /* 0xffffffac00207947 */ /* 0x000fea000383ffff */
.L_x_1100:
[----:B-1----:R1:W2:Y:S02]  /*185d0*/  SYNCS.PHASECHK.TRANS64.TRYWAIT P1, [R7+URZ+0x388c0], R8 ;  /* 0x0388c008070075a7 */ /* 0x0022a4000802017f */
[----:B--2---:R-:W-:Y:S05]  /*185e0*/  @!P1 NANOSLEEP.SYNCS 0x989680 ;  /* 0x009896800000995d */ /* 0x004fea0003900000 */
[----:B------:R-:W2:Y:S02]  /*185f0*/  @!P1 SYNCS.PHASECHK.TRANS64 P1, [R7+URZ+0x388c0], R8 ;  /* 0x0388c008070095a7 */ /* 0x000ea4000802007f */
[----:B--2---:R-:W-:Y:S05]  /*18600*/  @!P1 BRA `(.L_x_1100) ;  /* 0xfffffffc00f09947 */ /* 0x004fea000383ffff */
[----:B------:R-:W-:Y:S05]  /*18610*/  BRA `(.L_x_1216) ;  /* 0xffffffac00807947 */ /* 0x000fea000383ffff */
.L_x_1110:
        /* <DEDUP_REMOVED lines=11> */
.L_x_1218:
[----:B------:R-:W-:Y:S05]  /*186d0*/  BSYNC B0 ;  /* 0x0000000000007941 */ /* 0x000fea0003800000 */
.L_x_1217:
[----:B------:R-:W-:Y:S05]  /*186e0*/  BRA `(.L_x_1219) ;  /* 0xffffffb8008c7947 */ /* 0x000fea000383ffff */
.L_x_1111:
[----:B------:R-:W-:Y:S01]  /*186f0*/  BSSY B0, `(.L_x_1220) ;  /* 0x0000006000007945 */ /* 0x000fe20003800000 */
[----:B------:R-:W-:-:S07]  /*18700*/  IMAD.MOV.U32 R15, RZ, RZ, -0x1 ;  /* 0xffffffffff0f7424 */ /* 0x000fce00078e00ff */
[----:B------:R-:W-:Y:S05]  /*18710*/  WARPSYNC.COLLECTIVE R15, `(.L_x_1221) ;  /* 0x000000000f0c7348 */ /* 0x000fea0003c00000 */
[----:B------:R-:W-:Y:S02]  /*18720*/  ELECT P6, UR62, PT ;  /* 0x00000000003e782f */ /* 0x000fe400038c0000 */
[----:B------:R-:W-:Y:S01]  /*18730*/  MOV R14, UR62 ;  /* 0x0000003e000e7c02 */ /* 0x000fe20008000f00 */
[----:B------:R-:W-:Y:S10]  /*18740*/  ENDCOLLECTIVE ;  /* 0x000000000000791b */ /* 0x000ff40003800000 */
.L_x_1221:
[----:B------:R-:W-:Y:S05]  /*18750*/  BSYNC B0 ;  /* 0x0000000000007941 */ /* 0x000fea0003800000 */
.L_x_1220:
[----:B------:R-:W-:Y:S05]  /*18760*/  BRA `(.L_x_1222) ;  /* 0xffffffb800847947 */ /* 0x000fea000383ffff */
.L_x_1114:
[----:B0-----:R0:W1:Y:S02]  /*18770*/  SYNCS.PHASECHK.TRANS64.TRYWAIT P0, [R9+URZ+0x38840], R10 ;  /* 0x0388400a090075a7 */ /* 0x001064000800017f */
[----:B-1----:R-:W-:Y:S05]  /*18780*/  @!P0 NANOSLEEP.SYNCS 0x989680 ;  /* 0x009896800000895d */ /* 0x002fea0003900000 */
[----:B------:R-:W1:Y:S02]  /*18790*/  @!P0 SYNCS.PHASECHK.TRANS64 P0, [R9+URZ+0x38840], R10 ;  /* 0x0388400a090085a7 */ /* 0x000e64000800007f */
[----:B-1----:R-:W-:Y:S05]  /*187a0*/  @!P0 BRA `(.L_x_1114) ;  /* 0xfffffffc00f08947 */ /* 0x002fea000383ffff */
[----:B------:R-:W-:Y:S05]  /*187b0*/  BRA `(.L_x_1223) ;  /* 0xffffffb800f47947 */ /* 0x000fea000383ffff */
.L_x_1118:
        /* <DEDUP_REMOVED lines=8> */
.L_x_1121:
[----:B0-----:R0:W1:Y:S02]  /*18840*/  SYNCS.PHASECHK.TRANS64.TRYWAIT P0, [R5+URZ+0x38860], R9 ;  /* 0x03886009050075a7 */ /* 0x001064000800017f */
[----:B-1----:R-:W-:Y:S05]  /*18850*/  @!P0 NANOSLEEP.SYNCS 0x989680 ;  /* 0x009896800000895d */ /* 0x002fea0003900000 */
[----:B------:R-:W1:Y:S02]  /*18860*/  @!P0 SYNCS.PHASECHK.TRANS64 P0, [R5+URZ+0x38860], R9 ;  /* 0x03886009050085a7 */ /* 0x000e64000800007f */
[----:B-1----:R-:W-:Y:S05]  /*18870*/  @!P0 BRA `(.L_x_1121) ;  /* 0xfffffffc00f08947 */ /* 0x002fea000383ffff */
[----:B------:R-:W-:Y:S05]  /*18880*/  BRA `(.L_x_1225) ;  /* 0xffffffc000f07947 */ /* 0x000fea000383ffff */
.L_x_1130:
[----:B-1----:R1:W2:Y:S02]  /*18890*/  SYNCS.PHASECHK.TRANS64.TRYWAIT P0, [R2+URZ+0x38840], R3 ;  /* 0x03884003020075a7 */ /* 0x0022a4000800017f */
[----:B--2---:R-:W-:Y:S05]  /*188a0*/  @!P0 NANOSLEEP.SYNCS 0x989680 ;  /* 0x009896800000895d */ /* 0x004fea0003900000 */
[----:B------:R-:W2:Y:S02]  /*188b0*/  @!P0 SYNCS.PHASECHK.TRANS64 P0, [R2+URZ+0x38840], R3 ;  /* 0x03884003020085a7 */ /* 0x000ea4000800007f */
[----:B--2---:R-:W-:Y:S05]  /*188c0*/  @!P0 BRA `(.L_x_1130) ;  /* 0xfffffffc00f08947 */ /* 0x004fea000383ffff */
[----:B------:R-:W-:Y:S05]  /*188d0*/  BRA `(.L_x_1226) ;  /* 0xffffffc800cc7947 */ /* 0x000fea000383ffff */
.L_x_1132:
[----:B--2---:R2:W3:Y:S02]  /*188e0*/  SYNCS.PHASECHK.TRANS64.TRYWAIT P0, [R2+URZ+0x38860], R3 ;  /* 0x03886003020075a7 */ /* 0x0044e4000800017f */
[----:B---3--:R-:W-:Y:S05]  /*188f0*/  @!P0 NANOSLEEP.SYNCS 0x989680 ;  /* 0x009896800000895d */ /* 0x008fea0003900000 */
[----:B------:R-:W3:Y:S02]  /*18900*/  @!P0 SYNCS.PHASECHK.TRANS64 P0, [R2+URZ+0x38860], R3 ;  /* 0x03886003020085a7 */ /* 0x000ee4000800007f */
[----:B---3--:R-:W-:Y:S05]  /*18910*/  @!P0 BRA `(.L_x_1132) ;  /* 0xfffffffc00f08947 */ /* 0x008fea000383ffff */
[----:B------:R-:W-:Y:S05]  /*18920*/  BRA `(.L_x_1227) ;  /* 0xffffffcc00407947 */ /* 0x000fea000383ffff */
.L_x_1137:
[----:B--2---:R2:W3:Y:S02]  /*18930*/  SYNCS.PHASECHK.TRANS64.TRYWAIT P0, [R2+URZ+0x38840], R3 ;  /* 0x03884003020075a7 */ /* 0x0044e4000800017f */
[----:B---3--:R-:W-:Y:S05]  /*18940*/  @!P0 NANOSLEEP.SYNCS 0x989680 ;  /* 0x009896800000895d */ /* 0x008fea0003900000 */
[----:B------:R-:W3:Y:S02]  /*18950*/  @!P0 SYNCS.PHASECHK.TRANS64 P0, [R2+URZ+0x38840], R3 ;  /* 0x03884003020085a7 */ /* 0x000ee4000800007f */
[----:B---3--:R-:W-:Y:S05]  /*18960*/  @!P0 BRA `(.L_x_1137) ;  /* 0xfffffffc00f08947 */ /* 0x008fea000383ffff */
[----:B------:R-:W-:Y:S05]  /*18970*/  BRA `(.L_x_1228) ;  /* 0xffffffd000d87947 */ /* 0x000fea000383ffff */
.L_x_1139:
[----:B-1----:R1:W3:Y:S02]  /*18980*/  SYNCS.PHASECHK.TRANS64.TRYWAIT P1, [R2+URZ+0x38860], R3 ;  /* 0x03886003020075a7 */ /* 0x0022e4000802017f */
[----:B---3--:R-:W-:Y:S05]  /*18990*/  @!P1 NANOSLEEP.SYNCS 0x989680 ;  /* 0x009896800000995d */ /* 0x008fea0003900000 */
[----:B------:R-:W3:Y:S02]  /*189a0*/  @!P1 SYNCS.PHASECHK.TRANS64 P1, [R2+URZ+0x38860], R3 ;  /* 0x03886003020095a7 */ /* 0x000ee4000802007f */
[----:B---3--:R-:W-:Y:S05]  /*189b0*/  @!P1 BRA `(.L_x_1139) ;  /* 0xfffffffc00f09947 */ /* 0x008fea000383ffff */
[----:B------:R-:W-:Y:S05]  /*189c0*/  BRA `(.L_x_1229) ;  /* 0xffffffd400487947 */ /* 0x000fea000383ffff */
.L_x_1144:
[----:B---3--:R3:W4:Y:S02]  /*189d0*/  SYNCS.PHASECHK.TRANS64.TRYWAIT P0, [R2+URZ+0x38840], R3 ;  /* 0x03884003020075a7 */ /* 0x008724000800017f */
[----:B----4-:R-:W-:Y:S05]  /*189e0*/  @!P0 NANOSLEEP.SYNCS 0x989680 ;  /* 0x009896800000895d */ /* 0x010fea0003900000 */
[----:B------:R-:W4:Y:S02]  /*189f0*/  @!P0 SYNCS.PHASECHK.TRANS64 P0, [R2+URZ+0x38840], R3 ;  /* 0x03884003020085a7 */ /* 0x000f24000800007f */
[----:B----4-:R-:W-:Y:S05]  /*18a00*/  @!P0 BRA `(.L_x_1144) ;  /* 0xfffffffc00f08947 */ /* 0x010fea000383ffff */
[----:B------:R-:W-:Y:S05]  /*18a10*/  BRA `(.L_x_1230) ;  /* 0xffffffd800c07947 */ /* 0x000fea000383ffff */
.L_x_1146:
[----:B-1----:R1:W2:Y:S02]  /*18a20*/  SYNCS.PHASECHK.TRANS64.TRYWAIT P1, [R2+URZ+0x38860], R3 ;  /* 0x03886003020075a7 */ /* 0x0022a4000802017f */
[----:B--2---:R-:W-:Y:S05]  /*18a30*/  @!P1 NANOSLEEP.SYNCS 0x989680 ;  /* 0x009896800000995d */ /* 0x004fea0003900000 */
[----:B------:R-:W2:Y:S02]  /*18a40*/  @!P1 SYNCS.PHASECHK.TRANS64 P1, [R2+URZ+0x38860], R3 ;  /* 0x03886003020095a7 */ /* 0x000ea4000802007f */
[----:B--2---:R-:W-:Y:S05]  /*18a50*/  @!P1 BRA `(.L_x_1146) ;  /* 0xfffffffc00f09947 */ /* 0x004fea000383ffff */
[----:B------:R-:W-:Y:S05]  /*18a60*/  BRA `(.L_x_1231) ;  /* 0xffffffdc00347947 */ /* 0x000fea000383ffff */
.L_x_1151:
[----:B------:R-:W-:Y:S01]  /*18a70*/  BSSY B0, `(.L_x_1232) ;  /* 0x0000008000007945 */ /* 0x000fe20003800000 */
[----:B------:R-:W-:Y:S02]  /*18a80*/  IMAD.MOV.U32 R13, RZ, RZ, R16 ;  /* 0x000000ffff0d7224 */ /* 0x000fe400078e0010 */
[----:B-1----:R-:W-:Y:S02]  /*18a90*/  IMAD.MOV.U32 R12, RZ, RZ, RZ ;  /* 0x000000ffff0c7224 */ /* 0x002fe400078e00ff */
[----:B------:R-:W-:Y:S02]  /*18aa0*/  IMAD.MOV.U32 R11, RZ, RZ, 0x1f ;  /* 0x0000001fff0b7424 */ /* 0x000fe400078e00ff */
[----:B0-----:R-:W-:-:S07]  /*18ab0*/  IMAD.MOV.U32 R15, RZ, RZ, -0x1 ;  /* 0xffffffffff0f7424 */ /* 0x001fce00078e00ff */
[----:B--2---:R-:W-:Y:S05]  /*18ac0*/  WARPSYNC.COLLECTIVE R15, `(.L_x_1233) ;  /* 0x000000000f087348 */ /* 0x004fea0003c00000 */
[----:B------:R0:W1:Y:S02]  /*18ad0*/  SHFL.IDX P6, R14, R13, R12, R11 ;  /* 0x0000000c0d0e7389 */ /* 0x00006400000c000b */
[----:B012---:R-:W-:Y:S01]  /*18ae0*/  ENDCOLLECTIVE ;  /* 0x000000000000791b */ /* 0x007fe20003800000 */
.L_x_1233:
[----:B------:R-:W-:Y:S05]  /*18af0*/  BSYNC B0 ;  /* 0x0000000000007941 */ /* 0x000fea0003800000 */
.L_x_1232:
[----:B------:R-:W-:Y:S02]  /*18b00*/  IMAD.MOV.U32 R13, RZ, RZ, R16 ;  /* 0x000000ffff0d7224 */ /* 0x000fe400078e0010 */
[----:B------:R-:W-:Y:S02]  /*18b10*/  IMAD.MOV.U32 R12, RZ, RZ, 0x1 ;  /* 0x00000001ff0c7424 */ /* 0x000fe400078e00ff */
[----:B------:R-:W-:Y:S02]  /*18b20*/  IMAD.MOV.U32 R11, RZ, RZ, 0x1f ;  /* 0x0000001fff0b7424 */ /* 0x000fe400078e00ff */
[----:B------:R-:W-:Y:S02]  /*18b30*/  IMAD.MOV.U32 R15, RZ, RZ, -0x1 ;  /* 0xffffffffff0f7424 */ /* 0x000fe400078e00ff */
[----:B------:R-:W-:-:S07]  /*18b40*/  IMAD.MOV.U32 R4, RZ, RZ, R14 ;  /* 0x000000ffff047224 */ /* 0x000fce00078e000e */
[----:B------:R-:W-:Y:S05]  /*18b50*/  WARPSYNC.COLLECTIVE R15, `(.L_x_1234) ;  /* 0x000000000f087348 */ /* 0x000fea0003c00000 */
[----:B------:R0:W1:Y:S02]  /*18b60*/  SHFL.IDX P6, R14, R13, R12, R11 ;  /* 0x0000000c0d0e7389 */ /* 0x00006400000c000b */
[----:B01----:R-:W-:Y:S01]  /*18b70*/  ENDCOLLECTIVE ;  /* 0x000000000000791b */ /* 0x003fe20003800000 */
.L_x_1234:
[----:B------:R-:W-:Y:S01]  /*18b80*/  MOV R6, R14 ;  /* 0x0000000e00067202 */ /* 0x000fe20000000f00 */
[----:B------:R-:W-:Y:S06]  /*18b90*/  BRA `(.L_x_1235) ;  /* 0xffffffe000807947 */ /* 0x000fec000383ffff */
.L_x_1154:
        /* <DEDUP_REMOVED lines=8> */
.L_x_1237:
[----:B------:R-:W-:Y:S05]  /*18c20*/  BSYNC B0 ;  /* 0x0000000000007941 */ /* 0x000fea0003800000 */
.L_x_1236:
        /* <DEDUP_REMOVED lines=10> */
.L_x_1238:
        /* <DEDUP_REMOVED lines=8> */
.L_x_1239:
        /* <DEDUP_REMOVED lines=8> */
.L_x_1240:
        /* <DEDUP_REMOVED lines=8> */
.L_x_1241:
        /* <DEDUP_REMOVED lines=8> */
.L_x_1242:
[----:B------:R-:W-:Y:S05]  /*18ed0*/  BRA `(.L_x_1243) ;  /* 0xffffffe000447947 */ /* 0x000fea000383ffff */
.L_x_1159:
[----:B------:R-:W-:Y:S01]  /*18ee0*/  BSSY B0, `(.L_x_1244) ;  /* 0x0000008000007945 */ /* 0x000fe20003800000 */
[----:B-----5:R-:W-:Y:S02]  /*18ef0*/  IMAD.MOV.U32 R13, RZ, RZ, R17 ;  /* 0x000000ffff0d7224 */ /* 0x020fe400078e0011 */
[----:B-1----:R-:W-:Y:S02]  /*18f00*/  IMAD.MOV.U32 R12, RZ, RZ, 0x1 ;  /* 0x00000001ff0c7424 */ /* 0x002fe400078e00ff */
[----:B------:R-:W-:Y:S02]  /*18f10*/  IMAD.MOV.U32 R11, RZ, RZ, RZ ;  /* 0x000000ffff0b7224 */ /* 0x000fe400078e00ff */
[----:B------:R-:W-:-:S07]  /*18f20*/  IMAD.MOV.U32 R15, RZ, RZ, -0x1 ;  /* 0xffffffffff0f7424 */ /* 0x000fce00078e00ff */
[----:B0-----:R-:W-:Y:S05]  /*18f30*/  WARPSYNC.COLLECTIVE R15, `(.L_x_1245) ;  /* 0x000000000f087348 */ /* 0x001fea0003c00000 */
[----:B------:R1:W2:Y:S02]  /*18f40*/  SHFL.UP P6, R14, R13, R12, R11 ;  /* 0x0400000c0d0e7389 */ /* 0x0002a400000c000b */
[----:B012---:R-:W-:Y:S01]  /*18f50*/  ENDCOLLECTIVE ;  /* 0x000000000000791b */ /* 0x007fe20003800000 */
.L_x_1245:
[----:B------:R-:W-:Y:S05]  /*18f60*/  BSYNC B0 ;  /* 0x0000000000007941 */ /* 0x000fea0003800000 */
.L_x_1244:
[C---:B------:R-:W-:Y:S01]  /*18f70*/  ISETP.NE.AND P0, PT, R7.reuse, RZ, PT ;  /* 0x000000ff0700720c */ /* 0x040fe20003f05270 */
[----:B------:R-:W-:Y:S01]  /*18f80*/  IMAD.MOV.U32 R12, RZ, RZ, 0x2 ;  /* 0x00000002ff0c7424 */ /* 0x000fe200078e00ff */
[----:B------:R-:W-:Y:S01]  /*18f90*/  MOV R15, 0xffffffff ;  /* 0xffffffff000f7802 */ /* 0x000fe20000000f00 */
[----:B------:R-:W-:Y:S01]  /*18fa0*/  IMAD.MOV.U32 R11, RZ, RZ, RZ ;  /* 0x000000ffff0b7224 */ /* 0x000fe200078e00ff */
[----:B------:R-:W-:Y:S02]  /*18fb0*/  SEL R2, R14, RZ, P0 ;  /* 0x000000ff0e027207 */ /* 0x000fe40000000000 */
[----:B------:R-:W-:-:S03]  /*18fc0*/  ISETP.GE.U32.AND P0, PT, R7, 0x2, PT ;  /* 0x000000020700780c */ /* 0x000fc60003f06070 */
[----:B------:R-:W-:-:S04]  /*18fd0*/  IMAD.IADD R2, R17, 0x1, R2 ;  /* 0x0000000111027824 */ /* 0x000fc800078e0202 */
[----:B------:R-:W-:-:S07]  /*18fe0*/  IMAD.MOV.U32 R13, RZ, RZ, R2 ;  /* 0x000000ffff0d7224 */ /* 0x000fce00078e0002 */
[----:B------:R-:W-:Y:S05]  /*18ff0*/  WARPSYNC.COLLECTIVE R15, `(.L_x_1246) ;  /* 0x000000000f087348 */ /* 0x000fea0003c00000 */
[----:B------:R0:W1:Y:S02]  /*19000*/  SHFL.UP P6, R14, R13, R12, R11 ;  /* 0x0400000c0d0e7389 */ /* 0x00006400000c000b */
[----:B01----:R-:W-:Y:S01]  /*19010*/  ENDCOLLECTIVE ;  /* 0x000000000000791b */ /* 0x003fe20003800000 */
.L_x_1246:
        /* <DEDUP_REMOVED lines=8> */
.L_x_1247:
        /* <DEDUP_REMOVED lines=8> */
.L_x_1248:
        /* <DEDUP_REMOVED lines=8> */
.L_x_1249:
        /* <DEDUP_REMOVED lines=8> */
.L_x_1250:
[----:B------:R-:W-:Y:S05]  /*19220*/  BRA `(.L_x_1251) ;  /* 0xffffffe000247947 */ /* 0x000fea000383ffff */
.L_x_1161:
[----:B------:R-:W-:Y:S01]  /*19230*/  BSSY B0, `(.L_x_1252) ;  /* 0x0000006000007945 */ /* 0x000fe20003800000 */
[----:B------:R-:W-:Y:S01]  /*19240*/  PLOP3.LUT P6, PT, P6, PT, PT, 0x8, 0x0 ;  /* 0x000000000000781c */ /* 0x000fe200037ce170 */
[----:B------:R-:W-:-:S12]  /*19250*/  IMAD.MOV.U32 R15, RZ, RZ, -0x1 ;  /* 0xffffffffff0f7424 */ /* 0x000fd800078e00ff */
[----:B01----:R-:W-:Y:S05]  /*19260*/  WARPSYNC.COLLECTIVE R15, `(.L_x_1253) ;  /* 0x000000000f087348 */ /* 0x003fea0003c00000 */
[----:B------:R-:W-:Y:S01]  /*19270*/  VOTE.ANY R14, PT, P6 ;  /* 0x00000000000e7806 */ /* 0x000fe200030e0100 */
[----:B01----:R-:W-:Y:S06]  /*19280*/  ENDCOLLECTIVE ;  /* 0x000000000000791b */ /* 0x003fec0003800000 */
.L_x_1253:
[----:B------:R-:W-:Y:S05]  /*19290*/  BSYNC B0 ;  /* 0x0000000000007941 */ /* 0x000fea0003800000 */
.L_x_1252:
        /* <DEDUP_REMOVED lines=9> */
.L_x_1254:
[----:B------:R-:W-:Y:S01]  /*19330*/  IMAD.MOV.U32 R17, RZ, RZ, R14 ;  /* 0x000000ffff117224 */ /* 0x000fe200078e000e */
[----:B------:R-:W-:Y:S06]  /*19340*/  BRA `(.L_x_1255) ;  /* 0xffffffe000147947 */ /* 0x000fec000383ffff */
.L_x_1163:
[----:B------:R-:W-:Y:S01]  /*19350*/  BSSY B0, `(.L_x_1256) ;  /* 0x0000007000007945 */ /* 0x000fe20003800000 */
[----:B------:R-:W-:Y:S02]  /*19360*/  IMAD.MOV.U32 R13, RZ, RZ, R2 ;  /* 0x000000ffff0d7224 */ /* 0x000fe400078e0002 */
[----:B------:R-:W-:Y:S02]  /*19370*/  IMAD.MOV.U32 R11, RZ, RZ, 0x1f ;  /* 0x0000001fff0b7424 */ /* 0x000fe400078e00ff */
[----:B------:R-:W-:-:S07]  /*19380*/  IMAD.MOV.U32 R15, RZ, RZ, -0x1 ;  /* 0xffffffffff0f7424 */ /* 0x000fce00078e00ff */
[----:B0-23--:R-:W-:Y:S05]  /*19390*/  WARPSYNC.COLLECTIVE R15, `(.L_x_1257) ;  /* 0x000000000f087348 */ /* 0x00dfea0003c00000 */
[----:B------:R1:W4:Y:S02]  /*193a0*/  SHFL.IDX P6, R14, R13, R12, R11 ;  /* 0x0000000c0d0e7389 */ /* 0x00032400000c000b */
[----:B01234-:R-:W-:Y:S01]  /*193b0*/  ENDCOLLECTIVE ;  /* 0x000000000000791b */ /* 0x01ffe20003800000 */
.L_x_1257:
[----:B------:R-:W-:Y:S05]  /*193c0*/  BSYNC B0 ;  /* 0x0000000000007941 */ /* 0x000fea0003800000 */
.L_x_1256:
[----:B------:R-:W-:Y:S05]  /*193d0*/  BRA `(.L_x_1162) ;  /* 0xffffffe0000c7947 */ /* 0x000fea000383ffff */
.L_x_1166:
[----:B0-----:R0:W2:Y:S02]  /*193e0*/  SYNCS.PHASECHK.TRANS64.TRYWAIT P0, [R0+URZ+0x38820], R3 ;  /* 0x03882003000075a7 */ /* 0x0010a4000800017f */
[----:B--2---:R-:W-:Y:S05]  /*193f0*/  @!P0 NANOSLEEP.SYNCS 0x989680 ;  /* 0x009896800000895d */ /* 0x004fea0003900000 */
[----:B------:R-:W2:Y:S02]  /*19400*/  @!P0 SYNCS.PHASECHK.TRANS64 P0, [R0+URZ+0x38820], R3 ;  /* 0x03882003000085a7 */ /* 0x000ea4000800007f */
[----:B--2---:R-:W-:Y:S05]  /*19410*/  @!P0 BRA `(.L_x_1166) ;  /* 0xfffffffc00f08947 */ /* 0x004fea000383ffff */
[----:B------:R-:W-:Y:S05]  /*19420*/  BRA `(.L_x_1258) ;  /* 0xffffffe000ec7947 */ /* 0x000fea000383ffff */
.L_x_1167:
[----:B------:R-:W2:Y:S01]  /*19430*/  S2R R2, SR_TID.X ;  /* 0x0000000000027919 */ /* 0x000ea20000002100 */
[----:B------:R-:W-:Y:S01]  /*19440*/  BSSY B0, `(.L_x_1259) ;  /* 0x000000a000007945 */ /* 0x000fe20003800000 */
[----:B-1----:R-:W-:Y:S02]  /*19450*/  IMAD.MOV.U32 R12, RZ, RZ, RZ ;  /* 0x000000ffff0c7224 */ /* 0x002fe400078e00ff */
        /* <DEDUP_REMOVED lines=8> */
.L_x_1260:
[----:B------:R-:W-:Y:S05]  /*194e0*/  BSYNC B0 ;  /* 0x0000000000007941 */ /* 0x000fea0003800000 */
.L_x_1259:
[----:B------:R-:W-:Y:S05]  /*194f0*/  BRA `(.L_x_1261) ;  /* 0xffffffe000d07947 */ /* 0x000fea000383ffff */
.L_x_1168:
[----:B------:R-:W-:Y:S01]  /*19500*/  BSSY B0, `(.L_x_1262) ;  /* 0x0000006000007945 */ /* 0x000fe20003800000 */
[----:B------:R-:W-:-:S07]  /*19510*/  IMAD.MOV.U32 R15, RZ, RZ, -0x1 ;  /* 0xffffffffff0f7424 */ /* 0x000fce00078e00ff */
[----:B012---:R-:W-:Y:S05]  /*19520*/  WARPSYNC.COLLECTIVE R15, `(.L_x_1263) ;  /* 0x000000000f0c7348 */ /* 0x007fea0003c00000 */
[----:B------:R-:W-:Y:S02]  /*19530*/  ELECT P6, UR62, PT ;  /* 0x00000000003e782f */ /* 0x000fe400038c0000 */
[----:B------:R-:W-:Y:S01]  /*19540*/  MOV R14, UR62 ;  /* 0x0000003e000e7c02 */ /* 0x000fe20008000f00 */
[----:B012---:R-:W-:Y:S10]  /*19550*/  ENDCOLLECTIVE ;  /* 0x000000000000791b */ /* 0x007ff40003800000 */
.L_x_1263:
[----:B------:R-:W-:Y:S05]  /*19560*/  BSYNC B0 ;  /* 0x0000000000007941 */ /* 0x000fea0003800000 */
.L_x_1262:
[----:B------:R-:W-:Y:S05]  /*19570*/  BRA `(.L_x_1264) ;  /* 0xffffffe000c47947 */ /* 0x000fea000383ffff */
.L_x_1170:
[----:B0-----:R0:W2:Y:S02]  /*19580*/  SYNCS.PHASECHK.TRANS64.TRYWAIT P0, [R6+URZ], R5 ;  /* 0x00000005060075a7 */ /* 0x0010a4000800017f */
[----:B--2---:R-:W-:Y:S05]  /*19590*/  @!P0 NANOSLEEP.SYNCS 0x989680 ;  /* 0x009896800000895d */ /* 0x004fea0003900000 */
[----:B------:R-:W2:Y:S02]  /*195a0*/  @!P0 SYNCS.PHASECHK.TRANS64 P0, [R6+URZ], R5 ;  /* 0x00000005060085a7 */ /* 0x000ea4000800007f */
[----:B--2---:R-:W-:Y:S05]  /*195b0*/  @!P0 BRA `(.L_x_1170) ;  /* 0xfffffffc00f08947 */ /* 0x004fea000383ffff */
[----:B------:R-:W-:Y:S05]  /*195c0*/  BRA `(.L_x_1265) ;  /* 0xffffffe400007947 */ /* 0x000fea000383ffff */
.L_x_1171:
[----:B--2---:R2:W3:Y:S02]  /*195d0*/  SYNCS.PHASECHK.TRANS64.TRYWAIT P0, [R7+URZ], R2 ;  /* 0x00000002070075a7 */ /* 0x0044e4000800017f */
[----:B---3--:R-:W-:Y:S05]  /*195e0*/  @!P0 NANOSLEEP.SYNCS 0x989680 ;  /* 0x009896800000895d */ /* 0x008fea0003900000 */
[----:B------:R-:W3:Y:S02]  /*195f0*/  @!P0 SYNCS.PHASECHK.TRANS64 P0, [R7+URZ], R2 ;  /* 0x00000002070085a7 */ /* 0x000ee4000800007f */
[----:B---3--:R-:W-:Y:S05]  /*19600*/  @!P0 BRA `(.L_x_1171) ;  /* 0xfffffffc00f08947 */ /* 0x008fea000383ffff */
[----:B------:R-:W-:Y:S05]  /*19610*/  BRA `(.L_x_1266) ;  /* 0xffffffe000f47947 */ /* 0x000fea000383ffff */
.L_x_1173:
[----:B---3--:R3:W4:Y:S02]  /*19620*/  SYNCS.PHASECHK.TRANS64.TRYWAIT P0, [R4+URZ], R5 ;  /* 0x00000005040075a7 */ /* 0x008724000800017f */
[----:B----4-:R-:W-:Y:S05]  /*19630*/  @!P0 NANOSLEEP.SYNCS 0x989680 ;  /* 0x009896800000895d */ /* 0x010fea0003900000 */
[----:B------:R-:W4:Y:S02]  /*19640*/  @!P0 SYNCS.PHASECHK.TRANS64 P0, [R4+URZ], R5 ;  /* 0x00000005040085a7 */ /* 0x000f24000800007f */
[----:B----4-:R-:W-:Y:S05]  /*19650*/  @!P0 BRA `(.L_x_1173) ;  /* 0xfffffffc00f08947 */ /* 0x010fea000383ffff */
[----:B------:R-:W-:Y:S05]  /*19660*/  BRA `(.L_x_1267) ;  /* 0xffffffe000fc7947 */ /* 0x000fea000383ffff */
.L_x_1268:
        /* <DEDUP_REMOVED lines=9> */
.L_x_4554:


//--------------------- .text._ZN7cutlass13device_kernelIN5flash11enable_sm90INS1_16FlashAttnFwdSm90INS1_25CollectiveMainloopFwdSm90ILi2EN4cute5tupleIJNS5_1CILi1EEES8_S8_EEENS6_IJNS7_ILi64EEESA_SA_EEELi512ENS_10bfloat16_tEfNS_4arch4Sm90ELb0ELb1ELb0ELb0ELb0ELb0ELb0ELb0ELb0ELb0ELb0ELb0EEENS1_21CollectiveEpilogueFwdINS6_IJSA_NS7_ILi512EEESA_EEES9_SC_SE_Li256ELb0ELb0ELb0ELb0EEENS1_30DynamicPersistentTileSchedulerILi256ELi32ELb0ELb0ELb1EEEEEEEEEvNT_6ParamsE --------------------------
	.section	.text._ZN7cutlass13device_kernelIN5flash11enable_sm90INS1_16FlashAttnFwdSm90INS1_25CollectiveMainloopFwdSm90ILi2EN4cute5tupleIJNS5_1CILi1EEES8_S8_EEENS6_IJNS7_ILi64EEESA_SA_EEELi512ENS_10bfloat16_tEfNS_4arch4Sm90ELb0ELb1ELb0ELb0ELb0ELb0ELb0ELb0ELb0ELb0ELb0ELb0EEENS1_21CollectiveEpilogueFwdINS6_IJSA_NS7_ILi512EEESA_EEES9_SC_SE_Li256ELb0ELb0ELb0ELb0EEENS1_30DynamicPersistentTileSchedulerILi256ELi32ELb0ELb0ELb1EEEEEEEEEvNT_6ParamsE,"ax",@progbits
	.align	128
.text._ZN7cutlass13device_kernelIN5flash11enable_sm90INS1_16FlashAttnFwdSm90INS1_25CollectiveMainloopFwdSm90ILi2EN4cute5tupleIJNS5_1CILi1EEES8_S8_EEENS6_IJNS7_ILi64EEESA_SA_EEELi512ENS_10bfloat16_tEfNS_4arch4Sm90ELb0ELb1ELb0ELb0ELb0ELb0ELb0ELb0ELb0ELb0ELb0ELb0EEENS1_21CollectiveEpilogueFwdINS6_IJSA_NS7_ILi512EEESA_EEES9_SC_SE_Li256ELb0ELb0ELb0ELb0EEENS1_30DynamicPersistentTileSchedulerILi256ELi32ELb0ELb0ELb1EEEEEEEEEvNT_6ParamsE:
        .type           _ZN7cutlass13device_kernelIN5flash11enable_sm90INS1_16FlashAttnFwdSm90INS1_25CollectiveMainloopFwdSm90ILi2EN4cute5tupleIJNS5_1CILi1EEES8_S8_EEENS6_IJNS7_ILi64EEESA_SA_EEELi512ENS_10bfloat16_tEfNS_4arch4Sm90ELb0ELb1ELb0ELb0ELb0ELb0ELb0ELb0ELb0ELb0ELb0ELb0EEENS1_21CollectiveEpilogueFwdINS6_IJSA_NS7_ILi512EEESA_EEES9_SC_SE_Li256ELb0ELb0ELb0ELb0EEENS1_30DynamicPersistentTileSchedulerILi256ELi32ELb0ELb0ELb1EEEEEEEEEvNT_6ParamsE,@function
        .size           _ZN7cutlass13device_kernelIN5flash11enable_sm90INS1_16FlashAttnFwdSm90INS1_25CollectiveMainloopFwdSm90ILi2EN4cute5tupleIJNS5_1CILi1EEES8_S8_EEENS6_IJNS7_ILi64EEESA_SA_EEELi512ENS_10bfloat16_tEfNS_4arch4Sm90ELb0ELb1ELb0ELb0ELb0ELb0ELb0ELb0ELb0ELb0ELb0ELb0EEENS1_21CollectiveEpilogueFwdINS6_IJSA_NS7_ILi512EEESA_EEES9_SC_SE_Li256ELb0ELb0ELb0ELb0EEENS1_30DynamicPersistentTileSchedulerILi256ELi32ELb0ELb0ELb1EEEEEEEEEvNT_6ParamsE,(.L_x_4555 - _ZN7cutlass13device_kernelIN5flash11enable_sm90INS1_16FlashAttnFwdSm90INS1_25CollectiveMainloopFwdSm90ILi2EN4cute5tupleIJNS5_1CILi1EEES8_S8_EEENS6_IJNS7_ILi64EEESA_SA_EEELi512ENS_10bfloat16_tEfNS_4arch4Sm90ELb0ELb1ELb0ELb0ELb0ELb0ELb0ELb0ELb0ELb0ELb0ELb0EEENS1_21CollectiveEpilogueFwdINS6_IJSA_NS7_ILi512EEESA_EEES9_SC_SE_Li256ELb0ELb0ELb0ELb0EEENS1_30DynamicPersistentTileSchedulerILi256ELi32ELb0ELb0ELb1EEEEEEEEEvNT_6ParamsE)
        .other          _ZN7cutlass13device_kernelIN5flash11enable_sm90INS1_16FlashAttnFwdSm90INS1_25CollectiveMainloopFwdSm90ILi2EN4cute5tupleIJNS5_1CILi1EEES8_S8_EEENS6_IJNS7_ILi64EEESA_SA_EEELi512ENS_10bfloat16_tEfNS_4arch4Sm90ELb0ELb1ELb0ELb0ELb0ELb0ELb0ELb0ELb0ELb0ELb0ELb0EEENS1_21CollectiveEpilogueFwdINS6_IJSA_NS7_ILi512EEESA_EEES9_SC_SE_Li256ELb0ELb0ELb0ELb0EEENS1_30DynamicPersistentTileSchedulerILi256ELi32ELb0ELb0ELb1EEEEEEEEEvNT_6ParamsE,@"STO_CUDA_ENTRY STV_DEFAULT"
_ZN7cutlass13device_kernelIN5flash11enable_sm90INS1_16FlashAttnFwdSm90INS1_25CollectiveMainloopFwdSm90ILi2EN4cute5tupleIJNS5_1CILi1EEES8_S8_EEENS6_IJNS7_ILi64EEESA_SA_EEELi512ENS_10bfloat16_tEfNS_4arch4Sm90ELb0ELb1ELb0ELb0ELb0ELb0ELb0ELb0ELb0ELb0ELb0ELb0EEENS1_21CollectiveEpilogueFwdINS6_IJSA_NS7_ILi512EEESA_EEES9_SC_SE_Li256ELb0ELb0ELb0ELb0EEENS1_30DynamicPersistentTileSchedulerILi256ELi32ELb0ELb0ELb1EEEEEEEEEvNT_6ParamsE:
[----:B------:R-:W1:Y:S01]  /*0000*/  LDC R1, c[0x0][0x28] ;  /* 0x00000a00ff017b82 */ /* 0x000e620000000800 */
[----:B------:R-:W2:Y:S01]  /*0010*/  S2R R19, SR_TID.X ;  /* 0x0000000000137919 */ /* 0x000ea20000002100 */
[----:B------:R-:W-:Y:S01]  /*0020*/  ELECT P0, URZ, PT ;  /* 0x00000000003f782f */ /* 0x000fe20003800000 */
[----:B------:R-:W-:Y:S01]  /*0030*/  BSSY B0, `(.L_x_1269) ;  /* 0x0000014000007945 */ /* 0x000fe20003800000 */
[----:B--2---:R-:W-:-:S05]  /*0040*/  SHF.R.U32.HI R0, RZ, 0x5, R19 ;  /* 0x00000005ff007819 */ /* 0x004fca0000011613 */
[----:B------:R-:W2:Y:S02]  /*0050*/  SHFL.IDX PT, R2, R0, RZ, 0x1f ;  /* 0x00001fff00027589 */ /* 0x000ea400000e0000 */
[----:B--2---:R-:W-:Y:S02]  /*0060*/  ISETP.EQ.AND P0, PT, R2, RZ, P0 ;  /* 0x000000ff0200720c */ /* 0x004fe40000702270 */
[----:B------:R-:W-:-:S11]  /*0070*/  SHF.R.U32.HI R2, RZ, 0x7, R19 ;  /* 0x00000007ff027819 */ /* 0x000fd60000011613 */
[----:B-1----:R-:W-:Y:S05]  /*0080*/  @!P0 BRA `(.L_x_1270) ;  /* 0x0000000000388947 */ /* 0x002fea0003800000 */
        /* <DEDUP_REMOVED lines=14> */
.L_x_1270:
[----:B------:R-:W-:Y:S05]  /*0170*/  BSYNC B0 ;  /* 0x0000000000007941 */ /* 0x000fea0003800000 */
.L_x_1269:
        /* <DEDUP_REMOVED lines=33> */
.L_x_1271:
        /* <DEDUP_REMOVED lines=22> */
.L_x_1272:
        /* <DEDUP_REMOVED lines=18> */
.L_x_1273:
        /* <DEDUP_REMOVED lines=22> */
.L_x_1274:
        /* <DEDUP_REMOVED lines=22> */
.L_x_1275:
[----:B------:R-:W-:Y:S01]  /*08d0*/  PLOP3.LUT P0, PT, PT, PT, UP0, 0x80, 0x0 ;  /* 0x000000000000781c */ /* 0x000fe20003f0f008 */
[----:B------:R-:W-:Y:S01]  /*08e0*/  UMOV UR36, 0x1 ;  /* 0x0000000100247882 */ /* 0x000fe20000000000 */
[----:B------:R-:W-:Y:S01]  /*08f0*/  NOP ;  /* 0x0000000000007918 */ /* 0x000fe20000000000 */
[----:B------:R-:W-:Y:S01]  /*0900*/  USEL UR36, UR36, 0x2, !UP0 ;  /* 0x0000000224247887 */ /* 0x000fe2000c000000 */
[----:B------:R-:W-:Y:S01]  /*0910*/  ULDC.64 UR50, c[0x0][0x208] ;  /* 0x0000820000327ab9 */ /* 0x000fe20000000a00 */
[----:B-123--:R-:W-:Y:S08]  /*0920*/  BAR.SYNC.DEFER_BLOCKING 0x0 ;  /* 0x0000000000007b1d */ /* 0x00eff00000010000 */
[----:B------:R-:W-:Y:S05]  /*0930*/  @!P0 BRA `(.L_x_1276) ;  /* 0x000000d800108947 */ /* 0x000fea0003800000 */
.L_x_1277:
[----:B------:R-:W-:-:S08]  /*0940*/  NOP ;  /* 0x0000000000007918 */ /* 0x000fd00000000000 */
[----:B------:R-:W1:Y:S02]  /*0950*/  USETMAXREG.TRY_ALLOC.CTAPOOL UP0, 0xf0 ;  /* 0x000000f0000079c8 */ /* 0x000e640008000600 */
[----:B-1----:R-:W-:-:S13]  /*0960*/  PLOP3.LUT P0, PT, PT, PT, UP0, 0x80, 0x0 ;  /* 0x000000000000781c */ /* 0x002fda0003f0f008 */
[----:B------:R-:W-:Y:S05]  /*0970*/  @!P0 BRA `(.L_x_1277) ;  /* 0xfffffffc00f08947 */ /* 0x000fea000383ffff */
[----:B------:R-:W-:Y:S01]  /*0980*/  LOP3.LUT R0, R19, 0xffffff80, RZ, 0xc0, !PT ;  /* 0xffffff8013007812 */ /* 0x000fe200078ec0ff */
[----:B------:R-:W1:Y:S08]  /*0990*/  S2UR UR4, SR_CTAID.X ;  /* 0x00000000000479c3 */ /* 0x000e700000002500 */
[----:B------:R-:W-:Y:S06]  /*09a0*/  BAR.ARV 0x4, 0x120 ;  /* 0x0104800000007b1d */ /* 0x000fec0000002000 */
[----:B------:R-:W-:-:S02]  /*09b0*/  ISETP.NE.AND P0, PT, R0, 0x80, PT ;  /* 0x000000800000780c */ /* 0x000fc40003f05270 */
[----:B------:R-:W1:Y:S11]  /*09c0*/  LDC R0, c[0x0][0xda8] ;  /* 0x00036a00ff007b82 */ /* 0x000e760000000800 */
        /* <DEDUP_REMOVED lines=17> */
[--C-:B------:R-:W-:Y:S02]  /*0ae0*/  SHF.R.S32.HI R189, RZ, 0x5, R4.reuse ;  /* 0x00000005ffbd7819 */ /* 0x100fe40000011404 */
[----:B------:R-:W-:Y:S02]  /*0af0*/  SHF.R.S32.HI R6, RZ, 0x1f, R4 ;  /* 0x0000001fff067819 */ /* 0x000fe40000011404 */
[----:B------:R-:W-:Y:S02]  /*0b00*/  LOP3.LUT R4, R2, 0xfffffff0, RZ, 0xc0, !PT ;  /* 0xfffffff002047812 */ /* 0x000fe400078ec0ff */
[----:B------:R-:W-:Y:S02]  /*0b10*/  LEA.HI R3, R0, R191, RZ, 0x7 ;  /* 0x000000bf00037211 */ /* 0x000fe400078f38ff */
[----:B------:R-:W-:Y:S01]  /*0b20*/  SHF.R.S32.HI R7, RZ, 0x4, R2 ;  /* 0x00000004ff077819 */ /* 0x000fe20000011402 */
[----:B------:R-:W-:Y:S01]  /*0b30*/  IMAD.IADD R5, R191, 0x1, -R4 ;  /* 0x00000001bf057824 */ /* 0x000fe200078e0a04 */
[----:B------:R-:W-:-:S02]  /*0b40*/  LOP3.LUT R8, R3, 0xffffff80, RZ, 0xc0, !PT ;  /* 0xffffff8003087812 */ /* 0x000fc400078ec0ff */
[----:B------:R-:W-:Y:S01]  /*0b50*/  LEA.HI R2, R2, R7, RZ, 0x1 ;  /* 0x0000000702027211 */ /* 0x000fe200078f08ff */
[----:B-1----:R-:W-:Y:S01]  /*0b60*/  ULEA UR48, UR5, UR48, 0x18 ;  /* 0x0000003005307291 */ /* 0x002fe2000f8ec03f */
[----:B------:R-:W-:Y:S01]  /*0b70*/  SHF.R.S32.HI R10, RZ, 0x1f, R5 ;  /* 0x0000001fff0a7819 */ /* 0x000fe20000011405 */
[----:B------:R-:W-:Y:S01]  /*0b80*/  IMAD.IADD R8, R191, 0x1, -R8 ;  /* 0x00000001bf087824 */ /* 0x000fe200078e0a08 */
[----:B------:R-:W-:Y:S02]  /*0b90*/  LEA.HI R6, R6, R189, RZ, 0x2 ;  /* 0x000000bd06067211 */ /* 0x000fe400078f10ff */
[----:B------:R-:W-:Y:S02]  /*0ba0*/  LEA.HI R12, R10, R5, RZ, 0x3 ;  /* 0x000000050a0c7211 */ /* 0x000fe400078f18ff */
[----:B------:R-:W-:Y:S02]  /*0bb0*/  SHF.R.S32.HI R9, RZ, 0x1f, R8 ;  /* 0x0000001fff097819 */ /* 0x000fe40000011408 */
[C---:B------:R-:W-:Y:S01]  /*0bc0*/  LOP3.LUT R14, R12.reuse, 0xfffffff8, RZ, 0xc0, !PT ;  /* 0xfffffff80c0e7812 */ /* 0x040fe200078ec0ff */
[----:B------:R-:W-:Y:S01]  /*0bd0*/  IMAD.SHL.U32 R12, R12, 0x40, RZ ;  /* 0x000000400c0c7824 */ /* 0x000fe200078e00ff */
[----:B------:R-:W-:-:S02]  /*0be0*/  SHF.R.S32.HI R188, RZ, 0x7, R3 ;  /* 0x00000007ffbc7819 */ /* 0x000fc40000011403 */
[----:B------:R-:W-:Y:S01]  /*0bf0*/  LOP3.LUT R2, R2, 0x1ffffffe, RZ, 0xc0, !PT ;  /* 0x1ffffffe02027812 */ /* 0x000fe200078ec0ff */
[----:B------:R-:W-:Y:S01]  /*0c00*/  IMAD.IADD R14, R5, 0x1, -R14 ;  /* 0x00000001050e7824 */ /* 0x000fe200078e0a0e */
[----:B------:R-:W-:Y:S01]  /*0c10*/  LOP3.LUT R6, R6, 0x3ffffc, RZ, 0xc0, !PT ;  /* 0x003ffffc06067812 */ /* 0x000fe200078ec0ff */
[----:B------:R-:W-:Y:S01]  /*0c20*/  IMAD R13, R188, 0x100, R5 ;  /* 0x00000100bc0d7824 */ /* 0x000fe200078e0205 */
[----:B------:R-:W-:Y:S01]  /*0c30*/  LEA.HI R4, R9, R8, RZ, 0x2 ;  /* 0x0000000809047211 */ /* 0x000fe200078f10ff */
[----:B------:R-:W-:Y:S01]  /*0c40*/  IMAD.IADD R2, R7, 0x1, -R2 ;  /* 0x0000000107027824 */ /* 0x000fe200078e0a02 */
[----:B------:R-:W-:Y:S02]  /*0c50*/  IADD3 R6, R189, -R6, RZ ;  /* 0x80000006bd067210 */ /* 0x000fe40007ffe0ff */
[--C-:B------:R-:W-:Y:S01]  /*0c60*/  SHF.R.S32.HI R10, RZ, 0x2, R4.reuse ;  /* 0x00000002ff0a7819 */ /* 0x100fe20000011404 */
[----:B------:R-:W-:Y:S01]  /*0c70*/  IMAD.SHL.U32 R2, R2, 0x8, RZ ;  /* 0x0000000802027824 */ /* 0x000fe200078e00ff */
[----:B------:R-:W-:Y:S01]  /*0c80*/  SHF.R.S32.HI R11, RZ, 0x1f, R4 ;  /* 0x0000001fff0b7819 */ /* 0x000fe20000011404 */
[----:B------:R-:W-:Y:S01]  /*0c90*/  IMAD R13, R6, 0x10, R13 ;  /* 0x00000010060d7824 */ /* 0x000fe200078e020d */
[----:B------:R-:W-:Y:S01]  /*0ca0*/  LOP3.LUT R5, R4, 0x7ffffffc, RZ, 0xc0, !PT ;  /* 0x7ffffffc04057812 */ /* 0x000fe200078ec0ff */
[----:B------:R-:W-:Y:S01]  /*0cb0*/  IMAD.SHL.U32 R4, R14, 0x40, RZ ;  /* 0x000000400e047824 */ /* 0x000fe200078e00ff */
[----:B------:R-:W-:Y:S01]  /*0cc0*/  LEA.HI R9, R9, R8, RZ, 0x5 ;  /* 0x0000000809097211 */ /* 0x000fe200078f28ff */
[----:B------:R-:W-:Y:S01]  /*0cd0*/  IMAD.U32 R190, R13, 0x40, R2 ;  /* 0x000000400dbe7824 */ /* 0x000fe200078e0002 */
[----:B------:R-:W-:-:S02]  /*0ce0*/  IADD3 R8, R8, -R5, RZ ;  /* 0x8000000508087210 */ /* 0x000fc40007ffe0ff */
[----:B------:R-:W-:Y:S02]  /*0cf0*/  LOP3.LUT R5, R4, 0x1c0, RZ, 0xc0, !PT ;  /* 0x000001c004057812 */ /* 0x000fe400078ec0ff */
[----:B------:R-:W-:Y:S02]  /*0d00*/  LOP3.LUT R12, R12, 0x7ffffe00, RZ, 0xc0, !PT ;  /* 0x7ffffe000c0c7812 */ /* 0x000fe400078ec0ff */
[----:B------:R-:W-:Y:S02]  /*0d10*/  LOP3.LUT R2, R5, 0x8, R2, 0xf8, !PT ;  /* 0x0000000805027812 */ /* 0x000fe400078ef802 */
[----:B------:R-:W-:Y:S01]  /*0d20*/  SHF.R.U32.HI R5, RZ, 0x3, R5 ;  /* 0x00000003ff057819 */ /* 0x000fe20000011605 */
[----:B------:R-:W-:Y:S01]  /*0d30*/  IMAD R12, R189, 0x400, R12 ;  /* 0x00000400bd0c7824 */ /* 0x000fe200078e020c */
[----:B------:R-:W-:Y:S02]  /*0d40*/  R2P PR, R14, 0x6 ;  /* 0x000000060e007804 */ /* 0x000fe40000000000 */
[----:B------:R-:W-:-:S02]  /*0d50*/  LOP3.LUT R5, R2, R5, RZ, 0x3c, !PT ;  /* 0x0000000502057212 */ /* 0x000fc400078e3cff */
[----:B------:R-:W-:Y:S02]  /*0d60*/  LEA.HI R11, R11, R10, RZ, 0x3 ;  /* 0x0000000a0b0b7211 */ /* 0x000fe400078f18ff */
[----:B------:R-:W-:Y:S01]  /*0d70*/  LEA.HI R0, R0, R191, RZ, 0x3 ;  /* 0x000000bf00007211 */ /* 0x000fe200078f18ff */
[----:B------:R-:W-:Y:S01]  /*0d80*/  IMAD.IADD R5, R12, 0x1, R5 ;  /* 0x000000010c057824 */ /* 0x000fe200078e0205 */
[----:B------:R-:W-:Y:S02]  /*0d90*/  LEA.HI R3, R3, R188, RZ, 0x1 ;  /* 0x000000bc03037211 */ /* 0x000fe400078f08ff */
[----:B------:R-:W-:Y:S02]  /*0da0*/  LOP3.LUT R11, R11, 0xfffffff8, RZ, 0xc0, !PT ;  /* 0xfffffff80b0b7812 */ /* 0x000fe400078ec0ff */
[----:B------:R-:W-:Y:S02]  /*0db0*/  LEA R18, R5, UR48, 0x1 ;  /* 0x0000003005127c11 */ /* 0x000fe4000f8e08ff */
[----:B------:R-:W-:Y:S01]  /*0dc0*/  LOP3.LUT R2, R0, 0x1ffffff8, RZ, 0xc0, !PT ;  /* 0x1ffffff800027812 */ /* 0x000fe200078ec0ff */
[----:B------:R-:W-:Y:S01]  /*0dd0*/  IMAD.IADD R16, R10, 0x1, -R11 ;  /* 0x000000010a107824 */ /* 0x000fe200078e0a0b */
[----:B------:R-:W-:Y:S01]  /*0de0*/  LOP3.LUT R3, R3, 0xfffffe, RZ, 0xc0, !PT ;  /* 0x00fffffe03037812 */ /* 0x000fe200078ec0ff */
[C---:B------:R-:W-:Y:S01]  /*0df0*/  VIADD R19, R18.reuse, 0x26820 ;  /* 0x0002682012137836 */ /* 0x040fe20000000000 */
[----:B------:R-:W-:Y:S01]  /*0e00*/  IADD3 R23, R18, 0x26800, RZ ;  /* 0x0002680012177810 */ /* 0x000fe20007ffe0ff */
[----:B------:R-:W-:Y:S01]  /*0e10*/  IMAD.IADD R2, R191, 0x1, -R2 ;  /* 0x00000001bf027824 */ /* 0x000fe200078e0a02 */
[----:B------:R-:W-:Y:S01]  /*0e20*/  SEL R22, R22, 0xffffffc0, !P2 ;  /* 0xffffffc016167807 */ /* 0x000fe20005000000 */
[----:B------:R-:W-:Y:S01]  /*0e30*/  IMAD.IADD R3, R188, 0x1, -R3 ;  /* 0x00000001bc037824 */ /* 0x000fe200078e0a03 */
[----:B------:R-:W-:Y:S01]  /*0e40*/  SHF.R.S32.HI R9, RZ, 0x5, R9 ;  /* 0x00000005ff097819 */ /* 0x000fe20000011409 */
[----:B------:R-:W-:Y:S01]  /*0e50*/  @P1 VIADD R19, R23, 0xffffffe0 ;  /* 0xffffffe017131836 */ /* 0x000fe20000000000 */
[----:B------:R-:W-:Y:S01]  /*0e60*/  SHF.R.S32.HI R186, RZ, 0x3, R0 ;  /* 0x00000003ffba7819 */ /* 0x000fe20000011400 */
[----:B------:R-:W-:Y:S01]  /*0e70*/  IMAD.SHL.U32 R184, R2, 0x8, RZ ;  /* 0x0000000802b87824 */ /* 0x000fe200078e00ff */
[----:B------:R-:W-:Y:S01]  /*0e80*/  LEA R16, R9, R16, 0x4 ;  /* 0x0000001009107211 */ /* 0x000fe200078e20ff */
[----:B------:R-:W-:Y:S01]  /*0e90*/  IMAD.IADD R23, R23, 0x1, R22 ;  /* 0x0000000117177824 */ /* 0x000fe200078e0216 */
[----:B------:R-:W-:Y:S01]  /*0ea0*/  SHF.L.U32 R17, R3, 0x8, RZ ;  /* 0x0000000803117819 */ /* 0x000fe200000006ff */
[----:B------:R-:W-:-:S02]  /*0eb0*/  IMAD.SHL.U32 R2, R8, 0x2, RZ ;  /* 0x0000000208027824 */ /* 0x000fc400078e00ff */
[----:B------:R-:W-:-:S07]  /*0ec0*/  IMAD.IADD R22, R22, 0x1, R19 ;  /* 0x0000000116167824 */ /* 0x000fce00078e0213 */
.L_x_1382:
[----:B------:R-:W-:Y:S01]  /*0ed0*/  ULDC UR5, c[0x0][0xdd0] ;  /* 0x0003740000057ab9 */ /* 0x000fe20000000800 */
[----:B-1----:R-:W1:Y:S01]  /*0ee0*/  LDC R0, c[0x0][0xde8] ;  /* 0x00037a00ff007b82 */ /* 0x002e620000000800 */
[----:B------:R-:W-:Y:S01]  /*0ef0*/  UISETP.NE.AND UP0, UPT, UR5, 0x1, UPT ;  /* 0x000000010500788c */ /* 0x000fe2000bf05270 */
[----:B------:R-:W-:-:S10]  /*0f00*/  UMOV UR8, UR4 ;  /* 0x0000000400087c82 */ /* 0x000fd40008000000 */
[----:B------:R-:W-:Y:S01]  /*0f10*/  @UP0 ULDC UR6, c[0x0][0xdd4] ;  /* 0x0003750000060ab9 */ /* 0x000fe20000000800 */
[----:B------:R-:W-:Y:S01]  /*0f20*/  @UP0 ULDC UR9, c[0x0][0xdd8] ;  /* 0x0003760000090ab9 */ /* 0x000fe20000000800 */
[----:B------:R-:W-:-:S04]  /*0f30*/  UIMAD.WIDE.U32 UR6, UR4, UR6, URZ ;  /* 0x00000006040672a5 */ /* 0x000fc8000f8e003f */
[----:B------:R-:W-:-:S04]  /*0f40*/  @UP0 USHF.R.U32.HI UR8, URZ, UR9, UR7 ;  /* 0x000000093f080299 */ /* 0x000fc80008011607 */
[----:B------:R-:W-:Y:S02]  /*0f50*/  UIADD3 UR6, -UR8, URZ, URZ ;  /* 0x0000003f08067290 */ /* 0x000fe4000fffe13f */
[----:B-1----:R-:W-:Y:S02]  /*0f60*/  ISETP.LE.AND P0, PT, R0, UR8, PT ;  /* 0x0000000800007c0c */ /* 0x002fe4000bf03270 */
[----:B------:R-:W-:-:S11]  /*0f70*/  UIMAD UR7, UR5, UR6, UR4 ;  /* 0x00000006050772a4 */ /* 0x000fd6000f8e0204 */
[----:B--2---:R-:W-:Y:S05]  /*0f80*/  @!P0 BRA `(.L_x_1278) ;  /* 0x0000000000208947 */ /* 0x004fea0003800000 */
[----:B------:R-:W-:Y:S01]  /*0f90*/  ULDC UR6, c[0x0][0xddc] ;  /* 0x0003770000067ab9 */ /* 0x000fe20000000800 */
[----:B------:R-:W-:Y:S01]  /*0fa0*/  UMOV UR40, UR7 ;  /* 0x0000000700287c82 */ /* 0x000fe20008000000 */
[----:B------:R-:W-:-:S11]  /*0fb0*/  UISETP.NE.AND UP0, UPT, UR6, 0x1, UPT ;  /* 0x000000010600788c */ /* 0x000fd6000bf05270 */
[----:B------:R-:W-:Y:S02]  /*0fc0*/  @UP0 ULDC.64 UR10, c[0x0][0xde0] ;  /* 0x00037800000a0ab9 */ /* 0x000fe40000000a00 */
[----:B------:R-:W-:-:S04]  /*0fd0*/  UIMAD.WIDE.U32 UR4, UR7, UR10, URZ ;  /* 0x0000000a070472a5 */ /* 0x000fc8000f8e003f */
[----:B------:R-:W-:-:S04]  /*0fe0*/  @UP0 USHF.R.U32.HI UR40, URZ, UR11, UR5 ;  /* 0x0000000b3f280299 */ /* 0x000fc80008011605 */
[----:B------:R-:W-:Y:S01]  /*0ff0*/  UIMAD UR4, UR40, UR6, URZ ;  /* 0x00000006280472a4 */ /* 0x000fe2000f8e023f */
[----:B------:R-:W-:Y:S11]  /*1000*/  BRA `(.L_x_1279) ;  /* 0x00000000001c7947 */ /* 0x000ff60003800000 */
.L_x_1278:
[----:B------:R-:W-:Y:S01]  /*1010*/  ULDC UR6, c[0x0][0xdc4] ;  /* 0x0003710000067ab9 */ /* 0x000fe20000000800 */
[----:B------:R-:W-:Y:S01]  /*1020*/  UMOV UR40, UR7 ;  /* 0x0000000700287c82 */ /* 0x000fe20008000000 */
[----:B------:R-:W-:-:S11]  /*1030*/  UISETP.NE.AND UP0, UPT, UR6, 0x1, UPT ;  /* 0x000000010600788c */ /* 0x000fd6000bf05270 */
[----:B------:R-:W-:Y:S02]  /*1040*/  @UP0 ULDC.64 UR10, c[0x0][0xdc8] ;  /* 0x00037200000a0ab9 */ /* 0x000fe40000000a00 */
[----:B------:R-:W-:-:S04]  /*1050*/  UIMAD.WIDE.U32 UR4, UR7, UR10, URZ ;  /* 0x0000000a070472a5 */ /* 0x000fc8000f8e003f */
[----:B------:R-:W-:-:S04]  /*1060*/  @UP0 USHF.R.U32.HI UR40, URZ, UR11, UR5 ;  /* 0x0000000b3f280299 */ /* 0x000fc80008011605 */
[----:B------:R-:W-:-:S12]  /*1070*/  UIMAD UR4, UR40, UR6, URZ ;  /* 0x00000006280472a4 */ /* 0x000fd8000f8e023f */
.L_x_1279:
[----:B------:R-:W-:Y:S01]  /*1080*/  ULDC UR43, c[0x0][0xdb8] ;  /* 0x00036e00002b7ab9 */ /* 0x000fe20000000800 */
[----:B------:R-:W-:Y:S01]  /*1090*/  ULDC.64 UR10, c[0x0][0x3f8] ;  /* 0x0000fe00000a7ab9 */ /* 0x000fe20000000a00 */
[----:B------:R-:W-:Y:S02]  /*10a0*/  ULOP3.LUT UR5, URZ, UR40, URZ, 0x33, !UPT ;  /* 0x000000283f057292 */ /* 0x000fe4000f8e333f */
[----:B------:R-:W-:Y:S02]  /*10b0*/  UISETP.NE.AND UP1, UPT, UR43, 0x1, UPT ;  /* 0x000000012b00788c */ /* 0x000fe4000bf25270 */
[----:B------:R-:W-:Y:S01]  /*10c0*/  UISETP.NE.U32.AND UP0, UPT, UR10, URZ, UPT ;  /* 0x0000003f0a00728c */ /* 0x000fe2000bf05070 */
[----:B------:R-:W-:Y:S01]  /*10d0*/  ULDC UR6, c[0x0][0xdac] ;  /* 0x00036b0000067ab9 */ /* 0x000fe20000000800 */
[----:B------:R-:W-:Y:S02]  /*10e0*/  UIADD3 UR4, UR7, -UR4, URZ ;  /* 0x8000000407047290 */ /* 0x000fe4000fffe03f */
[----:B------:R-:W-:-:S02]  /*10f0*/  UIADD3 UR5, UR5, UR6, URZ ;  /* 0x0000000605057290 */ /* 0x000fc4000fffe03f */
[----:B------:R-:W-:Y:S01]  /*1100*/  UISETP.NE.AND.EX UP0, UPT, UR11, URZ, UPT, UP0 ;  /* 0x0000003f0b00728c */ /* 0x000fe2000bf05300 */
[----:B------:R-:W-:Y:S01]  /*1110*/  ULDC UR12, c[0x0][0xdc4] ;  /* 0x00037100000c7ab9 */ /* 0x000fe20000000800 */
[----:B------:R-:W-:Y:S01]  /*1120*/  ULDC UR49, c[0x0][0x404] ;  /* 0x0001010000317ab9 */ /* 0x000fe20000000800 */
[----:B------:R-:W-:Y:S02]  /*1130*/  UISETP.NE.AND UP2, UPT, UR46, 0x1, UPT ;  /* 0x000000012e00788c */ /* 0x000fe4000bf45270 */
[----:B------:R-:W-:Y:S01]  /*1140*/  USHF.L.U32 UR42, UR5, 0x6, URZ ;  /* 0x00000006052a7899 */ /* 0x000fe2000800063f */
[----:B------:R-:W-:Y:S01]  /*1150*/  ULDC UR10, c[0x0][0x288] ;  /* 0x0000a200000a7ab9 */ /* 0x000fe20000000800 */
[----:B------:R-:W-:Y:S02]  /*1160*/  UIMAD UR12, UR8, UR12, UR4 ;  /* 0x0000000c080c72a4 */ /* 0x000fe4000f8e0204 */
[----:B------:R-:W-:Y:S01]  /*1170*/  PLOP3.LUT P0, PT, PT, PT, UP2, 0x80, 0x0 ;  /* 0x000000000000781c */ /* 0x000fe20003f0f028 */
[----:B------:R-:W-:Y:S01]  /*1180*/  USEL UR49, UR49, 0x1, UP0 ;  /* 0x0000000131317887 */ /* 0x000fe20008000000 */
[----:B------:R-:W-:Y:S01]  /*1190*/  ULDC UR9, c[0x0][0x2e0] ;  /* 0x0000b80000097ab9 */ /* 0x000fe20000000800 */
[----:B------:R-:W-:Y:S01]  /*11a0*/  @UP1 ULDC UR4, c[0x0][0xdbc] ;  /* 0x00036f0000041ab9 */ /* 0x000fe20000000800 */
[----:B------:R-:W-:-:S02]  /*11b0*/  UIADD3 UR54, UR42, 0x40, -UR10 ;  /* 0x000000402a367890 */ /* 0x000fc4000fffe80a */
[----:B------:R-:W-:Y:S02]  /*11c0*/  UIMAD.WIDE.U32 UR4, UR12, UR4, URZ ;  /* 0x000000040c0472a5 */ /* 0x000fe4000f8e003f */
[----:B------:R-:W-:Y:S02]  /*11d0*/  UIMAD UR6, UR49, UR9, 0x3f ;  /* 0x0000003f310674a4 */ /* 0x000fe4000f8e0209 */
[----:B------:R-:W-:Y:S01]  /*11e0*/  UIMAD UR54, UR49, UR9, UR54 ;  /* 0x00000009313672a4 */ /* 0x000fe2000f8e0236 */
[----:B------:R-:W-:Y:S01]  /*11f0*/  @UP1 ULDC UR13, c[0x0][0xdc0] ;  /* 0x00037000000d1ab9 */ /* 0x000fe20000000800 */
[----:B------:R-:W-:Y:S01]  /*1200*/  UMOV UR44, UR12 ;  /* 0x0000000c002c7c82 */ /* 0x000fe20008000000 */
[----:B------:R-:W-:Y:S01]  /*1210*/  ULDC UR11, c[0x0][0x9e0] ;  /* 0x00027800000b7ab9 */ /* 0x000fe20000000800 */
[----:B------:R-:W-:Y:S02]  /*1220*/  USHF.R.S32.HI UR7, URZ, 0x1f, UR6 ;  /* 0x0000001f3f077899 */ /* 0x000fe40008011406 */
[----:B------:R-:W-:-:S02]  /*1230*/  @UP1 USHF.R.U32.HI UR44, URZ, UR13, UR5 ;  /* 0x0000000d3f2c1299 */ /* 0x000fc40008011605 */
[----:B------:R-:W-:Y:S02]  /*1240*/  UIADD3 UR8, UR54, UR11, URZ ;  /* 0x0000000b36087290 */ /* 0x000fe4000fffe03f */
[----:B------:R-:W-:Y:S02]  /*1250*/  ULEA.HI UR7, UR7, UR6, URZ, 0x6 ;  /* 0x0000000607077291 */ /* 0x000fe4000f8f303f */
[----:B------:R-:W-:Y:S02]  /*1260*/  UIADD3 UR4, -UR44, URZ, URZ ;  /* 0x0000003f2c047290 */ /* 0x000fe4000fffe13f */
[----:B------:R-:W-:Y:S01]  /*1270*/  USHF.R.S32.HI UR7, URZ, 0x6, UR7 ;  /* 0x000000063f077899 */ /* 0x000fe20008011407 */
[----:B------:R-:W-:Y:S01]  /*1280*/  IMAD.U32 R0, RZ, RZ, UR8 ;  /* 0x00000008ff007e24 */ /* 0x000fe2000f8e00ff */
[----:B------:R-:W-:Y:S01]  /*1290*/  UIMAD UR43, UR43, UR4, UR12 ;  /* 0x000000042b2b72a4 */ /* 0x000fe2000f8e020c */
[----:B------:R-:W-:Y:S11]  /*12a0*/  @!P0 BRA `(.L_x_1280) ;  /* 0x0000001c00f88947 */ /* 0x000ff60003800000 */
[----:B------:R-:W1:Y:S02]  /*12b0*/  LDC R8, c[0x0][0x9e4] ;  /* 0x00027900ff087b82 */ /* 0x000e640000000800 */
[----:B-1----:R-:W-:-:S13]  /*12c0*/  ISETP.GE.AND P1, PT, R8, 0x1, PT ;  /* 0x000000010800780c */ /* 0x002fda0003f26270 */
[----:B------:R-:W-:Y:S05]  /*12d0*/  @!P1 BRA `(.L_x_1281) ;  /* 0x0000000000449947 */ /* 0x000fea0003800000 */
[----:B------:R-:W-:Y:S01]  /*12e0*/  ISETP.LT.AND P0, PT, RZ, UR54, PT ;  /* 0x00000036ff007c0c */ /* 0x000fe2000bf01270 */
[----:B------:R-:W-:-:S06]  /*12f0*/  UIADD3 UR4, UR54, -0x1, URZ ;  /* 0xffffffff36047890 */ /* 0x000fcc000fffe03f */
[----:B------:R-:W-:-:S06]  /*1300*/  MOV R3, UR4 ;  /* 0x0000000400037c02 */ /* 0x000fcc0008000f00 */
[----:B------:R-:W-:Y:S05]  /*1310*/  @P0 BRA `(.L_x_1282) ;  /* 0x00000000001c0947 */ /* 0x000fea0003800000 */
[----:B------:R-:W-:Y:S01]  /*1320*/  ISETP.NE.AND P0, PT, R8, 0x1, PT ;  /* 0x000000010800780c */ /* 0x000fe20003f05270 */
[----:B------:R-:W-:-:S12]  /*1330*/  IMAD R3, RZ, RZ, -UR54 ;  /* 0x80000036ff037e24 */ /* 0x000fd8000f8e02ff */
[----:B------:R-:W1:Y:S02]  /*1340*/  @P0 LDC.64 R4, c[0x0][0x9e8] ;  /* 0x00027a00ff040b82 */ /* 0x000e640000000a00 */
[----:B-1----:R-:W-:-:S05]  /*1350*/  @P0 IMAD.HI.U32 R4, R3, R4, RZ ;  /* 0x0000000403040227 */ /* 0x002fca00078e00ff */
[----:B------:R-:W-:-:S04]  /*1360*/  @P0 SHF.R.U32.HI R3, RZ, R5, R4 ;  /* 0x00000005ff030219 */ /* 0x000fc80000011604 */
[----:B------:R-:W-:Y:S01]  /*1370*/  LOP3.LUT R3, RZ, R3, RZ, 0x33, !PT ;  /* 0x00000003ff037212 */ /* 0x000fe200078e33ff */
[----:B------:R-:W-:Y:S06]  /*1380*/  BRA `(.L_x_1283) ;  /* 0x0000000000107947 */ /* 0x000fec0003800000 */
.L_x_1282:
[----:B------:R-:W-:-:S13]  /*1390*/  ISETP.NE.AND P0, PT, R8, 0x1, PT ;  /* 0x000000010800780c */ /* 0x000fda0003f05270 */
[----:B------:R-:W1:Y:S02]  /*13a0*/  @P0 LDC.64 R4, c[0x0][0x9e8] ;  /* 0x00027a00ff040b82 */ /* 0x000e640000000a00 */
[----:B-1----:R-:W-:-:S05]  /*13b0*/  @P0 IMAD.HI.U32 R4, R3, R4, RZ ;  /* 0x0000000403040227 */ /* 0x002fca00078e00ff */
[----:B------:R-:W-:-:S07]  /*13c0*/  @P0 SHF.R.U32.HI R3, RZ, R5, R4 ;  /* 0x00000005ff030219 */ /* 0x000fce0000011604 */
.L_x_1283:
[----:B------:R-:W-:-:S05]  /*13d0*/  IMAD R3, R3, R8, R8 ;  /* 0x0000000803037224 */ /* 0x000fca00078e0208 */
[----:B------:R-:W-:-:S07]  /*13e0*/  VIMNMX R0, R0, R3, PT ;  /* 0x0000000300007248 */ /* 0x000fce0003fe0100 */
.L_x_1281:
[----:B------:R-:W-:Y:S01]  /*13f0*/  VIADD R0, R0, 0x3f ;  /* 0x0000003f00007836 */ /* 0x000fe20000000000 */
[----:B------:R-:W-:Y:S01]  /*1400*/  UIADD3 UR4, UR42, -UR10, URZ ;  /* 0x8000000a2a047290 */ /* 0x000fe2000fffe03f */
[----:B------:R-:W-:-:S03]  /*1410*/  ULDC UR5, c[0x0][0x9dc] ;  /* 0x0002770000057ab9 */ /* 0x000fc60000000800 */
[----:B------:R-:W-:Y:S01]  /*1420*/  SHF.R.S32.HI R3, RZ, 0x1f, R0 ;  /* 0x0000001fff037819 */ /* 0x000fe20000011400 */
[----:B------:R-:W-:-:S03]  /*1430*/  UIMAD UR4, UR49, UR9, UR4 ;  /* 0x00000009310472a4 */ /* 0x000fc6000f8e0204 */
[----:B------:R-:W-:Y:S01]  /*1440*/  LEA.HI R3, R3, R0, RZ, 0x6 ;  /* 0x0000000003037211 */ /* 0x000fe200078f30ff */
[----:B------:R-:W-:-:S03]  /*1450*/  UIADD3 UR5, UR4, -UR5, URZ ;  /* 0x8000000504057290 */ /* 0x000fc6000fffe03f */
[----:B------:R-:W-:-:S03]  /*1460*/  SHF.R.S32.HI R3, RZ, 0x6, R3 ;  /* 0x00000006ff037819 */ /* 0x000fc60000011403 */
[----:B------:R-:W-:Y:S01]  /*1470*/  IMAD.U32 R0, RZ, RZ, UR5 ;  /* 0x00000005ff007e24 */ /* 0x000fe2000f8e00ff */
[----:B------:R-:W-:Y:S01]  /*1480*/  VIMNMX R4, R3, UR7, PT ;  /* 0x0000000703047c48 */ /* 0x000fe2000bfe0100 */
[----:B------:R-:W-:Y:S06]  /*1490*/  @!P1 BRA `(.L_x_1284) ;  /* 0x0000000000409947 */ /* 0x000fec0003800000 */
[----:B------:R-:W-:-:S05]  /*14a0*/  IMAD.U32 R3, RZ, RZ, UR4 ;  /* 0x00000004ff037e24 */ /* 0x000fca000f8e00ff */
[----:B------:R-:W-:-:S13]  /*14b0*/  ISETP.GT.AND P0, PT, R3, -0x1, PT ;  /* 0xffffffff0300780c */ /* 0x000fda0003f04270 */
[----:B------:R-:W-:Y:S05]  /*14c0*/  @P0 BRA `(.L_x_1285) ;  /* 0x00000000001c0947 */ /* 0x000fea0003800000 */
[----:B------:R-:W-:Y:S02]  /*14d0*/  ISETP.NE.AND P0, PT, R8, 0x1, PT ;  /* 0x000000010800780c */ /* 0x000fe40003f05270 */
[----:B------:R-:W-:-:S11]  /*14e0*/  LOP3.LUT R3, RZ, R3, RZ, 0x33, !PT ;  /* 0x00000003ff037212 */ /* 0x000fd600078e33ff */
[----:B------:R-:W1:Y:S02]  /*14f0*/  @P0 LDC.64 R6, c[0x0][0x9e8] ;  /* 0x00027a00ff060b82 */ /* 0x000e640000000a00 */
[----:B-1----:R-:W-:-:S05]  /*1500*/  @P0 IMAD.HI.U32 R6, R3, R6, RZ ;  /* 0x0000000603060227 */ /* 0x002fca00078e00ff */
[----:B------:R-:W-:-:S04]  /*1510*/  @P0 SHF.R.U32.HI R3, RZ, R7, R6 ;  /* 0x00000007ff030219 */ /* 0x000fc80000011606 */
[----:B------:R-:W-:Y:S01]  /*1520*/  LOP3.LUT R3, RZ, R3, RZ, 0x33, !PT ;  /* 0x00000003ff037212 */ /* 0x000fe200078e33ff */
[----:B------:R-:W-:Y:S06]  /*1530*/  BRA `(.L_x_1286) ;  /* 0x0000000000107947 */ /* 0x000fec0003800000 */
.L_x_1285:
[----:B------:R-:W-:-:S13]  /*1540*/  ISETP.NE.AND P0, PT, R8, 0x1, PT ;  /* 0x000000010800780c */ /* 0x000fda0003f05270 */
[----:B------:R-:W1:Y:S02]  /*1550*/  @P0 LDC.64 R6, c[0x0][0x9e8] ;  /* 0x00027a00ff060b82 */ /* 0x000e640000000a00 */
[----:B-1----:R-:W-:-:S05]  /*1560*/  @P0 IMAD.HI.U32 R6, R3, R6, RZ ;  /* 0x0000000603060227 */ /* 0x002fca00078e00ff */
[----:B------:R-:W-:-:S07]  /*1570*/  @P0 SHF.R.U32.HI R3, RZ, R7, R6 ;  /* 0x00000007ff030219 */ /* 0x000fce0000011606 */
.L_x_1286:
[----:B------:R-:W-:-:S05]  /*1580*/  IMAD R3, R3, R8, RZ ;  /* 0x0000000803037224 */ /* 0x000fca00078e02ff */
[----:B------:R-:W-:-:S07]  /*1590*/  VIMNMX R0, R0, R3, !PT ;  /* 0x0000000300007248 */ /* 0x000fce0007fe0100 */
.L_x_1284:
[----:B------:R-:W-:Y:S02]  /*15a0*/  SHF.R.S32.HI R3, RZ, 0x1f, R0 ;  /* 0x0000001fff037819 */ /* 0x000fe40000011400 */
[----:B------:R-:W-:Y:S02]  /*15b0*/  CS2R R28, SRZ ;  /* 0x00000000001c7805 */ /* 0x000fe4000001ff00 */
[----:B------:R-:W-:Y:S02]  /*15c0*/  PLOP3.LUT P0, PT, PT, PT, PT, 0x80, 0x0 ;  /* 0x000000000000781c */ /* 0x000fe40003f0f070 */
[----:B------:R-:W-:Y:S02]  /*15d0*/  CS2R R150, SRZ ;  /* 0x0000000000967805 */ /* 0x000fe4000001ff00 */
[----:B------:R-:W-:Y:S02]  /*15e0*/  LEA.HI R0, R3, R0, RZ, 0x6 ;  /* 0x0000000003007211 */ /* 0x000fe400078f30ff */
[----:B------:R-:W-:-:S02]  /*15f0*/  CS2R R148, SRZ ;  /* 0x0000000000947805 */ /* 0x000fc4000001ff00 */
[----:B------:R-:W-:Y:S02]  /*1600*/  MOV R3, RZ ;  /* 0x000000ff00037202 */ /* 0x000fe40000000f00 */
[----:B------:R-:W-:Y:S02]  /*1610*/  CS2R R146, SRZ ;  /* 0x0000000000927805 */ /* 0x000fe4000001ff00 */
[----:B------:R-:W-:Y:S02]  /*1620*/  SHF.R.S32.HI R0, RZ, 0x6, R0 ;  /* 0x00000006ff007819 */ /* 0x000fe40000011400 */
[----:B------:R-:W-:Y:S02]  /*1630*/  CS2R R144, SRZ ;  /* 0x0000000000907805 */ /* 0x000fe4000001ff00 */
[----:B------:R-:W-:Y:S02]  /*1640*/  CS2R R142, SRZ ;  /* 0x00000000008e7805 */ /* 0x000fe4000001ff00 */
[----:B------:R-:W-:-:S02]  /*1650*/  CS2R R140, SRZ ;  /* 0x00000000008c7805 */ /* 0x000fc4000001ff00 */
[----:B------:R-:W-:Y:S02]  /*1660*/  VIMNMX R0, RZ, R0, !PT ;  /* 0x00000000ff007248 */ /* 0x000fe40007fe0100 */
[----:B------:R-:W-:Y:S02]  /*1670*/  CS2R R138, SRZ ;  /* 0x00000000008a7805 */ /* 0x000fe4000001ff00 */
[----:B------:R-:W-:Y:S02]  /*1680*/  CS2R R136, SRZ ;  /* 0x0000000000887805 */ /* 0x000fe4000001ff00 */
[----:B------:R-:W-:Y:S02]  /*1690*/  CS2R R134, SRZ ;  /* 0x0000000000867805 */ /* 0x000fe4000001ff00 */
[----:B------:R-:W-:Y:S02]  /*16a0*/  ISETP.GT.AND P1, PT, R4, R0, PT ;  /* 0x000000000400720c */ /* 0x000fe40003f24270 */
[----:B------:R-:W-:-:S02]  /*16b0*/  CS2R R132, SRZ ;  /* 0x0000000000847805 */ /* 0x000fc4000001ff00 */
[----:B------:R-:W-:Y:S02]  /*16c0*/  CS2R R130, SRZ ;  /* 0x0000000000827805 */ /* 0x000fe4000001ff00 */
[----:B------:R-:W-:Y:S02]  /*16d0*/  CS2R R128, SRZ ;  /* 0x0000000000807805 */ /* 0x000fe4000001ff00 */
[----:B------:R-:W-:Y:S02]  /*16e0*/  CS2R R126, SRZ ;  /* 0x00000000007e7805 */ /* 0x000fe4000001ff00 */
[----:B------:R-:W-:Y:S01]  /*16f0*/  CS2R R124, SRZ ;  /* 0x00000000007c7805 */ /* 0x000fe2000001ff00 */
[----:B------:R-:W-:Y:S01]  /*1700*/  IMAD.MOV.U32 R172, RZ, RZ, RZ ;  /* 0x000000ffffac7224 */ /* 0x000fe200078e00ff */
        /* <DEDUP_REMOVED lines=47> */
[----:B------:R-:W-:Y:S01]  /*1a00*/  CS2R R30, SRZ ;  /* 0x00000000001e7805 */ /* 0x000fe2000001ff00 */
[----:B------:R-:W-:Y:S02]  /*1a10*/  IMAD.MOV.U32 R5, RZ, RZ, RZ ;  /* 0x000000ffff057224 */ /* 0x000fe400078e00ff */
[----:B------:R-:W-:Y:S01]  /*1a20*/  IMAD.MOV.U32 R153, RZ, RZ, RZ ;  /* 0x000000ffff997224 */ /* 0x000fe200078e00ff */
[----:B------:R-:W-:Y:S06]  /*1a30*/  @!P1 BRA `(.L_x_1287) ;  /* 0x000000ac002c9947 */ /* 0x000fec0003800000 */
        /* <DEDUP_REMOVED lines=14> */
.L_x_1288:
[----:B------:R-:W-:Y:S01]  /*1b20*/  ULEA UR21, UR39, UR48, 0x3 ;  /* 0x0000003027157291 */ /* 0x000fe2000f8e183f */
[----:B------:R-:W-:-:S05]  /*1b30*/  IMAD.U32 R3, RZ, RZ, UR38 ;  /* 0x00000026ff037e24 */ /* 0x000fca000f8e00ff */
[----:B------:R-:W-:-:S04]  /*1b40*/  SHF.L.U32 R3, R3, 0x1f, RZ ;  /* 0x0000001f03037819 */ /* 0x000fc800000006ff */
[----:B------:R-:W1:Y:S02]  /*1b50*/  SYNCS.PHASECHK.TRANS64.TRYWAIT P1, [UR21+0x28c50], R3 ;  /* 0x028c5003ff0075a7 */ /* 0x000e640008020155 */
[----:B-1----:R-:W-:Y:S05]  /*1b60*/  @!P1 BRA `(.L_x_1289) ;  /* 0x000000f800a49947 */ /* 0x002fea0003800000 */
.L_x_1447:
        /* <DEDUP_REMOVED lines=9> */
[----:B------:R-:W-:-:S02]  /*1c00*/  UIADD3 UR6, UR18, 0x80, URZ ;  /* 0x0000008012067890 */ /* 0x000fc4000fffe03f */
[----:B------:R-:W-:Y:S01]  /*1c10*/  ULOP3.LUT UR16, UR4, 0x10000, URZ, 0xfc, !UPT ;  /* 0x0001000004107892 */ /* 0x000fe2000f8efc3f */
[----:B------:R-:W-:Y:S01]  /*1c20*/  UMOV UR7, 0x40000040 ;  /* 0x4000004000077882 */ /* 0x000fe20000000000 */
[----:B------:R-:W-:Y:S02]  /*1c30*/  UMOV UR5, 0x40000040 ;  /* 0x4000004000057882 */ /* 0x000fe40000000000 */
[----:B------:R-:W-:Y:S02]  /*1c40*/  UIADD3 UR4, UR16, 0x2, URZ ;  /* 0x0000000210047890 */ /* 0x000fe4000fffe03f */
[----:B------:R-:W-:Y:S02]  /*1c50*/  UIADD3 UR10, UR18, 0x100, URZ ;  /* 0x00000100120a7890 */ /* 0x000fe4000fffe03f */
[----:B------:R-:W-:Y:S01]  /*1c60*/  UIADD3 UR8, UR16, 0x4, URZ ;  /* 0x0000000410087890 */ /* 0x000fe2000fffe03f */
[----:B------:R-:W-:Y:S01]  /*1c70*/  UMOV UR11, 0x40000040 ;  /* 0x40000040000b7882 */ /* 0x000fe20000000000 */
[----:B------:R-:W-:Y:S01]  /*1c80*/  WARPGROUP.ARRIVE ;  /* 0x00000000000079c5 */ /* 0x000fe20000000000 */
[----:B------:R-:W-:Y:S01]  /*1c90*/  UMOV UR9, 0x40000040 ;  /* 0x4000004000097882 */ /* 0x000fe20000000000 */
[----:B------:R-:W-:-:S02]  /*1ca0*/  UIADD3 UR14, UR18, 0x180, URZ ;  /* 0x00000180120e7890 */ /* 0x000fc4000fffe03f */
[----:B------:R-:W-:Y:S02]  /*1cb0*/  UIADD3 UR12, UR16, 0x6, URZ ;  /* 0x00000006100c7890 */ /* 0x000fe4000fffe03f */
[----:B------:R-:W-:Y:S01]  /*1cc0*/  HGMMA.64x256x16.F32.BF16 R24, gdesc[UR16].tnspB, RZ, !UPT, gsb0 ;  /* 0x43e00000101879f0 */ /* 0x000fe2000c0018ff */
[----:B------:R-:W-:Y:S01]  /*1cd0*/  UMOV UR15, 0x40000040 ;  /* 0x40000040000f7882 */ /* 0x000fe20000000000 */
[----:B------:R-:W-:Y:S01]  /*1ce0*/  UMOV UR13, 0x40000040 ;  /* 0x40000040000d7882 */ /* 0x000fe20000000000 */
[----:B-1----:R-:W-:-:S04]  /*1cf0*/  LOP3.LUT R5, R5, 0x7f, RZ, 0xc0, !PT ;  /* 0x0000007f05057812 */ /* 0x002fc800078ec0ff */
        /* <DEDUP_REMOVED lines=17> */
[----:B-1----:R-:W-:-:S05]  /*1e10*/  VIADD R3, R4, 0xfffffffe ;  /* 0xfffffffe04037836 */ /* 0x002fca0000000000 */
[----:B------:R-:W-:-:S13]  /*1e20*/  ISETP.GE.AND P1, PT, R3, R0, PT ;  /* 0x000000000300720c */ /* 0x000fda0003f26270 */
[----:B------:R-:W-:Y:S05]  /*1e30*/  @!P1 BRA `(.L_x_1290) ;  /* 0x0000000800d49947 */ /* 0x000fea0003800000 */
.L_x_1295:
[----:B------:R-:W-:Y:S01]  /*1e40*/  BAR.SYNC.DEFER_BLOCKING 0xe, 0x100 ;  /* 0x0384000000007b1d */ /* 0x000fe20000010000 */
[----:B------:R-:W-:Y:S01]  /*1e50*/  IMAD.U32 R5, RZ, RZ, UR39 ;  /* 0x00000027ff057e24 */ /* 0x000fe2000f8e00ff */
[----:B------:R-:W-:Y:S01]  /*1e60*/  UIADD3 UR39, UR39, 0x1, URZ ;  /* 0x0000000127277890 */ /* 0x000fe2000fffe03f */
[----:B------:R-:W-:Y:S02]  /*1e70*/  ISETP.GT.AND P3, PT, R3, R0, PT ;  /* 0x000000000300720c */ /* 0x000fe40003f64270 */
[----:B-1----:R-:W-:Y:S01]  /*1e80*/  IMAD R4, R5, 0x40, R16 ;  /* 0x0000004005047824 */ /* 0x002fe200078e0210 */
[----:B------:R-:W-:Y:S01]  /*1e90*/  UISETP.NE.AND UP0, UPT, UR39, 0x2, UPT ;  /* 0x000000022700788c */ /* 0x000fe2000bf05270 */
[----:B------:R-:W-:-:S03]  /*1ea0*/  IADD3 R3, R3, -0x1, RZ ;  /* 0xffffffff03037810 */ /* 0x000fc60007ffe0ff */
        /* <DEDUP_REMOVED lines=136> */
.L_x_1291:
[----:B------:R-:W-:Y:S01]  /*2730*/  ULEA UR21, UR39, UR48, 0x3 ;  /* 0x0000003027157291 */ /* 0x000fe2000f8e183f */
[----:B------:R-:W-:-:S05]  /*2740*/  IMAD.U32 R4, RZ, RZ, UR38 ;  /* 0x00000026ff047e24 */ /* 0x000fca000f8e00ff */
[----:B------:R-:W-:-:S04]  /*2750*/  SHF.L.U32 R4, R4, 0x1f, RZ ;  /* 0x0000001f04047819 */ /* 0x000fc800000006ff */
[----:B------:R1:W2:Y:S01]  /*2760*/  SYNCS.PHASECHK.TRANS64.TRYWAIT P1, [UR21+0x28c50], R4 ;  /* 0x028c5004ff0075a7 */ /* 0x0002a20008020155 */
[----:B------:R-:W-:Y:S05]  /*2770*/  @!P0 BRA `(.L_x_1292) ;  /* 0x0000000000048947 */ /* 0x000fea0003800000 */
[----:B------:R-:W-:Y:S01]  /*2780*/  BPT.TRAP 0x1 ;  /* 0x000000040000795c */ /* 0x000fe20000300000 */
.L_x_1292:
[----:B--2---:R-:W-:Y:S05]  /*2790*/  @P1 BRA `(.L_x_1293) ;  /* 0x0000000000081947 */ /* 0x004fea0003800000 */
[----:B------:R-:W2:Y:S02]  /*27a0*/  SYNCS.PHASECHK.TRANS64.TRYWAIT P1, [UR21+0x28c50], R4 ;  /* 0x028c5004ff0075a7 */ /* 0x000ea40008020155 */
[----:B--2---:R-:W-:Y:S05]  /*27b0*/  @!P1 BRA `(.L_x_1294) ;  /* 0x000000ec00a89947 */ /* 0x004fea0003800000 */
.L_x_1293:
[----:B------:R-:W-:Y:S01]  /*27c0*/  ULEA UR18, UR39, UR20, 0xc ;  /* 0x0000001427127291 */ /* 0x000fe2000f8e603f */
[----:B------:R-:W-:Y:S01]  /*27d0*/  WARPGROUP.ARRIVE ;  /* 0x00000000000079c5 */ /* 0x000fe20000000000 */
[----:B------:R-:W-:Y:S01]  /*27e0*/  UMOV UR19, 0x40000040 ;  /* 0x4000004000137882 */ /* 0x000fe20000000000 */
[----:B------:R-:W-:Y:S01]  /*27f0*/  UMOV UR7, 0x40000040 ;  /* 0x4000004000077882 */ /* 0x000fe20000000000 */
[----:B------:R-:W-:Y:S01]  /*2800*/  UIADD3 UR6, UR18, 0x80, URZ ;  /* 0x0000008012067890 */ /* 0x000fe2000fffe03f */
[----:B-12---:R-:W-:Y:S01]  /*2810*/  IMAD.U32 R4, RZ, RZ, UR21 ;  /* 0x00000015ff047e24 */ /* 0x006fe2000f8e00ff */
[----:B------:R-:W-:Y:S01]  /*2820*/  UIADD3 UR10, UR18, 0x100, URZ ;  /* 0x00000100120a7890 */ /* 0x000fe2000fffe03f */
[----:B------:R-:W-:Y:S02]  /*2830*/  UMOV UR11, 0x40000040 ;  /* 0x40000040000b7882 */ /* 0x000fe40000000000 */
[----:B------:R-:W-:Y:S01]  /*2840*/  HGMMA.64x256x16.F32.BF16 R24, gdesc[UR16].tnspB, R24, gsb0 ;  /* 0x43e00000101879f0 */ /* 0x000fe20008001818 */
[----:B------:R-:W-:Y:S01]  /*2850*/  UIADD3 UR14, UR18, 0x180, URZ ;  /* 0x00000180120e7890 */ /* 0x000fe2000fffe03f */
[----:B------:R-:W-:Y:S01]  /*2860*/  @!P2 VIADD R4, R4, 0x28c60 ;  /* 0x00028c600404a836 */ /* 0x000fe20000000000 */
[----:B------:R-:W-:-:S04]  /*2870*/  UMOV UR15, 0x40000040 ;  /* 0x40000040000f7882 */ /* 0x000fc80000000000 */
[----:B------:R-:W-:Y:S01]  /*2880*/  @!P2 PRMT R4, RZ, 0x654, R4 ;  /* 0x00000654ff04a816 */ /* 0x000fe20000000004 */
        /* <DEDUP_REMOVED lines=16> */
.L_x_1290:
[----:B------:R-:W-:Y:S01]  /*2990*/  BAR.SYNC.DEFER_BLOCKING 0xe, 0x100 ;  /* 0x0384000000007b1d */ /* 0x000fe20000010000 */
[----:B------:R-:W-:Y:S01]  /*29a0*/  IMAD.U32 R3, RZ, RZ, UR39 ;  /* 0x00000027ff037e24 */ /* 0x000fe2000f8e00ff */
[----:B------:R-:W-:Y:S01]  /*29b0*/  UIADD3 UR39, UR39, 0x1, URZ ;  /* 0x0000000127277890 */ /* 0x000fe2000fffe03f */
[----:B------:R-:W-:-:S03]  /*29c0*/  PLOP3.LUT P0, PT, PT, PT, PT, 0x8, 0x0 ;  /* 0x000000000000781c */ /* 0x000fc60003f0e170 */
[----:B------:R-:W-:Y:S01]  /*29d0*/  LEA R0, R3, R16, 0x6 ;  /* 0x0000001003007211 */ /* 0x000fe200078e30ff */
[----:B------:R-:W-:-:S03]  /*29e0*/  UISETP.NE.AND UP0, UPT, UR39, 0x2, UPT ;  /* 0x000000022700788c */ /* 0x000fc6000bf05270 */
[----:B-1----:R-:W-:Y:S01]  /*29f0*/  LEA R4, R0, UR48, 0x2 ;  /* 0x0000003000047c11 */ /* 0x002fe2000f8e10ff */
        /* <DEDUP_REMOVED lines=133> */
[----:B------:R-:W-:-:S02]  /*3250*/  IMAD.MOV.U32 R28, RZ, RZ, RZ ;  /* 0x000000ffff1c7224 */ /* 0x000fc400078e00ff */
[----:B------:R-:W-:Y:S01]  /*3260*/  IMAD.MOV.U32 R3, RZ, RZ, RZ ;  /* 0x000000ffff037224 */ /* 0x000fe200078e00ff */
[----:B------:R-:W-:Y:S06]  /*3270*/  BAR.ARV 0xf, 0x100 ;  /* 0x03c4000000007b1d */ /* 0x000fec0000002000 */
[----:B------:R-:W-:Y:S05]  /*3280*/  BRA `(.L_x_1287) ;  /* 0x0000009400187947 */ /* 0x000fea0003800000 */
.L_x_1280:
[----:B------:R-:W-:Y:S02]  /*3290*/  ULDC UR11, c[0x0][0x9e4] ;  /* 0x00027900000b7ab9 */ /* 0x000fe40000000800 */
[----:B------:R-:W-:-:S06]  /*32a0*/  UISETP.GE.AND UP0, UPT, UR11, 0x1, UPT ;  /* 0x000000010b00788c */ /* 0x000fcc000bf06270 */
[----:B------:R-:W-:-:S13]  /*32b0*/  PLOP3.LUT P1, PT, PT, PT, UP0, 0x80, 0x0 ;  /* 0x000000000000781c */ /* 0x000fda0003f2f008 */
[----:B------:R-:W-:Y:S05]  /*32c0*/  @!P1 BRA `(.L_x_1296) ;  /* 0x0000000000409947 */ /* 0x000fea0003800000 */
[----:B------:R-:W-:Y:S01]  /*32d0*/  ISETP.LT.AND P0, PT, RZ, UR54, PT ;  /* 0x00000036ff007c0c */ /* 0x000fe2000bf01270 */
[----:B------:R-:W-:-:S12]  /*32e0*/  UIADD3 UR6, UR54, -0x1, URZ ;  /* 0xffffffff36067890 */ /* 0x000fd8000fffe03f */
[----:B------:R-:W-:Y:S05]  /*32f0*/  @P0 BRA `(.L_x_1297) ;  /* 0x00000000001c0947 */ /* 0x000fea0003800000 */
[----:B------:R-:W-:Y:S02]  /*3300*/  UISETP.NE.AND UP0, UPT, UR11, 0x1, UPT ;  /* 0x000000010b00788c */ /* 0x000fe4000bf05270 */
[----:B------:R-:W-:-:S09]  /*3310*/  UIADD3 UR6, -UR54, URZ, URZ ;  /* 0x0000003f36067290 */ /* 0x000fd2000fffe13f */
[----:B------:R-:W-:Y:S02]  /*3320*/  @UP0 ULDC.64 UR12, c[0x0][0x9e8] ;  /* 0x00027a00000c0ab9 */ /* 0x000fe40000000a00 */
[----:B------:R-:W-:-:S04]  /*3330*/  UIMAD.WIDE.U32 UR4, UR6, UR12, URZ ;  /* 0x0000000c060472a5 */ /* 0x000fc8000f8e003f */
[----:B------:R-:W-:-:S04]  /*3340*/  @UP0 USHF.R.U32.HI UR6, URZ, UR13, UR5 ;  /* 0x0000000d3f060299 */ /* 0x000fc80008011605 */
[----:B------:R-:W-:Y:S01]  /*3350*/  ULOP3.LUT UR6, URZ, UR6, URZ, 0x33, !UPT ;  /* 0x000000063f067292 */ /* 0x000fe2000f8e333f */
[----:B------:R-:W-:Y:S11]  /*3360*/  BRA `(.L_x_1298) ;  /* 0x0000000000107947 */ /* 0x000ff60003800000 */
.L_x_1297:
[----:B------:R-:W-:-:S11]  /*3370*/  UISETP.NE.AND UP0, UPT, UR11, 0x1, UPT ;  /* 0x000000010b00788c */ /* 0x000fd6000bf05270 */
[----:B------:R-:W-:Y:S02]  /*3380*/  @UP0 ULDC.64 UR12, c[0x0][0x9e8] ;  /* 0x00027a00000c0ab9 */ /* 0x000fe40000000a00 */
[----:B------:R-:W-:-:S04]  /*3390*/  UIMAD.WIDE.U32 UR4, UR6, UR12, URZ ;  /* 0x0000000c060472a5 */ /* 0x000fc8000f8e003f */
[----:B------:R-:W-:-:S12]  /*33a0*/  @UP0 USHF.R.U32.HI UR6, URZ, UR13, UR5 ;  /* 0x0000000d3f060299 */ /* 0x000fd80008011605 */
.L_x_1298:
[----:B------:R-:W-:-:S06]  /*33b0*/  UIMAD UR6, UR6, UR11, UR11 ;  /* 0x0000000b060672a4 */ /* 0x000fcc000f8e020b */
[----:B------:R-:W-:-:S07]  /*33c0*/  VIMNMX R0, R0, UR6, PT ;  /* 0x0000000600007c48 */ /* 0x000fce000bfe0100 */
.L_x_1296:
[----:B------:R-:W-:Y:S01]  /*33d0*/  VIADD R0, R0, 0x3f ;  /* 0x0000003f00007836 */ /* 0x000fe20000000000 */
[----:B------:R-:W-:Y:S01]  /*33e0*/  UIADD3 UR10, UR42, -UR10, URZ ;  /* 0x8000000a2a0a7290 */ /* 0x000fe2000fffe03f */
[----:B------:R-:W-:-:S03]  /*33f0*/  ULDC UR8, c[0x0][0x9dc] ;  /* 0x0002770000087ab9 */ /* 0x000fc60000000800 */
[----:B------:R-:W-:Y:S01]  /*3400*/  SHF.R.S32.HI R3, RZ, 0x1f, R0 ;  /* 0x0000001fff037819 */ /* 0x000fe20000011400 */
[----:B------:R-:W-:-:S03]  /*3410*/  UIMAD UR6, UR49, UR9, UR10 ;  /* 0x00000009310672a4 */ /* 0x000fc6000f8e020a */
[----:B------:R-:W-:Y:S01]  /*3420*/  LEA.HI R3, R3, R0, RZ, 0x6 ;  /* 0x0000000003037211 */ /* 0x000fe200078f30ff */
[----:B------:R-:W-:-:S03]  /*3430*/  UIADD3 UR8, UR6, -UR8, URZ ;  /* 0x8000000806087290 */ /* 0x000fc6000fffe03f */
[----:B------:R-:W-:-:S04]  /*3440*/  SHF.R.S32.HI R3, RZ, 0x6, R3 ;  /* 0x00000006ff037819 */ /* 0x000fc80000011403 */
[----:B------:R-:W-:Y:S01]  /*3450*/  VIMNMX R152, R3, UR7, PT ;  /* 0x0000000703987c48 */ /* 0x000fe2000bfe0100 */
[----:B------:R-:W-:Y:S06]  /*3460*/  @!P1 BRA `(.L_x_1299) ;  /* 0x0000000000449947 */ /* 0x000fec0003800000 */
[----:B------:R-:W-:-:S06]  /*3470*/  UISETP.GT.AND UP0, UPT, UR6, -0x1, UPT ;  /* 0xffffffff0600788c */ /* 0x000fcc000bf04270 */
[----:B------:R-:W-:-:S13]  /*3480*/  PLOP3.LUT P0, PT, PT, PT, UP0, 0x80, 0x0 ;  /* 0x000000000000781c */ /* 0x000fda0003f0f008 */
[----:B------:R-:W-:Y:S05]  /*3490*/  @P0 BRA `(.L_x_1300) ;  /* 0x00000000001c0947 */ /* 0x000fea0003800000 */
[----:B------:R-:W-:Y:S02]  /*34a0*/  UISETP.NE.AND UP0, UPT, UR11, 0x1, UPT ;  /* 0x000000010b00788c */ /* 0x000fe4000bf05270 */
[----:B------:R-:W-:-:S09]  /*34b0*/  ULOP3.LUT UR6, URZ, UR6, URZ, 0x33, !UPT ;  /* 0x000000063f067292 */ /* 0x000fd2000f8e333f */
[----:B------:R-:W-:Y:S02]  /*34c0*/  @UP0 ULDC.64 UR12, c[0x0][0x9e8] ;  /* 0x00027a00000c0ab9 */ /* 0x000fe40000000a00 */
[----:B------:R-:W-:-:S04]  /*34d0*/  UIMAD.WIDE.U32 UR4, UR6, UR12, URZ ;  /* 0x0000000c060472a5 */ /* 0x000fc8000f8e003f */
[----:B------:R-:W-:-:S04]  /*34e0*/  @UP0 USHF.R.U32.HI UR6, URZ, UR13, UR5 ;  /* 0x0000000d3f060299 */ /* 0x000fc80008011605 */
[----:B------:R-:W-:Y:S01]  /*34f0*/  ULOP3.LUT UR6, URZ, UR6, URZ, 0x33, !UPT ;  /* 0x000000063f067292 */ /* 0x000fe2000f8e333f */
[----:B------:R-:W-:Y:S11]  /*3500*/  BRA `(.L_x_1301) ;  /* 0x0000000000107947 */ /* 0x000ff60003800000 */
.L_x_1300:
[----:B------:R-:W-:-:S11]  /*3510*/  UISETP.NE.AND UP0, UPT, UR11, 0x1, UPT ;  /* 0x000000010b00788c */ /* 0x000fd6000bf05270 */
[----:B------:R-:W-:Y:S02]  /*3520*/  @UP0 ULDC.64 UR12, c[0x0][0x9e8] ;  /* 0x00027a00000c0ab9 */ /* 0x000fe40000000a00 */
[----:B------:R-:W-:-:S04]  /*3530*/  UIMAD.WIDE.U32 UR4, UR6, UR12, URZ ;  /* 0x0000000c060472a5 */ /* 0x000fc8000f8e003f */
[----:B------:R-:W-:-:S12]  /*3540*/  @UP0 USHF.R.U32.HI UR6, URZ, UR13, UR5 ;  /* 0x0000000d3f060299 */ /* 0x000fd80008011605 */
.L_x_1301:
[----:B------:R-:W-:-:S04]  /*3550*/  UIMAD UR6, UR6, UR11, URZ ;  /* 0x0000000b060672a4 */ /* 0x000fc8000f8e023f */
[----:B------:R-:W-:-:S04]  /*3560*/  UISETP.LT.AND UP0, UPT, UR8, UR6, UPT ;  /* 0x000000060800728c */ /* 0x000fc8000bf01270 */
[----:B------:R-:W-:-:S12]  /*3570*/  USEL UR8, UR8, UR6, !UP0 ;  /* 0x0000000608087287 */ /* 0x000fd8000c000000 */
.L_x_1299:
[----:B------:R-:W-:Y:S01]  /*3580*/  USHF.R.S32.HI UR4, URZ, 0x1f, UR8 ;  /* 0x0000001f3f047899 */ /* 0x000fe20008011408 */
[----:B------:R-:W-:Y:S02]  /*3590*/  PLOP3.LUT P0, PT, PT, PT, PT, 0x80, 0x0 ;  /* 0x000000000000781c */ /* 0x000fe40003f0f070 */
[----:B------:R-:W-:Y:S01]  /*35a0*/  CS2R R28, SRZ ;  /* 0x00000000001c7805 */ /* 0x000fe2000001ff00 */
[----:B------:R-:W-:Y:S01]  /*35b0*/  IMAD.MOV.U32 R3, RZ, RZ, RZ ;  /* 0x000000ffff037224 */ /* 0x000fe200078e00ff */
[----:B------:R-:W-:Y:S01]  /*35c0*/  ULEA.HI UR4, UR4, UR8, URZ, 0x6 ;  /* 0x0000000804047291 */ /* 0x000fe2000f8f303f */
[----:B------:R-:W-:Y:S02]  /*35d0*/  CS2R R150, SRZ ;  /* 0x0000000000967805 */ /* 0x000fe4000001ff00 */
[----:B------:R-:W-:Y:S02]  /*35e0*/  CS2R R148, SRZ ;  /* 0x0000000000947805 */ /* 0x000fe4000001ff00 */
[----:B------:R-:W-:Y:S01]  /*35f0*/  CS2R R146, SRZ ;  /* 0x0000000000927805 */ /* 0x000fe2000001ff00 */
[----:B------:R-:W-:Y:S01]  /*3600*/  USHF.R.S32.HI UR4, URZ, 0x6, UR4 ;  /* 0x000000063f047899 */ /* 0x000fe20008011404 */
[----:B------:R-:W-:-:S02]  /*3610*/  CS2R R144, SRZ ;  /* 0x0000000000907805 */ /* 0x000fc4000001ff00 */
[----:B------:R-:W-:Y:S02]  /*3620*/  CS2R R142, SRZ ;  /* 0x00000000008e7805 */ /* 0x000fe4000001ff00 */
[----:B------:R-:W-:Y:S01]  /*3630*/  CS2R R140, SRZ ;  /* 0x00000000008c7805 */ /* 0x000fe2000001ff00 */
[----:B------:R-:W-:Y:S01]  /*3640*/  UISETP.LT.AND UP0, UPT, URZ, UR4, UPT ;  /* 0x000000043f00728c */ /* 0x000fe2000bf01270 */
[----:B------:R-:W-:Y:S02]  /*3650*/  CS2R R138, SRZ ;  /* 0x00000000008a7805 */ /* 0x000fe4000001ff00 */
[----:B------:R-:W-:Y:S02]  /*3660*/  CS2R R136, SRZ ;  /* 0x0000000000887805 */ /* 0x000fe4000001ff00 */
[----:B------:R-:W-:Y:S01]  /*3670*/  CS2R R134, SRZ ;  /* 0x0000000000867805 */ /* 0x000fe2000001ff00 */
[----:B------:R-:W-:Y:S01]  /*3680*/  USEL UR41, URZ, UR4, !UP0 ;  /* 0x000000043f297287 */ /* 0x000fe2000c000000 */
[----:B------:R-:W-:-:S02]  /*3690*/  CS2R R132, SRZ ;  /* 0x0000000000847805 */ /* 0x000fc4000001ff00 */
[----:B------:R-:W-:Y:S02]  /*36a0*/  CS2R R130, SRZ ;  /* 0x0000000000827805 */ /* 0x000fe4000001ff00 */
[----:B------:R-:W-:Y:S02]  /*36b0*/  CS2R R128, SRZ ;  /* 0x0000000000807805 */ /* 0x000fe4000001ff00 */
[----:B------:R-:W-:Y:S02]  /*36c0*/  CS2R R126, SRZ ;  /* 0x00000000007e7805 */ /* 0x000fe4000001ff00 */
[----:B------:R-:W-:Y:S02]  /*36d0*/  CS2R R124, SRZ ;  /* 0x00000000007c7805 */ /* 0x000fe4000001ff00 */
[----:B------:R-:W-:Y:S02]  /*36e0*/  ISETP.GT.AND P1, PT, R152, UR41, PT ;  /* 0x0000002998007c0c */ /* 0x000fe4000bf24270 */
[----:B------:R-:W-:-:S02]  /*36f0*/  CS2R R170, SRZ ;  /* 0x0000000000aa7805 */ /* 0x000fc4000001ff00 */
[----:B------:R-:W-:Y:S02]  /*3700*/  MOV R172, RZ ;  /* 0x000000ff00ac7202 */ /* 0x000fe40000000f00 */
        /* <DEDUP_REMOVED lines=47> */
[----:B------:R-:W-:-:S02]  /*3a00*/  IMAD.MOV.U32 R5, RZ, RZ, RZ ;  /* 0x000000ffff057224 */ /* 0x000fc400078e00ff */
[----:B------:R-:W-:Y:S01]  /*3a10*/  IMAD.MOV.U32 R153, RZ, RZ, RZ ;  /* 0x000000ffff997224 */ /* 0x000fe200078e00ff */
[----:B------:R-:W-:Y:S06]  /*3a20*/  @!P1 BRA `(.L_x_1287) ;  /* 0x0000008c00309947 */ /* 0x000fec0003800000 */
        /* <DEDUP_REMOVED lines=11> */
[----:B------:R-:W-:-:S04]  /*3ae0*/  ULOP3.LUT UR5, UR5, 0x3fff, URZ, 0xc0, !UPT ;  /* 0x00003fff05057892 */ /* 0x000fc8000f8ec03f */
[----:B------:R-:W-:-:S04]  /*3af0*/  ULOP3.LUT UR45, UR5, 0x2000000, URZ, 0xfc, !UPT ;  /* 0x02000000052d7892 */ /* 0x000fc8000f8efc3f */
[----:B------:R-:W-:Y:S08]  /*3b00*/  @!P0 BRA `(.L_x_1302) ;  /* 0x0000000000408947 */ /* 0x000ff00003800000 */
        /* <DEDUP_REMOVED lines=16> */
.L_x_1302:
[----:B------:R-:W-:Y:S01]  /*3c10*/  ULEA.HI UR4, UR37, UR37, URZ, 0x1 ;  /* 0x0000002525047291 */ /* 0x000fe2000f8f083f */
[----:B------:R-:W-:-:S03]  /*3c20*/  IMAD.U32 R3, RZ, RZ, UR47 ;  /* 0x0000002fff037e24 */ /* 0x000fc6000f8e00ff */
[----:B------:R-:W-:Y:S02]  /*3c30*/  ULOP3.LUT UR4, UR4, 0xfffffffe, URZ, 0xc0, !UPT ;  /* 0xfffffffe04047892 */ /* 0x000fe4000f8ec03f */
[----:B------:R-:W-:Y:S02]  /*3c40*/  ISETP.NE.AND P0, PT, R3, 0x3, PT ;  /* 0x000000030300780c */ /* 0x000fe40003f05270 */
[----:B------:R-:W-:-:S06]  /*3c50*/  UIADD3 UR4, UR37, -UR4, URZ ;  /* 0x8000000425047290 */ /* 0x000fcc000fffe03f */
[----:B------:R-:W-:-:S05]  /*3c60*/  IMAD.U32 R0, RZ, RZ, UR4 ;  /* 0x00000004ff007e24 */ /* 0x000fca000f8e00ff */
[----:B------:R-:W-:-:S04]  /*3c70*/  SHF.L.U32 R0, R0, 0x1f, RZ ;  /* 0x0000001f00007819 */ /* 0x000fc800000006ff */
[----:B------:R-:W1:Y:S02]  /*3c80*/  SYNCS.PHASECHK.TRANS64.TRYWAIT P1, [UR48+0x28c00], R0 ;  /* 0x028c0000ff0075a7 */ /* 0x000e640008020170 */
[----:B-1----:R-:W-:Y:S05]  /*3c90*/  @!P1 BRA `(.L_x_1303) ;  /* 0x000000d800889947 */ /* 0x002fea0003800000 */
.L_x_1448:
[----:B------:R-:W-:Y:S05]  /*3ca0*/  @!P0 BRA `(.L_x_1304) ;  /* 0x0000000000048947 */ /* 0x000fea0003800000 */
[----:B------:R-:W-:Y:S01]  /*3cb0*/  BPT.TRAP 0x1 ;  /* 0x000000040000795c */ /* 0x000fe20000300000 */
.L_x_1304:
[----:B------:R-:W-:Y:S01]  /*3cc0*/  IMAD.U32 R6, RZ, RZ, UR39 ;  /* 0x00000027ff067e24 */ /* 0x000fe2000f8e00ff */
[----:B------:R-:W-:-:S04]  /*3cd0*/  MOV R13, UR38 ;  /* 0x00000026000d7c02 */ /* 0x000fc80008000f00 */
[----:B------:R-:W-:Y:S02]  /*3ce0*/  LEA R6, R6, UR48, 0x3 ;  /* 0x0000003006067c11 */ /* 0x000fe4000f8e18ff */
[----:B------:R-:W-:-:S04]  /*3cf0*/  SHF.L.U32 R13, R13, 0x1f, RZ ;  /* 0x0000001f0d0d7819 */ /* 0x000fc800000006ff */
[----:B------:R2:W3:Y:S01]  /*3d00*/  SYNCS.PHASECHK.TRANS64.TRYWAIT P1, [R6+URZ+0x28c30], R13 ;  /* 0x028c300d060075a7 */ /* 0x0004e2000802017f */
[----:B------:R-:W-:Y:S05]  /*3d10*/  @!P0 BRA `(.L_x_1305) ;  /* 0x0000000000048947 */ /* 0x000fea0003800000 */
[----:B------:R-:W-:Y:S01]  /*3d20*/  BPT.TRAP 0x1 ;  /* 0x000000040000795c */ /* 0x000fe20000300000 */
.L_x_1305:
[----:B---3--:R-:W-:Y:S05]  /*3d30*/  @P1 BRA `(.L_x_1306) ;  /* 0x0000000000081947 */ /* 0x008fea0003800000 */
[----:B------:R-:W3:Y:S02]  /*3d40*/  SYNCS.PHASECHK.TRANS64.TRYWAIT P1, [R6+URZ+0x28c30], R13 ;  /* 0x028c300d060075a7 */ /* 0x000ee4000802017f */
[----:B---3--:R-:W-:Y:S05]  /*3d50*/  @!P1 BRA `(.L_x_1307) ;  /* 0x000000d800709947 */ /* 0x008fea0003800000 */
.L_x_1306:
[----:B-1----:R-:W1:Y:S01]  /*3d60*/  S2R R0, SR_TID.X ;  /* 0x0000000000007919 */ /* 0x002e620000002100 */
[----:B------:R-:W-:-:S04]  /*3d70*/  UIADD3 UR4, UR48, 0x22400, URZ ;  /* 0x0002240030047890 */ /* 0x000fc8000fffe03f */
[----:B------:R-:W-:-:S04]  /*3d80*/  USHF.R.U32.HI UR4, URZ, 0x4, UR4 ;  /* 0x000000043f047899 */ /* 0x000fc80008011604 */
[----:B------:R-:W-:-:S06]  /*3d90*/  ULOP3.LUT UR4, UR4, 0x3fff, URZ, 0xc0, !UPT ;  /* 0x00003fff04047892 */ /* 0x000fcc000f8ec03f */
[----:B------:R-:W-:Y:S01]  /*3da0*/  IMAD.U32 R3, RZ, RZ, UR4 ;  /* 0x00000004ff037e24 */ /* 0x000fe2000f8e00ff */
        /* <DEDUP_REMOVED lines=10> */
[----:B------:R-:W1:Y:S01]  /*3e50*/  LDC R9, c[0x0][0x2e0] ;  /* 0x0000b800ff097b82 */ /* 0x000e620000000800 */
[----:B------:R-:W-:Y:S01]  /*3e60*/  UMOV UR7, 0x40000040 ;  /* 0x4000004000077882 */ /* 0x000fe20000000000 */
[----:B------:R-:W-:Y:S01]  /*3e70*/  UMOV UR5, 0x40000040 ;  /* 0x4000004000057882 */ /* 0x000fe20000000000 */
[----:B------:R-:W-:Y:S01]  /*3e80*/  ULOP3.LUT UR4, UR4, 0x3fff, URZ, 0xc0, !UPT ;  /* 0x00003fff04047892 */ /* 0x000fe2000f8ec03f */
[----:B------:R-:W-:Y:S01]  /*3e90*/  IMAD.MOV.U32 R5, RZ, RZ, -0x40 ;  /* 0xffffffc0ff057424 */ /* 0x000fe200078e00ff */
[----:B------:R-:W-:Y:S01]  /*3ea0*/  UMOV UR11, 0x40000040 ;  /* 0x40000040000b7882 */ /* 0x000fe20000000000 */
[----:B------:R-:W-:Y:S01]  /*3eb0*/  UMOV UR9, 0x40000040 ;  /* 0x4000004000097882 */ /* 0x000fe20000000000 */
[----:B------:R-:W-:Y:S01]  /*3ec0*/  ULEA UR18, UR39, UR18, 0x9 ;  /* 0x0000001227127291 */ /* 0x000fe2000f8e483f */
[----:B------:R-:W4:Y:S01]  /*3ed0*/  LDC.64 R10, c[0x0][0x9e0] ;  /* 0x00027800ff0a7b82 */ /* 0x000f220000000a00 */
[----:B------:R-:W-:Y:S01]  /*3ee0*/  ULOP3.LUT UR16, UR4, 0x10000, URZ, 0xfc, !UPT ;  /* 0x0001000004107892 */ /* 0x000fe2000f8efc3f */
[----:B------:R-:W-:Y:S01]  /*3ef0*/  IMAD R4, R152, R5, 0x41 ;  /* 0x0000004198047424 */ /* 0x000fe200078e0205 */
[----:B------:R-:W-:Y:S01]  /*3f00*/  UIADD3 UR6, UR18, 0x2, URZ ;  /* 0x0000000212067890 */ /* 0x000fe2000fffe03f */
[----:B------:R-:W-:Y:S01]  /*3f10*/  @!P1 VIADD R0, R6, 0x28c40 ;  /* 0x00028c4006009836 */ /* 0x000fe20000000000 */
[----:B------:R-:W-:Y:S01]  /*3f20*/  UIADD3 UR4, UR16, 0x2, URZ ;  /* 0x0000000210047890 */ /* 0x000fe2000fffe03f */
[----:B------:R-:W-:Y:S01]  /*3f30*/  LEA R14, R152, 0xffffffc0, 0x6 ;  /* 0xffffffc0980e7811 */ /* 0x000fe200078e30ff */
[----:B------:R-:W-:Y:S01]  /*3f40*/  UIADD3 UR10, UR18, 0x4, URZ ;  /* 0x00000004120a7890 */ /* 0x000fe2000fffe03f */
[----:B------:R-:W5:Y:S01]  /*3f50*/  LDC R12, c[0x0][0x288] ;  /* 0x0000a200ff0c7b82 */ /* 0x000f620000000800 */
[----:B------:R-:W-:-:S02]  /*3f60*/  UIADD3 UR8, UR16, 0x4, URZ ;  /* 0x0000000410087890 */ /* 0x000fc4000fffe03f */
[----:B------:R-:W-:Y:S01]  /*3f70*/  HGMMA.64x64x16.F32.BF16 R24, gdesc[UR16], RZ, !UPT, gsb0 ;  /* 0x00e00000101879f0 */ /* 0x000fe2000c0018ff */
[----:B------:R-:W-:Y:S01]  /*3f80*/  UIADD3 UR14, UR18, 0x6, URZ ;  /* 0x00000006120e7890 */ /* 0x000fe2000fffe03f */
[----:B------:R-:W-:Y:S01]  /*3f90*/  @!P1 PRMT R0, RZ, 0x654, R0 ;  /* 0x00000654ff009816 */ /* 0x000fe20000000000 */
[----:B------:R-:W-:Y:S01]  /*3fa0*/  UIADD3 UR12, UR16, 0x6, URZ ;  /* 0x00000006100c7890 */ /* 0x000fe2000fffe03f */
[----:B------:R-:W-:Y:S01]  /*3fb0*/  IADD3 R56, R4, -0x1, RZ ;  /* 0xffffffff04387810 */ /* 0x000fe20007ffe0ff */
[----:B------:R-:W-:Y:S01]  /*3fc0*/  UMOV UR15, 0x40000040 ;  /* 0x40000040000f7882 */ /* 0x000fe20000000000 */
[----:B------:R-:W-:Y:S01]  /*3fd0*/  UMOV UR13, 0x40000040 ;  /* 0x40000040000d7882 */ /* 0x000fe20000000000 */
[C---:B-1----:R-:W-:Y:S02]  /*3fe0*/  IMAD R7, R9.reuse, UR49, R4 ;  /* 0x0000003109077c24 */ /* 0x042fe4000f8e0204 */
[----:B------:R-:W-:-:S04]  /*3ff0*/  IMAD R5, R9, UR49, -R14 ;  /* 0x0000003109057c24 */ /* 0x000fc8000f8e0a0e */
[--C-:B------:R-:W-:Y:S01]  /*4000*/  IMAD.IADD R15, R5, 0x1, -R2.reuse ;  /* 0x00000001050f7824 */ /* 0x100fe200078e0a02 */
[----:B----4-:R-:W-:Y:S02]  /*4010*/  ISETP.GE.AND P2, PT, R11, 0x1, PT ;  /* 0x000000010b00780c */ /* 0x010fe40003f46270 */
[----:B-----5:R-:W-:-:S05]  /*4020*/  IADD3 R7, R7, -R12, -R2 ;  /* 0x8000000c07077210 */ /* 0x020fca0007ffe802 */
[----:B------:R-:W-:Y:S01]  /*4030*/  IMAD.IADD R20, R7, 0x1, R10 ;  /* 0x0000000107147824 */ /* 0x000fe200078e020a */
[----:B------:R-:W-:Y:S02]  /*4040*/  WARPGROUP.DEPBAR.LE gsb0, 0x0 ;  /* 0x00008000000079c5 */ /* 0x000fe40000010000 */
[----:B------:R-:W-:-:S06]  /*4050*/  WARPGROUP.ARRIVE ;  /* 0x00000000000079c5 */ /* 0x000fcc0000000000 */
[----:B------:R-:W-:Y:S03]  /*4060*/  HGMMA.64x64x16.F32.BF16 R24, gdesc[UR4], R24, gsb0 ;  /* 0x00e00000041879f0 */ /* 0x000fe60008001818 */
[----:B------:R-:W-:Y:S02]  /*4070*/  WARPGROUP.DEPBAR.LE gsb0, 0x0 ;  /* 0x00008000000079c5 */ /* 0x000fe40000010000 */
[----:B------:R-:W-:-:S06]  /*4080*/  WARPGROUP.ARRIVE ;  /* 0x00000000000079c5 */ /* 0x000fcc0000000000 */
[----:B------:R-:W-:Y:S01]  /*4090*/  HGMMA.64x64x16.F32.BF16 R24, gdesc[UR8], R24, gsb0 ;  /* 0x00e00000081879f0 */ /* 0x000fe20008001818 */
[----:B------:R-:W-:Y:S02]  /*40a0*/  ULDC UR11, c[0x0][0x9dc] ;  /* 0x00027700000b7ab9 */ /* 0x000fe40000000800 */
[----:B------:R-:W-:-:S06]  /*40b0*/  ULOP3.LUT UR6, URZ, UR11, URZ, 0x33, !UPT ;  /* 0x0000000b3f067292 */ /* 0x000fcc000f8e333f */
[----:B------:R-:W-:Y:S01]  /*40c0*/  VIADD R21, R7, UR6 ;  /* 0x0000000607157c36 */ /* 0x000fe20008000000 */
[----:B------:R-:W-:Y:S02]  /*40d0*/  WARPGROUP.DEPBAR.LE gsb0, 0x0 ;  /* 0x00008000000079c5 */ /* 0x000fe40000010000 */
[----:B------:R-:W-:-:S06]  /*40e0*/  WARPGROUP.ARRIVE ;  /* 0x00000000000079c5 */ /* 0x000fcc0000000000 */
[----:B------:R-:W-:Y:S03]  /*40f0*/  HGMMA.64x64x16.F32.BF16 R24, gdesc[UR12], R24, gsb0 ;  /* 0x00e000000c1879f0 */ /* 0x000fe60008001818 */
[----:B------:R-:W-:Y:S02]  /*4100*/  WARPGROUP.DEPBAR.LE gsb0, 0x0 ;  /* 0x00008000000079c5 */ /* 0x000fe40000010000 */
[----:B------:R1:W-:Y:S02]  /*4110*/  @!P1 SYNCS.ARRIVE.TRANS64.RED.A1T0 RZ, [R0+URZ], RZ ;  /* 0x000000ff00ff99a7 */ /* 0x0003e4000810043f */
[----:B-1----:R-:W-:-:S04]  /*4120*/  IADD3 R0, R16, UR42, RZ ;  /* 0x0000002a10007c10 */ /* 0x002fc8000fffe0ff */
[----:B------:R-:W-:Y:S01]  /*4130*/  VIADDMNMX R4, R0, R20, R15, PT ;  /* 0x0000001400047246 */ /* 0x000fe2000380010f */
[----:B------:R-:W-:Y:S01]  /*4140*/  IMAD.IADD R5, R21, 0x1, R0 ;  /* 0x0000000115057824 */ /* 0x000fe200078e0200 */
[----:B------:R-:W-:Y:S06]  /*4150*/  @!P2 BRA `(.L_x_1308) ;  /* 0x000000000054a947 */ /* 0x000fec0003800000 */
[----:B------:R-:W-:Y:S01]  /*4160*/  IMAD R7, R9, UR49, -R12 ;  /* 0x0000003109077c24 */ /* 0x000fe2000f8e0a0c */
[----:B------:R-:W-:Y:S03]  /*4170*/  BSSY B0, `(.L_x_1309) ;  /* 0x000000f000007945 */ /* 0x000fe60003800000 */
[----:B------:R-:W-:-:S05]  /*4180*/  IMAD.IADD R7, R0, 0x1, R7 ;  /* 0x0000000100077824 */ /* 0x000fca00078e0207 */
        /* <DEDUP_REMOVED lines=9> */
.L_x_1310:
[----:B------:R-:W-:-:S13]  /*4220*/  ISETP.NE.AND P3, PT, R11, 0x1, PT ;  /* 0x000000010b00780c */ /* 0x000fda0003f65270 */
[----:B------:R-:W1:Y:S02]  /*4230*/  @P3 LDC.64 R58, c[0x0][0x9e8] ;  /* 0x00027a00ff3a3b82 */ /* 0x000e640000000a00 */
[----:B-1----:R-:W-:-:S05]  /*4240*/  @P3 IMAD.HI.U32 R8, R7, R58, RZ ;  /* 0x0000003a07083227 */ /* 0x002fca00078e00ff */
[----:B------:R-:W-:-:S07]  /*4250*/  @P3 SHF.R.U32.HI R7, RZ, R59, R8 ;  /* 0x0000003bff073219 */ /* 0x000fce0000011608 */
.L_x_1311:
[----:B------:R-:W-:Y:S05]  /*4260*/  BSYNC B0 ;  /* 0x0000000000007941 */ /* 0x000fea0003800000 */
.L_x_1309:
[----:B------:R-:W-:-:S04]  /*4270*/  IMAD R7, R7, R11, -R14 ;  /* 0x0000000b07077224 */ /* 0x000fc800078e0a0e */
[----:B------:R-:W-:-:S05]  /*4280*/  IMAD.IADD R8, R7, 0x1, -R2 ;  /* 0x0000000107087824 */ /* 0x000fca00078e0a02 */
[----:B------:R-:W-:Y:S02]  /*4290*/  VIMNMX R5, R5, R8, !PT ;  /* 0x0000000805057248 */ /* 0x000fe40007fe0100 */
[----:B------:R-:W-:-:S07]  /*42a0*/  VIADDMNMX R4, R8, R11, R4, PT ;  /* 0x0000000b08047246 */ /* 0x000fce0003800104 */
.L_x_1308:
[C---:B------:R-:W-:Y:S02]  /*42b0*/  ISETP.GE.AND P3, PT, R56.reuse, 0x2, PT ;  /* 0x000000023800780c */ /* 0x040fe40003f66270 */
[----:B------:R-:W-:Y:S02]  /*42c0*/  ISETP.GE.AND P4, PT, R56, 0x9, PT ;  /* 0x000000093800780c */ /* 0x000fe40003f86270 */
[C---:B------:R-:W-:Y:S02]  /*42d0*/  ISETP.GT.AND P6, PT, R5.reuse, 0x1, !P3 ;  /* 0x000000010500780c */ /* 0x040fe40005fc4270 */
[----:B------:R-:W-:Y:S02]  /*42e0*/  ISETP.GT.AND P5, PT, R5, 0x8, !P4 ;  /* 0x000000080500780c */ /* 0x000fe400067a4270 */
[C---:B------:R-:W-:Y:S02]  /*42f0*/  ISETP.LT.OR P6, PT, R4.reuse, 0x2, P6 ;  /* 0x000000020400780c */ /* 0x040fe400037c1670 */
[----:B------:R-:W-:-:S02]  /*4300*/  ISETP.LT.OR P5, PT, R4, 0x9, P5 ;  /* 0x000000090400780c */ /* 0x000fc40002fa1670 */
[----:B------:R-:W-:Y:S02]  /*4310*/  FSEL R58, R25, -INF , !P6 ;  /* 0xff800000193a7808 */ /* 0x000fe40007000000 */
[----:B------:R-:W-:Y:S02]  /*4320*/  ISETP.GE.AND P6, PT, R56, 0xa, PT ;  /* 0x0000000a3800780c */ /* 0x000fe40003fc6270 */
[----:B------:R-:W-:Y:S02]  /*4330*/  FSEL R28, R28, -INF , !P5 ;  /* 0xff8000001c1c7808 */ /* 0x000fe40006800000 */
[----:B------:R-:W-:Y:S02]  /*4340*/  ISETP.GT.AND P5, PT, R5, 0x9, !P6 ;  /* 0x000000090500780c */ /* 0x000fe400077a4270 */
[----:B------:R-:W-:Y:S02]  /*4350*/  P2R R57, PR, RZ, 0x40 ;  /* 0x00000040ff397803 */ /* 0x000fe40000000000 */
[----:B------:R-:W-:-:S02]  /*4360*/  ISETP.LT.OR P5, PT, R4, 0xa, P5 ;  /* 0x0000000a0400780c */ /* 0x000fc40002fa1670 */
[----:B------:R-:W-:Y:S02]  /*4370*/  ISETP.GE.AND P6, PT, R56, 0x11, PT ;  /* 0x000000113800780c */ /* 0x000fe40003fc6270 */
[----:B------:R-:W-:Y:S02]  /*4380*/  FSEL R60, R29, -INF , !P5 ;  /* 0xff8000001d3c7808 */ /* 0x000fe40006800000 */
[----:B------:R-:W-:Y:S02]  /*4390*/  ISETP.GT.AND P5, PT, R5, 0x10, !P6 ;  /* 0x000000100500780c */ /* 0x000fe400077a4270 */
[----:B------:R-:W-:Y:S02]  /*43a0*/  P2R R29, PR, RZ, 0x40 ;  /* 0x00000040ff1d7803 */ /* 0x000fe40000000000 */
[----:B------:R-:W-:Y:S02]  /*43b0*/  ISETP.LT.OR P5, PT, R4, 0x11, P5 ;  /* 0x000000110400780c */ /* 0x000fe40002fa1670 */
[----:B------:R-:W-:-:S02]  /*43c0*/  ISETP.GE.AND P6, PT, R56, 0x12, PT ;  /* 0x000000123800780c */ /* 0x000fc40003fc6270 */
[----:B------:R-:W-:Y:S02]  /*43d0*/  FSEL R32, R32, -INF , !P5 ;  /* 0xff80000020207808 */ /* 0x000fe40006800000 */
[----:B------:R-:W-:Y:S02]  /*43e0*/  ISETP.GT.AND P5, PT, R5, 0x11, !P6 ;  /* 0x000000110500780c */ /* 0x000fe400077a4270 */
[----:B------:R-:W-:Y:S02]  /*43f0*/  P2R R59, PR, RZ, 0x40 ;  /* 0x00000040ff3b7803 */ /* 0x000fe40000000000 */
[----:B------:R-:W-:Y:S02]  /*4400*/  ISETP.LT.OR P5, PT, R4, 0x12, P5 ;  /* 0x000000120400780c */ /* 0x000fe40002fa1670 */
[----:B------:R-:W-:Y:S02]  /*4410*/  ISETP.GE.AND P6, PT, R56, 0x19, PT ;  /* 0x000000193800780c */ /* 0x000fe40003fc6270 */
[----:B------:R-:W-:-:S02]  /*4420*/  FSEL R62, R33, -INF , !P5 ;  /* 0xff800000213e7808 */ /* 0x000fc40006800000 */
[C---:B------:R-:W-:Y:S02]  /*4430*/  ISETP.GT.AND P5, PT, R5.reuse, 0x18, !P6 ;  /* 0x000000180500780c */ /* 0x040fe400077a4270 */
[----:B------:R-:W-:Y:S02]  /*4440*/  P2R R33, PR, RZ, 0x40 ;  /* 0x00000040ff217803 */ /* 0x000fe40000000000 */
[----:B------:R-:W-:Y:S02]  /*4450*/  ISETP.LT.OR P5, PT, R4, 0x19, P5 ;  /* 0x000000190400780c */ /* 0x000fe40002fa1670 */
[----:B------:R-:W-:Y:S02]  /*4460*/  ISETP.GE.AND P6, PT, R56, 0x1a, PT ;  /* 0x0000001a3800780c */ /* 0x000fe40003fc6270 */
[----:B------:R-:W-:Y:S02]  /*4470*/  FSEL R36, R36, -INF , !P5 ;  /* 0xff80000024247808 */ /* 0x000fe40006800000 */
[----:B------:R-:W-:-:S02]  /*4480*/  ISETP.GT.AND P5, PT, R5, 0x19, !P6 ;  /* 0x000000190500780c */ /* 0x000fc400077a4270 */
[----:B------:R-:W-:Y:S02]  /*4490*/  P2R R61, PR, RZ, 0x40 ;  /* 0x00000040ff3d7803 */ /* 0x000fe40000000000 */
[----:B------:R-:W-:Y:S02]  /*44a0*/  ISETP.LT.OR P5, PT, R4, 0x1a, P5 ;  /* 0x0000001a0400780c */ /* 0x000fe40002fa1670 */
[----:B------:R-:W-:Y:S02]  /*44b0*/  ISETP.GE.AND P6, PT, R56, 0x21, PT ;  /* 0x000000213800780c */ /* 0x000fe40003fc6270 */
[----:B------:R-:W-:Y:S02]  /*44c0*/  FSEL R64, R37, -INF , !P5 ;  /* 0xff80000025407808 */ /* 0x000fe40006800000 */
[----:B------:R-:W-:Y:S02]  /*44d0*/  ISETP.GT.AND P5, PT, R5, 0x20, !P6 ;  /* 0x000000200500780c */ /* 0x000fe400077a4270 */
[----:B------:R-:W-:-:S02]  /*44e0*/  P2R R37, PR, RZ, 0x40 ;  /* 0x00000040ff257803 */ /* 0x000fc40000000000 */
[----:B------:R-:W-:Y:S02]  /*44f0*/  ISETP.LT.OR P5, PT, R4, 0x21, P5 ;  /* 0x000000210400780c */ /* 0x000fe40002fa1670 */
        /* <DEDUP_REMOVED lines=24> */
[----:B------:R-:W-:-:S04]  /*4680*/  ISETP.LT.OR P5, PT, R4, 0x32, P5 ;  /* 0x000000320400780c */ /* 0x000fc80002fa1670 */
[----:B------:R-:W-:Y:S02]  /*4690*/  FSEL R70, R49, -INF , !P5 ;  /* 0xff80000031467808 */ /* 0x000fe40006800000 */
[----:B------:R-:W-:-:S04]  /*46a0*/  ISETP.GE.AND P5, PT, R56, 0x39, PT ;  /* 0x000000393800780c */ /* 0x000fc80003fa6270 */
[----:B------:R-:W-:-:S04]  /*46b0*/  ISETP.GT.AND P6, PT, R5, 0x38, !P5 ;  /* 0x000000380500780c */ /* 0x000fc80006fc4270 */
[----:B------:R-:W-:-:S04]  /*46c0*/  ISETP.LT.OR P6, PT, R4, 0x39, P6 ;  /* 0x000000390400780c */ /* 0x000fc800037c1670 */
[----:B------:R-:W-:Y:S02]  /*46d0*/  FSEL R52, R52, -INF , !P6 ;  /* 0xff80000034347808 */ /* 0x000fe40007000000 */
[----:B------:R-:W-:-:S04]  /*46e0*/  ISETP.GE.AND P6, PT, R56, 0x1, PT ;  /* 0x000000013800780c */ /* 0x000fc80003fc6270 */
[----:B------:R-:W-:Y:S02]  /*46f0*/  P2R R25, PR, RZ, 0x40 ;  /* 0x00000040ff197803 */ /* 0x000fe40000000000 */
[----:B------:R-:W-:-:S04]  /*4700*/  ISETP.GT.AND P6, PT, R5, RZ, !P6 ;  /* 0x000000ff0500720c */ /* 0x000fc800077c4270 */
[----:B------:R-:W-:-:S04]  /*4710*/  ISETP.LT.OR P6, PT, R4, 0x1, P6 ;  /* 0x000000010400780c */ /* 0x000fc800037c1670 */
[----:B------:R-:W-:Y:S02]  /*4720*/  FSEL R24, R24, -INF , !P6 ;  /* 0xff80000018187808 */ /* 0x000fe40007000000 */
[----:B------:R-:W-:-:S04]  /*4730*/  ISETP.GE.AND P6, PT, R56, 0x3a, PT ;  /* 0x0000003a3800780c */ /* 0x000fc80003fc6270 */
[----:B------:R-:W-:Y:S02]  /*4740*/  P2R R49, PR, RZ, 0x40 ;  /* 0x00000040ff317803 */ /* 0x000fe40000000000 */
[----:B------:R-:W-:Y:S02]  /*4750*/  ISETP.GT.AND P6, PT, R5, 0x39, !P6 ;  /* 0x000000390500780c */ /* 0x000fe400077c4270 */
[----:B------:R-:W-:Y:S02]  /*4760*/  IADD3 R5, R21, 0x8, R0 ;  /* 0x0000000815057810 */ /* 0x000fe40007ffe000 */
[----:B------:R-:W-:Y:S02]  /*4770*/  ISETP.LT.OR P6, PT, R4, 0x3a, P6 ;  /* 0x0000003a0400780c */ /* 0x000fe400037c1670 */
[----:B------:R-:W-:Y:S02]  /*4780*/  IADD3 R4, R0, 0x8, RZ ;  /* 0x0000000800047810 */ /* 0x000fe40007ffe0ff */
[----:B------:R-:W-:-:S02]  /*4790*/  FSEL R56, R53, -INF , !P6 ;  /* 0xff80000035387808 */ /* 0x000fc40007000000 */
[----:B------:R-:W-:Y:S01]  /*47a0*/  VIADDMNMX R4, R4, R20, R15, PT ;  /* 0x0000001404047246 */ /* 0x000fe2000380010f */
[----:B------:R-:W-:Y:S06]  /*47b0*/  @!P2 BRA `(.L_x_1312) ;  /* 0x000000000054a947 */ /* 0x000fec0003800000 */
[----:B------:R-:W-:Y:S01]  /*47c0*/  IMAD R7, R9, UR49, -R12 ;  /* 0x0000003109077c24 */ /* 0x000fe2000f8e0a0c */
[----:B------:R-:W-:Y:S04]  /*47d0*/  BSSY B0, `(.L_x_1313) ;  /* 0x000000f000007945 */ /* 0x000fe80003800000 */
[----:B------:R-:W-:-:S04]  /*47e0*/  IADD3 R7, R7, 0x8, R0 ;  /* 0x0000000807077810 */ /* 0x000fc80007ffe000 */
        /* <DEDUP_REMOVED lines=9> */
.L_x_1314:
[----:B------:R-:W-:-:S13]  /*4880*/  ISETP.NE.AND P6, PT, R11, 0x1, PT ;  /* 0x000000010b00780c */ /* 0x000fda0003fc5270 */
[----:B------:R-:W1:Y:S02]  /*4890*/  @P6 LDC.64 R20, c[0x0][0x9e8] ;  /* 0x00027a00ff146b82 */ /* 0x000e640000000a00 */
[----:B-1----:R-:W-:-:S05]  /*48a0*/  @P6 IMAD.HI.U32 R8, R7, R20, RZ ;  /* 0x0000001407086227 */ /* 0x002fca00078e00ff */
[----:B------:R-:W-:-:S07]  /*48b0*/  @P6 SHF.R.U32.HI R7, RZ, R21, R8 ;  /* 0x00000015ff076219 */ /* 0x000fce0000011608 */
.L_x_1315:
[----:B------:R-:W-:Y:S05]  /*48c0*/  BSYNC B0 ;  /* 0x0000000000007941 */ /* 0x000fea0003800000 */
.L_x_1313:
[----:B------:R-:W-:-:S04]  /*48d0*/  IMAD R7, R7, R11, -R14 ;  /* 0x0000000b07077224 */ /* 0x000fc800078e0a0e */
[----:B------:R-:W-:-:S05]  /*48e0*/  IMAD.IADD R8, R7, 0x1, -R2 ;  /* 0x0000000107087824 */ /* 0x000fca00078e0a02 */
[----:B------:R-:W-:Y:S02]  /*48f0*/  VIMNMX R5, R5, R8, !PT ;  /* 0x0000000805057248 */ /* 0x000fe40007fe0100 */
[----:B------:R-:W-:-:S07]  /*4900*/  VIADDMNMX R4, R8, R11, R4, PT ;  /* 0x0000000b08047246 */ /* 0x000fce0003800104 */
.L_x_1312:
[----:B------:R-:W-:Y:S01]  /*4910*/  BAR.SYNC.DEFER_BLOCKING 0xf, 0x100 ;  /* 0x03c4000000007b1d */ /* 0x000fe20000010000 */
[----:B------:R-:W-:Y:S02]  /*4920*/  ISETP.GT.AND P3, PT, R5, 0x1, !P3 ;  /* 0x000000010500780c */ /* 0x000fe40005f64270 */
[----:B------:R-:W-:Y:S02]  /*4930*/  FMNMX.FTZ R7, R24, R58, !PT ;  /* 0x0000003a18077209 */ /* 0x000fe40007810000 */
[----:B------:R-:W-:Y:S01]  /*4940*/  ISETP.LT.OR P3, PT, R4, 0x2, P3 ;  /* 0x000000020400780c */ /* 0x000fe20001f61670 */
[----:B------:R-:W-:Y:S01]  /*4950*/  ULDC UR10, c[0x0][0x988] ;  /* 0x00026200000a7ab9 */ /* 0x000fe20000000800 */
[----:B------:R-:W-:Y:S02]  /*4960*/  FMNMX.FTZ R7, R28, R7, !PT ;  /* 0x000000071c077209 */ /* 0x000fe40007810000 */
[----:B------:R-:W-:Y:S02]  /*4970*/  FSEL R27, R27, -INF , !P3 ;  /* 0xff8000001b1b7808 */ /* 0x000fe40005800000 */
[----:B------:R-:W-:-:S02]  /*4980*/  ISETP.NE.AND P3, PT, R57, RZ, PT ;  /* 0x000000ff3900720c */ /* 0x000fc40003f65270 */
[----:B------:R-:W-:Y:S02]  /*4990*/  FMNMX.FTZ R7, R60, R7, !PT ;  /* 0x000000073c077209 */ /* 0x000fe40007810000 */
[----:B------:R-:W-:Y:S02]  /*49a0*/  ISETP.GT.AND P3, PT, R5, 0x9, !P3 ;  /* 0x000000090500780c */ /* 0x000fe40005f64270 */
[----:B------:R-:W-:Y:S02]  /*49b0*/  FMNMX.FTZ R7, R32, R7, !PT ;  /* 0x0000000720077209 */ /* 0x000fe40007810000 */
[----:B------:R-:W-:Y:S02]  /*49c0*/  ISETP.LT.OR P3, PT, R4, 0xa, P3 ;  /* 0x0000000a0400780c */ /* 0x000fe40001f61670 */
[----:B------:R-:W-:Y:S02]  /*49d0*/  FMNMX.FTZ R7, R62, R7, !PT ;  /* 0x000000073e077209 */ /* 0x000fe40007810000 */
[----:B------:R-:W-:-:S02]  /*49e0*/  FSEL R31, R31, -INF , !P3 ;  /* 0xff8000001f1f7808 */ /* 0x000fc40005800000 */
[----:B------:R-:W-:Y:S02]  /*49f0*/  ISETP.NE.AND P3, PT, R29, RZ, PT ;  /* 0x000000ff1d00720c */ /* 0x000fe40003f65270 */
[----:B------:R-:W-:Y:S02]  /*4a00*/  FMNMX.FTZ R7, R36, R7, !PT ;  /* 0x0000000724077209 */ /* 0x000fe40007810000 */
[----:B------:R-:W-:Y:S02]  /*4a10*/  ISETP.GT.AND P3, PT, R5, 0x10, !P3 ;  /* 0x000000100500780c */ /* 0x000fe40005f64270 */
[----:B------:R-:W-:Y:S02]  /*4a20*/  FMNMX.FTZ R7, R64, R7, !PT ;  /* 0x0000000740077209 */ /* 0x000fe40007810000 */
[----:B------:R-:W-:Y:S02]  /*4a30*/  ISETP.LT.OR P3, PT, R4, 0x11, P3 ;  /* 0x000000110400780c */ /* 0x000fe40001f61670 */
[----:B------:R-:W-:-:S02]  /*4a40*/  FMNMX.FTZ R7, R40, R7, !PT ;  /* 0x0000000728077209 */ /* 0x000fc40007810000 */
[----:B------:R-:W-:Y:S02]  /*4a50*/  FSEL R34, R34, -INF , !P3 ;  /* 0xff80000022227808 */ /* 0x000fe40005800000 */
[----:B------:R-:W-:Y:S02]  /*4a60*/  ISETP.NE.AND P3, PT, R59, RZ, PT ;  /* 0x000000ff3b00720c */ /* 0x000fe40003f65270 */
[----:B------:R-:W-:Y:S02]  /*4a70*/  FMNMX.FTZ R7, R66, R7, !PT ;  /* 0x0000000742077209 */ /* 0x000fe40007810000 */
[----:B------:R-:W-:Y:S02]  /*4a80*/  ISETP.GT.AND P3, PT, R5, 0x11, !P3 ;  /* 0x000000110500780c */ /* 0x000fe40005f64270 */
[----:B------:R-:W-:Y:S02]  /*4a90*/  FMNMX.FTZ R7, R44, R7, !PT ;  /* 0x000000072c077209 */ /* 0x000fe40007810000 */
[----:B------:R-:W-:-:S02]  /*4aa0*/  ISETP.LT.OR P3, PT, R4, 0x12, P3 ;  /* 0x000000120400780c */ /* 0x000fc40001f61670 */
[----:B------:R-:W-:Y:S02]  /*4ab0*/  FMNMX.FTZ R7, R68, R7, !PT ;  /* 0x0000000744077209 */ /* 0x000fe40007810000 */
[----:B------:R-:W-:Y:S02]  /*4ac0*/  FSEL R35, R35, -INF , !P3 ;  /* 0xff80000023237808 */ /* 0x000fe40005800000 */
[----:B------:R-:W-:Y:S02]  /*4ad0*/  ISETP.NE.AND P3, PT, R33, RZ, PT ;  /* 0x000000ff2100720c */ /* 0x000fe40003f65270 */
[----:B------:R-:W-:Y:S02]  /*4ae0*/  FMNMX.FTZ R7, R48, R7, !PT ;  /* 0x0000000730077209 */ /* 0x000fe40007810000 */
[----:B------:R-:W-:Y:S02]  /*4af0*/  ISETP.GT.AND P3, PT, R5, 0x18, !P3 ;  /* 0x000000180500780c */ /* 0x000fe40005f64270 */
[----:B------:R-:W-:-:S02]  /*4b00*/  FMNMX.FTZ R7, R70, R7, !PT ;  /* 0x0000000746077209 */ /* 0x000fc40007810000 */
[----:B------:R-:W-:Y:S02]  /*4b10*/  ISETP.LT.OR P3, PT, R4, 0x19, P3 ;  /* 0x000000190400780c */ /* 0x000fe40001f61670 */
[----:B------:R-:W-:Y:S02]  /*4b20*/  FMNMX.FTZ R7, R52, R7, !PT ;  /* 0x0000000734077209 */ /* 0x000fe40007810000 */
[----:B------:R-:W-:Y:S02]  /*4b30*/  FSEL R38, R38, -INF , !P3 ;  /* 0xff80000026267808 */ /* 0x000fe40005800000 */
[----:B------:R-:W-:Y:S02]  /*4b40*/  ISETP.NE.AND P3, PT, R61, RZ, PT ;  /* 0x000000ff3d00720c */ /* 0x000fe40003f65270 */
[----:B------:R-:W-:Y:S02]  /*4b50*/  FMNMX.FTZ R14, R56, R7, !PT ;  /* 0x00000007380e7209 */ /* 0x000fe40007810000 */
[----:B------:R-:W-:-:S02]  /*4b60*/  ISETP.GT.AND P3, PT, R5, 0x19, !P3 ;  /* 0x000000190500780c */ /* 0x000fc40005f64270 */
[----:B------:R-:W-:Y:S01]  /*4b70*/  ISETP.GT.AND P4, PT, R5, 0x8, !P4 ;  /* 0x000000080500780c */ /* 0x000fe20006784270 */
[----:B------:R-:W1:Y:S01]  /*4b80*/  SHFL.BFLY PT, R7, R14, 0x2, 0x1f ;  /* 0x0c401f000e077f89 */ /* 0x000e6200000e0000 */
[C---:B------:R-:W-:Y:S02]  /*4b90*/  ISETP.LT.OR P3, PT, R4.reuse, 0x1a, P3 ;  /* 0x0000001a0400780c */ /* 0x040fe40001f61670 */
[----:B------:R-:W-:Y:S02]  /*4ba0*/  ISETP.LT.OR P4, PT, R4, 0x9, P4 ;  /* 0x000000090400780c */ /* 0x000fe40002781670 */
[----:B------:R-:W-:Y:S02]  /*4bb0*/  FSEL R39, R39, -INF , !P3 ;  /* 0xff80000027277808 */ /* 0x000fe40005800000 */
[----:B------:R-:W-:Y:S02]  /*4bc0*/  ISETP.NE.AND P3, PT, R37, RZ, PT ;  /* 0x000000ff2500720c */ /* 0x000fe40003f65270 */
[----:B------:R-:W-:-:S02]  /*4bd0*/  FSEL R30, R30, -INF , !P4 ;  /* 0xff8000001e1e7808 */ /* 0x000fc40006000000 */
[----:B------:R-:W-:Y:S02]  /*4be0*/  ISETP.GT.AND P3, PT, R5, 0x20, !P3 ;  /* 0x000000200500780c */ /* 0x000fe40005f64270 */
[----:B------:R-:W-:Y:S02]  /*4bf0*/  ISETP.NE.AND P4, PT, R65, RZ, PT ;  /* 0x000000ff4100720c */ /* 0x000fe40003f85270 */
[----:B------:R-:W-:Y:S02]  /*4c00*/  ISETP.LT.OR P3, PT, R4, 0x21, P3 ;  /* 0x000000210400780c */ /* 0x000fe40001f61670 */
[----:B------:R-:W-:Y:S02]  /*4c10*/  ISETP.NE.AND P6, PT, R25, RZ, PT ;  /* 0x000000ff1900720c */ /* 0x000fe40003fc5270 */
[----:B------:R-:W-:Y:S02]  /*4c20*/  FSEL R42, R42, -INF , !P3 ;  /* 0xff8000002a2a7808 */ /* 0x000fe40005800000 */
[----:B------:R-:W-:-:S02]  /*4c30*/  ISETP.NE.AND P3, PT, R63, RZ, PT ;  /* 0x000000ff3f00720c */ /* 0x000fc40003f65270 */
[C---:B------:R-:W-:Y:S02]  /*4c40*/  ISETP.GT.AND P5, PT, R5.reuse, 0x38, !P5 ;  /* 0x000000380500780c */ /* 0x040fe40006fa4270 */
[----:B------:R-:W-:Y:S02]  /*4c50*/  ISETP.GT.AND P3, PT, R5, 0x21, !P3 ;  /* 0x000000210500780c */ /* 0x000fe40005f64270 */
[----:B-1----:R-:W-:Y:S02]  /*4c60*/  FMNMX.FTZ R20, R14, R7, !PT ;  /* 0x000000070e147209 */ /* 0x002fe40007810000 */
[C---:B------:R-:W-:Y:S02]  /*4c70*/  ISETP.LT.OR P3, PT, R4.reuse, 0x22, P3 ;  /* 0x000000220400780c */ /* 0x040fe40001f61670 */
[----:B------:R-:W-:Y:S01]  /*4c80*/  ISETP.LT.OR P5, PT, R4, 0x39, P5 ;  /* 0x000000390400780c */ /* 0x000fe20002fa1670 */
[----:B------:R-:W1:Y:S01]  /*4c90*/  SHFL.BFLY PT, R7, R20, 0x1, 0x1f ;  /* 0x0c201f0014077f89 */ /* 0x000e6200000e0000 */
[----:B------:R-:W-:-:S02]  /*4ca0*/  FSEL R43, R43, -INF , !P3 ;  /* 0xff8000002b2b7808 */ /* 0x000fc40005800000 */
[----:B------:R-:W-:Y:S02]  /*4cb0*/  ISETP.NE.AND P3, PT, R41, RZ, PT ;  /* 0x000000ff2900720c */ /* 0x000fe40003f65270 */
[----:B------:R-:W-:Y:S02]  /*4cc0*/  FSEL R54, R54, -INF , !P5 ;  /* 0xff80000036367808 */ /* 0x000fe40006800000 */
[----:B------:R-:W-:-:S04]  /*4cd0*/  ISETP.GT.AND P3, PT, R5, 0x28, !P3 ;  /* 0x000000280500780c */ /* 0x000fc80005f64270 */
[----:B------:R-:W-:-:S04]  /*4ce0*/  ISETP.LT.OR P3, PT, R4, 0x29, P3 ;  /* 0x000000290400780c */ /* 0x000fc80001f61670 */
[----:B------:R-:W-:Y:S02]  /*4cf0*/  FSEL R46, R46, -INF , !P3 ;  /* 0xff8000002e2e7808 */ /* 0x000fe40005800000 */
[----:B------:R-:W-:Y:S02]  /*4d00*/  ISETP.GT.AND P3, PT, R5, 0x29, !P4 ;  /* 0x000000290500780c */ /* 0x000fe40006764270 */
[----:B------:R-:W-:Y:S02]  /*4d10*/  ISETP.NE.AND P4, PT, R67, RZ, PT ;  /* 0x000000ff4300720c */ /* 0x000fe40003f85270 */
[----:B------:R-:W-:Y:S02]  /*4d20*/  ISETP.LT.OR P3, PT, R4, 0x2a, P3 ;  /* 0x0000002a0400780c */ /* 0x000fe40001f61670 */
[----:B------:R-:W-:Y:S02]  /*4d30*/  ISETP.GT.AND P4, PT, R5, 0x31, !P4 ;  /* 0x000000310500780c */ /* 0x000fe40006784270 */
[----:B------:R-:W-:-:S02]  /*4d40*/  FSEL R47, R47, -INF , !P3 ;  /* 0xff8000002f2f7808 */ /* 0x000fc40005800000 */
[----:B------:R-:W-:Y:S02]  /*4d50*/  ISETP.GT.AND P3, PT, R5, RZ, !P6 ;  /* 0x000000ff0500720c */ /* 0x000fe40007764270 */
[----:B-1----:R-:W-:Y:S02]  /*4d60*/  FMNMX.FTZ R7, R20, R7, !PT ;  /* 0x0000000714077209 */ /* 0x002fe40007810000 */
[----:B------:R-:W-:Y:S02]  /*4d70*/  ISETP.LT.OR P3, PT, R4, 0x1, P3 ;  /* 0x000000010400780c */ /* 0x000fe40001f61670 */
[----:B------:R-:W-:Y:S01]  /*4d80*/  ISETP.NE.AND P6, PT, R49, RZ, PT ;  /* 0x000000ff3100720c */ /* 0x000fe20003fc5270 */
[C---:B------:R-:W-:Y:S01]  /*4d90*/  FMUL.FTZ R8, R7.reuse, UR10 ;  /* 0x0000000a07087c20 */ /* 0x040fe20008410000 */
[----:B------:R-:W-:Y:S02]  /*4da0*/  FSEL R26, R26, -INF , !P3 ;  /* 0xff8000001a1a7808 */ /* 0x000fe40005800000 */
[----:B------:R-:W-:-:S02]  /*4db0*/  FSETP.NEU.FTZ.AND P3, PT, R7, -INF , PT ;  /* 0xff8000000700780b */ /* 0x000fc40003f7d000 */
[----:B------:R-:W-:Y:S02]  /*4dc0*/  FMNMX.FTZ R15, R26, R27, !PT ;  /* 0x0000001b1a0f7209 */ /* 0x000fe40007810000 */
[----:B------:R-:W-:Y:S02]  /*4dd0*/  FSEL R21, R8, RZ, P3 ;  /* 0x000000ff08157208 */ /* 0x000fe40001800000 */
[----:B------:R-:W-:Y:S02]  /*4de0*/  FMNMX.FTZ R8, R30, R15, !PT ;  /* 0x0000000f1e087209 */ /* 0x000fe40007810000 */
[----:B------:R-:W-:Y:S01]  /*4df0*/  ISETP.NE.AND P3, PT, R45, RZ, PT ;  /* 0x000000ff2d00720c */ /* 0x000fe20003f65270 */
[--C-:B------:R-:W-:Y:S01]  /*4e00*/  FFMA.FTZ R14, R24, UR10, -R21.reuse ;  /* 0x0000000a180e7c23 */ /* 0x100fe20008010815 */
[----:B------:R-:W-:Y:S01]  /*4e10*/  FMNMX.FTZ R15, R31, R8, !PT ;  /* 0x000000081f0f7209 */ /* 0x000fe20007810000 */
[--C-:B------:R-:W-:Y:S01]  /*4e20*/  FFMA.FTZ R20, R60, UR10, -R21.reuse ;  /* 0x0000000a3c147c23 */ /* 0x100fe20008010815 */
[----:B------:R-:W-:Y:S01]  /*4e30*/  ISETP.GT.AND P3, PT, R5, 0x30, !P3 ;  /* 0x000000300500780c */ /* 0x000fe20005f64270 */
[--C-:B------:R-:W-:Y:S01]  /*4e40*/  FFMA.FTZ R24, R32, UR10, -R21.reuse ;  /* 0x0000000a20187c23 */ /* 0x100fe20008010815 */
[----:B------:R-:W-:Y:S01]  /*4e50*/  FMNMX.FTZ R8, R34, R15, !PT ;  /* 0x0000000f22087209 */ /* 0x000fe20007810000 */
[----:B------:R-:W-:Y:S01]  /*4e60*/  MUFU.EX2 R14, R14 ;  /* 0x0000000e000e7308 */ /* 0x000fe20000000800 */
[----:B------:R-:W-:Y:S01]  /*4e70*/  ISETP.LT.OR P3, PT, R4, 0x31, P3 ;  /* 0x000000310400780c */ /* 0x000fe20001f61670 */
[--C-:B------:R-:W-:Y:S01]  /*4e80*/  FFMA.FTZ R32, R36, UR10, -R21.reuse ;  /* 0x0000000a24207c23 */ /* 0x100fe20008010815 */
[----:B------:R-:W-:Y:S01]  /*4e90*/  FMNMX.FTZ R15, R35, R8, !PT ;  /* 0x00000008230f7209 */ /* 0x000fe20007810000 */
[--C-:B------:R-:W-:Y:S01]  /*4ea0*/  FFMA.FTZ R36, R40, UR10, -R21.reuse ;  /* 0x0000000a28247c23 */ /* 0x100fe20008010815 */
[----:B------:R-:W-:Y:S01]  /*4eb0*/  ISETP.GT.AND P6, PT, R5, 0x39, !P6 ;  /* 0x000000390500780c */ /* 0x000fe200077c4270 */
[--C-:B------:R-:W-:Y:S01]  /*4ec0*/  FFMA.FTZ R33, R64, UR10, -R21.reuse ;  /* 0x0000000a40217c23 */ /* 0x100fe20008010815 */
[----:B------:R-:W-:Y:S01]  /*4ed0*/  FMNMX.FTZ R8, R38, R15, !PT ;  /* 0x0000000f26087209 */ /* 0x000fe20007810000 */
[----:B------:R1:W-:Y:S01]  /*4ee0*/  MUFU.EX2 R25, R20 ;  /* 0x0000001400197308 */ /* 0x0003e20000000800 */
[----:B------:R-:W-:Y:S01]  /*4ef0*/  ISETP.LT.OR P4, PT, R4, 0x32, P4 ;  /* 0x000000320400780c */ /* 0x000fe20002781670 */
[----:B------:R-:W-:Y:S01]  /*4f00*/  FFMA.FTZ R40, R48, UR10, -R21 ;  /* 0x0000000a30287c23 */ /* 0x000fe20008010815 */
[----:B------:R-:W-:-:S02]  /*4f10*/  FMNMX.FTZ R15, R39, R8, !PT ;  /* 0x00000008270f7209 */ /* 0x000fc40007810000 */
[----:B------:R-:W-:Y:S02]  /*4f20*/  FSEL R50, R50, -INF , !P3 ;  /* 0xff80000032327808 */ /* 0x000fe40005800000 */
[----:B------:R-:W-:Y:S01]  /*4f30*/  FMNMX.FTZ R8, R42, R15, !PT ;  /* 0x0000000f2a087209 */ /* 0x000fe20007810000 */
[----:B------:R-:W-:Y:S01]  /*4f40*/  MUFU.EX2 R24, R24 ;  /* 0x0000001800187308 */ /* 0x000fe20000000800 */
[----:B------:R-:W-:Y:S01]  /*4f50*/  FSEL R51, R51, -INF , !P4 ;  /* 0xff80000033337808 */ /* 0x000fe20006000000 */
[--C-:B-1----:R-:W-:Y:S01]  /*4f60*/  FFMA.FTZ R20, R44, UR10, -R21.reuse ;  /* 0x0000000a2c147c23 */ /* 0x102fe20008010815 */
[----:B------:R-:W-:Y:S01]  /*4f70*/  FMNMX.FTZ R15, R43, R8, !PT ;  /* 0x000000082b0f7209 */ /* 0x000fe20007810000 */
[--C-:B------:R-:W-:Y:S01]  /*4f80*/  FFMA.FTZ R44, R70, UR10, -R21.reuse ;  /* 0x0000000a462c7c23 */ /* 0x100fe20008010815 */
[----:B------:R-:W-:Y:S02]  /*4f90*/  ISETP.LT.OR P6, PT, R4, 0x3a, P6 ;  /* 0x0000003a0400780c */ /* 0x000fe400037c1670 */
[----:B------:R-:W-:Y:S01]  /*4fa0*/  FMNMX.FTZ R8, R46, R15, !PT ;  /* 0x0000000f2e087209 */ /* 0x000fe20007810000 */
[----:B------:R-:W-:Y:S01]  /*4fb0*/  FFMA.FTZ R15, R58, UR10, -R21 ;  /* 0x0000000a3a0f7c23 */ /* 0x000fe20008010815 */
[----:B------:R-:W-:Y:S01]  /*4fc0*/  FSEL R55, R55, -INF , !P6 ;  /* 0xff80000037377808 */ /* 0x000fe20007000000 */
[----:B------:R-:W-:Y:S01]  /*4fd0*/  MUFU.EX2 R32, R32 ;  /* 0x0000002000207308 */ /* 0x000fe20000000800 */
[----:B------:R-:W-:-:S04]  /*4fe0*/  FMNMX.FTZ R5, R47, R8, !PT ;  /* 0x000000082f057209 */ /* 0x000fc80007810000 */
[----:B------:R-:W-:-:S03]  /*4ff0*/  FMNMX.FTZ R8, R50, R5, !PT ;  /* 0x0000000532087209 */ /* 0x000fc60007810000 */
[----:B------:R-:W1:Y:S01]  /*5000*/  MUFU.EX2 R15, R15 ;  /* 0x0000000f000f7308 */ /* 0x000e620000000800 */
[----:B------:R-:W-:Y:S01]  /*5010*/  FMNMX.FTZ R5, R51, R8, !PT ;  /* 0x0000000833057209 */ /* 0x000fe20007810000 */
[--C-:B------:R-:W-:Y:S01]  /*5020*/  FFMA.FTZ R8, R28, UR10, -R21.reuse ;  /* 0x0000000a1c087c23 */ /* 0x100fe20008010815 */
[----:B------:R-:W-:Y:S02]  /*5030*/  FFMA.FTZ R28, R62, UR10, -R21 ;  /* 0x0000000a3e1c7c23 */ /* 0x000fe40008010815 */
[----:B------:R-:W-:-:S03]  /*5040*/  FMNMX.FTZ R4, R54, R5, !PT ;  /* 0x0000000536047209 */ /* 0x000fc60007810000 */
[----:B------:R-:W-:Y:S01]  /*5050*/  MUFU.EX2 R158, R8 ;  /* 0x00000008009e7308 */ /* 0x000fe20000000800 */
[----:B------:R-:W-:-:S05]  /*5060*/  FMNMX.FTZ R4, R55, R4, !PT ;  /* 0x0000000437047209 */ /* 0x000fca0007810000 */
[----:B------:R-:W4:Y:S02]  /*5070*/  SHFL.BFLY PT, R5, R4, 0x2, 0x1f ;  /* 0x0c401f0004057f89 */ /* 0x000f2400000e0000 */
[----:B------:R5:W2:Y:S01]  /*5080*/  MUFU.EX2 R29, R28 ;  /* 0x0000001c001d7308 */ /* 0x000aa20000000800 */
[----:B-1----:R-:W-:-:S07]  /*5090*/  F2FP.BF16.F32.PACK_AB R156, R15, R14 ;  /* 0x0000000e0f9c723e */ /* 0x002fce00000010ff */
[----:B------:R-:W-:Y:S01]  /*50a0*/  MUFU.EX2 R45, R44 ;  /* 0x0000002c002d7308 */ /* 0x000fe20000000800 */
[----:B-----5:R-:W-:-:S07]  /*50b0*/  FFMA.FTZ R28, R68, UR10, -R21 ;  /* 0x0000000a441c7c23 */ /* 0x020fce0008010815 */
[----:B------:R-:W-:Y:S01]  /*50c0*/  MUFU.EX2 R41, R28 ;  /* 0x0000001c00297308 */ /* 0x000fe20000000800 */
[----:B--2---:R-:W-:Y:S02]  /*50d0*/  F2FP.BF16.F32.PACK_AB R160, R29, R24 ;  /* 0x000000181da0723e */ /* 0x004fe400000010ff */
[----:B----4-:R-:W-:Y:S01]  /*50e0*/  FMNMX.FTZ R5, R4, R5, !PT ;  /* 0x0000000504057209 */ /* 0x010fe20007810000 */
[----:B------:R-:W-:-:S04]  /*50f0*/  FFMA.FTZ R4, R66, UR10, -R21 ;  /* 0x0000000a42047c23 */ /* 0x000fc80008010815 */
[----:B------:R-:W1:Y:S01]  /*5100*/  MUFU.EX2 R33, R33 ;  /* 0x0000002100217308 */ /* 0x000e620000000800 */
[----:B------:R-:W2:Y:S07]  /*5110*/  SHFL.BFLY PT, R8, R5, 0x1, 0x1f ;  /* 0x0c201f0005087f89 */ /* 0x000eae00000e0000 */
[----:B------:R4:W-:Y:S08]  /*5120*/  MUFU.EX2 R37, R4 ;  /* 0x0000000400257308 */ /* 0x0009f00000000800 */
[----:B------:R-:W5:Y:S01]  /*5130*/  MUFU.EX2 R36, R36 ;  /* 0x0000002400247308 */ /* 0x000f620000000800 */
[----:B-1----:R-:W-:-:S07]  /*5140*/  F2FP.BF16.F32.PACK_AB R162, R33, R32 ;  /* 0x0000002021a2723e */ /* 0x002fce00000010ff */
[----:B------:R-:W1:Y:S01]  /*5150*/  MUFU.EX2 R20, R20 ;  /* 0x0000001400147308 */ /* 0x000e620000000800 */
[----:B--2---:R-:W-:Y:S01]  /*5160*/  FMNMX.FTZ R8, R5, R8, !PT ;  /* 0x0000000805087209 */ /* 0x004fe20007810000 */
[--C-:B------:R-:W-:Y:S01]  /*5170*/  FFMA.FTZ R5, R52, UR10, -R21.reuse ;  /* 0x0000000a34057c23 */ /* 0x100fe20008010815 */
[----:B------:R-:W-:Y:S02]  /*5180*/  FFMA.FTZ R21, R56, UR10, -R21 ;  /* 0x0000000a38157c23 */ /* 0x000fe40008010815 */
[C---:B------:R-:W-:Y:S01]  /*5190*/  FSETP.NEU.FTZ.AND P3, PT, R8.reuse, -INF , PT ;  /* 0xff8000000800780b */ /* 0x040fe20003f7d000 */
[----:B----4-:R-:W-:Y:S02]  /*51a0*/  FMUL.FTZ R4, R8, UR10 ;  /* 0x0000000a08047c20 */ /* 0x010fe40008410000 */
[----:B------:R-:W2:Y:S01]  /*51b0*/  MUFU.EX2 R40, R40 ;  /* 0x0000002800287308 */ /* 0x000ea20000000800 */
[----:B-----5:R-:W-:Y:S02]  /*51c0*/  F2FP.BF16.F32.PACK_AB R164, R37, R36 ;  /* 0x0000002425a4723e */ /* 0x020fe400000010ff */
[----:B------:R-:W-:-:S05]  /*51d0*/  FSEL R28, R4, RZ, P3 ;  /* 0x000000ff041c7208 */ /* 0x000fca0001800000 */
[----:B------:R4:W-:Y:S01]  /*51e0*/  MUFU.EX2 R4, R21 ;  /* 0x0000001500047308 */ /* 0x0009e20000000800 */
[--C-:B------:R-:W-:Y:S01]  /*51f0*/  FFMA.FTZ R26, R26, UR10, -R28.reuse ;  /* 0x0000000a1a1a7c23 */ /* 0x100fe2000801081c */
[--C-:B------:R-:W-:Y:S01]  /*5200*/  FFMA.FTZ R27, R27, UR10, -R28.reuse ;  /* 0x0000000a1b1b7c23 */ /* 0x100fe2000801081c */
[--C-:B------:R-:W-:Y:S01]  /*5210*/  FFMA.FTZ R30, R30, UR10, -R28.reuse ;  /* 0x0000000a1e1e7c23 */ /* 0x100fe2000801081c */
[--C-:B------:R-:W-:Y:S01]  /*5220*/  FFMA.FTZ R31, R31, UR10, -R28.reuse ;  /* 0x0000000a1f1f7c23 */ /* 0x100fe2000801081c */
[--C-:B------:R-:W-:Y:S01]  /*5230*/  FFMA.FTZ R34, R34, UR10, -R28.reuse ;  /* 0x0000000a22227c23 */ /* 0x100fe2000801081c */
[--C-:B------:R-:W-:Y:S01]  /*5240*/  FFMA.FTZ R35, R35, UR10, -R28.reuse ;  /* 0x0000000a23237c23 */ /* 0x100fe2000801081c */
[--C-:B------:R-:W-:Y:S01]  /*5250*/  FFMA.FTZ R38, R38, UR10, -R28.reuse ;  /* 0x0000000a26267c23 */ /* 0x100fe2000801081c */
[----:B------:R-:W-:Y:S01]  /*5260*/  MUFU.EX2 R26, R26 ;  /* 0x0000001a001a7308 */ /* 0x000fe20000000800 */
[----:B----4-:R-:W-:Y:S01]  /*5270*/  FADD.FTZ R21, R14, R15 ;  /* 0x0000000f0e157221 */ /* 0x010fe20000010000 */
[--C-:B------:R-:W-:Y:S01]  /*5280*/  FFMA.FTZ R39, R39, UR10, -R28.reuse ;  /* 0x0000000a27277c23 */ /* 0x100fe2000801081c */
[--C-:B------:R-:W-:Y:S01]  /*5290*/  FFMA.FTZ R42, R42, UR10, -R28.reuse ;  /* 0x0000000a2a2a7c23 */ /* 0x100fe2000801081c */
[--C-:B------:R-:W-:Y:S01]  /*52a0*/  FFMA.FTZ R43, R43, UR10, -R28.reuse ;  /* 0x0000000a2b2b7c23 */ /* 0x100fe2000801081c */
[----:B------:R-:W-:Y:S01]  /*52b0*/  FADD.FTZ R44, R158, R21 ;  /* 0x000000159e2c7221 */ /* 0x000fe20000010000 */
[--C-:B------:R-:W-:Y:S01]  /*52c0*/  FFMA.FTZ R46, R46, UR10, -R28.reuse ;  /* 0x0000000a2e2e7c23 */ /* 0x100fe2000801081c */
[----:B------:R-:W-:Y:S01]  /*52d0*/  FFMA.FTZ R47, R47, UR10, -R28 ;  /* 0x0000000a2f2f7c23 */ /* 0x000fe2000801081c */
[----:B------:R-:W4:Y:S01]  /*52e0*/  MUFU.EX2 R27, R27 ;  /* 0x0000001b001b7308 */ /* 0x000f220000000800 */
[----:B------:R-:W-:Y:S01]  /*52f0*/  FADD.FTZ R49, R25, R44 ;  /* 0x0000002c19317221 */ /* 0x000fe20000010000 */
[--C-:B------:R-:W-:Y:S01]  /*5300*/  FFMA.FTZ R50, R50, UR10, -R28.reuse ;  /* 0x0000000a32327c23 */ /* 0x100fe2000801081c */
[--C-:B------:R-:W-:Y:S01]  /*5310*/  FFMA.FTZ R51, R51, UR10, -R28.reuse ;  /* 0x0000000a33337c23 */ /* 0x100fe2000801081c */
[--C-:B------:R-:W-:Y:S01]  /*5320*/  FFMA.FTZ R54, R54, UR10, -R28.reuse ;  /* 0x0000000a36367c23 */ /* 0x100fe2000801081c */
[----:B------:R-:W-:Y:S01]  /*5330*/  FADD.FTZ R48, R24, R49 ;  /* 0x0000003118307221 */ /* 0x000fe20000010000 */
[----:B------:R-:W-:Y:S01]  /*5340*/  FFMA.FTZ R28, R55, UR10, -R28 ;  /* 0x0000000a371c7c23 */ /* 0x000fe2000801081c */
[----:B------:R-:W-:Y:S01]  /*5350*/  F2FP.BF16.F32.PACK_AB R158, R25, R158 ;  /* 0x0000009e199e723e */ /* 0x000fe200000010ff */
[----:B------:R-:W5:Y:S01]  /*5360*/  MUFU.EX2 R30, R30 ;  /* 0x0000001e001e7308 */ /* 0x000f620000000800 */
[----:B------:R-:W-:Y:S01]  /*5370*/  FADD.FTZ R49, R29, R48 ;  /* 0x000000301d317221 */ /* 0x000fe20000010000 */
[----:B-1----:R-:W-:-:S02]  /*5380*/  F2FP.BF16.F32.PACK_AB R166, R41, R20 ;  /* 0x0000001429a6723e */ /* 0x002fc400000010ff */
[----:B--2---:R-:W-:Y:S01]  /*5390*/  F2FP.BF16.F32.PACK_AB R168, R45, R40 ;  /* 0x000000282da8723e */ /* 0x004fe200000010ff */
[----:B------:R-:W-:-:S03]  /*53a0*/  FADD.FTZ R48, R32, R49 ;  /* 0x0000003120307221 */ /* 0x000fc60000010000 */
[----:B------:R-:W1:Y:S01]  /*53b0*/  MUFU.EX2 R31, R31 ;  /* 0x0000001f001f7308 */ /* 0x000e620000000800 */
[----:B----4-:R-:W-:Y:S01]  /*53c0*/  FADD.FTZ R21, R26, R27 ;  /* 0x0000001b1a157221 */ /* 0x010fe20000010000 */
[----:B------:R-:W-:-:S06]  /*53d0*/  F2FP.BF16.F32.PACK_AB R157, R27, R26 ;  /* 0x0000001a1b9d723e */ /* 0x000fcc00000010ff */
[----:B------:R-:W2:Y:S01]  /*53e0*/  MUFU.EX2 R34, R34 ;  /* 0x0000002200227308 */ /* 0x000ea20000000800 */
[----:B-----5:R-:W-:-:S07]  /*53f0*/  FADD.FTZ R44, R30, R21 ;  /* 0x000000151e2c7221 */ /* 0x020fce0000010000 */
[----:B------:R-:W4:Y:S01]  /*5400*/  MUFU.EX2 R35, R35 ;  /* 0x0000002300237308 */ /* 0x000f220000000800 */
[C---:B-1----:R-:W-:Y:S01]  /*5410*/  FADD.FTZ R21, R31.reuse, R44 ;  /* 0x0000002c1f157221 */ /* 0x042fe20000010000 */
[----:B------:R-:W-:-:S05]  /*5420*/  F2FP.BF16.F32.PACK_AB R159, R31, R30 ;  /* 0x0000001e1f9f723e */ /* 0x000fca00000010ff */
[----:B------:R1:W-:Y:S01]  /*5430*/  STSM.16.M88.4 [R18+0x26800], R156 ;  /* 0x0268009c12007844 */ /* 0x0003e20000000200 */
[----:B------:R-:W5:Y:S01]  /*5440*/  MUFU.EX2 R38, R38 ;  /* 0x0000002600267308 */ /* 0x000f620000000800 */
[----:B--2---:R-:W-:Y:S01]  /*5450*/  FADD.FTZ R44, R34, R21 ;  /* 0x00000015222c7221 */ /* 0x004fe20000010000 */
[----:B------:R-:W-:-:S04]  /*5460*/  FADD.FTZ R21, R33, R48 ;  /* 0x0000003021157221 */ /* 0x000fc80000010000 */
[----:B------:R-:W-:Y:S02]  /*5470*/  FADD.FTZ R24, R36, R21 ;  /* 0x0000001524187221 */ /* 0x000fe40000010000 */
[----:B------:R-:W2:Y:S01]  /*5480*/  MUFU.EX2 R39, R39 ;  /* 0x0000002700277308 */ /* 0x000ea20000000800 */
[----:B----4-:R-:W-:Y:S01]  /*5490*/  FADD.FTZ R15, R35, R44 ;  /* 0x0000002c230f7221 */ /* 0x010fe20000010000 */
[----:B------:R-:W-:Y:S01]  /*54a0*/  FADD.FTZ R25, R37, R24 ;  /* 0x0000001825197221 */ /* 0x000fe20000010000 */
[----:B------:R-:W-:-:S05]  /*54b0*/  F2FP.BF16.F32.PACK_AB R161, R35, R34 ;  /* 0x0000002223a1723e */ /* 0x000fca00000010ff */
[----:B------:R-:W4:Y:S01]  /*54c0*/  MUFU.EX2 R42, R42 ;  /* 0x0000002a002a7308 */ /* 0x000f220000000800 */
[----:B-----5:R-:W-:-:S07]  /*54d0*/  FADD.FTZ R14, R38, R15 ;  /* 0x0000000f260e7221 */ /* 0x020fce0000010000 */
[----:B------:R-:W5:Y:S01]  /*54e0*/  MUFU.EX2 R43, R43 ;  /* 0x0000002b002b7308 */ /* 0x000f620000000800 */
[C---:B--2---:R-:W-:Y:S01]  /*54f0*/  FADD.FTZ R21, R39.reuse, R14 ;  /* 0x0000000e27157221 */ /* 0x044fe20000010000 */
[----:B------:R-:W-:-:S05]  /*5500*/  F2FP.BF16.F32.PACK_AB R163, R39, R38 ;  /* 0x0000002627a3723e */ /* 0x000fca00000010ff */
[----:B------:R1:W-:Y:S01]  /*5510*/  STSM.16.M88.4 [R19], R160 ;  /* 0x000000a013007844 */ /* 0x0003e20000000200 */
[----:B------:R-:W2:Y:S01]  /*5520*/  MUFU.EX2 R46, R46 ;  /* 0x0000002e002e7308 */ /* 0x000ea20000000800 */
[----:B----4-:R-:W-:-:S07]  /*5530*/  FADD.FTZ R14, R42, R21 ;  /* 0x000000152a0e7221 */ /* 0x010fce0000010000 */
[----:B------:R-:W4:Y:S01]  /*5540*/  MUFU.EX2 R47, R47 ;  /* 0x0000002f002f7308 */ /* 0x000f220000000800 */
[C---:B-----5:R-:W-:Y:S01]  /*5550*/  FADD.FTZ R21, R43.reuse, R14 ;  /* 0x0000000e2b157221 */ /* 0x060fe20000010000 */
[----:B------:R-:W-:Y:S01]  /*5560*/  FADD.FTZ R14, R20, R25 ;  /* 0x00000019140e7221 */ /* 0x000fe20000010000 */
[----:B------:R-:W-:-:S03]  /*5570*/  F2FP.BF16.F32.PACK_AB R165, R43, R42 ;  /* 0x0000002a2ba5723e */ /* 0x000fc600000010ff */
[----:B------:R-:W-:Y:S02]  /*5580*/  FADD.FTZ R41, R41, R14 ;  /* 0x0000000e29297221 */ /* 0x000fe40000010000 */
[----:B------:R-:W-:Y:S01]  /*5590*/  MUFU.EX2 R50, R50 ;  /* 0x0000003200327308 */ /* 0x000fe20000000800 */
[----:B--2---:R-:W-:Y:S01]  /*55a0*/  FADD.FTZ R20, R46, R21 ;  /* 0x000000152e147221 */ /* 0x004fe20000010000 */
[----:B------:R-:W-:-:S04]  /*55b0*/  FADD.FTZ R40, R40, R41 ;  /* 0x0000002928287221 */ /* 0x000fc80000010000 */
[----:B------:R-:W-:Y:S02]  /*55c0*/  FADD.FTZ R40, R45, R40 ;  /* 0x000000282d287221 */ /* 0x000fe40000010000 */
[----:B------:R-:W2:Y:S01]  /*55d0*/  MUFU.EX2 R51, R51 ;  /* 0x0000003300337308 */ /* 0x000ea20000000800 */
[C---:B----4-:R-:W-:Y:S01]  /*55e0*/  F2FP.BF16.F32.PACK_AB R167, R47.reuse, R46 ;  /* 0x0000002e2fa7723e */ /* 0x050fe200000010ff */
[----:B------:R-:W-:-:S04]  /*55f0*/  FADD.FTZ R47, R47, R20 ;  /* 0x000000142f2f7221 */ /* 0x000fc80000010000 */
[----:B------:R1:W-:Y:S02]  /*5600*/  STSM.16.M88.4 [R23], R164 ;  /* 0x000000a417007844 */ /* 0x0003e40000000200 */
[----:B------:R-:W4:Y:S08]  /*5610*/  MUFU.EX2 R5, R5 ;  /* 0x0000000500057308 */ /* 0x000f300000000800 */
[----:B------:R-:W-:Y:S01]  /*5620*/  MUFU.EX2 R54, R54 ;  /* 0x0000003600367308 */ /* 0x000fe20000000800 */
[----:B--2---:R-:W-:Y:S01]  /*5630*/  F2FP.BF16.F32.PACK_AB R169, R51, R50 ;  /* 0x0000003233a9723e */ /* 0x004fe200000010ff */
[----:B------:R-:W-:-:S04]  /*5640*/  FADD.FTZ R50, R50, R47 ;  /* 0x0000002f32327221 */ /* 0x000fc80000010000 */
[----:B------:R-:W-:Y:S02]  /*5650*/  FADD.FTZ R51, R51, R50 ;  /* 0x0000003233337221 */ /* 0x000fe40000010000 */
[----:B------:R-:W2:Y:S01]  /*5660*/  MUFU.EX2 R15, R28 ;  /* 0x0000001c000f7308 */ /* 0x000ea20000000800 */
[----:B----4-:R-:W-:Y:S01]  /*5670*/  F2FP.BF16.F32.PACK_AB R170, R4, R5 ;  /* 0x0000000504aa723e */ /* 0x010fe200000010ff */
[----:B------:R-:W-:-:S04]  /*5680*/  FADD.FTZ R5, R5, R40 ;  /* 0x0000002805057221 */ /* 0x000fc80000010000 */
[----:B------:R-:W-:Y:S01]  /*5690*/  FADD.FTZ R5, R4, R5 ;  /* 0x0000000504057221 */ /* 0x000fe20000010000 */
[----:B--2---:R-:W-:Y:S01]  /*56a0*/  F2FP.BF16.F32.PACK_AB R171, R15, R54 ;  /* 0x000000360fab723e */ /* 0x004fe200000010ff */
[----:B------:R-:W-:-:S04]  /*56b0*/  FADD.FTZ R54, R54, R51 ;  /* 0x0000003336367221 */ /* 0x000fc80000010000 */
[----:B------:R1:W-:Y:S01]  /*56c0*/  STSM.16.M88.4 [R22], R168 ;  /* 0x000000a816007844 */ /* 0x0003e20000000200 */
[----:B------:R-:W-:Y:S01]  /*56d0*/  FADD.FTZ R4, R15, R54 ;  /* 0x000000360f047221 */ /* 0x000fe20000010000 */
[----:B------:R-:W-:Y:S06]  /*56e0*/  @!P0 BRA `(.L_x_1316) ;  /* 0x0000000000048947 */ /* 0x000fec0003800000 */
[----:B------:R-:W-:Y:S01]  /*56f0*/  BPT.TRAP 0x1 ;  /* 0x000000040000795c */ /* 0x000fe20000300000 */
.L_x_1316:
[----:B------:R2:W4:Y:S01]  /*5700*/  SYNCS.PHASECHK.TRANS64.TRYWAIT P3, [R6+URZ+0x28c50], R13 ;  /* 0x028c500d060075a7 */ /* 0x000522000806017f */
[----:B------:R-:W-:Y:S05]  /*5710*/  @!P0 BRA `(.L_x_1317) ;  /* 0x0000000000048947 */ /* 0x000fea0003800000 */
[----:B------:R-:W-:Y:S01]  /*5720*/  BPT.TRAP 0x1 ;  /* 0x000000040000795c */ /* 0x000fe20000300000 */
.L_x_1317:
[----:B----4-:R-:W-:Y:S05]  /*5730*/  @P3 BRA `(.L_x_1318) ;  /* 0x0000000000083947 */ /* 0x010fea0003800000 */
[----:B------:R-:W4:Y:S02]  /*5740*/  SYNCS.PHASECHK.TRANS64.TRYWAIT P3, [R6+URZ+0x28c50], R13 ;  /* 0x028c500d060075a7 */ /* 0x000f24000806017f */
[----:B----4-:R-:W-:Y:S05]  /*5750*/  @!P3 BRA `(.L_x_1319) ;  /* 0x000000c00004b947 */ /* 0x010fea0003800000 */
.L_x_1318:
[----:B------:R-:W-:Y:S01]  /*5760*/  ULEA UR14, UR39, UR45, 0xc ;  /* 0x0000002d270e7291 */ /* 0x000fe2000f8e603f */
[----:B------:R-:W-:Y:S01]  /*5770*/  WARPGROUP.ARRIVE ;  /* 0x00000000000079c5 */ /* 0x000fe20000000000 */
[----:B------:R-:W-:Y:S01]  /*5780*/  UMOV UR7, 0x40000040 ;  /* 0x4000004000077882 */ /* 0x000fe20000000000 */
[----:B--234-:R-:W-:-:S04]  /*5790*/  @!P1 VIADD R6, R6, 0x28c60 ;  /* 0x00028c6006069836 */ /* 0x01cfc80000000000 */
[----:B------:R-:W-:Y:S01]  /*57a0*/  UMOV UR6, UR14 ;  /* 0x0000000e00067c82 */ /* 0x000fe20008000000 */
[----:B------:R-:W-:Y:S01]  /*57b0*/  @!P1 PRMT R6, RZ, 0x654, R6 ;  /* 0x00000654ff069816 */ /* 0x000fe20000000006 */
[----:B------:R-:W-:Y:S01]  /*57c0*/  HGMMA.64x256x16.F32.BF16 R24, R156, gdesc[UR4].tnspB, RZ, !UPT, gsb0 ;  /* 0x43e000049c187df0 */ /* 0x000fe2000c0018ff */
        /* <DEDUP_REMOVED lines=27> */
[----:B------:R2:W-:Y:S02]  /*5980*/  @!P1 SYNCS.ARRIVE.TRANS64.RED.A1T0 RZ, [R6+URZ], RZ ;  /* 0x000000ff06ff99a7 */ /* 0x0005e4000810043f */
[----:B--2---:R-:W-:Y:S01]  /*5990*/  IMAD R6, R9, UR49, -R12 ;  /* 0x0000003109067c24 */ /* 0x004fe2000f8e0a0c */
[----:B------:R-:W-:-:S03]  /*59a0*/  IADD3 R9, R152, -0x2, RZ ;  /* 0xfffffffe98097810 */ /* 0x000fc60007ffe0ff */
[----:B------:R-:W-:-:S04]  /*59b0*/  VIADD R13, R6, UR42 ;  /* 0x0000002a060d7c36 */ /* 0x000fc80008000000 */
[----:B------:R-:W-:Y:S01]  /*59c0*/  IMAD.IADD R10, R13, 0x1, R10 ;  /* 0x000000010d0a7824 */ /* 0x000fe200078e020a */
[----:B------:R-:W-:Y:S06]  /*59d0*/  @!P2 BRA `(.L_x_1320) ;  /* 0x000000000040a947 */ /* 0x000fec0003800000 */
[C---:B------:R-:W-:Y:S01]  /*59e0*/  ISETP.GT.AND P3, PT, R13.reuse, RZ, PT ;  /* 0x000000ff0d00720c */ /* 0x040fe20003f64270 */
[----:B------:R-:W-:-:S12]  /*59f0*/  VIADD R12, R13, 0xffffffff ;  /* 0xffffffff0d0c7836 */ /* 0x000fd80000000000 */
[----:B------:R-:W-:Y:S05]  /*5a00*/  @P3 BRA `(.L_x_1321) ;  /* 0x00000000001c3947 */ /* 0x000fea0003800000 */
[----:B------:R-:W-:Y:S01]  /*5a10*/  ISETP.NE.AND P3, PT, R11, 0x1, PT ;  /* 0x000000010b00780c */ /* 0x000fe20003f65270 */
[----:B------:R-:W-:-:S12]  /*5a20*/  IMAD.MOV R13, RZ, RZ, -R13 ;  /* 0x000000ffff0d7224 */ /* 0x000fd800078e0a0d */
[----:B------:R-:W2:Y:S02]  /*5a30*/  @P3 LDC.64 R14, c[0x0][0x9e8] ;  /* 0x00027a00ff0e3b82 */ /* 0x000ea40000000a00 */
[----:B--2---:R-:W-:-:S05]  /*5a40*/  @P3 IMAD.HI.U32 R12, R13, R14, RZ ;  /* 0x0000000e0d0c3227 */ /* 0x004fca00078e00ff */
[----:B------:R-:W-:-:S04]  /*5a50*/  @P3 SHF.R.U32.HI R13, RZ, R15, R12 ;  /* 0x0000000fff0d3219 */ /* 0x000fc8000001160c */
[----:B------:R-:W-:Y:S01]  /*5a60*/  LOP3.LUT R12, RZ, R13, RZ, 0x33, !PT ;  /* 0x0000000dff0c7212 */ /* 0x000fe200078e33ff */
[----:B------:R-:W-:Y:S06]  /*5a70*/  BRA `(.L_x_1322) ;  /* 0x0000000000107947 */ /* 0x000fec0003800000 */
.L_x_1321:
[----:B------:R-:W-:-:S13]  /*5a80*/  ISETP.NE.AND P3, PT, R11, 0x1, PT ;  /* 0x000000010b00780c */ /* 0x000fda0003f65270 */
[----:B------:R-:W2:Y:S02]  /*5a90*/  @P3 LDC.64 R14, c[0x0][0x9e8] ;  /* 0x00027a00ff0e3b82 */ /* 0x000ea40000000a00 */
[----:B--2---:R-:W-:-:S05]  /*5aa0*/  @P3 IMAD.HI.U32 R14, R12, R14, RZ ;  /* 0x0000000e0c0e3227 */ /* 0x004fca00078e00ff */
[----:B------:R-:W-:-:S07]  /*5ab0*/  @P3 SHF.R.U32.HI R12, RZ, R15, R14 ;  /* 0x0000000fff0c3219 */ /* 0x000fce000001160e */
.L_x_1322:
[----:B------:R-:W-:-:S05]  /*5ac0*/  IMAD R11, R12, R11, R11 ;  /* 0x0000000b0c0b7224 */ /* 0x000fca00078e020b */
[----:B------:R-:W-:-:S07]  /*5ad0*/  VIMNMX R10, R10, R11, PT ;  /* 0x0000000b0a0a7248 */ /* 0x000fce0003fe0100 */
.L_x_1320:
[----:B------:R-:W-:Y:S01]  /*5ae0*/  SHF.R.S32.HI R11, RZ, 0x1f, R10 ;  /* 0x0000001fff0b7819 */ /* 0x000fe2000001140a */
[----:B------:R-:W-:Y:S01]  /*5af0*/  ULDC UR23, c[0x0][0x9e4] ;  /* 0x0002790000177ab9 */ /* 0x000fe20000000800 */
[----:B------:R-:W-:Y:S01]  /*5b00*/  ULDC UR20, c[0x0][0x9dc] ;  /* 0x0002770000147ab9 */ /* 0x000fe20000000800 */
[----:B------:R-:W-:Y:S01]  /*5b10*/  ULDC UR24, c[0x0][0x288] ;  /* 0x0000a20000187ab9 */ /* 0x000fe20000000800 */
[----:B------:R-:W-:Y:S01]  /*5b20*/  LEA.HI R11, R11, R10, RZ, 0x6 ;  /* 0x0000000a0b0b7211 */ /* 0x000fe200078f30ff */
[----:B------:R-:W-:Y:S01]  /*5b30*/  ULDC UR21, c[0x0][0x988] ;  /* 0x0002620000157ab9 */ /* 0x000fe20000000800 */
[----:B------:R-:W-:Y:S02]  /*5b40*/  ULDC UR25, c[0x0][0x9e0] ;  /* 0x0002780000197ab9 */ /* 0x000fe40000000800 */
[----:B------:R-:W-:-:S04]  /*5b50*/  SHF.R.S32.HI R10, RZ, 0x6, R11 ;  /* 0x00000006ff0a7819 */ /* 0x000fc8000001140b */
[----:B------:R-:W-:-:S04]  /*5b60*/  VIMNMX R10, R10, UR41, !PT ;  /* 0x000000290a0a7c48 */ /* 0x000fc8000ffe0100 */
[----:B------:R-:W-:-:S13]  /*5b70*/  ISETP.GE.AND P3, PT, R9, R10, PT ;  /* 0x0000000a0900720c */ /* 0x000fda0003f66270 */
[----:B------:R-:W-:Y:S05]  /*5b80*/  @!P3 BRA `(.L_x_1323) ;  /* 0x0000002000b4b947 */ /* 0x000fea0003800000 */
.L_x_1340:
[----:B------:R-:W-:-:S04]  /*5b90*/  UIADD3 UR22, UR39, 0x1, URZ ;  /* 0x0000000127167890 */ /* 0x000fc8000fffe03f */
[----:B------:R-:W-:-:S04]  /*5ba0*/  UISETP.NE.AND UP0, UPT, UR22, 0x2, UPT ;  /* 0x000000021600788c */ /* 0x000fc8000bf05270 */
[----:B------:R-:W-:Y:S02]  /*5bb0*/  USEL UR6, URZ, 0x1, UP0 ;  /* 0x000000013f067887 */ /* 0x000fe40008000000 */
[----:B------:R-:W-:Y:S02]  /*5bc0*/  USEL UR22, UR22, URZ, UP0 ;  /* 0x0000003f16167287 */ /* 0x000fe40008000000 */
[----:B------:R-:W-:Y:S01]  /*5bd0*/  ULOP3.LUT UR38, UR38, UR6, URZ, 0x3c, !UPT ;  /* 0x0000000626267292 */ /* 0x000fe2000f8e3c3f */
[----:B-123--:R-:W-:Y:S11]  /*5be0*/  @!P0 BRA `(.L_x_1324) ;  /* 0x0000000000048947 */ /* 0x00eff60003800000 */
[----:B------:R-:W-:Y:S01]  /*5bf0*/  BPT.TRAP 0x1 ;  /* 0x000000040000795c */ /* 0x000fe20000300000 */
.L_x_1324:
[----:B------:R-:W-:Y:S01]  /*5c00*/  ULEA UR26, UR22, UR48, 0x3 ;  /* 0x00000030161a7291 */ /* 0x000fe2000f8e183f */
[----:B------:R-:W-:-:S04]  /*5c10*/  MOV R11, UR38 ;  /* 0x00000026000b7c02 */ /* 0x000fc80008000f00 */
[----:B------:R-:W-:-:S04]  /*5c20*/  SHF.L.U32 R11, R11, 0x1f, RZ ;  /* 0x0000001f0b0b7819 */ /* 0x000fc800000006ff */
[----:B------:R2:W3:Y:S01]  /*5c30*/  SYNCS.PHASECHK.TRANS64.TRYWAIT P3, [UR26+0x28c30], R11 ;  /* 0x028c300bff0075a7 */ /* 0x0004e2000806015a */
[----:B------:R-:W-:Y:S05]  /*5c40*/  @!P0 BRA `(.L_x_1325) ;  /* 0x0000000000048947 */ /* 0x000fea0003800000 */
[----:B------:R-:W-:Y:S01]  /*5c50*/  BPT.TRAP 0x1 ;  /* 0x000000040000795c */ /* 0x000fe20000300000 */
.L_x_1325:
[----:B---3--:R-:W-:Y:S05]  /*5c60*/  @P3 BRA `(.L_x_1326) ;  /* 0x0000000000083947 */ /* 0x008fea0003800000 */
[----:B------:R-:W3:Y:S02]  /*5c70*/  SYNCS.PHASECHK.TRANS64.TRYWAIT P3, [UR26+0x28c30], R11 ;  /* 0x028c300bff0075a7 */ /* 0x000ee4000806015a */
[----:B---3--:R-:W-:Y:S05]  /*5c80*/  @!P3 BRA `(.L_x_1327) ;  /* 0x000000b800ccb947 */ /* 0x008fea0003800000 */
.L_x_1326:
[----:B------:R-:W-:Y:S01]  /*5c90*/  R2UR UR18, R3 ;  /* 0x00000000031272ca */ /* 0x000fe200000e0000 */
[----:B-1----:R-:W-:Y:S01]  /*5ca0*/  WARPGROUP.ARRIVE ;  /* 0x00000000000079c5 */ /* 0x002fe20000000000 */
[----:B------:R-:W-:Y:S01]  /*5cb0*/  UMOV UR19, 0x40000040 ;  /* 0x4000004000137882 */ /* 0x000fe20000000000 */
[----:B------:R-:W-:Y:S01]  /*5cc0*/  UMOV UR7, 0x40000040 ;  /* 0x4000004000077882 */ /* 0x000fe20000000000 */
[----:B------:R-:W-:Y:S01]  /*5cd0*/  UMOV UR11, 0x40000040 ;  /* 0x40000040000b7882 */ /* 0x000fe20000000000 */
[----:B------:R-:W-:Y:S01]  /*5ce0*/  UMOV UR15, 0x40000040 ;  /* 0x40000040000f7882 */ /* 0x000fe20000000000 */
[----:B------:R-:W1:Y:S01]  /*5cf0*/  LDC R15, c[0x0][0x2e0] ;  /* 0x0000b800ff0f7b82 */ /* 0x000e620000000800 */
[----:B---3--:R-:W-:-:S04]  /*5d00*/  IMAD.U32 R12, RZ, RZ, UR26 ;  /* 0x0000001aff0c7e24 */ /* 0x008fc8000f8e00ff */
[----:B------:R-:W-:Y:S02]  /*5d10*/  @!P1 VIADD R13, R12, 0x28c40 ;  /* 0x00028c400c0d9836 */ /* 0x000fe40000000000 */
[----:B------:R-:W-:-:S03]  /*5d20*/  ULEA UR18, UR22, UR18, 0x9 ;  /* 0x0000001216127291 */ /* 0x000fc6000f8e483f */
[----:B------:R-:W-:Y:S01]  /*5d30*/  @!P1 PRMT R14, RZ, 0x654, R13 ;  /* 0x00000654ff0e9816 */ /* 0x000fe2000000000d */
[----:B------:R-:W-:Y:S01]  /*5d40*/  UIADD3 UR6, UR18, 0x2, URZ ;  /* 0x0000000212067890 */ /* 0x000fe2000fffe03f */
[----:B------:R-:W-:Y:S01]  /*5d50*/  IMAD.SHL.U32 R13, R9, 0x40, RZ ;  /* 0x00000040090d7824 */ /* 0x000fe200078e00ff */
[----:B------:R-:W-:Y:S02]  /*5d60*/  UIADD3 UR10, UR18, 0x4, URZ ;  /* 0x00000004120a7890 */ /* 0x000fe4000fffe03f */
[----:B------:R-:W-:Y:S02]  /*5d70*/  UIADD3 UR14, UR18, 0x6, URZ ;  /* 0x00000006120e7890 */ /* 0x000fe4000fffe03f */
[----:B------:R-:W-:Y:S03]  /*5d80*/  HGMMA.64x64x16.F32.BF16 R152, gdesc[UR16], RZ, !UPT, gsb0 ;  /* 0x00e00000109879f0 */ /* 0x000fe6000c0018ff */
[----:B------:R-:W-:-:S02]  /*5d90*/  WARPGROUP.DEPBAR.LE gsb0, 0x0 ;  /* 0x00008000000079c5 */ /* 0x000fc40000010000 */
[----:B------:R-:W-:-:S06]  /*5da0*/  WARPGROUP.ARRIVE ;  /* 0x00000000000079c5 */ /* 0x000fcc0000000000 */
[----:B------:R-:W-:Y:S03]  /*5db0*/  HGMMA.64x64x16.F32.BF16 R152, gdesc[UR4], R152, gsb0 ;  /* 0x00e00000049879f0 */ /* 0x000fe60008001898 */
[----:B------:R-:W-:Y:S02]  /*5dc0*/  WARPGROUP.DEPBAR.LE gsb0, 0x0 ;  /* 0x00008000000079c5 */ /* 0x000fe40000010000 */
[----:B------:R-:W-:-:S06]  /*5dd0*/  WARPGROUP.ARRIVE ;  /* 0x00000000000079c5 */ /* 0x000fcc0000000000 */
[----:B------:R-:W-:Y:S01]  /*5de0*/  HGMMA.64x64x16.F32.BF16 R152, gdesc[UR8], R152, gsb0 ;  /* 0x00e00000089879f0 */ /* 0x000fe20008001898 */
[----:B------:R-:W-:Y:S02]  /*5df0*/  UMOV UR11, UR20 ;  /* 0x00000014000b7c82 */ /* 0x000fe40008000000 */
[----:B------:R-:W-:Y:S01]  /*5e00*/  ULOP3.LUT UR6, URZ, UR11, URZ, 0x33, !UPT ;  /* 0x0000000b3f067292 */ /* 0x000fe2000f8e333f */
[----:B------:R-:W-:Y:S02]  /*5e10*/  WARPGROUP.DEPBAR.LE gsb0, 0x0 ;  /* 0x00008000000079c5 */ /* 0x000fe40000010000 */
[----:B------:R-:W-:-:S06]  /*5e20*/  WARPGROUP.ARRIVE ;  /* 0x00000000000079c5 */ /* 0x000fcc0000000000 */
[----:B------:R-:W-:Y:S03]  /*5e30*/  HGMMA.64x64x16.F32.BF16 R152, gdesc[UR12], R152, gsb0 ;  /* 0x00e000000c9879f0 */ /* 0x000fe60008001898 */
[----:B------:R-:W-:Y:S02]  /*5e40*/  WARPGROUP.DEPBAR.LE gsb0, 0x0 ;  /* 0x00008000000079c5 */ /* 0x000fe40000010000 */
[----:B------:R3:W-:Y:S02]  /*5e50*/  @!P1 SYNCS.ARRIVE.TRANS64.RED.A1T0 RZ, [R14+URZ], RZ ;  /* 0x000000ff0eff99a7 */ /* 0x0007e4000810043f */
[----:B---3--:R-:W-:-:S05]  /*5e60*/  IADD3 R14, -R13, 0x1, RZ ;  /* 0x000000010d0e7810 */ /* 0x008fca0007ffe1ff */
[----:B-1----:R-:W-:-:S05]  /*5e70*/  IMAD R15, R15, UR49, R14 ;  /* 0x000000310f0f7c24 */ /* 0x002fca000f8e020e */
[----:B------:R-:W-:-:S04]  /*5e80*/  IADD3 R15, R15, -UR24, -R2 ;  /* 0x800000180f0f7c10 */ /* 0x000fc8000fffe802 */
[C-C-:B------:R-:W-:Y:S02]  /*5e90*/  IADD3 R14, R0.reuse, UR25, R15.reuse ;  /* 0x00000019000e7c10 */ /* 0x140fe4000fffe00f */
[----:B------:R-:W-:Y:S01]  /*5ea0*/  IADD3 R20, R0, UR6, R15 ;  /* 0x0000000600147c10 */ /* 0x000fe2000fffe00f */
[----:B------:R-:W-:Y:S06]  /*5eb0*/  @!P2 BRA `(.L_x_1328) ;  /* 0x000000000058a947 */ /* 0x000fec0003800000 */
[----:B------:R-:W-:Y:S01]  /*5ec0*/  IADD3 R192, R0, R6, RZ ;  /* 0x0000000600c07210 */ /* 0x000fe20007ffe0ff */
[----:B------:R-:W-:Y:S03]  /*5ed0*/  BSSY B0, `(.L_x_1329) ;  /* 0x0000010000007945 */ /* 0x000fe60003800000 */
[----:B------:R-:W-:-:S13]  /*5ee0*/  ISETP.GT.AND P3, PT, R192, -0x1, PT ;  /* 0xffffffffc000780c */ /* 0x000fda0003f64270 */
[----:B------:R-:W-:Y:S05]  /*5ef0*/  @P3 BRA `(.L_x_1330) ;  /* 0x0000000000203947 */ /* 0x000fea0003800000 */
[----:B------:R-:W-:Y:S01]  /*5f00*/  IMAD.U32 R193, RZ, RZ, UR23 ;  /* 0x00000017ffc17e24 */ /* 0x000fe2000f8e00ff */
[----:B------:R-:W-:-:S04]  /*5f10*/  LOP3.LUT R21, RZ, R192, RZ, 0x33, !PT ;  /* 0x000000c0ff157212 */ /* 0x000fc800078e33ff */
[----:B------:R-:W-:-:S13]  /*5f20*/  ISETP.NE.AND P3, PT, R193, 0x1, PT ;  /* 0x00000001c100780c */ /* 0x000fda0003f65270 */
[----:B------:R-:W1:Y:S02]  /*5f30*/  @P3 LDC.64 R194, c[0x0][0x9e8] ;  /* 0x00027a00ffc23b82 */ /* 0x000e640000000a00 */
[----:B-1----:R-:W-:-:S05]  /*5f40*/  @P3 IMAD.HI.U32 R192, R21, R194, RZ ;  /* 0x000000c215c03227 */ /* 0x002fca00078e00ff */
[----:B------:R-:W-:-:S04]  /*5f50*/  @P3 SHF.R.U32.HI R21, RZ, R195, R192 ;  /* 0x000000c3ff153219 */ /* 0x000fc800000116c0 */
[----:B------:R-:W-:Y:S01]  /*5f60*/  LOP3.LUT R192, RZ, R21, RZ, 0x33, !PT ;  /* 0x00000015ffc07212 */ /* 0x000fe200078e33ff */
[----:B------:R-:W-:Y:S06]  /*5f70*/  BRA `(.L_x_1331) ;  /* 0x0000000000147947 */ /* 0x000fec0003800000 */
.L_x_1330:
[----:B------:R-:W-:-:S05]  /*5f80*/  IMAD.U32 R193, RZ, RZ, UR23 ;  /* 0x00000017ffc17e24 */ /* 0x000fca000f8e00ff */
[----:B------:R-:W-:-:S13]  /*5f90*/  ISETP.NE.AND P3, PT, R193, 0x1, PT ;  /* 0x00000001c100780c */ /* 0x000fda0003f65270 */
[----:B------:R-:W1:Y:S02]  /*5fa0*/  @P3 LDC.64 R194, c[0x0][0x9e8] ;  /* 0x00027a00ffc23b82 */ /* 0x000e640000000a00 */
[----:B-1----:R-:W-:-:S05]  /*5fb0*/  @P3 IMAD.HI.U32 R194, R192, R194, RZ ;  /* 0x000000c2c0c23227 */ /* 0x002fca00078e00ff */
[----:B------:R-:W-:-:S07]  /*5fc0*/  @P3 SHF.R.U32.HI R192, RZ, R195, R194 ;  /* 0x000000c3ffc03219 */ /* 0x000fce00000116c2 */
.L_x_1331:
[----:B------:R-:W-:Y:S05]  /*5fd0*/  BSYNC B0 ;  /* 0x0000000000007941 */ /* 0x000fea0003800000 */
.L_x_1329:
[----:B------:R-:W-:-:S04]  /*5fe0*/  IMAD R21, R192, R193, -R13 ;  /* 0x000000c1c0157224 */ /* 0x000fc800078e0a0d */
[----:B------:R-:W-:-:S05]  /*5ff0*/  IMAD.IADD R21, R21, 0x1, -R2 ;  /* 0x0000000115157824 */ /* 0x000fca00078e0a02 */
[----:B------:R-:W-:Y:S02]  /*6000*/  VIADDMNMX R14, R21, R193, R14, PT ;  /* 0x000000c1150e7246 */ /* 0x000fe4000380010e */
[----:B------:R-:W-:-:S07]  /*6010*/  VIMNMX R20, R20, R21, !PT ;  /* 0x0000001514147248 */ /* 0x000fce0007fe0100 */
.L_x_1328:
[----:B------:R-:W-:Y:S02]  /*6020*/  ISETP.GT.AND P3, PT, R9, -0x1, PT ;  /* 0xffffffff0900780c */ /* 0x000fe40003f64270 */
[C---:B------:R-:W-:Y:S01]  /*6030*/  IADD3 R21, R15.reuse, UR25, RZ ;  /* 0x000000190f157c10 */ /* 0x040fe2000fffe0ff */
[----:B------:R-:W-:Y:S01]  /*6040*/  VIADD R15, R15, UR6 ;  /* 0x000000060f0f7c36 */ /* 0x000fe20008000000 */
[C---:B------:R-:W-:Y:S02]  /*6050*/  ISETP.GT.AND P4, PT, R20.reuse, RZ, P3 ;  /* 0x000000ff1400720c */ /* 0x040fe40001f84270 */
[----:B------:R-:W-:Y:S02]  /*6060*/  ISETP.GT.AND P6, PT, R20, 0x1, P3 ;  /* 0x000000011400780c */ /* 0x000fe40001fc4270 */
[----:B------:R-:W-:Y:S02]  /*6070*/  ISETP.LT.OR P5, PT, R14, 0x1, P4 ;  /* 0x000000010e00780c */ /* 0x000fe400027a1670 */
[----:B------:R-:W-:-:S02]  /*6080*/  ISETP.GT.AND P4, PT, R20, 0x8, P3 ;  /* 0x000000081400780c */ /* 0x000fc40001f84270 */
[----:B------:R-:W-:Y:S02]  /*6090*/  FSEL R152, R152, -INF , !P5 ;  /* 0xff80000098987808 */ /* 0x000fe40006800000 */
[----:B------:R-:W-:Y:S02]  /*60a0*/  ISETP.GT.AND P5, PT, R20, 0x9, P3 ;  /* 0x000000091400780c */ /* 0x000fe40001fa4270 */
[C---:B------:R-:W-:Y:S02]  /*60b0*/  ISETP.LT.OR P6, PT, R14.reuse, 0x2, P6 ;  /* 0x000000020e00780c */ /* 0x040fe400037c1670 */
[C---:B------:R-:W-:Y:S02]  /*60c0*/  ISETP.LT.OR P4, PT, R14.reuse, 0x9, P4 ;  /* 0x000000090e00780c */ /* 0x040fe40002781670 */
[----:B------:R-:W-:Y:S02]  /*60d0*/  ISETP.LT.OR P5, PT, R14, 0xa, P5 ;  /* 0x0000000a0e00780c */ /* 0x000fe40002fa1670 */
[----:B------:R-:W-:-:S02]  /*60e0*/  FSEL R153, R153, -INF , !P6 ;  /* 0xff80000099997808 */ /* 0x000fc40007000000 */
[----:B------:R-:W-:Y:S02]  /*60f0*/  FSEL R156, R156, -INF , !P4 ;  /* 0xff8000009c9c7808 */ /* 0x000fe40006000000 */
[----:B------:R-:W-:Y:S02]  /*6100*/  FSEL R157, R157, -INF , !P5 ;  /* 0xff8000009d9d7808 */ /* 0x000fe40006800000 */
[C---:B------:R-:W-:Y:S02]  /*6110*/  ISETP.GT.AND P6, PT, R20.reuse, 0x10, P3 ;  /* 0x000000101400780c */ /* 0x040fe40001fc4270 */
[C---:B------:R-:W-:Y:S02]  /*6120*/  ISETP.GT.AND P4, PT, R20.reuse, 0x11, P3 ;  /* 0x000000111400780c */ /* 0x040fe40001f84270 */
[----:B------:R-:W-:Y:S02]  /*6130*/  ISETP.GT.AND P5, PT, R20, 0x18, P3 ;  /* 0x000000181400780c */ /* 0x000fe40001fa4270 */
[----:B------:R-:W-:-:S02]  /*6140*/  ISETP.LT.OR P6, PT, R14, 0x11, P6 ;  /* 0x000000110e00780c */ /* 0x000fc400037c1670 */
[C---:B------:R-:W-:Y:S02]  /*6150*/  ISETP.LT.OR P4, PT, R14.reuse, 0x12, P4 ;  /* 0x000000120e00780c */ /* 0x040fe40002781670 */
[----:B------:R-:W-:Y:S02]  /*6160*/  ISETP.LT.OR P5, PT, R14, 0x19, P5 ;  /* 0x000000190e00780c */ /* 0x000fe40002fa1670 */
[----:B------:R-:W-:Y:S02]  /*6170*/  FSEL R160, R160, -INF , !P6 ;  /* 0xff800000a0a07808 */ /* 0x000fe40007000000 */
[----:B------:R-:W-:Y:S02]  /*6180*/  FSEL R161, R161, -INF , !P4 ;  /* 0xff800000a1a17808 */ /* 0x000fe40006000000 */
[----:B------:R-:W-:Y:S02]  /*6190*/  FSEL R164, R164, -INF , !P5 ;  /* 0xff800000a4a47808 */ /* 0x000fe40006800000 */
[----:B------:R-:W-:-:S02]  /*61a0*/  ISETP.GT.AND P6, PT, R20, 0x19, P3 ;  /* 0x000000191400780c */ /* 0x000fc40001fc4270 */
[C---:B------:R-:W-:Y:S02]  /*61b0*/  ISETP.GT.AND P4, PT, R20.reuse, 0x20, P3 ;  /* 0x000000201400780c */ /* 0x040fe40001f84270 */
        /* <DEDUP_REMOVED lines=22> */
[----:B------:R-:W-:-:S02]  /*6320*/  IADD3 R20, R21, 0x8, R0 ;  /* 0x0000000815147810 */ /* 0x000fc40007ffe000 */
[----:B------:R-:W-:Y:S02]  /*6330*/  IADD3 R21, R15, 0x8, R0 ;  /* 0x000000080f157810 */ /* 0x000fe40007ffe000 */
[----:B------:R-:W-:Y:S02]  /*6340*/  FSEL R177, R177, -INF , !P6 ;  /* 0xff800000b1b17808 */ /* 0x000fe40007000000 */
[----:B------:R-:W-:Y:S02]  /*6350*/  FSEL R180, R180, -INF , !P4 ;  /* 0xff800000b4b47808 */ /* 0x000fe40006000000 */
[----:B------:R-:W-:Y:S01]  /*6360*/  FSEL R181, R181, -INF , !P5 ;  /* 0xff800000b5b57808 */ /* 0x000fe20006800000 */
[----:B------:R-:W-:Y:S06]  /*6370*/  @!P2 BRA `(.L_x_1332) ;  /* 0x00000000005ca947 */ /* 0x000fec0003800000 */
[----:B------:R-:W-:Y:S01]  /*6380*/  IMAD.IADD R193, R0, 0x1, R6 ;  /* 0x0000000100c17824 */ /* 0x000fe200078e0206 */
[----:B------:R-:W-:Y:S03]  /*6390*/  BSSY B0, `(.L_x_1333) ;  /* 0x0000011000007945 */ /* 0x000fe60003800000 */
[----:B------:R-:W-:-:S05]  /*63a0*/  VIADD R193, R193, 0x8 ;  /* 0x00000008c1c17836 */ /* 0x000fca0000000000 */
[----:B------:R-:W-:-:S13]  /*63b0*/  ISETP.GT.AND P4, PT, R193, -0x1, PT ;  /* 0xffffffffc100780c */ /* 0x000fda0003f84270 */
[----:B------:R-:W-:Y:S05]  /*63c0*/  @P4 BRA `(.L_x_1334) ;  /* 0x0000000000204947 */ /* 0x000fea0003800000 */
[----:B------:R-:W-:Y:S02]  /*63d0*/  MOV R192, UR23 ;  /* 0x0000001700c07c02 */ /* 0x000fe40008000f00 */
[----:B------:R-:W-:Y:S02]  /*63e0*/  LOP3.LUT R193, RZ, R193, RZ, 0x33, !PT ;  /* 0x000000c1ffc17212 */ /* 0x000fe400078e33ff */
[----:B------:R-:W-:-:S13]  /*63f0*/  ISETP.NE.AND P4, PT, R192, 0x1, PT ;  /* 0x00000001c000780c */ /* 0x000fda0003f85270 */
[----:B------:R-:W1:Y:S02]  /*6400*/  @P4 LDC.64 R14, c[0x0][0x9e8] ;  /* 0x00027a00ff0e4b82 */ /* 0x000e640000000a00 */
[----:B-1----:R-:W-:-:S05]  /*6410*/  @P4 IMAD.HI.U32 R14, R193, R14, RZ ;  /* 0x0000000ec10e4227 */ /* 0x002fca00078e00ff */
[----:B------:R-:W-:-:S04]  /*6420*/  @P4 SHF.R.U32.HI R193, RZ, R15, R14 ;  /* 0x0000000fffc14219 */ /* 0x000fc8000001160e */
[----:B------:R-:W-:Y:S01]  /*6430*/  LOP3.LUT R193, RZ, R193, RZ, 0x33, !PT ;  /* 0x000000c1ffc17212 */ /* 0x000fe200078e33ff */
[----:B------:R-:W-:Y:S06]  /*6440*/  BRA `(.L_x_1335) ;  /* 0x0000000000147947 */ /* 0x000fec0003800000 */
.L_x_1334:
[----:B------:R-:W-:-:S05]  /*6450*/  IMAD.U32 R192, RZ, RZ, UR23 ;  /* 0x00000017ffc07e24 */ /* 0x000fca000f8e00ff */
[----:B------:R-:W-:-:S13]  /*6460*/  ISETP.NE.AND P4, PT, R192, 0x1, PT ;  /* 0x00000001c000780c */ /* 0x000fda0003f85270 */
[----:B------:R-:W1:Y:S02]  /*6470*/  @P4 LDC.64 R14, c[0x0][0x9e8] ;  /* 0x00027a00ff0e4b82 */ /* 0x000e640000000a00 */
[----:B-1----:R-:W-:-:S05]  /*6480*/  @P4 IMAD.HI.U32 R14, R193, R14, RZ ;  /* 0x0000000ec10e4227 */ /* 0x002fca00078e00ff */
[----:B------:R-:W-:-:S07]  /*6490*/  @P4 SHF.R.U32.HI R193, RZ, R15, R14 ;  /* 0x0000000fffc14219 */ /* 0x000fce000001160e */
.L_x_1335:
[----:B------:R-:W-:Y:S05]  /*64a0*/  BSYNC B0 ;  /* 0x0000000000007941 */ /* 0x000fea0003800000 */
.L_x_1333:
[----:B------:R-:W-:-:S04]  /*64b0*/  IMAD R193, R193, R192, -R13 ;  /* 0x000000c0c1c17224 */ /* 0x000fc800078e0a0d */
[----:B------:R-:W-:-:S05]  /*64c0*/  IMAD.IADD R193, R193, 0x1, -R2 ;  /* 0x00000001c1c17824 */ /* 0x000fca00078e0a02 */
[----:B------:R-:W-:Y:S02]  /*64d0*/  VIADDMNMX R20, R193, R192, R20, PT ;  /* 0x000000c0c1147246 */ /* 0x000fe40003800114 */
[----:B------:R-:W-:-:S07]  /*64e0*/  VIMNMX R21, R21, R193, !PT ;  /* 0x000000c115157248 */ /* 0x000fce0007fe0100 */
.L_x_1332:
[----:B------:R-:W-:Y:S01]  /*64f0*/  FMNMX.FTZ R14, R152, R7, !PT ;  /* 0x00000007980e7209 */ /* 0x000fe20007810000 */
[----:B------:R-:W-:Y:S01]  /*6500*/  UMOV UR10, UR21 ;  /* 0x00000015000a7c82 */ /* 0x000fe20008000000 */
[----:B------:R-:W-:Y:S02]  /*6510*/  ISETP.GT.AND P4, PT, R21, 0x1, P3 ;  /* 0x000000011500780c */ /* 0x000fe40001f84270 */
[----:B------:R-:W-:Y:S02]  /*6520*/  FMNMX.FTZ R13, R153, R14, !PT ;  /* 0x0000000e990d7209 */ /* 0x000fe40007810000 */
[----:B------:R-:W-:Y:S02]  /*6530*/  ISETP.LT.OR P4, PT, R20, 0x2, P4 ;  /* 0x000000021400780c */ /* 0x000fe40002781670 */
[----:B------:R-:W-:Y:S02]  /*6540*/  FMNMX.FTZ R14, R156, R13, !PT ;  /* 0x0000000d9c0e7209 */ /* 0x000fe40007810000 */
[----:B------:R-:W-:-:S02]  /*6550*/  FSEL R155, R155, -INF , !P4 ;  /* 0xff8000009b9b7808 */ /* 0x000fc40006000000 */
[----:B------:R-:W-:Y:S02]  /*6560*/  FMNMX.FTZ R13, R157, R14, !PT ;  /* 0x0000000e9d0d7209 */ /* 0x000fe40007810000 */
[C---:B------:R-:W-:Y:S02]  /*6570*/  ISETP.GT.AND P4, PT, R21.reuse, RZ, P3 ;  /* 0x000000ff1500720c */ /* 0x040fe40001f84270 */
[----:B------:R-:W-:Y:S02]  /*6580*/  FMNMX.FTZ R14, R160, R13, !PT ;  /* 0x0000000da00e7209 */ /* 0x000fe40007810000 */
[----:B------:R-:W-:Y:S02]  /*6590*/  ISETP.GT.AND P6, PT, R21, 0x9, P3 ;  /* 0x000000091500780c */ /* 0x000fe40001fc4270 */
[----:B------:R-:W-:Y:S02]  /*65a0*/  FMNMX.FTZ R13, R161, R14, !PT ;  /* 0x0000000ea10d7209 */ /* 0x000fe40007810000 */
[----:B------:R-:W-:-:S02]  /*65b0*/  ISETP.LT.OR P4, PT, R20, 0x1, P4 ;  /* 0x000000011400780c */ /* 0x000fc40002781670 */
[----:B------:R-:W-:Y:S02]  /*65c0*/  FMNMX.FTZ R14, R164, R13, !PT ;  /* 0x0000000da40e7209 */ /* 0x000fe40007810000 */
[----:B------:R-:W-:Y:S02]  /*65d0*/  ISETP.GT.AND P5, PT, R21, 0x8, P3 ;  /* 0x000000081500780c */ /* 0x000fe40001fa4270 */
[----:B------:R-:W-:Y:S02]  /*65e0*/  FMNMX.FTZ R13, R165, R14, !PT ;  /* 0x0000000ea50d7209 */ /* 0x000fe40007810000 */
[----:B------:R-:W-:Y:S02]  /*65f0*/  ISETP.LT.OR P6, PT, R20, 0xa, P6 ;  /* 0x0000000a1400780c */ /* 0x000fe400037c1670 */
[----:B------:R-:W-:Y:S02]  /*6600*/  FMNMX.FTZ R14, R168, R13, !PT ;  /* 0x0000000da80e7209 */ /* 0x000fe40007810000 */
[----:B------:R-:W-:-:S02]  /*6610*/  ISETP.LT.OR P5, PT, R20, 0x9, P5 ;  /* 0x000000091400780c */ /* 0x000fc40002fa1670 */
[----:B------:R-:W-:Y:S02]  /*6620*/  FMNMX.FTZ R13, R169, R14, !PT ;  /* 0x0000000ea90d7209 */ /* 0x000fe40007810000 */
[----:B------:R-:W-:Y:S02]  /*6630*/  FSEL R159, R159, -INF , !P6 ;  /* 0xff8000009f9f7808 */ /* 0x000fe40007000000 */
[----:B------:R-:W-:Y:S02]  /*6640*/  FMNMX.FTZ R14, R172, R13, !PT ;  /* 0x0000000dac0e7209 */ /* 0x000fe40007810000 */
[----:B------:R-:W-:Y:S02]  /*6650*/  ISETP.GT.AND P6, PT, R21, 0x11, P3 ;  /* 0x000000111500780c */ /* 0x000fe40001fc4270 */
[----:B------:R-:W-:Y:S02]  /*6660*/  FMNMX.FTZ R13, R173, R14, !PT ;  /* 0x0000000ead0d7209 */ /* 0x000fe40007810000 */
[----:B------:R-:W-:-:S02]  /*6670*/  FSEL R158, R158, -INF , !P5 ;  /* 0xff8000009e9e7808 */ /* 0x000fc40006800000 */
        /* <DEDUP_REMOVED lines=8> */
[C---:B------:R-:W-:Y:S01]  /*6700*/  ISETP.GT.AND P6, PT, R21.reuse, 0x20, P3 ;  /* 0x000000201500780c */ /* 0x040fe20001fc4270 */
[----:B------:R-:W1:Y:S01]  /*6710*/  SHFL.BFLY PT, R13, R14, 0x2, 0x1f ;  /* 0x0c401f000e0d7f89 */ /* 0x000e6200000e0000 */
[----:B------:R-:W-:Y:S02]  /*6720*/  FSEL R162, R162, -INF , !P5 ;  /* 0xff800000a2a27808 */ /* 0x000fe40006800000 */
[----:B------:R-:W-:Y:S02]  /*6730*/  ISETP.LT.OR P6, PT, R20, 0x21, P6 ;  /* 0x000000211400780c */ /* 0x000fe400037c1670 */
[----:B------:R-:W-:-:S02]  /*6740*/  ISETP.GT.AND P5, PT, R21, 0x19, P3 ;  /* 0x000000191500780c */ /* 0x000fc40001fa4270 */
[----:B------:R-:W-:Y:S02]  /*6750*/  FSEL R170, R170, -INF , !P6 ;  /* 0xff800000aaaa7808 */ /* 0x000fe40007000000 */
[----:B------:R-:W-:-:S04]  /*6760*/  ISETP.LT.OR P5, PT, R20, 0x1a, P5 ;  /* 0x0000001a1400780c */ /* 0x000fc80002fa1670 */
[----:B------:R-:W-:Y:S02]  /*6770*/  FSEL R167, R167, -INF , !P5 ;  /* 0xff800000a7a77808 */ /* 0x000fe40006800000 */
[----:B------:R-:W-:-:S04]  /*6780*/  ISETP.GT.AND P5, PT, R21, 0x28, P3 ;  /* 0x000000281500780c */ /* 0x000fc80001fa4270 */
[----:B------:R-:W-:-:S04]  /*6790*/  ISETP.LT.OR P5, PT, R20, 0x29, P5 ;  /* 0x000000291400780c */ /* 0x000fc80002fa1670 */
[----:B------:R-:W-:Y:S02]  /*67a0*/  FSEL R174, R174, -INF , !P5 ;  /* 0xff800000aeae7808 */ /* 0x000fe40006800000 */
[----:B-1----:R-:W-:Y:S02]  /*67b0*/  FMNMX.FTZ R15, R14, R13, !PT ;  /* 0x0000000d0e0f7209 */ /* 0x002fe40007810000 */
[----:B------:R-:W-:-:S03]  /*67c0*/  ISETP.GT.AND P5, PT, R21, 0x30, P3 ;  /* 0x000000301500780c */ /* 0x000fc60001fa4270 */
[----:B------:R-:W1:Y:S01]  /*67d0*/  SHFL.BFLY PT, R192, R15, 0x1, 0x1f ;  /* 0x0c201f000fc07f89 */ /* 0x000e6200000e0000 */
[----:B------:R-:W-:-:S04]  /*67e0*/  ISETP.LT.OR P5, PT, R20, 0x31, P5 ;  /* 0x000000311400780c */ /* 0x000fc80002fa1670 */
[----:B------:R-:W-:Y:S02]  /*67f0*/  FSEL R178, R178, -INF , !P5 ;  /* 0xff800000b2b27808 */ /* 0x000fe40006800000 */
[----:B------:R-:W-:-:S04]  /*6800*/  ISETP.GT.AND P5, PT, R21, 0x38, P3 ;  /* 0x000000381500780c */ /* 0x000fc80001fa4270 */
[----:B------:R-:W-:-:S04]  /*6810*/  ISETP.LT.OR P5, PT, R20, 0x39, P5 ;  /* 0x000000391400780c */ /* 0x000fc80002fa1670 */
[----:B------:R-:W-:Y:S02]  /*6820*/  FSEL R182, R182, -INF , !P5 ;  /* 0xff800000b6b67808 */ /* 0x000fe40006800000 */
[----:B-1----:R-:W-:Y:S02]  /*6830*/  FMNMX.FTZ R13, R15, R192, !PT ;  /* 0x000000c00f0d7209 */ /* 0x002fe40007810000 */
[----:B------:R-:W-:Y:S02]  /*6840*/  FSEL R15, R154, -INF , !P4 ;  /* 0xff8000009a0f7808 */ /* 0x000fe40006000000 */
[----:B------:R-:W-:Y:S01]  /*6850*/  ISETP.GT.AND P4, PT, R21, 0x18, P3 ;  /* 0x000000181500780c */ /* 0x000fe20001f84270 */
[----:B------:R-:W-:Y:S01]  /*6860*/  FMUL.FTZ R154, R13, UR10 ;  /* 0x0000000a0d9a7c20 */ /* 0x000fe20008410000 */
[----:B------:R-:W-:Y:S02]  /*6870*/  FMNMX.FTZ R14, R15, R8, !PT ;  /* 0x000000080f0e7209 */ /* 0x000fe40007810000 */
[----:B------:R-:W-:-:S02]  /*6880*/  ISETP.LT.OR P4, PT, R20, 0x19, P4 ;  /* 0x000000191400780c */ /* 0x000fc40002781670 */
[----:B------:R-:W-:Y:S02]  /*6890*/  FMNMX.FTZ R193, R155, R14, !PT ;  /* 0x0000000e9bc17209 */ /* 0x000fe40007810000 */
[----:B------:R-:W-:Y:S02]  /*68a0*/  FSETP.NEU.FTZ.AND P6, PT, R13, -INF , PT ;  /* 0xff8000000d00780b */ /* 0x000fe40003fdd000 */
[----:B------:R-:W-:Y:S02]  /*68b0*/  FMNMX.FTZ R14, R158, R193, !PT ;  /* 0x000000c19e0e7209 */ /* 0x000fe40007810000 */
[----:B------:R-:W-:Y:S02]  /*68c0*/  FSEL R166, R166, -INF , !P4 ;  /* 0xff800000a6a67808 */ /* 0x000fe40006000000 */
[----:B------:R-:W-:Y:S02]  /*68d0*/  FMNMX.FTZ R193, R159, R14, !PT ;  /* 0x0000000e9fc17209 */ /* 0x000fe40007810000 */
[----:B------:R-:W-:-:S02]  /*68e0*/  ISETP.GT.AND P4, PT, R21, 0x21, P3 ;  /* 0x000000211500780c */ /* 0x000fc40001f84270 */
[----:B------:R-:W-:Y:S02]  /*68f0*/  FMNMX.FTZ R14, R162, R193, !PT ;  /* 0x000000c1a20e7209 */ /* 0x000fe40007810000 */
[----:B------:R-:W-:Y:S02]  /*6900*/  ISETP.LT.OR P4, PT, R20, 0x22, P4 ;  /* 0x000000221400780c */ /* 0x000fe40002781670 */
[----:B------:R-:W-:Y:S02]  /*6910*/  FMNMX.FTZ R193, R163, R14, !PT ;  /* 0x0000000ea3c17209 */ /* 0x000fe40007810000 */
[----:B------:R-:W-:Y:S02]  /*6920*/  FSEL R14, R154, RZ, P6 ;  /* 0x000000ff9a0e7208 */ /* 0x000fe40003000000 */
[----:B------:R-:W-:Y:S02]  /*6930*/  FMNMX.FTZ R154, R166, R193, !PT ;  /* 0x000000c1a69a7209 */ /* 0x000fe40007810000 */
[----:B------:R-:W-:Y:S01]  /*6940*/  FSEL R171, R171, -INF , !P4 ;  /* 0xff800000abab7808 */ /* 0x000fe20006000000 */
[--C-:B------:R-:W-:Y:S01]  /*6950*/  FFMA.FTZ R152, R152, UR10, -R14.reuse ;  /* 0x0000000a98987c23 */ /* 0x100fe2000801080e */
[----:B------:R-:W-:Y:S01]  /*6960*/  FMNMX.FTZ R193, R167, R154, !PT ;  /* 0x0000009aa7c17209 */ /* 0x000fe20007810000 */
[----:B------:R-:W-:Y:S01]  /*6970*/  FFMA.FTZ R153, R153, UR10, -R14 ;  /* 0x0000000a99997c23 */ /* 0x000fe2000801080e */
[----:B------:R-:W-:-:S02]  /*6980*/  ISETP.GT.AND P4, PT, R21, 0x29, P3 ;  /* 0x000000291500780c */ /* 0x000fc40001f84270 */
[----:B------:R-:W-:Y:S01]  /*6990*/  FMNMX.FTZ R154, R170, R193, !PT ;  /* 0x000000c1aa9a7209 */ /* 0x000fe20007810000 */
[----:B------:R-:W-:Y:S01]  /*69a0*/  MUFU.EX2 R152, R152 ;  /* 0x0000009800987308 */ /* 0x000fe20000000800 */
[----:B------:R-:W-:Y:S02]  /*69b0*/  ISETP.LT.OR P4, PT, R20, 0x2a, P4 ;  /* 0x0000002a1400780c */ /* 0x000fe40002781670 */
[----:B------:R-:W-:Y:S02]  /*69c0*/  FMNMX.FTZ R193, R171, R154, !PT ;  /* 0x0000009aabc17209 */ /* 0x000fe40007810000 */
[----:B------:R-:W-:Y:S02]  /*69d0*/  FSEL R175, R175, -INF , !P4 ;  /* 0xff800000afaf7808 */ /* 0x000fe40006000000 */
[C---:B------:R-:W-:Y:S01]  /*69e0*/  ISETP.GT.AND P4, PT, R21.reuse, 0x31, P3 ;  /* 0x000000311500780c */ /* 0x040fe20001f84270 */
[----:B------:R-:W-:Y:S01]  /*69f0*/  MUFU.EX2 R153, R153 ;  /* 0x0000009900997308 */ /* 0x000fe20000000800 */
[----:B------:R-:W-:Y:S01]  /*6a00*/  FMNMX.FTZ R154, R174, R193, !PT ;  /* 0x000000c1ae9a7209 */ /* 0x000fe20007810000 */
[----:B------:R-:W-:Y:S01]  /*6a10*/  FFMA.FTZ R193, R156, UR10, -R14 ;  /* 0x0000000a9cc17c23 */ /* 0x000fe2000801080e */
[----:B------:R-:W-:-:S02]  /*6a20*/  ISETP.GT.AND P3, PT, R21, 0x39, P3 ;  /* 0x000000391500780c */ /* 0x000fc40001f64270 */
[----:B------:R-:W-:Y:S02]  /*6a30*/  ISETP.LT.OR P4, PT, R20, 0x32, P4 ;  /* 0x000000321400780c */ /* 0x000fe40002781670 */
[----:B------:R-:W-:Y:S02]  /*6a40*/  FMNMX.FTZ R21, R175, R154, !PT ;  /* 0x0000009aaf157209 */ /* 0x000fe40007810000 */
[----:B------:R-:W-:Y:S01]  /*6a50*/  FSEL R179, R179, -INF , !P4 ;  /* 0xff800000b3b37808 */ /* 0x000fe20006000000 */
[----:B------:R1:W-:Y:S01]  /*6a60*/  MUFU.EX2 R154, R193 ;  /* 0x000000c1009a7308 */ /* 0x0003e20000000800 */
[----:B------:R-:W-:Y:S01]  /*6a70*/  FMNMX.FTZ R156, R178, R21, !PT ;  /* 0x00000015b29c7209 */ /* 0x000fe20007810000 */
[--C-:B------:R-:W-:Y:S01]  /*6a80*/  FFMA.FTZ R21, R157, UR10, -R14.reuse ;  /* 0x0000000a9d157c23 */ /* 0x100fe2000801080e */
[----:B------:R-:W-:Y:S02]  /*6a90*/  ISETP.LT.OR P3, PT, R20, 0x3a, P3 ;  /* 0x0000003a1400780c */ /* 0x000fe40001f61670 */
[----:B------:R-:W-:Y:S01]  /*6aa0*/  FMNMX.FTZ R157, R179, R156, !PT ;  /* 0x0000009cb39d7209 */ /* 0x000fe20007810000 */
[--C-:B------:R-:W-:Y:S01]  /*6ab0*/  FFMA.FTZ R156, R160, UR10, -R14.reuse ;  /* 0x0000000aa09c7c23 */ /* 0x100fe2000801080e */
[----:B------:R-:W-:Y:S01]  /*6ac0*/  FSEL R183, R183, -INF , !P3 ;  /* 0xff800000b7b77808 */ /* 0x000fe20005800000 */
[--C-:B------:R-:W-:Y:S01]  /*6ad0*/  FFMA.FTZ R160, R168, UR10, -R14.reuse ;  /* 0x0000000aa8a07c23 */ /* 0x100fe2000801080e */
[----:B------:R-:W-:Y:S01]  /*6ae0*/  FMNMX.FTZ R20, R182, R157, !PT ;  /* 0x0000009db6147209 */ /* 0x000fe20007810000 */
[--C-:B------:R-:W-:Y:S01]  /*6af0*/  FFMA.FTZ R157, R161, UR10, -R14.reuse ;  /* 0x0000000aa19d7c23 */ /* 0x100fe2000801080e */
[--C-:B------:R-:W-:Y:S01]  /*6b00*/  FFMA.FTZ R161, R165, UR10, -R14.reuse ;  /* 0x0000000aa5a17c23 */ /* 0x100fe2000801080e */
[--C-:B------:R-:W-:Y:S01]  /*6b10*/  FFMA.FTZ R165, R169, UR10, -R14.reuse ;  /* 0x0000000aa9a57c23 */ /* 0x100fe2000801080e */
[----:B------:R-:W-:Y:S01]  /*6b20*/  FMNMX.FTZ R192, R183, R20, !PT ;  /* 0x00000014b7c07209 */ /* 0x000fe20007810000 */
[--C-:B------:R-:W-:Y:S01]  /*6b30*/  FFMA.FTZ R20, R164, UR10, -R14.reuse ;  /* 0x0000000aa4147c23 */ /* 0x100fe2000801080e */
[--C-:B------:R-:W-:Y:S01]  /*6b40*/  FFMA.FTZ R164, R172, UR10, -R14.reuse ;  /* 0x0000000aaca47c23 */ /* 0x100fe2000801080e */
[----:B------:R-:W-:Y:S01]  /*6b50*/  FSEL R172, R13, RZ, P6 ;  /* 0x000000ff0dac7208 */ /* 0x000fe20003000000 */
[----:B------:R-:W-:Y:S01]  /*6b60*/  MUFU.EX2 R21, R21 ;  /* 0x0000001500157308 */ /* 0x000fe20000000800 */
[----:B-1----:R-:W1:Y:S01]  /*6b70*/  SHFL.BFLY PT, R193, R192, 0x2, 0x1f ;  /* 0x0c401f00c0c17f89 */ /* 0x002e6200000e0000 */
[--C-:B------:R-:W-:Y:S01]  /*6b80*/  FFMA.FTZ R169, R173, UR10, -R14.reuse ;  /* 0x0000000aada97c23 */ /* 0x100fe2000801080e */
[----:B------:R-:W-:Y:S01]  /*6b90*/  FFMA.FTZ R173, R177, UR10, -R14 ;  /* 0x0000000ab1ad7c23 */ /* 0x000fe2000801080e */
[----:B------:R-:W-:Y:S01]  /*6ba0*/  FADD.FTZ R172, -R172, R7 ;  /* 0x00000007acac7221 */ /* 0x000fe20000010100 */
[----:B------:R-:W-:-:S03]  /*6bb0*/  IMAD.MOV R177, RZ, RZ, -R17 ;  /* 0x000000ffffb17224 */ /* 0x000fc600078e0a11 */
[----:B------:R-:W-:Y:S01]  /*6bc0*/  FMUL.FTZ R7, R172, UR10 ;  /* 0x0000000aac077c20 */ /* 0x000fe20008410000 */
[--C-:B------:R-:W-:Y:S01]  /*6bd0*/  FFMA.FTZ R172, R176, UR10, -R14.reuse ;  /* 0x0000000ab0ac7c23 */ /* 0x100fe2000801080e */
[----:B------:R-:W-:Y:S01]  /*6be0*/  MUFU.EX2 R156, R156 ;  /* 0x0000009c009c7308 */ /* 0x000fe20000000800 */
[--C-:B------:R-:W-:Y:S01]  /*6bf0*/  FFMA.FTZ R176, R180, UR10, -R14.reuse ;  /* 0x0000000ab4b07c23 */ /* 0x100fe2000801080e */
[----:B------:R-:W-:Y:S01]  /*6c00*/  ISETP.NE.AND P3, PT, R2, R177, PT ;  /* 0x000000b10200720c */ /* 0x000fe20003f65270 */
[----:B------:R-:W-:-:S05]  /*6c10*/  FFMA.FTZ R177, R181, UR10, -R14 ;  /* 0x0000000ab5b17c23 */ /* 0x000fca000801080e */
[----:B------:R-:W3:Y:S01]  /*6c20*/  MUFU.EX2 R7, R7 ;  /* 0x0000000700077308 */ /* 0x000ee20000000800 */
[----:B-1----:R-:W-:-:S07]  /*6c30*/  FMNMX.FTZ R193, R192, R193, !PT ;  /* 0x000000c1c0c17209 */ /* 0x002fce0007810000 */
[----:B------:R-:W1:Y:S01]  /*6c40*/  MUFU.EX2 R157, R157 ;  /* 0x0000009d009d7308 */ /* 0x000e620000000800 */
[----:B------:R-:W4:Y:S07]  /*6c50*/  SHFL.BFLY PT, R168, R193, 0x1, 0x1f ;  /* 0x0c201f00c1a87f89 */ /* 0x000f2e00000e0000 */
[----:B------:R-:W5:Y:S01]  /*6c60*/  MUFU.EX2 R20, R20 ;  /* 0x0000001400147308 */ /* 0x000f620000000800 */
[----:B---3--:R-:W-:Y:S01]  /*6c70*/  FFMA.FTZ R180, R7, R5, R152 ;  /* 0x0000000507b47223 */ /* 0x008fe20000010098 */
[----:B------:R-:W-:Y:S01]  /*6c80*/  F2FP.BF16.F32.PACK_AB R152, R153, R152 ;  /* 0x000000989998723e */ /* 0x000fe200000010ff */
[-C--:B------:R-:W-:Y:S01]  /*6c90*/  FMUL.FTZ R24, R24, R7.reuse ;  /* 0x0000000718187220 */ /* 0x080fe20000410000 */
[-C--:B------:R-:W-:Y:S01]  /*6ca0*/  FMUL.FTZ R25, R25, R7.reuse ;  /* 0x0000000719197220 */ /* 0x080fe20000410000 */
[----:B------:R-:W-:Y:S01]  /*6cb0*/  FADD.FTZ R181, R153, R180 ;  /* 0x000000b499b57221 */ /* 0x000fe20000010000 */
[-C--:B------:R-:W-:Y:S01]  /*6cc0*/  FMUL.FTZ R28, R28, R7.reuse ;  /* 0x000000071c1c7220 */ /* 0x080fe20000410000 */
[-C--:B------:R-:W-:Y:S01]  /*6cd0*/  FMUL.FTZ R29, R29, R7.reuse ;  /* 0x000000071d1d7220 */ /* 0x080fe20000410000 */
[----:B------:R-:W3:Y:S01]  /*6ce0*/  MUFU.EX2 R161, R161 ;  /* 0x000000a100a17308 */ /* 0x000ee20000000800 */
[----:B------:R-:W-:Y:S01]  /*6cf0*/  FADD.FTZ R14, R154, R181 ;  /* 0x000000b59a0e7221 */ /* 0x000fe20000010000 */
[----:B------:R-:W-:Y:S01]  /*6d00*/  F2FP.BF16.F32.PACK_AB R154, R21, R154 ;  /* 0x0000009a159a723e */ /* 0x000fe200000010ff */
[-C--:B------:R-:W-:Y:S01]  /*6d10*/  FMUL.FTZ R32, R32, R7.reuse ;  /* 0x0000000720207220 */ /* 0x080fe20000410000 */
[-C--:B------:R-:W-:Y:S01]  /*6d20*/  FMUL.FTZ R33, R33, R7.reuse ;  /* 0x0000000721217220 */ /* 0x080fe20000410000 */
[----:B------:R-:W-:Y:S01]  /*6d30*/  FADD.FTZ R181, R21, R14 ;  /* 0x0000000e15b57221 */ /* 0x000fe20000010000 */
[-C--:B------:R-:W-:Y:S01]  /*6d40*/  FMUL.FTZ R36, R36, R7.reuse ;  /* 0x0000000724247220 */ /* 0x080fe20000410000 */
[-C--:B------:R-:W-:Y:S01]  /*6d50*/  FMUL.FTZ R37, R37, R7.reuse ;  /* 0x0000000725257220 */ /* 0x080fe20000410000 */
[----:B------:R-:W2:Y:S01]  /*6d60*/  MUFU.EX2 R160, R160 ;  /* 0x000000a000a07308 */ /* 0x000ea20000000800 */
[----:B------:R-:W-:Y:S01]  /*6d70*/  FADD.FTZ R180, R156, R181 ;  /* 0x000000b59cb47221 */ /* 0x000fe20000010000 */
[----:B-1----:R-:W-:Y:S01]  /*6d80*/  F2FP.BF16.F32.PACK_AB R156, R157, R156 ;  /* 0x0000009c9d9c723e */ /* 0x002fe200000010ff */
[-C--:B------:R-:W-:Y:S01]  /*6d90*/  FMUL.FTZ R40, R40, R7.reuse ;  /* 0x0000000728287220 */ /* 0x080fe20000410000 */
[----:B----4-:R-:W-:Y:S01]  /*6da0*/  FMNMX.FTZ R168, R193, R168, !PT ;  /* 0x000000a8c1a87209 */ /* 0x010fe20007810000 */
[----:B------:R-:W-:Y:S01]  /*6db0*/  FADD.FTZ R181, R157, R180 ;  /* 0x000000b49db57221 */ /* 0x000fe20000010000 */
[----:B------:R-:W-:Y:S01]  /*6dc0*/  MOV R193, UR39 ;  /* 0x0000002700c17c02 */ /* 0x000fe20008000f00 */
[----:B------:R-:W-:Y:S01]  /*6dd0*/  FMUL.FTZ R41, R41, R7 ;  /* 0x0000000729297220 */ /* 0x000fe20000410000 */
[----:B------:R-:W1:Y:S01]  /*6de0*/  MUFU.EX2 R165, R165 ;  /* 0x000000a500a57308 */ /* 0x000e620000000800 */
[C---:B------:R-:W-:Y:S01]  /*6df0*/  FMUL.FTZ R5, R168.reuse, UR10 ;  /* 0x0000000aa8057c20 */ /* 0x040fe20008410000 */
[----:B------:R-:W-:Y:S01]  /*6e00*/  FSETP.NEU.FTZ.AND P4, PT, R168, -INF , PT ;  /* 0xff800000a800780b */ /* 0x000fe20003f9d000 */
[----:B------:R-:W-:-:S02]  /*6e10*/  @!P3 IMAD R14, R193, 0x40, R16 ;  /* 0x00000040c10eb824 */ /* 0x000fc400078e0210 */
[-C--:B------:R-:W-:Y:S01]  /*6e20*/  FMUL.FTZ R44, R44, R7.reuse ;  /* 0x000000072c2c7220 */ /* 0x080fe20000410000 */
[-C--:B------:R-:W-:Y:S01]  /*6e30*/  FMUL.FTZ R45, R45, R7.reuse ;  /* 0x000000072d2d7220 */ /* 0x080fe20000410000 */
[----:B------:R-:W-:Y:S01]  /*6e40*/  FSEL R192, R5, RZ, P4 ;  /* 0x000000ff05c07208 */ /* 0x000fe20002000000 */
[-C--:B------:R-:W-:Y:S01]  /*6e50*/  FMUL.FTZ R48, R48, R7.reuse ;  /* 0x0000000730307220 */ /* 0x080fe20000410000 */
[----:B------:R-:W4:Y:S01]  /*6e60*/  MUFU.EX2 R164, R164 ;  /* 0x000000a400a47308 */ /* 0x000f220000000800 */
[----:B------:R-:W-:Y:S01]  /*6e70*/  @!P3 LEA R180, R14, UR48, 0x2 ;  /* 0x000000300eb4bc11 */ /* 0x000fe2000f8e10ff */
[----:B-----5:R-:W-:Y:S01]  /*6e80*/  FADD.FTZ R14, R20, R181 ;  /* 0x000000b5140e7221 */ /* 0x020fe20000010000 */
[----:B------:R-:W-:Y:S01]  /*6e90*/  FSEL R5, R168, RZ, P4 ;  /* 0x000000ffa8057208 */ /* 0x000fe20002000000 */
[--C-:B------:R-:W-:Y:S01]  /*6ea0*/  FFMA.FTZ R181, R162, UR10, -R192.reuse ;  /* 0x0000000aa2b57c23 */ /* 0x100fe200080108c0 */
[----:B------:R-:W-:Y:S01]  /*6eb0*/  FFMA.FTZ R15, R15, UR10, -R192 ;  /* 0x0000000a0f0f7c23 */ /* 0x000fe200080108c0 */
[----:B---3--:R-:W-:Y:S01]  /*6ec0*/  FADD.FTZ R195, R161, R14 ;  /* 0x0000000ea1c37221 */ /* 0x008fe20000010000 */
[----:B------:R-:W-:Y:S01]  /*6ed0*/  FFMA.FTZ R155, R155, UR10, -R192 ;  /* 0x0000000a9b9b7c23 */ /* 0x000fe200080108c0 */
[----:B------:R-:W3:Y:S01]  /*6ee0*/  MUFU.EX2 R169, R169 ;  /* 0x000000a900a97308 */ /* 0x000ee20000000800 */
[----:B------:R-:W-:Y:S01]  /*6ef0*/  FADD.FTZ R5, -R5, R8 ;  /* 0x0000000805057221 */ /* 0x000fe20000010100 */
[----:B--2---:R-:W-:Y:S01]  /*6f00*/  FADD.FTZ R162, R160, R195 ;  /* 0x000000c3a0a27221 */ /* 0x004fe20000010000 */
[--C-:B------:R-:W-:Y:S01]  /*6f10*/  FFMA.FTZ R158, R158, UR10, -R192.reuse ;  /* 0x0000000a9e9e7c23 */ /* 0x100fe200080108c0 */
[----:B------:R-:W-:Y:S01]  /*6f20*/  FFMA.FTZ R159, R159, UR10, -R192 ;  /* 0x0000000a9f9f7c23 */ /* 0x000fe200080108c0 */
[----:B------:R-:W-:Y:S01]  /*6f30*/  FMUL.FTZ R5, R5, UR10 ;  /* 0x0000000a05057c20 */ /* 0x000fe20008410000 */
[----:B-1----:R-:W-:Y:S01]  /*6f40*/  FADD.FTZ R197, R165, R162 ;  /* 0x000000a2a5c57221 */ /* 0x002fe20000010000 */
[--C-:B------:R-:W-:Y:S01]  /*6f50*/  FFMA.FTZ R194, R170, UR10, -R192.reuse ;  /* 0x0000000aaac27c23 */ /* 0x100fe200080108c0 */
[----:B------:R-:W1:Y:S01]  /*6f60*/  MUFU.EX2 R172, R172 ;  /* 0x000000ac00ac7308 */ /* 0x000e620000000800 */
[--C-:B------:R-:W-:Y:S01]  /*6f70*/  FFMA.FTZ R163, R163, UR10, -R192.reuse ;  /* 0x0000000aa3a37c23 */ /* 0x100fe200080108c0 */
[----:B----4-:R-:W-:Y:S01]  /*6f80*/  FADD.FTZ R162, R164, R197 ;  /* 0x000000c5a4a27221 */ /* 0x010fe20000010000 */
[--C-:B------:R-:W-:Y:S01]  /*6f90*/  FFMA.FTZ R193, R166, UR10, -R192.reuse ;  /* 0x0000000aa6c17c23 */ /* 0x100fe200080108c0 */
[--C-:B------:R-:W-:Y:S01]  /*6fa0*/  FFMA.FTZ R167, R167, UR10, -R192.reuse ;  /* 0x0000000aa7a77c23 */ /* 0x100fe200080108c0 */
[--C-:B------:R-:W-:Y:S01]  /*6fb0*/  FFMA.FTZ R171, R171, UR10, -R192.reuse ;  /* 0x0000000aabab7c23 */ /* 0x100fe200080108c0 */
[--C-:B------:R-:W-:Y:S01]  /*6fc0*/  FFMA.FTZ R195, R174, UR10, -R192.reuse ;  /* 0x0000000aaec37c23 */ /* 0x100fe200080108c0 */
[--C-:B------:R-:W-:Y:S01]  /*6fd0*/  FFMA.FTZ R175, R175, UR10, -R192.reuse ;  /* 0x0000000aafaf7c23 */ /* 0x100fe200080108c0 */
[----:B------:R-:W2:Y:S01]  /*6fe0*/  MUFU.EX2 R173, R173 ;  /* 0x000000ad00ad7308 */ /* 0x000ea20000000800 */
[----:B------:R-:W-:Y:S01]  /*6ff0*/  @!P3 STS [R180+0x28800], R7 ;  /* 0x02880007b400b388 */ /* 0x000fe20000000800 */
[--C-:B------:R-:W-:Y:S01]  /*7000*/  FFMA.FTZ R178, R178, UR10, -R192.reuse ;  /* 0x0000000ab2b27c23 */ /* 0x100fe200080108c0 */
[----:B------:R-:W-:Y:S01]  /*7010*/  F2FP.BF16.F32.PACK_AB R160, R165, R160 ;  /* 0x000000a0a5a0723e */ /* 0x000fe200000010ff */
[--C-:B------:R-:W-:Y:S01]  /*7020*/  FFMA.FTZ R179, R179, UR10, -R192.reuse ;  /* 0x0000000ab3b37c23 */ /* 0x100fe200080108c0 */
[--C-:B------:R-:W-:Y:S01]  /*7030*/  FFMA.FTZ R182, R182, UR10, -R192.reuse ;  /* 0x0000000ab6b67c23 */ /* 0x100fe200080108c0 */
[----:B------:R-:W-:Y:S01]  /*7040*/  FFMA.FTZ R183, R183, UR10, -R192 ;  /* 0x0000000ab7b77c23 */ /* 0x000fe200080108c0 */
        /* <DEDUP_REMOVED lines=17> */
[----:B------:R3:W4:Y:S01]  /*7160*/  MUFU.EX2 R14, R5 ;  /* 0x00000005000e7308 */ /* 0x0007220000000800 */
        /* <DEDUP_REMOVED lines=12> */
[----:B-1----:R-:W-:Y:S01]  /*7230*/  FADD.FTZ R162, R172, R5 ;  /* 0x00000005aca27221 */ /* 0x002fe20000010000 */
[-C--:B------:R-:W-:Y:S01]  /*7240*/  FMUL.FTZ R100, R100, R7.reuse ;  /* 0x0000000764647220 */ /* 0x080fe20000410000 */
[-C--:B------:R-:W-:Y:S01]  /*7250*/  FMUL.FTZ R101, R101, R7.reuse ;  /* 0x0000000765657220 */ /* 0x080fe20000410000 */
[----:B------:R-:W1:Y:S01]  /*7260*/  MUFU.EX2 R8, R155 ;  /* 0x0000009b00087308 */ /* 0x000e620000000800 */
[----:B--2---:R-:W-:Y:S01]  /*7270*/  FADD.FTZ R5, R173, R162 ;  /* 0x000000a2ad057221 */ /* 0x004fe20000010000 */
[----:B----4-:R-:W-:Y:S01]  /*7280*/  FFMA.FTZ R21, R14, R4, R15 ;  /* 0x000000040e157223 */ /* 0x010fe2000001000f */
[----:B------:R-:W-:Y:S01]  /*7290*/  F2FP.BF16.F32.PACK_AB R162, R169, R164 ;  /* 0x000000a4a9a2723e */ /* 0x000fe200000010ff */
[----:B------:R2:W-:Y:S01]  /*72a0*/  @!P3 STS [R180+0x28820], R14 ;  /* 0x0288200eb400b388 */ /* 0x0005e20000000800 */
[----:B------:R-:W-:Y:S01]  /*72b0*/  F2FP.BF16.F32.PACK_AB R164, R173, R172 ;  /* 0x000000acada4723e */ /* 0x000fe200000010ff */
[-C--:B------:R-:W-:Y:S01]  /*72c0*/  FMUL.FTZ R104, R104, R7.reuse ;  /* 0x0000000768687220 */ /* 0x080fe20000410000 */
[-C--:B------:R-:W-:Y:S01]  /*72d0*/  FMUL.FTZ R105, R105, R7.reuse ;  /* 0x0000000769697220 */ /* 0x080fe20000410000 */
[----:B------:R3:W4:Y:S01]  /*72e0*/  MUFU.EX2 R155, R158 ;  /* 0x0000009e009b7308 */ /* 0x0007220000000800 */
[----:B-----5:R-:W-:Y:S01]  /*72f0*/  F2FP.BF16.F32.PACK_AB R166, R177, R176 ;  /* 0x000000b0b1a6723e */ /* 0x020fe200000010ff */
[-C--:B------:R-:W-:Y:S01]  /*7300*/  FMUL.FTZ R108, R108, R7.reuse ;  /* 0x000000076c6c7220 */ /* 0x080fe20000410000 */
[-C--:B------:R-:W-:Y:S01]  /*7310*/  FMUL.FTZ R109, R109, R7.reuse ;  /* 0x000000076d6d7220 */ /* 0x080fe20000410000 */
[-C--:B------:R-:W-:Y:S01]  /*7320*/  FMUL.FTZ R112, R112, R7.reuse ;  /* 0x0000000770707220 */ /* 0x080fe20000410000 */
[-C--:B------:R-:W-:Y:S01]  /*7330*/  FMUL.FTZ R113, R113, R7.reuse ;  /* 0x0000000771717220 */ /* 0x080fe20000410000 */
[-C--:B------:R-:W-:Y:S01]  /*7340*/  FMUL.FTZ R116, R116, R7.reuse ;  /* 0x0000000774747220 */ /* 0x080fe20000410000 */
[----:B------:R-:W-:Y:S01]  /*7350*/  FMUL.FTZ R117, R117, R7 ;  /* 0x0000000775757220 */ /* 0x000fe20000410000 */
[----:B------:R-:W5:Y:S01]  /*7360*/  MUFU.EX2 R170, R159 ;  /* 0x0000009f00aa7308 */ /* 0x000f620000000800 */
[----:B---3--:R-:W-:Y:S01]  /*7370*/  F2FP.BF16.F32.PACK_AB R158, R161, R20 ;  /* 0x00000014a19e723e */ /* 0x008fe200000010ff */
[----:B------:R-:W-:Y:S01]  /*7380*/  FADD.FTZ R20, R176, R5 ;  /* 0x00000005b0147221 */ /* 0x000fe20000010000 */
[C---:B-1----:R-:W-:Y:S01]  /*7390*/  FADD.FTZ R4, R8.reuse, R21 ;  /* 0x0000001508047221 */ /* 0x042fe20000010000 */
[----:B------:R-:W-:Y:S01]  /*73a0*/  F2FP.BF16.F32.PACK_AB R153, R8, R15 ;  /* 0x0000000f0899723e */ /* 0x000fe200000010ff */
[-C--:B------:R-:W-:Y:S01]  /*73b0*/  FMUL.FTZ R120, R120, R7.reuse ;  /* 0x0000000778787220 */ /* 0x080fe20000410000 */
[----:B------:R-:W-:Y:S01]  /*73c0*/  FADD.FTZ R5, R177, R20 ;  /* 0x00000014b1057221 */ /* 0x000fe20000010000 */
        /* <DEDUP_REMOVED lines=8> */
[----:B------:R-:W-:Y:S01]  /*7450*/  FMUL.FTZ R133, R133, R7 ;  /* 0x0000000785857220 */ /* 0x000fe20000410000 */
[----:B------:R-:W3:Y:S01]  /*7460*/  MUFU.EX2 R20, R163 ;  /* 0x000000a300147308 */ /* 0x000ee20000000800 */
[C---:B-----5:R-:W-:Y:S01]  /*7470*/  FADD.FTZ R176, R170.reuse, R21 ;  /* 0x00000015aab07221 */ /* 0x060fe20000010000 */
        /* <DEDUP_REMOVED lines=8> */
[----:B-1----:R-:W-:Y:S01]  /*7500*/  FADD.FTZ R21, R157, R176 ;  /* 0x000000b09d157221 */ /* 0x002fe20000010000 */
[-C--:B------:R-:W-:Y:S01]  /*7510*/  FMUL.FTZ R145, R145, R7.reuse ;  /* 0x0000000791917220 */ /* 0x080fe20000410000 */
[-C--:B------:R-:W-:Y:S01]  /*7520*/  FMUL.FTZ R148, R148, R7.reuse ;  /* 0x0000000794947220 */ /* 0x080fe20000410000 */
[----:B------:R-:W-:Y:S01]  /*7530*/  FMUL.FTZ R149, R149, R7 ;  /* 0x0000000795957220 */ /* 0x000fe20000410000 */
        /* <DEDUP_REMOVED lines=8> */
[-C--:B------:R-:W-:Y:S01]  /*75c0*/  FMUL.FTZ R35, R35, R14.reuse ;  /* 0x0000000e23237220 */ /* 0x080fe20000410000 */
[-C--:B------:R-:W-:Y:S01]  /*75d0*/  FMUL.FTZ R38, R38, R14.reuse ;  /* 0x0000000e26267220 */ /* 0x080fe20000410000 */
[-C--:B------:R-:W-:Y:S01]  /*75e0*/  FMUL.FTZ R39, R39, R14.reuse ;  /* 0x0000000e27277220 */ /* 0x080fe20000410000 */
[----:B------:R-:W1:Y:S01]  /*75f0*/  MUFU.EX2 R161, R194 ;  /* 0x000000c200a17308 */ /* 0x000e620000000800 */
[----:B----4-:R-:W-:Y:S01]  /*7600*/  FADD.FTZ R21, R159, R176 ;  /* 0x000000b09f157221 */ /* 0x010fe20000010000 */
[----:B------:R3:W-:Y:S01]  /*7610*/  STSM.16.M88.4 [R18+0x26800], R152 ;  /* 0x0268009812007844 */ /* 0x0007e20000000200 */
[-C--:B------:R-:W-:Y:S01]  /*7620*/  FMUL.FTZ R42, R42, R14.reuse ;  /* 0x0000000e2a2a7220 */ /* 0x080fe20000410000 */
[-C--:B------:R-:W-:Y:S01]  /*7630*/  FMUL.FTZ R43, R43, R14.reuse ;  /* 0x0000000e2b2b7220 */ /* 0x080fe20000410000 */
[-C--:B------:R-:W-:Y:S01]  /*7640*/  FMUL.FTZ R46, R46, R14.reuse ;  /* 0x0000000e2e2e7220 */ /* 0x080fe20000410000 */
[-C--:B------:R-:W-:Y:S01]  /*7650*/  FMUL.FTZ R47, R47, R14.reuse ;  /* 0x0000000e2f2f7220 */ /* 0x080fe20000410000 */
[-C--:B------:R-:W-:Y:S01]  /*7660*/  FMUL.FTZ R50, R50, R14.reuse ;  /* 0x0000000e32327220 */ /* 0x080fe20000410000 */
[----:B------:R-:W4:Y:S01]  /*7670*/  MUFU.EX2 R174, R171 ;  /* 0x000000ab00ae7308 */ /* 0x000f220000000800 */
[C---:B--2---:R-:W-:Y:S01]  /*7680*/  FADD.FTZ R180, R172.reuse, R21 ;  /* 0x00000015acb47221 */ /* 0x044fe20000010000 */
[----:B------:R-:W-:Y:S01]  /*7690*/  F2FP.BF16.F32.PACK_AB R159, R172, R159 ;  /* 0x0000009fac9f723e */ /* 0x000fe200000010ff */
[-C--:B------:R-:W-:Y:S01]  /*76a0*/  FMUL.FTZ R51, R51, R14.reuse ;  /* 0x0000000e33337220 */ /* 0x080fe20000410000 */
[-C--:B------:R-:W-:Y:S01]  /*76b0*/  FMUL.FTZ R54, R54, R14.reuse ;  /* 0x0000000e36367220 */ /* 0x080fe20000410000 */
[-C--:B------:R-:W-:Y:S01]  /*76c0*/  FMUL.FTZ R55, R55, R14.reuse ;  /* 0x0000000e37377220 */ /* 0x080fe20000410000 */
[-C--:B------:R-:W-:Y:S01]  /*76d0*/  FMUL.FTZ R58, R58, R14.reuse ;  /* 0x0000000e3a3a7220 */ /* 0x080fe20000410000 */
[----:B------:R3:W-:Y:S01]  /*76e0*/  STSM.16.M88.4 [R19], R156 ;  /* 0x0000009c13007844 */ /* 0x0007e20000000200 */
[----:B------:R-:W2:Y:S01]  /*76f0*/  MUFU.EX2 R163, R195 ;  /* 0x000000c300a37308 */ /* 0x000ea20000000800 */
        /* <DEDUP_REMOVED lines=8> */
[----:B----4-:R-:W-:Y:S01]  /*7780*/  F2FP.BF16.F32.PACK_AB R161, R174, R161 ;  /* 0x000000a1aea1723e */ /* 0x010fe200000010ff */
[-C--:B------:R-:W-:Y:S01]  /*7790*/  FMUL.FTZ R71, R71, R14.reuse ;  /* 0x0000000e47477220 */ /* 0x080fe20000410000 */
[-C--:B------:R-:W-:Y:S01]  /*77a0*/  FMUL.FTZ R74, R74, R14.reuse ;  /* 0x0000000e4a4a7220 */ /* 0x080fe20000410000 */
[-C--:B------:R-:W-:Y:S01]  /*77b0*/  FMUL.FTZ R75, R75, R14.reuse ;  /* 0x0000000e4b4b7220 */ /* 0x080fe20000410000 */
[-C--:B------:R-:W-:Y:S01]  /*77c0*/  FMUL.FTZ R78, R78, R14.reuse ;  /* 0x0000000e4e4e7220 */ /* 0x080fe20000410000 */
[-C--:B------:R-:W-:Y:S01]  /*77d0*/  FMUL.FTZ R79, R79, R14.reuse ;  /* 0x0000000e4f4f7220 */ /* 0x080fe20000410000 */
[-C--:B------:R-:W-:Y:S01]  /*77e0*/  FMUL.FTZ R82, R82, R14.reuse ;  /* 0x0000000e52527220 */ /* 0x080fe20000410000 */
[----:B------:R4:W5:Y:S01]  /*77f0*/  MUFU.EX2 R165, R178 ;  /* 0x000000b200a57308 */ /* 0x0009620000000800 */
[-C--:B------:R-:W-:Y:S01]  /*7800*/  FMUL.FTZ R83, R83, R14.reuse ;  /* 0x0000000e53537220 */ /* 0x080fe20000410000 */
        /* <DEDUP_REMOVED lines=8> */
[-C--:B------:R-:W-:Y:S01]  /*7890*/  FMUL.FTZ R98, R98, R14.reuse ;  /* 0x0000000e62627220 */ /* 0x080fe20000410000 */
[-C--:B------:R-:W-:Y:S01]  /*78a0*/  FMUL.FTZ R99, R99, R14.reuse ;  /* 0x0000000e63637220 */ /* 0x080fe20000410000 */
[-C--:B------:R-:W-:Y:S01]  /*78b0*/  FMUL.FTZ R102, R102, R14.reuse ;  /* 0x0000000e66667220 */ /* 0x080fe20000410000 */
[----:B--2---:R-:W-:Y:S01]  /*78c0*/  FADD.FTZ R21, R163, R178 ;  /* 0x000000b2a3157221 */ /* 0x004fe20000010000 */
[C---:B-1----:R-:W-:Y:S01]  /*78d0*/  F2FP.BF16.F32.PACK_AB R163, R4.reuse, R163 ;  /* 0x000000a304a3723e */ /* 0x042fe200000010ff */
[-C--:B------:R-:W-:Y:S01]  /*78e0*/  FMUL.FTZ R103, R103, R14.reuse ;  /* 0x0000000e67677220 */ /* 0x080fe20000410000 */
[----:B------:R-:W1:Y:S01]  /*78f0*/  MUFU.EX2 R167, R182 ;  /* 0x000000b600a77308 */ /* 0x000e620000000800 */
[----:B------:R-:W-:Y:S01]  /*7900*/  FADD.FTZ R180, R4, R21 ;  /* 0x0000001504b47221 */ /* 0x000fe20000010000 */
[-C--:B------:R-:W-:Y:S01]  /*7910*/  FMUL.FTZ R106, R106, R14.reuse ;  /* 0x0000000e6a6a7220 */ /* 0x080fe20000410000 */
[----:B------:R2:W-:Y:S01]  /*7920*/  STSM.16.M88.4 [R23], R160 ;  /* 0x000000a017007844 */ /* 0x0005e20000000200 */
[-C--:B------:R-:W-:Y:S01]  /*7930*/  FMUL.FTZ R107, R107, R14.reuse ;  /* 0x0000000e6b6b7220 */ /* 0x080fe20000410000 */
[----:B-----5:R-:W-:Y:S01]  /*7940*/  FADD.FTZ R21, R165, R180 ;  /* 0x000000b4a5157221 */ /* 0x020fe20000010000 */
[-C--:B------:R-:W-:Y:S01]  /*7950*/  FMUL.FTZ R110, R110, R14.reuse ;  /* 0x0000000e6e6e7220 */ /* 0x080fe20000410000 */
[-C--:B------:R-:W-:Y:S01]  /*7960*/  FMUL.FTZ R111, R111, R14.reuse ;  /* 0x0000000e6f6f7220 */ /* 0x080fe20000410000 */
[----:B------:R-:W4:Y:S01]  /*7970*/  MUFU.EX2 R178, R183 ;  /* 0x000000b700b27308 */ /* 0x000f220000000800 */
[C---:B---3--:R-:W-:Y:S01]  /*7980*/  FADD.FTZ R8, R176.reuse, R21 ;  /* 0x00000015b0087221 */ /* 0x048fe20000010000 */
[----:B------:R-:W-:Y:S01]  /*7990*/  F2FP.BF16.F32.PACK_AB R165, R176, R165 ;  /* 0x000000a5b0a5723e */ /* 0x000fe200000010ff */
[-C--:B------:R-:W-:Y:S01]  /*79a0*/  FMUL.FTZ R114, R114, R14.reuse ;  /* 0x0000000e72727220 */ /* 0x080fe20000410000 */
[-C--:B------:R-:W-:Y:S01]  /*79b0*/  FMUL.FTZ R115, R115, R14.reuse ;  /* 0x0000000e73737220 */ /* 0x080fe20000410000 */
[-C--:B------:R-:W-:Y:S01]  /*79c0*/  FMUL.FTZ R118, R118, R14.reuse ;  /* 0x0000000e76767220 */ /* 0x080fe20000410000 */
[-C--:B------:R-:W-:Y:S01]  /*79d0*/  FMUL.FTZ R119, R119, R14.reuse ;  /* 0x0000000e77777220 */ /* 0x080fe20000410000 */
[-C--:B------:R-:W-:Y:S01]  /*79e0*/  FMUL.FTZ R122, R122, R14.reuse ;  /* 0x0000000e7a7a7220 */ /* 0x080fe20000410000 */
[-C--:B------:R-:W-:Y:S01]  /*79f0*/  FMUL.FTZ R123, R123, R14.reuse ;  /* 0x0000000e7b7b7220 */ /* 0x080fe20000410000 */
[----:B-1----:R-:W-:Y:S01]  /*7a00*/  FADD.FTZ R7, R167, R8 ;  /* 0x00000008a7077221 */ /* 0x002fe20000010000 */
[-C--:B------:R-:W-:Y:S01]  /*7a10*/  FMUL.FTZ R126, R126, R14.reuse ;  /* 0x0000000e7e7e7220 */ /* 0x080fe20000410000 */
[-C--:B------:R-:W-:Y:S01]  /*7a20*/  FMUL.FTZ R127, R127, R14.reuse ;  /* 0x0000000e7f7f7220 */ /* 0x080fe20000410000 */
[-C--:B------:R-:W-:Y:S01]  /*7a30*/  FMUL.FTZ R130, R130, R14.reuse ;  /* 0x0000000e82827220 */ /* 0x080fe20000410000 */
[-C--:B------:R-:W-:Y:S01]  /*7a40*/  FMUL.FTZ R131, R131, R14.reuse ;  /* 0x0000000e83837220 */ /* 0x080fe20000410000 */
[-C--:B------:R-:W-:Y:S01]  /*7a50*/  FMUL.FTZ R134, R134, R14.reuse ;  /* 0x0000000e86867220 */ /* 0x080fe20000410000 */
[-C--:B------:R-:W-:Y:S01]  /*7a60*/  FMUL.FTZ R135, R135, R14.reuse ;  /* 0x0000000e87877220 */ /* 0x080fe20000410000 */
[-C--:B------:R-:W-:Y:S01]  /*7a70*/  FMUL.FTZ R138, R138, R14.reuse ;  /* 0x0000000e8a8a7220 */ /* 0x080fe20000410000 */
[C---:B----4-:R-:W-:Y:S01]  /*7a80*/  F2FP.BF16.F32.PACK_AB R167, R178.reuse, R167 ;  /* 0x000000a7b2a7723e */ /* 0x050fe200000010ff */
[----:B------:R-:W-:Y:S01]  /*7a90*/  FADD.FTZ R4, R178, R7 ;  /* 0x00000007b2047221 */ /* 0x000fe20000010000 */
[-C--:B------:R-:W-:Y:S01]  /*7aa0*/  FMUL.FTZ R139, R139, R14.reuse ;  /* 0x0000000e8b8b7220 */ /* 0x080fe20000410000 */
[-C--:B------:R-:W-:Y:S01]  /*7ab0*/  FMUL.FTZ R142, R142, R14.reuse ;  /* 0x0000000e8e8e7220 */ /* 0x080fe20000410000 */
[-C--:B------:R-:W-:Y:S01]  /*7ac0*/  FMUL.FTZ R143, R143, R14.reuse ;  /* 0x0000000e8f8f7220 */ /* 0x080fe20000410000 */
[----:B------:R2:W-:Y:S01]  /*7ad0*/  STSM.16.M88.4 [R22], R164 ;  /* 0x000000a416007844 */ /* 0x0005e20000000200 */
[-C--:B------:R-:W-:Y:S01]  /*7ae0*/  FMUL.FTZ R146, R146, R14.reuse ;  /* 0x0000000e92927220 */ /* 0x080fe20000410000 */
[-C--:B------:R-:W-:Y:S01]  /*7af0*/  FMUL.FTZ R147, R147, R14.reuse ;  /* 0x0000000e93937220 */ /* 0x080fe20000410000 */
[-C--:B------:R-:W-:Y:S01]  /*7b00*/  FMUL.FTZ R150, R150, R14.reuse ;  /* 0x0000000e96967220 */ /* 0x080fe20000410000 */
[----:B------:R-:W-:Y:S01]  /*7b10*/  FMUL.FTZ R151, R151, R14 ;  /* 0x0000000e97977220 */ /* 0x000fe20000410000 */
[----:B------:R-:W-:Y:S06]  /*7b20*/  @!P0 BRA `(.L_x_1336) ;  /* 0x0000000000048947 */ /* 0x000fec0003800000 */
[----:B------:R-:W-:Y:S01]  /*7b30*/  BPT.TRAP 0x1 ;  /* 0x000000040000795c */ /* 0x000fe20000300000 */
.L_x_1336:
[----:B------:R1:W3:Y:S01]  /*7b40*/  SYNCS.PHASECHK.TRANS64.TRYWAIT P3, [UR26+0x28c50], R11 ;  /* 0x028c500bff0075a7 */ /* 0x0002e2000806015a */
[----:B------:R-:W-:Y:S05]  /*7b50*/  @!P0 BRA `(.L_x_1337) ;  /* 0x0000000000048947 */ /* 0x000fea0003800000 */
[----:B------:R-:W-:Y:S01]  /*7b60*/  BPT.TRAP 0x1 ;  /* 0x000000040000795c */ /* 0x000fe20000300000 */
.L_x_1337:
[----:B---3--:R-:W-:Y:S05]  /*7b70*/  @P3 BRA `(.L_x_1338) ;  /* 0x0000000000083947 */ /* 0x008fea0003800000 */
[----:B------:R-:W3:Y:S02]  /*7b80*/  SYNCS.PHASECHK.TRANS64.TRYWAIT P3, [UR26+0x28c50], R11 ;  /* 0x028c500bff0075a7 */ /* 0x000ee4000806015a */
[----:B---3--:R-:W-:Y:S05]  /*7b90*/  @!P3 BRA `(.L_x_1339) ;  /* 0x0000009c0020b947 */ /* 0x008fea0003800000 */
.L_x_1338:
[----:B------:R-:W-:Y:S01]  /*7ba0*/  ULEA UR14, UR22, UR45, 0xc ;  /* 0x0000002d160e7291 */ /* 0x000fe2000f8e603f */
[----:B------:R-:W-:Y:S01]  /*7bb0*/  WARPGROUP.ARRIVE ;  /* 0x00000000000079c5 */ /* 0x000fe20000000000 */
[----:B------:R-:W-:Y:S01]  /*7bc0*/  UMOV UR7, 0x40000040 ;  /* 0x4000004000077882 */ /* 0x000fe20000000000 */
[C---:B------:R-:W-:Y:S01]  /*7bd0*/  ISETP.GT.AND P3, PT, R9.reuse, R10, PT ;  /* 0x0000000a0900720c */ /* 0x040fe20003f64270 */
[----:B---3--:R-:W-:Y:S01]  /*7be0*/  @!P1 VIADD R12, R12, 0x28c60 ;  /* 0x00028c600c0c9836 */ /* 0x008fe20000000000 */
[----:B------:R-:W-:Y:S01]  /*7bf0*/  UMOV UR39, UR22 ;  /* 0x0000001600277c82 */ /* 0x000fe20008000000 */
[----:B------:R-:W-:Y:S01]  /*7c00*/  VIADD R9, R9, 0xffffffff ;  /* 0xffffffff09097836 */ /* 0x000fe20000000000 */
[----:B------:R-:W-:Y:S01]  /*7c10*/  UMOV UR6, UR14 ;  /* 0x0000000e00067c82 */ /* 0x000fe20008000000 */
[----:B------:R-:W-:Y:S01]  /*7c20*/  MOV R8, R168 ;  /* 0x000000a800087202 */ /* 0x000fe20000000f00 */
[----:B------:R-:W-:Y:S01]  /*7c30*/  HGMMA.64x256x16.F32.BF16 R24, R152, gdesc[UR4].tnspB, R24, gsb0 ;  /* 0x43e0000498187df0 */ /* 0x000fe20008001818 */
[----:B------:R-:W-:Y:S01]  /*7c40*/  UIADD3 UR6, UR14, 0x80, URZ ;  /* 0x000000800e067890 */ /* 0x000fe2000fffe03f */
[----:B------:R-:W-:Y:S01]  /*7c50*/  @!P1 PRMT R12, RZ, 0x654, R12 ;  /* 0x00000654ff0c9816 */ /* 0x000fe2000000000c */
[----:B------:R-:W-:Y:S01]  /*7c60*/  UMOV UR7, 0x40000040 ;  /* 0x4000004000077882 */ /* 0x000fe20000000000 */
[----:B------:R-:W-:Y:S01]  /*7c70*/  IMAD.MOV.U32 R7, RZ, RZ, R13 ;  /* 0x000000ffff077224 */ /* 0x000fe200078e000d */
[----:B------:R-:W-:-:S02]  /*7c80*/  WARPGROUP.DEPBAR.LE gsb0, 0x0 ;  /* 0x00008000000079c5 */ /* 0x000fc40000010000 */
[----:B------:R-:W-:-:S15]  /*7c90*/  WARPGROUP.ARRIVE ;  /* 0x00000000000079c5 */ /* 0x000fde0000000000 */
[----:B------:R-:W-:-:S06]  /*7ca0*/  NOP ;  /* 0x0000000000007918 */ /* 0x000fcc0000000000 */
        /* <DEDUP_REMOVED lines=24> */
[----:B------:R-:W-:Y:S01]  /*7e30*/  IMAD.MOV.U32 R8, RZ, RZ, R168 ;  /* 0x000000ffff087224 */ /* 0x000fe200078e00a8 */
[----:B------:R-:W-:Y:S01]  /*7e40*/  UMOV UR39, UR22 ;  /* 0x0000001600277c82 */ /* 0x000fe20008000000 */
[----:B------:R-:W-:-:S07]  /*7e50*/  IMAD.MOV.U32 R7, RZ, RZ, R13 ;  /* 0x000000ffff077224 */ /* 0x000fce00078e000d */
.L_x_1323:
[----:B------:R-:W-:Y:S01]  /*7e60*/  ULDC UR14, c[0x0][0x9e4] ;  /* 0x00027900000e7ab9 */ /* 0x000fe20000000800 */
[----:B------:R-:W-:Y:S02]  /*7e70*/  UIADD3 UR11, UR54, -UR11, URZ ;  /* 0x8000000b360b7290 */ /* 0x000fe4000fffe03f */
[----:B------:R-:W-:-:S06]  /*7e80*/  UISETP.GE.AND UP0, UPT, UR14, 0x1, UPT ;  /* 0x000000010e00788c */ /* 0x000fcc000bf06270 */
[----:B------:R-:W-:-:S13]  /*7e90*/  PLOP3.LUT P6, PT, PT, PT, UP0, 0x80, 0x0 ;  /* 0x000000000000781c */ /* 0x000fda0003fcf008 */
[----:B------:R-:W-:Y:S05]  /*7ea0*/  @!P6 BRA `(.L_x_1341) ;  /* 0x000000000044e947 */ /* 0x000fea0003800000 */
        /* <DEDUP_REMOVED lines=10> */
.L_x_1342:
[----:B------:R-:W-:-:S11]  /*7f50*/  UISETP.NE.AND UP0, UPT, UR14, 0x1, UPT ;  /* 0x000000010e00788c */ /* 0x000fd6000bf05270 */
[----:B------:R-:W-:Y:S02]  /*7f60*/  @UP0 ULDC.64 UR18, c[0x0][0x9e8] ;  /* 0x00027a0000120ab9 */ /* 0x000fe40000000a00 */
[----:B------:R-:W-:-:S04]  /*7f70*/  UIMAD.WIDE.U32 UR6, UR54, UR18, URZ ;  /* 0x00000012360672a5 */ /* 0x000fc8000f8e003f */
[----:B------:R-:W-:-:S12]  /*7f80*/  @UP0 USHF.R.U32.HI UR54, URZ, UR19, UR7 ;  /* 0x000000133f360299 */ /* 0x000fd80008011607 */
.L_x_1343:
[----:B------:R-:W-:-:S04]  /*7f90*/  UIMAD UR54, UR54, UR14, URZ ;  /* 0x0000000e363672a4 */ /* 0x000fc8000f8e023f */
[----:B------:R-:W-:-:S04]  /*7fa0*/  UISETP.LT.AND UP0, UPT, UR11, UR54, UPT ;  /* 0x000000360b00728c */ /* 0x000fc8000bf01270 */
[----:B------:R-:W-:-:S12]  /*7fb0*/  USEL UR11, UR11, UR54, !UP0 ;  /* 0x000000360b0b7287 */ /* 0x000fd8000c000000 */
.L_x_1341:
[----:B------:R-:W-:-:S04]  /*7fc0*/  UIADD3 UR11, UR11, 0x3f, URZ ;  /* 0x0000003f0b0b7890 */ /* 0x000fc8000fffe03f */
[----:B------:R-:W-:-:S04]  /*7fd0*/  USHF.R.S32.HI UR6, URZ, 0x1f, UR11 ;  /* 0x0000001f3f067899 */ /* 0x000fc8000801140b */
[----:B------:R-:W-:-:S04]  /*7fe0*/  ULEA.HI UR6, UR6, UR11, URZ, 0x6 ;  /* 0x0000000b06067291 */ /* 0x000fc8000f8f303f */
[----:B------:R-:W-:-:S04]  /*7ff0*/  USHF.R.S32.HI UR6, URZ, 0x6, UR6 ;  /* 0x000000063f067899 */ /* 0x000fc80008011406 */
[----:B------:R-:W-:-:S04]  /*8000*/  UISETP.LT.AND UP0, UPT, UR41, UR6, UPT ;  /* 0x000000062900728c */ /* 0x000fc8000bf01270 */
[----:B------:R-:W-:-:S06]  /*8010*/  USEL UR20, UR41, UR6, !UP0 ;  /* 0x0000000629147287 */ /* 0x000fcc000c000000 */
[----:B------:R-:W-:-:S13]  /*8020*/  ISETP.GE.AND P2, PT, R9, UR20, PT ;  /* 0x0000001409007c0c */ /* 0x000fda000bf46270 */
[----:B------:R-:W-:Y:S05]  /*8030*/  @!P2 BRA `(.L_x_1344) ;  /* 0x000000180034a947 */ /* 0x000fea0003800000 */
[----:B-1----:R-:W-:Y:S01]  /*8040*/  MOV R11, R8 ;  /* 0x00000008000b7202 */ /* 0x002fe20000000f00 */
[----:B---3--:R-:W-:Y:S01]  /*8050*/  IMAD.MOV.U32 R12, RZ, RZ, R7 ;  /* 0x000000ffff0c7224 */ /* 0x008fe200078e0007 */
[----:B------:R-:W-:Y:S01]  /*8060*/  UMOV UR22, UR39 ;  /* 0x0000002700167c82 */ /* 0x000fe20008000000 */
[----:B------:R-:W-:Y:S01]  /*8070*/  IMAD.MOV.U32 R10, RZ, RZ, R9 ;  /* 0x000000ffff0a7224 */ /* 0x000fe200078e0009 */
[----:B------:R-:W-:-:S06]  /*8080*/  ULDC UR21, c[0x0][0x988] ;  /* 0x0002620000157ab9 */ /* 0x000fcc0000000800 */
.L_x_1353:
[----:B------:R-:W-:Y:S01]  /*8090*/  UIADD3 UR39, UR22, 0x1, URZ ;  /* 0x0000000116277890 */ /* 0x000fe2000fffe03f */
[C---:B------:R-:W-:Y:S01]  /*80a0*/  ISETP.GT.AND P2, PT, R10.reuse, UR20, PT ;  /* 0x000000140a007c0c */ /* 0x040fe2000bf44270 */
[----:B------:R-:W-:Y:S02]  /*80b0*/  VIADD R10, R10, 0xffffffff ;  /* 0xffffffff0a0a7836 */ /* 0x000fe40000000000 */
[----:B------:R-:W-:-:S04]  /*80c0*/  UISETP.NE.AND UP0, UPT, UR39, 0x2, UPT ;  /* 0x000000022700788c */ /* 0x000fc8000bf05270 */
[----:B------:R-:W-:Y:S02]  /*80d0*/  USEL UR6, URZ, 0x1, UP0 ;  /* 0x000000013f067887 */ /* 0x000fe40008000000 */
[----:B------:R-:W-:Y:S02]  /*80e0*/  USEL UR39, UR39, URZ, UP0 ;  /* 0x0000003f27277287 */ /* 0x000fe40008000000 */
[----:B------:R-:W-:Y:S01]  /*80f0*/  ULOP3.LUT UR38, UR38, UR6, URZ, 0x3c, !UPT ;  /* 0x0000000626267292 */ /* 0x000fe2000f8e3c3f */
[----:B-1234-:R-:W-:Y:S11]  /*8100*/  @!P0 BRA `(.L_x_1345) ;  /* 0x0000000000048947 */ /* 0x01eff60003800000 */
[----:B------:R-:W-:Y:S01]  /*8110*/  BPT.TRAP 0x1 ;  /* 0x000000040000795c */ /* 0x000fe20000300000 */
.L_x_1345:
[----:B------:R-:W-:Y:S01]  /*8120*/  ULEA UR23, UR39, UR48, 0x3 ;  /* 0x0000003027177291 */ /* 0x000fe2000f8e183f */
[----:B------:R-:W-:-:S04]  /*8130*/  MOV R9, UR38 ;  /* 0x0000002600097c02 */ /* 0x000fc80008000f00 */
[----:B------:R-:W-:-:S04]  /*8140*/  SHF.L.U32 R9, R9, 0x1f, RZ ;  /* 0x0000001f09097819 */ /* 0x000fc800000006ff */
[----:B------:R1:W3:Y:S01]  /*8150*/  SYNCS.PHASECHK.TRANS64.TRYWAIT P3, [UR23+0x28c30], R9 ;  /* 0x028c3009ff0075a7 */ /* 0x0002e20008060157 */
[----:B------:R-:W-:Y:S05]  /*8160*/  @!P0 BRA `(.L_x_1346) ;  /* 0x0000000000048947 */ /* 0x000fea0003800000 */
[----:B------:R-:W-:Y:S01]  /*8170*/  BPT.TRAP 0x1 ;  /* 0x000000040000795c */ /* 0x000fe20000300000 */
.L_x_1346:
[----:B---3--:R-:W-:Y:S05]  /*8180*/  @P3 BRA `(.L_x_1347) ;  /* 0x0000000000083947 */ /* 0x008fea0003800000 */
[----:B------:R-:W3:Y:S02]  /*8190*/  SYNCS.PHASECHK.TRANS64.TRYWAIT P3, [UR23+0x28c30], R9 ;  /* 0x028c3009ff0075a7 */ /* 0x000ee40008060157 */
[----:B---3--:R-:W-:Y:S05]  /*81a0*/  @!P3 BRA `(.L_x_1348) ;  /* 0x0000009400b0b947 */ /* 0x008fea0003800000 */
.L_x_1347:
[----:B------:R-:W-:Y:S01]  /*81b0*/  R2UR UR18, R3 ;  /* 0x00000000031272ca */ /* 0x000fe200000e0000 */
[----:B--2---:R-:W-:Y:S01]  /*81c0*/  WARPGROUP.ARRIVE ;  /* 0x00000000000079c5 */ /* 0x004fe20000000000 */
[----:B------:R-:W-:Y:S01]  /*81d0*/  UMOV UR19, 0x40000040 ;  /* 0x4000004000137882 */ /* 0x000fe20000000000 */
[----:B------:R-:W-:Y:S01]  /*81e0*/  UMOV UR7, 0x40000040 ;  /* 0x4000004000077882 */ /* 0x000fe20000000000 */
[----:B------:R-:W-:Y:S01]  /*81f0*/  UMOV UR11, 0x40000040 ;  /* 0x40000040000b7882 */ /* 0x000fe20000000000 */
[----:B------:R-:W-:-:S08]  /*8200*/  UMOV UR15, 0x40000040 ;  /* 0x40000040000f7882 */ /* 0x000fd00000000000 */
[----:B------:R-:W-:-:S04]  /*8210*/  ULEA UR18, UR39, UR18, 0x9 ;  /* 0x0000001227127291 */ /* 0x000fc8000f8e483f */
[----:B------:R-:W-:Y:S02]  /*8220*/  UIADD3 UR6, UR18, 0x2, URZ ;  /* 0x0000000212067890 */ /* 0x000fe4000fffe03f */
[----:B------:R-:W-:Y:S02]  /*8230*/  UIADD3 UR10, UR18, 0x4, URZ ;  /* 0x00000004120a7890 */ /* 0x000fe4000fffe03f */
[----:B------:R-:W-:Y:S02]  /*8240*/  UIADD3 UR14, UR18, 0x6, URZ ;  /* 0x00000006120e7890 */ /* 0x000fe4000fffe03f */
[----:B------:R-:W-:Y:S03]  /*8250*/  HGMMA.64x64x16.F32.BF16 R152, gdesc[UR16], RZ, !UPT, gsb0 ;  /* 0x00e00000109879f0 */ /* 0x000fe6000c0018ff */
[----:B------:R-:W-:Y:S02]  /*8260*/  WARPGROUP.DEPBAR.LE gsb0, 0x0 ;  /* 0x00008000000079c5 */ /* 0x000fe40000010000 */
[----:B------:R-:W-:-:S06]  /*8270*/  WARPGROUP.ARRIVE ;  /* 0x00000000000079c5 */ /* 0x000fcc0000000000 */
[----:B------:R-:W-:Y:S03]  /*8280*/  HGMMA.64x64x16.F32.BF16 R152, gdesc[UR4], R152, gsb0 ;  /* 0x00e00000049879f0 */ /* 0x000fe60008001898 */
[----:B------:R-:W-:Y:S02]  /*8290*/  WARPGROUP.DEPBAR.LE gsb0, 0x0 ;  /* 0x00008000000079c5 */ /* 0x000fe40000010000 */
[----:B------:R-:W-:-:S06]  /*82a0*/  WARPGROUP.ARRIVE ;  /* 0x00000000000079c5 */ /* 0x000fcc0000000000 */
[----:B------:R-:W-:Y:S01]  /*82b0*/  HGMMA.64x64x16.F32.BF16 R152, gdesc[UR8], R152, gsb0 ;  /* 0x00e00000089879f0 */ /* 0x000fe20008001898 */
[----:B------:R-:W-:Y:S02]  /*82c0*/  UMOV UR10, UR21 ;  /* 0x00000015000a7c82 */ /* 0x000fe40008000000 */
        /* <DEDUP_REMOVED lines=21> */
[----:B------:R-:W2:Y:S02]  /*8420*/  SHFL.BFLY PT, R7, R14, 0x2, 0x1f ;  /* 0x0c401f000e077f89 */ /* 0x000ea400000e0000 */
[----:B--2---:R-:W-:Y:S02]  /*8430*/  FMNMX.FTZ R15, R14, R7, !PT ;  /* 0x000000070e0f7209 */ /* 0x004fe40007810000 */
[----:B------:R-:W-:-:S03]  /*8440*/  FMNMX.FTZ R7, R155, R8, !PT ;  /* 0x000000089b077209 */ /* 0x000fc60007810000 */
[----:B------:R-:W2:Y:S01]  /*8450*/  SHFL.BFLY PT, R20, R15, 0x1, 0x1f ;  /* 0x0c201f000f147f89 */ /* 0x000ea200000e0000 */
[----:B------:R-:W-:-:S04]  /*8460*/  FMNMX.FTZ R8, R158, R7, !PT ;  /* 0x000000079e087209 */ /* 0x000fc80007810000 */
[----:B------:R-:W-:-:S04]  /*8470*/  FMNMX.FTZ R7, R159, R8, !PT ;  /* 0x000000089f077209 */ /* 0x000fc80007810000 */
[----:B------:R-:W-:-:S04]  /*8480*/  FMNMX.FTZ R8, R162, R7, !PT ;  /* 0x00000007a2087209 */ /* 0x000fc80007810000 */
[----:B------:R-:W-:-:S04]  /*8490*/  FMNMX.FTZ R13, R163, R8, !PT ;  /* 0x00000008a30d7209 */ /* 0x000fc80007810000 */
[----:B------:R-:W-:-:S04]  /*84a0*/  FMNMX.FTZ R8, R166, R13, !PT ;  /* 0x0000000da6087209 */ /* 0x000fc80007810000 */
[----:B------:R-:W-:Y:S02]  /*84b0*/  FMNMX.FTZ R13, R167, R8, !PT ;  /* 0x00000008a70d7209 */ /* 0x000fe40007810000 */
[----:B--2---:R-:W-:Y:S02]  /*84c0*/  FMNMX.FTZ R7, R15, R20, !PT ;  /* 0x000000140f077209 */ /* 0x004fe40007810000 */
[----:B------:R-:W-:-:S03]  /*84d0*/  FMNMX.FTZ R8, R170, R13, !PT ;  /* 0x0000000daa087209 */ /* 0x000fc60007810000 */
[----:B------:R-:W-:Y:S01]  /*84e0*/  FMUL.FTZ R193, R7, UR10 ;  /* 0x0000000a07c17c20 */ /* 0x000fe20008410000 */
[----:B------:R-:W-:Y:S01]  /*84f0*/  FMNMX.FTZ R15, R171, R8, !PT ;  /* 0x00000008ab0f7209 */ /* 0x000fe20007810000 */
[----:B------:R-:W-:Y:S02]  /*8500*/  FADD.FTZ R12, -R7, R12 ;  /* 0x0000000c070c7221 */ /* 0x000fe40000010100 */
        /* <DEDUP_REMOVED lines=10> */
[----:B------:R-:W2:Y:S01]  /*85b0*/  MUFU.EX2 R12, R12 ;  /* 0x0000000c000c7308 */ /* 0x000ea20000000800 */
[--C-:B------:R-:W-:Y:S01]  /*85c0*/  FFMA.FTZ R153, R165, UR10, -R193.reuse ;  /* 0x0000000aa5997c23 */ /* 0x100fe200080108c1 */
[--C-:B------:R-:W-:Y:S01]  /*85d0*/  FFMA.FTZ R165, R176, UR10, -R193.reuse ;  /* 0x0000000ab0a57c23 */ /* 0x100fe200080108c1 */
[----:B------:R-:W-:Y:S01]  /*85e0*/  FMNMX.FTZ R15, R179, R8, !PT ;  /* 0x00000008b30f7209 */ /* 0x000fe20007810000 */
[--C-:B------:R-:W-:Y:S01]  /*85f0*/  FFMA.FTZ R20, R164, UR10, -R193.reuse ;  /* 0x0000000aa4147c23 */ /* 0x100fe200080108c1 */
[--C-:B------:R-:W-:Y:S01]  /*8600*/  FFMA.FTZ R164, R173, UR10, -R193.reuse ;  /* 0x0000000aada47c23 */ /* 0x100fe200080108c1 */
[--C-:B------:R-:W-:Y:S01]  /*8610*/  FFMA.FTZ R180, R180, UR10, -R193.reuse ;  /* 0x0000000ab4b47c23 */ /* 0x100fe200080108c1 */
[----:B------:R-:W-:Y:S01]  /*8620*/  FMNMX.FTZ R8, R182, R15, !PT ;  /* 0x0000000fb6087209 */ /* 0x000fe20007810000 */
[--C-:B------:R-:W-:Y:S01]  /*8630*/  FFMA.FTZ R15, R157, UR10, -R193.reuse ;  /* 0x0000000a9d0f7c23 */ /* 0x100fe200080108c1 */
[----:B------:R-:W3:Y:S01]  /*8640*/  MUFU.EX2 R13, R13 ;  /* 0x0000000d000d7308 */ /* 0x000ee20000000800 */
[--C-:B------:R-:W-:Y:S01]  /*8650*/  FFMA.FTZ R21, R161, UR10, -R193.reuse ;  /* 0x0000000aa1157c23 */ /* 0x100fe200080108c1 */
[----:B------:R-:W-:Y:S01]  /*8660*/  FMNMX.FTZ R8, R183, R8, !PT ;  /* 0x00000008b7087209 */ /* 0x000fe20007810000 */
[--C-:B------:R-:W-:Y:S01]  /*8670*/  FFMA.FTZ R161, R172, UR10, -R193.reuse ;  /* 0x0000000aaca17c23 */ /* 0x100fe200080108c1 */
[----:B------:R-:W-:Y:S01]  /*8680*/  FFMA.FTZ R172, R181, UR10, -R193 ;  /* 0x0000000ab5ac7c23 */ /* 0x000fe200080108c1 */
[----:B------:R-:W-:-:S02]  /*8690*/  IMAD.MOV R181, RZ, RZ, -R17 ;  /* 0x000000ffffb57224 */ /* 0x000fc400078e0a11 */
[----:B------:R-:W4:Y:S01]  /*86a0*/  SHFL.BFLY PT, R157, R8, 0x2, 0x1f ;  /* 0x0c401f00089d7f89 */ /* 0x000f2200000e0000 */
[----:B------:R-:W5:Y:S01]  /*86b0*/  MUFU.EX2 R152, R152 ;  /* 0x0000009800987308 */ /* 0x000f620000000800 */
[-C--:B--2---:R-:W-:Y:S01]  /*86c0*/  FMUL.FTZ R24, R24, R12.reuse ;  /* 0x0000000c18187220 */ /* 0x084fe20000410000 */
[----:B------:R-:W-:Y:S01]  /*86d0*/  ISETP.NE.AND P3, PT, R2, R181, PT ;  /* 0x000000b50200720c */ /* 0x000fe20003f65270 */
[----:B------:R-:W-:Y:S02]  /*86e0*/  IMAD.U32 R181, RZ, RZ, UR22 ;  /* 0x00000016ffb57e24 */ /* 0x000fe4000f8e00ff */
[-C--:B------:R-:W-:Y:S01]  /*86f0*/  FMUL.FTZ R25, R25, R12.reuse ;  /* 0x0000000c19197220 */ /* 0x080fe20000410000 */
[-C--:B------:R-:W-:Y:S01]  /*8700*/  FMUL.FTZ R28, R28, R12.reuse ;  /* 0x0000000c1c1c7220 */ /* 0x080fe20000410000 */
[-C--:B------:R-:W-:Y:S01]  /*8710*/  FMUL.FTZ R29, R29, R12.reuse ;  /* 0x0000000c1d1d7220 */ /* 0x080fe20000410000 */
[-C--:B------:R-:W-:Y:S01]  /*8720*/  FMUL.FTZ R32, R32, R12.reuse ;  /* 0x0000000c20207220 */ /* 0x080fe20000410000 */
[----:B------:R-:W2:Y:S01]  /*8730*/  MUFU.EX2 R14, R14 ;  /* 0x0000000e000e7308 */ /* 0x000ea20000000800 */
[----:B---3--:R-:W-:Y:S01]  /*8740*/  FFMA.FTZ R5, R12, R5, R13 ;  /* 0x000000050c057223 */ /* 0x008fe2000001000d */
[-C--:B------:R-:W-:Y:S01]  /*8750*/  FMUL.FTZ R33, R33, R12.reuse ;  /* 0x0000000c21217220 */ /* 0x080fe20000410000 */
[-C--:B------:R-:W-:Y:S01]  /*8760*/  FMUL.FTZ R36, R36, R12.reuse ;  /* 0x0000000c24247220 */ /* 0x080fe20000410000 */
[-C--:B------:R-:W-:Y:S01]  /*8770*/  FMUL.FTZ R37, R37, R12.reuse ;  /* 0x0000000c25257220 */ /* 0x080fe20000410000 */
[-C--:B------:R-:W-:Y:S01]  /*8780*/  FMUL.FTZ R40, R40, R12.reuse ;  /* 0x0000000c28287220 */ /* 0x080fe20000410000 */
[-C--:B------:R-:W-:Y:S01]  /*8790*/  FMUL.FTZ R41, R41, R12.reuse ;  /* 0x0000000c29297220 */ /* 0x080fe20000410000 */
[-C--:B------:R-:W-:Y:S01]  /*87a0*/  FMUL.FTZ R44, R44, R12.reuse ;  /* 0x0000000c2c2c7220 */ /* 0x080fe20000410000 */
[----:B------:R-:W-:Y:S01]  /*87b0*/  MUFU.EX2 R15, R15 ;  /* 0x0000000f000f7308 */ /* 0x000fe20000000800 */
[----:B-----5:R-:W-:Y:S01]  /*87c0*/  FADD.FTZ R5, R152, R5 ;  /* 0x0000000598057221 */ /* 0x020fe20000010000 */
[-C--:B------:R-:W-:Y:S01]  /*87d0*/  FMUL.FTZ R45, R45, R12.reuse ;  /* 0x0000000c2d2d7220 */ /* 0x080fe20000410000 */
[-C--:B------:R-:W-:Y:S01]  /*87e0*/  FMUL.FTZ R48, R48, R12.reuse ;  /* 0x0000000c30307220 */ /* 0x080fe20000410000 */
[-C--:B------:R-:W-:Y:S01]  /*87f0*/  FMUL.FTZ R49, R49, R12.reuse ;  /* 0x0000000c31317220 */ /* 0x080fe20000410000 */
[-C--:B------:R-:W-:Y:S01]  /*8800*/  FMUL.FTZ R52, R52, R12.reuse ;  /* 0x0000000c34347220 */ /* 0x080fe20000410000 */
[-C--:B------:R-:W-:Y:S01]  /*8810*/  FMUL.FTZ R53, R53, R12.reuse ;  /* 0x0000000c35357220 */ /* 0x080fe20000410000 */
[----:B----4-:R-:W-:Y:S01]  /*8820*/  FMNMX.FTZ R192, R8, R157, !PT ;  /* 0x0000009d08c07209 */ /* 0x010fe20007810000 */
[----:B------:R-:W-:Y:S01]  /*8830*/  FFMA.FTZ R157, R169, UR10, -R193 ;  /* 0x0000000aa99d7c23 */ /* 0x000fe200080108c1 */
[----:B------:R-:W-:Y:S01]  /*8840*/  MUFU.EX2 R156, R156 ;  /* 0x0000009c009c7308 */ /* 0x000fe20000000800 */
[-C--:B------:R-:W-:Y:S01]  /*8850*/  FMUL.FTZ R56, R56, R12.reuse ;  /* 0x0000000c38387220 */ /* 0x080fe20000410000 */
[-C--:B------:R-:W-:Y:S01]  /*8860*/  FMUL.FTZ R57, R57, R12.reuse ;  /* 0x0000000c39397220 */ /* 0x080fe20000410000 */
[----:B------:R-:W3:Y:S01]  /*8870*/  SHFL.BFLY PT, R169, R192, 0x1, 0x1f ;  /* 0x0c201f00c0a97f89 */ /* 0x000ee200000e0000 */
        /* <DEDUP_REMOVED lines=23> */
[----:B---3--:R-:W-:Y:S01]  /*89f0*/  FMNMX.FTZ R8, R192, R169, !PT ;  /* 0x000000a9c0087209 */ /* 0x008fe20007810000 */
        /* <DEDUP_REMOVED lines=13> */
[----:B------:R-:W-:Y:S01]  /*8ad0*/  FFMA.FTZ R173, R158, UR10, -R177 ;  /* 0x0000000a9ead7c23 */ /* 0x000fe200080108b1 */
[----:B------:R-:W-:Y:S01]  /*8ae0*/  MUFU.EX2 R11, R11 ;  /* 0x0000000b000b7308 */ /* 0x000fe20000000800 */
[----:B------:R-:W-:-:S02]  /*8af0*/  IMAD.U32 R170, RZ, RZ, UR23 ;  /* 0x00000017ffaa7e24 */ /* 0x000fc4000f8e00ff */
[--C-:B---3--:R-:W-:Y:S01]  /*8b00*/  FFMA.FTZ R180, R159, UR10, -R177.reuse ;  /* 0x0000000a9fb47c23 */ /* 0x108fe200080108b1 */
[--C-:B------:R-:W-:Y:S01]  /*8b10*/  FFMA.FTZ R159, R162, UR10, -R177.reuse ;  /* 0x0000000aa29f7c23 */ /* 0x100fe200080108b1 */
[--C-:B------:R-:W-:Y:S01]  /*8b20*/  FFMA.FTZ R192, R163, UR10, -R177.reuse ;  /* 0x0000000aa3c07c23 */ /* 0x100fe200080108b1 */
[--C-:B------:R-:W-:Y:S01]  /*8b30*/  FFMA.FTZ R163, R166, UR10, -R177.reuse ;  /* 0x0000000aa6a37c23 */ /* 0x100fe200080108b1 */
[----:B------:R-:W-:Y:S01]  /*8b40*/  @!P1 IADD3 R154, R170, 0x28c40, RZ ;  /* 0x00028c40aa9a9810 */ /* 0x000fe20007ffe0ff */
[--C-:B------:R-:W-:Y:S01]  /*8b50*/  FFMA.FTZ R196, R171, UR10, -R177.reuse ;  /* 0x0000000aabc47c23 */ /* 0x100fe200080108b1 */
[----:B------:R-:W3:Y:S01]  /*8b60*/  MUFU.EX2 R176, R176 ;  /* 0x000000b000b07308 */ /* 0x000ee20000000800 */
[--C-:B------:R-:W-:Y:S01]  /*8b70*/  FFMA.FTZ R179, R179, UR10, -R177.reuse ;  /* 0x0000000ab3b37c23 */ /* 0x100fe200080108b1 */
[----:B------:R-:W-:Y:S01]  /*8b80*/  @!P1 PRMT R154, RZ, 0x654, R154 ;  /* 0x00000654ff9a9816 */ /* 0x000fe2000000009a */
[--C-:B------:R-:W-:Y:S01]  /*8b90*/  FFMA.FTZ R171, R174, UR10, -R177.reuse ;  /* 0x0000000aaeab7c23 */ /* 0x100fe200080108b1 */
[--C-:B------:R-:W-:Y:S01]  /*8ba0*/  FFMA.FTZ R174, R175, UR10, -R177.reuse ;  /* 0x0000000aafae7c23 */ /* 0x100fe200080108b1 */
[--C-:B------:R-:W-:Y:S01]  /*8bb0*/  FFMA.FTZ R175, R178, UR10, -R177.reuse ;  /* 0x0000000ab2af7c23 */ /* 0x100fe200080108b1 */
[----:B------:R2:W-:Y:S01]  /*8bc0*/  @!P1 SYNCS.ARRIVE.TRANS64.RED.A1T0 RZ, [R154+URZ], RZ ;  /* 0x000000ff9aff99a7 */ /* 0x0005e2000810043f */
[----:B------:R-:W-:Y:S01]  /*8bd0*/  @!P3 IMAD R158, R181, 0x40, R16 ;  /* 0x00000040b59eb824 */ /* 0x000fe200078e0210 */
[----:B------:R-:W4:Y:S01]  /*8be0*/  MUFU.EX2 R155, R155 ;  /* 0x0000009b009b7308 */ /* 0x000f220000000800 */
[--C-:B------:R-:W-:Y:S01]  /*8bf0*/  FFMA.FTZ R182, R182, UR10, -R177.reuse ;  /* 0x0000000ab6b67c23 */ /* 0x100fe200080108b1 */
[----:B------:R-:W-:Y:S01]  /*8c00*/  FFMA.FTZ R177, R183, UR10, -R177 ;  /* 0x0000000ab7b17c23 */ /* 0x000fe200080108b1 */
[-C--:B------:R-:W-:Y:S01]  /*8c10*/  FMUL.FTZ R109, R109, R12.reuse ;  /* 0x0000000c6d6d7220 */ /* 0x080fe20000410000 */
[----:B------:R-:W-:Y:S01]  /*8c20*/  @!P3 LEA R158, R158, UR48, 0x2 ;  /* 0x000000309e9ebc11 */ /* 0x000fe2000f8e10ff */
[-C--:B------:R-:W-:Y:S01]  /*8c30*/  FMUL.FTZ R112, R112, R12.reuse ;  /* 0x0000000c70707220 */ /* 0x080fe20000410000 */
[----:B--2---:R-:W-:Y:S01]  /*8c40*/  FADD.FTZ R154, R14, R5 ;  /* 0x000000050e9a7221 */ /* 0x004fe20000010000 */
[----:B------:R-:W-:Y:S01]  /*8c50*/  FMUL.FTZ R113, R113, R12 ;  /* 0x0000000c71717220 */ /* 0x000fe20000410000 */
[----:B------:R-:W2:Y:S01]  /*8c60*/  MUFU.EX2 R173, R173 ;  /* 0x000000ad00ad7308 */ /* 0x000ea20000000800 */
[----:B---3--:R-:W-:Y:S01]  /*8c70*/  FFMA.FTZ R4, R11, R4, R176 ;  /* 0x000000040b047223 */ /* 0x008fe200000100b0 */
[----:B------:R-:W-:Y:S01]  /*8c80*/  FADD.FTZ R5, R15, R154 ;  /* 0x0000009a0f057221 */ /* 0x000fe20000010000 */
[----:B------:R-:W-:Y:S01]  /*8c90*/  @!P3 STS [R158+0x28800], R12 ;  /* 0x0288000c9e00b388 */ /* 0x000fe20000000800 */
[-C--:B------:R-:W-:Y:S01]  /*8ca0*/  FMUL.FTZ R116, R116, R12.reuse ;  /* 0x0000000c74747220 */ /* 0x080fe20000410000 */
[-C--:B------:R-:W-:Y:S01]  /*8cb0*/  FMUL.FTZ R117, R117, R12.reuse ;  /* 0x0000000c75757220 */ /* 0x080fe20000410000 */
[----:B------:R-:W-:Y:S01]  /*8cc0*/  FADD.FTZ R154, R156, R5 ;  /* 0x000000059c9a7221 */ /* 0x000fe20000010000 */
[----:B------:R3:W-:Y:S01]  /*8cd0*/  @!P3 STS [R158+0x28820], R11 ;  /* 0x0288200b9e00b388 */ /* 0x0007e20000000800 */
        /* <DEDUP_REMOVED lines=21> */
[----:B------:R-:W-:Y:S01]  /*8e30*/  FMUL.FTZ R149, R149, R12 ;  /* 0x0000000c95957220 */ /* 0x000fe20000410000 */
[----:B------:R-:W-:Y:S01]  /*8e40*/  F2FP.BF16.F32.PACK_AB R152, R152, R13 ;  /* 0x0000000d9898723e */ /* 0x000fe200000010ff */
[-C--:B------:R-:W-:Y:S01]  /*8e50*/  FMUL.FTZ R26, R26, R11.reuse ;  /* 0x0000000b1a1a7220 */ /* 0x080fe20000410000 */
[----:B------:R-:W5:Y:S01]  /*8e60*/  MUFU.EX2 R163, R163 ;  /* 0x000000a300a37308 */ /* 0x000f620000000800 */
[----:B----4-:R-:W-:Y:S01]  /*8e70*/  FADD.FTZ R5, R159, R4 ;  /* 0x000000049f057221 */ /* 0x010fe20000010000 */
[----:B---3--:R-:W-:Y:S01]  /*8e80*/  F2FP.BF16.F32.PACK_AB R158, R153, R20 ;  /* 0x00000014999e723e */ /* 0x008fe200000010ff */
[-C--:B------:R-:W-:Y:S01]  /*8e90*/  FMUL.FTZ R27, R27, R11.reuse ;  /* 0x0000000b1b1b7220 */ /* 0x080fe20000410000 */
[----:B------:R-:W-:Y:S01]  /*8ea0*/  F2FP.BF16.F32.PACK_AB R156, R21, R156 ;  /* 0x0000009c159c723e */ /* 0x000fe200000010ff */
[-C--:B------:R-:W-:Y:S01]  /*8eb0*/  FMUL.FTZ R30, R30, R11.reuse ;  /* 0x0000000b1e1e7220 */ /* 0x080fe20000410000 */
[-C--:B------:R-:W-:Y:S01]  /*8ec0*/  FMUL.FTZ R31, R31, R11.reuse ;  /* 0x0000000b1f1f7220 */ /* 0x080fe20000410000 */
[-C--:B------:R-:W-:Y:S01]  /*8ed0*/  FMUL.FTZ R34, R34, R11.reuse ;  /* 0x0000000b22227220 */ /* 0x080fe20000410000 */
[----:B------:R-:W-:Y:S01]  /*8ee0*/  MUFU.EX2 R160, R160 ;  /* 0x000000a000a07308 */ /* 0x000fe20000000800 */
        /* <DEDUP_REMOVED lines=41> */
[----:B------:R-:W-:Y:S01]  /*9180*/  F2FP.BF16.F32.PACK_AB R153, R155, R176 ;  /* 0x000000b09b99723e */ /* 0x000fe200000010ff */
[----:B------:R-:W-:Y:S01]  /*9190*/  FMUL.FTZ R95, R95, R11 ;  /* 0x0000000b5f5f7220 */ /* 0x000fe20000410000 */
[----:B------:R-:W-:Y:S01]  /*91a0*/  F2FP.BF16.F32.PACK_AB R155, R180, R173 ;  /* 0x000000adb49b723e */ /* 0x000fe200000010ff */
[----:B------:R-:W-:Y:S01]  /*91b0*/  FADD.FTZ R154, R160, R179 ;  /* 0x000000b3a09a7221 */ /* 0x000fe20000010000 */
[C---:B---3--:R-:W-:Y:S01]  /*91c0*/  F2FP.BF16.F32.PACK_AB R160, R157.reuse, R160 ;  /* 0x000000a09da0723e */ /* 0x048fe200000010ff */
[----:B------:R-:W-:Y:S01]  /*91d0*/  FMUL.FTZ R98, R98, R11 ;  /* 0x0000000b62627220 */ /* 0x000fe20000410000 */
[----:B------:R-:W3:Y:S01]  /*91e0*/  MUFU.EX2 R196, R196 ;  /* 0x000000c400c47308 */ /* 0x000ee20000000800 */
[----:B------:R-:W-:Y:S01]  /*91f0*/  FADD.FTZ R154, R157, R154 ;  /* 0x0000009a9d9a7221 */ /* 0x000fe20000010000 */
[----:B--2---:R-:W-:Y:S01]  /*9200*/  FADD.FTZ R5, R167, R4 ;  /* 0x00000004a7057221 */ /* 0x004fe20000010000 */
[----:B------:R-:W-:Y:S01]  /*9210*/  F2FP.BF16.F32.PACK_AB R157, R192, R159 ;  /* 0x0000009fc09d723e */ /* 0x000fe200000010ff */
[----:B------:R-:W-:Y:S01]  /*9220*/  FMUL.FTZ R99, R99, R11 ;  /* 0x0000000b63637220 */ /* 0x000fe20000410000 */
[----:B------:R-:W-:Y:S01]  /*9230*/  F2FP.BF16.F32.PACK_AB R159, R194, R163 ;  /* 0x000000a3c29f723e */ /* 0x000fe200000010ff */
[-C--:B------:R-:W-:Y:S01]  /*9240*/  FMUL.FTZ R102, R102, R11.reuse ;  /* 0x0000000b66667220 */ /* 0x080fe20000410000 */
[-C--:B------:R-:W-:Y:S01]  /*9250*/  FMUL.FTZ R103, R103, R11.reuse ;  /* 0x0000000b67677220 */ /* 0x080fe20000410000 */
[----:B------:R-:W2:Y:S01]  /*9260*/  MUFU.EX2 R164, R164 ;  /* 0x000000a400a47308 */ /* 0x000ea20000000800 */
        /* <DEDUP_REMOVED lines=15> */
[----:B------:R-:W-:Y:S01]  /*9360*/  FMUL.FTZ R126, R126, R11 ;  /* 0x0000000b7e7e7220 */ /* 0x000fe20000410000 */
[----:B------:R-:W3:Y:S01]  /*9370*/  MUFU.EX2 R165, R165 ;  /* 0x000000a500a57308 */ /* 0x000ee20000000800 */
[C---:B--2---:R-:W-:Y:S01]  /*9380*/  FADD.FTZ R12, R164.reuse, R179 ;  /* 0x000000b3a40c7221 */ /* 0x044fe20000010000 */
[----:B------:R-:W-:Y:S01]  /*9390*/  F2FP.BF16.F32.PACK_AB R162, R164, R161 ;  /* 0x000000a1a4a2723e */ /* 0x000fe200000010ff */
[----:B------:R-:W-:Y:S01]  /*93a0*/  FMUL.FTZ R127, R127, R11 ;  /* 0x0000000b7f7f7220 */ /* 0x000fe20000410000 */
[----:B------:R-:W-:Y:S01]  /*93b0*/  F2FP.BF16.F32.PACK_AB R161, R196, R167 ;  /* 0x000000a7c4a1723e */ /* 0x000fe200000010ff */
[-C--:B------:R-:W-:Y:S01]  /*93c0*/  FMUL.FTZ R130, R130, R11.reuse ;  /* 0x0000000b82827220 */ /* 0x080fe20000410000 */
[-C--:B------:R-:W-:Y:S01]  /*93d0*/  FMUL.FTZ R131, R131, R11.reuse ;  /* 0x0000000b83837220 */ /* 0x080fe20000410000 */
[-C--:B------:R-:W-:Y:S01]  /*93e0*/  FMUL.FTZ R134, R134, R11.reuse ;  /* 0x0000000b86867220 */ /* 0x080fe20000410000 */
[----:B------:R-:W2:Y:S01]  /*93f0*/  MUFU.EX2 R174, R174 ;  /* 0x000000ae00ae7308 */ /* 0x000ea20000000800 */
[----:B----4-:R-:W-:Y:S01]  /*9400*/  FADD.FTZ R5, R171, R4 ;  /* 0x00000004ab057221 */ /* 0x010fe20000010000 */
[----:B------:R4:W-:Y:S01]  /*9410*/  STSM.16.M88.4 [R18+0x26800], R152 ;  /* 0x0268009812007844 */ /* 0x0009e20000000200 */
[-C--:B------:R-:W-:Y:S01]  /*9420*/  FMUL.FTZ R135, R135, R11.reuse ;  /* 0x0000000b87877220 */ /* 0x080fe20000410000 */
[-C--:B------:R-:W-:Y:S01]  /*9430*/  FMUL.FTZ R138, R138, R11.reuse ;  /* 0x0000000b8a8a7220 */ /* 0x080fe20000410000 */
[-C--:B------:R-:W-:Y:S01]  /*9440*/  FMUL.FTZ R139, R139, R11.reuse ;  /* 0x0000000b8b8b7220 */ /* 0x080fe20000410000 */
[----:B------:R4:W-:Y:S01]  /*9450*/  STSM.16.M88.4 [R19], R156 ;  /* 0x0000009c13007844 */ /* 0x0009e20000000200 */
[-C--:B------:R-:W-:Y:S01]  /*9460*/  FMUL.FTZ R142, R142, R11.reuse ;  /* 0x0000000b8e8e7220 */ /* 0x080fe20000410000 */
[----:B------:R-:W5:Y:S01]  /*9470*/  MUFU.EX2 R168, R168 ;  /* 0x000000a800a87308 */ /* 0x000f620000000800 */
[----:B---3--:R-:W-:Y:S01]  /*9480*/  FADD.FTZ R13, R165, R12 ;  /* 0x0000000ca50d7221 */ /* 0x008fe20000010000 */
[-C--:B------:R-:W-:Y:S01]  /*9490*/  FMUL.FTZ R143, R143, R11.reuse ;  /* 0x0000000b8f8f7220 */ /* 0x080fe20000410000 */
[-C--:B------:R-:W-:Y:S01]  /*94a0*/  FMUL.FTZ R146, R146, R11.reuse ;  /* 0x0000000b92927220 */ /* 0x080fe20000410000 */
[-C--:B------:R-:W-:Y:S01]  /*94b0*/  FMUL.FTZ R147, R147, R11.reuse ;  /* 0x0000000b93937220 */ /* 0x080fe20000410000 */
[-C--:B------:R-:W-:Y:S01]  /*94c0*/  FMUL.FTZ R150, R150, R11.reuse ;  /* 0x0000000b96967220 */ /* 0x080fe20000410000 */
[----:B------:R-:W-:-:S02]  /*94d0*/  FMUL.FTZ R151, R151, R11 ;  /* 0x0000000b97977220 */ /* 0x000fc40000410000 */
[----:B------:R-:W3:Y:S01]  /*94e0*/  MUFU.EX2 R175, R175 ;  /* 0x000000af00af7308 */ /* 0x000ee20000000800 */
[C---:B--2---:R-:W-:Y:S01]  /*94f0*/  FADD.FTZ R4, R174.reuse, R5 ;  /* 0x00000005ae047221 */ /* 0x044fe20000010000 */
[----:B------:R-:W-:-:S05]  /*9500*/  F2FP.BF16.F32.PACK_AB R163, R174, R171 ;  /* 0x000000abaea3723e */ /* 0x000fca00000010ff */
[----:B------:R4:W-:Y:S01]  /*9510*/  STSM.16.M88.4 [R23], R160 ;  /* 0x000000a017007844 */ /* 0x0009e20000000200 */
[----:B------:R-:W2:Y:S01]  /*9520*/  MUFU.EX2 R172, R172 ;  /* 0x000000ac00ac7308 */ /* 0x000ea20000000800 */
[C---:B-----5:R-:W-:Y:S01]  /*9530*/  FADD.FTZ R12, R168.reuse, R13 ;  /* 0x0000000da80c7221 */ /* 0x060fe20000010000 */
[----:B------:R-:W-:-:S03]  /*9540*/  F2FP.BF16.F32.PACK_AB R164, R168, R165 ;  /* 0x000000a5a8a4723e */ /* 0x000fc600000010ff */
[----:B------:R-:W-:-:S03]  /*9550*/  FADD.FTZ R5, R169, R12 ;  /* 0x0000000ca9057221 */ /* 0x000fc60000010000 */
[----:B------:R-:W5:Y:S01]  /*9560*/  MUFU.EX2 R182, R182 ;  /* 0x000000b600b67308 */ /* 0x000f620000000800 */
[----:B---3--:R-:W-:Y:S01]  /*9570*/  FADD.FTZ R13, R175, R4 ;  /* 0x00000004af0d7221 */ /* 0x008fe20000010000 */
[----:B------:R-:W-:-:S03]  /*9580*/  F2FP.BF16.F32.PACK_AB R165, R178, R175 ;  /* 0x000000afb2a5723e */ /* 0x000fc600000010ff */
[----:B------:R-:W-:-:S03]  /*9590*/  FADD.FTZ R13, R178, R13 ;  /* 0x0000000db20d7221 */ /* 0x000fc60000010000 */
[----:B------:R-:W3:Y:S01]  /*95a0*/  MUFU.EX2 R177, R177 ;  /* 0x000000b100b17308 */ /* 0x000ee20000000800 */
[C---:B--2---:R-:W-:Y:S01]  /*95b0*/  F2FP.BF16.F32.PACK_AB R166, R172.reuse, R169 ;  /* 0x000000a9aca6723e */ /* 0x044fe200000010ff */
[----:B------:R-:W-:Y:S01]  /*95c0*/  FADD.FTZ R5, R172, R5 ;  /* 0x00000005ac057221 */ /* 0x000fe20000010000 */
[----:B-----5:R-:W-:Y:S01]  /*95d0*/  FADD.FTZ R4, R182, R13 ;  /* 0x0000000db6047221 */ /* 0x020fe20000010000 */
[----:B---3--:R-:W-:-:S03]  /*95e0*/  F2FP.BF16.F32.PACK_AB R167, R177, R182 ;  /* 0x000000b6b1a7723e */ /* 0x008fc600000010ff */
[----:B------:R-:W-:Y:S02]  /*95f0*/  FADD.FTZ R4, R177, R4 ;  /* 0x00000004b1047221 */ /* 0x000fe40000010000 */
[----:B------:R4:W-:Y:S01]  /*9600*/  STSM.16.M88.4 [R22], R164 ;  /* 0x000000a416007844 */ /* 0x0009e20000000200 */
[----:B------:R-:W-:Y:S05]  /*9610*/  @!P0 BRA `(.L_x_1349) ;  /* 0x0000000000048947 */ /* 0x000fea0003800000 */
[----:B------:R-:W-:Y:S01]  /*9620*/  BPT.TRAP 0x1 ;  /* 0x000000040000795c */ /* 0x000fe20000300000 */
.L_x_1349:
[----:B------:R2:W3:Y:S01]  /*9630*/  SYNCS.PHASECHK.TRANS64.TRYWAIT P3, [UR23+0x28c50], R9 ;  /* 0x028c5009ff0075a7 */ /* 0x0004e20008060157 */
[----:B------:R-:W-:Y:S05]  /*9640*/  @!P0 BRA `(.L_x_1350) ;  /* 0x0000000000048947 */ /* 0x000fea0003800000 */
[----:B------:R-:W-:Y:S01]  /*9650*/  BPT.TRAP 0x1 ;  /* 0x000000040000795c */ /* 0x000fe20000300000 */
.L_x_1350:
[----:B---3--:R-:W-:Y:S05]  /*9660*/  @P3 BRA `(.L_x_1351) ;  /* 0x0000000000083947 */ /* 0x008fea0003800000 */
[----:B------:R-:W3:Y:S02]  /*9670*/  SYNCS.PHASECHK.TRANS64.TRYWAIT P3, [UR23+0x28c50], R9 ;  /* 0x028c5009ff0075a7 */ /* 0x000ee40008060157 */
[----:B---3--:R-:W-:Y:S05]  /*9680*/  @!P3 BRA `(.L_x_1352) ;  /* 0x000000800090b947 */ /* 0x008fea0003800000 */
.L_x_1351:
        /* <DEDUP_REMOVED lines=39> */
[----:B-12---:R-:W-:-:S07]  /*9900*/  IMAD.MOV.U32 R9, RZ, RZ, R10 ;  /* 0x000000ffff097224 */ /* 0x006fce00078e000a */
.L_x_1344:
[----:B------:R-:W-:-:S13]  /*9910*/  ISETP.GE.AND P2, PT, R9, UR41, PT ;  /* 0x0000002909007c0c */ /* 0x000fda000bf46270 */
[----:B------:R-:W-:Y:S05]  /*9920*/  @!P2 BRA `(.L_x_1354) ;  /* 0x0000002000c4a947 */ /* 0x000fea0003800000 */
[----:B---3--:R-:W-:Y:S01]  /*9930*/  IMAD.MOV.U32 R12, RZ, RZ, R8 ;  /* 0x000000ffff0c7224 */ /* 0x008fe200078e0008 */
[----:B------:R-:W-:Y:S01]  /*9940*/  UMOV UR21, UR39 ;  /* 0x0000002700157c82 */ /* 0x000fe20008000000 */
[----:B------:R-:W-:Y:S01]  /*9950*/  IMAD.MOV.U32 R13, RZ, RZ, R7 ;  /* 0x000000ffff0d7224 */ /* 0x000fe200078e0007 */
[----:B------:R-:W-:Y:S01]  /*9960*/  ULDC UR22, c[0x0][0x9e4] ;  /* 0x0002790000167ab9 */ /* 0x000fe20000000800 */
[----:B------:R-:W-:Y:S01]  /*9970*/  ULDC UR23, c[0x0][0x9dc] ;  /* 0x0002770000177ab9 */ /* 0x000fe20000000800 */
[----:B------:R-:W-:Y:S01]  /*9980*/  ULDC UR24, c[0x0][0x288] ;  /* 0x0000a20000187ab9 */ /* 0x000fe20000000800 */
[----:B------:R-:W-:Y:S01]  /*9990*/  ULDC UR20, c[0x0][0x988] ;  /* 0x0002620000147ab9 */ /* 0x000fe20000000800 */
[----:B------:R-:W-:-:S05]  /*99a0*/  ULDC UR25, c[0x0][0x9e0] ;  /* 0x0002780000197ab9 */ /* 0x000fca0000000800 */
.L_x_1371:
[----:B------:R-:W-:-:S04]  /*99b0*/  UIADD3 UR39, UR21, 0x1, URZ ;  /* 0x0000000115277890 */ /* 0x000fc8000fffe03f */
[----:B------:R-:W-:-:S04]  /*99c0*/  UISETP.NE.AND UP0, UPT, UR39, 0x2, UPT ;  /* 0x000000022700788c */ /* 0x000fc8000bf05270 */
[----:B------:R-:W-:Y:S02]  /*99d0*/  USEL UR6, URZ, 0x1, UP0 ;  /* 0x000000013f067887 */ /* 0x000fe40008000000 */
[----:B------:R-:W-:Y:S02]  /*99e0*/  USEL UR39, UR39, URZ, UP0 ;  /* 0x0000003f27277287 */ /* 0x000fe40008000000 */
[----:B------:R-:W-:Y:S01]  /*99f0*/  ULOP3.LUT UR38, UR38, UR6, URZ, 0x3c, !UPT ;  /* 0x0000000626267292 */ /* 0x000fe2000f8e3c3f */
[----:B-1-3--:R-:W-:Y:S11]  /*9a00*/  @!P0 BRA `(.L_x_1355) ;  /* 0x0000000000048947 */ /* 0x00aff60003800000 */
[----:B------:R-:W-:Y:S01]  /*9a10*/  BPT.TRAP 0x1 ;  /* 0x000000040000795c */ /* 0x000fe20000300000 */
.L_x_1355:
[----:B------:R-:W-:Y:S01]  /*9a20*/  ULEA UR26, UR39, UR48, 0x3 ;  /* 0x00000030271a7291 */ /* 0x000fe2000f8e183f */
[----:B------:R-:W-:-:S04]  /*9a30*/  MOV R10, UR38 ;  /* 0x00000026000a7c02 */ /* 0x000fc80008000f00 */
[----:B------:R-:W-:-:S04]  /*9a40*/  SHF.L.U32 R10, R10, 0x1f, RZ ;  /* 0x0000001f0a0a7819 */ /* 0x000fc800000006ff */
[----:B------:R3:W1:Y:S01]  /*9a50*/  SYNCS.PHASECHK.TRANS64.TRYWAIT P2, [UR26+0x28c30], R10 ;  /* 0x028c300aff0075a7 */ /* 0x000662000804015a */
[----:B------:R-:W-:Y:S05]  /*9a60*/  @!P0 BRA `(.L_x_1356) ;  /* 0x0000000000048947 */ /* 0x000fea0003800000 */
[----:B------:R-:W-:Y:S01]  /*9a70*/  BPT.TRAP 0x1 ;  /* 0x000000040000795c */ /* 0x000fe20000300000 */
.L_x_1356:
[----:B-1----:R-:W-:Y:S05]  /*9a80*/  @P2 BRA `(.L_x_1357) ;  /* 0x0000000000082947 */ /* 0x002fea0003800000 */
[----:B------:R-:W1:Y:S02]  /*9a90*/  SYNCS.PHASECHK.TRANS64.TRYWAIT P2, [UR26+0x28c30], R10 ;  /* 0x028c300aff0075a7 */ /* 0x000e64000804015a */
[----:B-1----:R-:W-:Y:S05]  /*9aa0*/  @!P2 BRA `(.L_x_1358) ;  /* 0x0000007c009ca947 */ /* 0x002fea0003800000 */
.L_x_1357:
[----:B------:R-:W-:Y:S01]  /*9ab0*/  R2UR UR18, R3 ;  /* 0x00000000031272ca */ /* 0x000fe200000e0000 */
[----:B--2-4-:R-:W-:Y:S01]  /*9ac0*/  WARPGROUP.ARRIVE ;  /* 0x00000000000079c5 */ /* 0x014fe20000000000 */
[----:B------:R-:W-:Y:S01]  /*9ad0*/  UMOV UR19, 0x40000040 ;  /* 0x4000004000137882 */ /* 0x000fe20000000000 */
[----:B------:R-:W-:Y:S01]  /*9ae0*/  UMOV UR7, 0x40000040 ;  /* 0x4000004000077882 */ /* 0x000fe20000000000 */
[----:B------:R-:W-:Y:S01]  /*9af0*/  UMOV UR11, 0x40000040 ;  /* 0x40000040000b7882 */ /* 0x000fe20000000000 */
[----:B------:R-:W-:Y:S01]  /*9b00*/  UMOV UR15, 0x40000040 ;  /* 0x40000040000f7882 */ /* 0x000fe20000000000 */
[----:B------:R-:W1:Y:S01]  /*9b10*/  LDC R15, c[0x0][0x2e0] ;  /* 0x0000b800ff0f7b82 */ /* 0x000e620000000800 */
[----:B------:R-:W-:-:S04]  /*9b20*/  IMAD.U32 R11, RZ, RZ, UR26 ;  /* 0x0000001aff0b7e24 */ /* 0x000fc8000f8e00ff */
        /* <DEDUP_REMOVED lines=10> */
[----:B------:R-:W-:Y:S01]  /*9bd0*/  HGMMA.64x64x16.F32.BF16 R152, gdesc[UR4], R152, gsb0 ;  /* 0x00e00000049879f0 */ /* 0x000fe20008001898 */
[----:B------:R-:W-:Y:S02]  /*9be0*/  ULOP3.LUT UR6, URZ, UR23, URZ, 0x33, !UPT ;  /* 0x000000173f067292 */ /* 0x000fe4000f8e333f */
[----:B------:R-:W-:Y:S02]  /*9bf0*/  WARPGROUP.DEPBAR.LE gsb0, 0x0 ;  /* 0x00008000000079c5 */ /* 0x000fe40000010000 */
[----:B------:R-:W-:-:S06]  /*9c00*/  WARPGROUP.ARRIVE ;  /* 0x00000000000079c5 */ /* 0x000fcc0000000000 */
[----:B------:R-:W-:Y:S03]  /*9c10*/  HGMMA.64x64x16.F32.BF16 R152, gdesc[UR8], R152, gsb0 ;  /* 0x00e00000089879f0 */ /* 0x000fe60008001898 */
[----:B------:R-:W-:Y:S02]  /*9c20*/  WARPGROUP.DEPBAR.LE gsb0, 0x0 ;  /* 0x00008000000079c5 */ /* 0x000fe40000010000 */
[----:B------:R-:W-:-:S06]  /*9c30*/  WARPGROUP.ARRIVE ;  /* 0x00000000000079c5 */ /* 0x000fcc0000000000 */
[----:B------:R-:W-:Y:S03]  /*9c40*/  HGMMA.64x64x16.F32.BF16 R152, gdesc[UR12], R152, gsb0 ;  /* 0x00e000000c9879f0 */ /* 0x000fe60008001898 */
[----:B------:R-:W-:Y:S02]  /*9c50*/  WARPGROUP.DEPBAR.LE gsb0, 0x0 ;  /* 0x00008000000079c5 */ /* 0x000fe40000010000 */
[----:B------:R2:W-:Y:S02]  /*9c60*/  @!P1 SYNCS.ARRIVE.TRANS64.RED.A1T0 RZ, [R8+URZ], RZ ;  /* 0x000000ff08ff99a7 */ /* 0x0005e4000810043f */
[----:B--2---:R-:W-:-:S05]  /*9c70*/  IADD3 R8, -R7, 0x1, RZ ;  /* 0x0000000107087810 */ /* 0x004fca0007ffe1ff */
        /* <DEDUP_REMOVED lines=17> */
.L_x_1361:
[----:B------:R-:W-:-:S05]  /*9d90*/  IMAD.U32 R192, RZ, RZ, UR22 ;  /* 0x00000016ffc07e24 */ /* 0x000fca000f8e00ff */
[----:B------:R-:W-:-:S13]  /*9da0*/  ISETP.NE.AND P2, PT, R192, 0x1, PT ;  /* 0x00000001c000780c */ /* 0x000fda0003f45270 */
[----:B------:R-:W1:Y:S02]  /*9db0*/  @P2 LDC.64 R194, c[0x0][0x9e8] ;  /* 0x00027a00ffc22b82 */ /* 0x000e640000000a00 */
[----:B-1----:R-:W-:-:S05]  /*9dc0*/  @P2 IMAD.HI.U32 R194, R20, R194, RZ ;  /* 0x000000c214c22227 */ /* 0x002fca00078e00ff */
[----:B------:R-:W-:-:S07]  /*9dd0*/  @P2 SHF.R.U32.HI R20, RZ, R195, R194 ;  /* 0x000000c3ff142219 */ /* 0x000fce00000116c2 */
.L_x_1362:
[----:B------:R-:W-:Y:S05]  /*9de0*/  BSYNC B0 ;  /* 0x0000000000007941 */ /* 0x000fea0003800000 */
.L_x_1360:
[----:B------:R-:W-:-:S04]  /*9df0*/  IMAD R21, R20, R192, -R7 ;  /* 0x000000c014157224 */ /* 0x000fc800078e0a07 */
[----:B------:R-:W-:-:S05]  /*9e00*/  IMAD.IADD R21, R21, 0x1, -R2 ;  /* 0x0000000115157824 */ /* 0x000fca00078e0a02 */
[----:B------:R-:W-:Y:S02]  /*9e10*/  VIADDMNMX R8, R21, R192, R8, PT ;  /* 0x000000c015087246 */ /* 0x000fe40003800108 */
[----:B------:R-:W-:-:S07]  /*9e20*/  VIMNMX R14, R14, R21, !PT ;  /* 0x000000150e0e7248 */ /* 0x000fce0007fe0100 */
.L_x_1359:
        /* <DEDUP_REMOVED lines=67> */
.L_x_1365:
[----:B------:R-:W-:-:S05]  /*a260*/  IMAD.U32 R192, RZ, RZ, UR22 ;  /* 0x00000016ffc07e24 */ /* 0x000fca000f8e00ff */
[----:B------:R-:W-:-:S13]  /*a270*/  ISETP.NE.AND P3, PT, R192, 0x1, PT ;  /* 0x00000001c000780c */ /* 0x000fda0003f65270 */
[----:B------:R-:W1:Y:S02]  /*a280*/  @P3 LDC.64 R14, c[0x0][0x9e8] ;  /* 0x00027a00ff0e3b82 */ /* 0x000e640000000a00 */
[----:B-1----:R-:W-:-:S05]  /*a290*/  @P3 IMAD.HI.U32 R14, R21, R14, RZ ;  /* 0x0000000e150e3227 */ /* 0x002fca00078e00ff */
[----:B------:R-:W-:-:S07]  /*a2a0*/  @P3 SHF.R.U32.HI R21, RZ, R15, R14 ;  /* 0x0000000fff153219 */ /* 0x000fce000001160e */
.L_x_1366:
[----:B------:R-:W-:Y:S05]  /*a2b0*/  BSYNC B0 ;  /* 0x0000000000007941 */ /* 0x000fea0003800000 */
.L_x_1364:
[----:B------:R-:W-:-:S04]  /*a2c0*/  IMAD R21, R21, R192, -R7 ;  /* 0x000000c015157224 */ /* 0x000fc800078e0a07 */
[----:B------:R-:W-:-:S05]  /*a2d0*/  IMAD.IADD R21, R21, 0x1, -R2 ;  /* 0x0000000115157824 */ /* 0x000fca00078e0a02 */
[----:B------:R-:W-:Y:S02]  /*a2e0*/  VIADDMNMX R8, R21, R192, R8, PT ;  /* 0x000000c015087246 */ /* 0x000fe40003800108 */
[----:B------:R-:W-:-:S07]  /*a2f0*/  VIMNMX R20, R20, R21, !PT ;  /* 0x0000001514147248 */ /* 0x000fce0007fe0100 */
.L_x_1363:
        /* <DEDUP_REMOVED lines=8> */
[----:B------:R-:W-:Y:S02]  /*a380*/  ISETP.GT.AND P3, PT, R20, RZ, P2 ;  /* 0x000000ff1400720c */ /* 0x000fe40001764270 */
        /* <DEDUP_REMOVED lines=24> */
[----:B------:R-:W-:Y:S01]  /*a510*/  ISETP.GT.AND P5, PT, R20, 0x20, P2 ;  /* 0x000000201400780c */ /* 0x000fe200017a4270 */
        /* <DEDUP_REMOVED lines=38> */
[--C-:B------:R-:W-:Y:S01]  /*a780*/  FFMA.FTZ R160, R168, UR10, -R14.reuse ;  /* 0x0000000aa8a07c23 */ /* 0x100fe2000801080e */
[----:B------:R-:W-:Y:S01]  /*a790*/  ISETP.GT.AND P3, PT, R20, 0x29, P2 ;  /* 0x000000291400780c */ /* 0x000fe20001764270 */
[--C-:B------:R-:W-:Y:S01]  /*a7a0*/  FFMA.FTZ R152, R152, UR10, -R14.reuse ;  /* 0x0000000a98987c23 */ /* 0x100fe2000801080e */
[----:B------:R-:W-:Y:S01]  /*a7b0*/  FMNMX.FTZ R154, R170, R21, !PT ;  /* 0x00000015aa9a7209 */ /* 0x000fe20007810000 */
[--C-:B------:R-:W-:Y:S01]  /*a7c0*/  FFMA.FTZ R21, R153, UR10, -R14.reuse ;  /* 0x0000000a99157c23 */ /* 0x100fe2000801080e */
[----:B------:R-:W-:Y:S01]  /*a7d0*/  ISETP.LT.OR P3, PT, R8, 0x2a, P3 ;  /* 0x0000002a0800780c */ /* 0x000fe20001f61670 */
[----:B------:R-:W-:Y:S01]  /*a7e0*/  FFMA.FTZ R156, R156, UR10, -R14 ;  /* 0x0000000a9c9c7c23 */ /* 0x000fe2000801080e */
[----:B------:R-:W-:Y:S01]  /*a7f0*/  FMNMX.FTZ R153, R171, R154, !PT ;  /* 0x0000009aab997209 */ /* 0x000fe20007810000 */
[----:B------:R-:W-:Y:S01]  /*a800*/  MUFU.EX2 R152, R152 ;  /* 0x0000009800987308 */ /* 0x000fe20000000800 */
[----:B------:R-:W-:-:S02]  /*a810*/  FSEL R175, R175, -INF , !P3 ;  /* 0xff800000afaf7808 */ /* 0x000fc40005800000 */
[----:B------:R-:W-:Y:S02]  /*a820*/  ISETP.GT.AND P3, PT, R20, 0x31, P2 ;  /* 0x000000311400780c */ /* 0x000fe40001764270 */
[----:B------:R-:W-:Y:S02]  /*a830*/  FMNMX.FTZ R154, R174, R153, !PT ;  /* 0x00000099ae9a7209 */ /* 0x000fe40007810000 */
[----:B------:R-:W-:Y:S01]  /*a840*/  ISETP.LT.OR P3, PT, R8, 0x32, P3 ;  /* 0x000000320800780c */ /* 0x000fe20001f61670 */
[----:B------:R-:W-:Y:S01]  /*a850*/  MUFU.EX2 R21, R21 ;  /* 0x0000001500157308 */ /* 0x000fe20000000800 */
[----:B------:R-:W-:Y:S02]  /*a860*/  FMNMX.FTZ R153, R175, R154, !PT ;  /* 0x0000009aaf997209 */ /* 0x000fe40007810000 */
[----:B------:R-:W-:Y:S02]  /*a870*/  ISETP.GT.AND P2, PT, R20, 0x39, P2 ;  /* 0x000000391400780c */ /* 0x000fe40001744270 */
[----:B------:R-:W-:-:S02]  /*a880*/  FSEL R179, R179, -INF , !P3 ;  /* 0xff800000b3b37808 */ /* 0x000fc40005800000 */
[----:B------:R-:W-:Y:S01]  /*a890*/  FMNMX.FTZ R20, R178, R153, !PT ;  /* 0x00000099b2147209 */ /* 0x000fe20007810000 */
[--C-:B------:R-:W-:Y:S01]  /*a8a0*/  FFMA.FTZ R153, R157, UR10, -R14.reuse ;  /* 0x0000000a9d997c23 */ /* 0x100fe2000801080e */
[----:B------:R-:W-:Y:S01]  /*a8b0*/  ISETP.LT.OR P2, PT, R8, 0x3a, P2 ;  /* 0x0000003a0800780c */ /* 0x000fe20001741670 */
[----:B------:R-:W-:Y:S01]  /*a8c0*/  MUFU.EX2 R154, R156 ;  /* 0x0000009c009a7308 */ /* 0x000fe20000000800 */
[----:B------:R-:W-:Y:S01]  /*a8d0*/  FMNMX.FTZ R157, R179, R20, !PT ;  /* 0x00000014b39d7209 */ /* 0x000fe20007810000 */
[--C-:B------:R-:W-:Y:S01]  /*a8e0*/  FFMA.FTZ R20, R164, UR10, -R14.reuse ;  /* 0x0000000aa4147c23 */ /* 0x100fe2000801080e */
[----:B------:R-:W-:Y:S01]  /*a8f0*/  FSEL R183, R183, -INF , !P2 ;  /* 0xff800000b7b77808 */ /* 0x000fe20005000000 */
[--C-:B------:R-:W-:Y:S01]  /*a900*/  FFMA.FTZ R164, R172, UR10, -R14.reuse ;  /* 0x0000000aaca47c23 */ /* 0x100fe2000801080e */
[----:B------:R-:W-:Y:S01]  /*a910*/  FMNMX.FTZ R8, R182, R157, !PT ;  /* 0x0000009db6087209 */ /* 0x000fe20007810000 */
[--C-:B------:R-:W-:Y:S01]  /*a920*/  FFMA.FTZ R157, R161, UR10, -R14.reuse ;  /* 0x0000000aa19d7c23 */ /* 0x100fe2000801080e */
[----:B------:R-:W-:Y:S01]  /*a930*/  FSEL R168, R7, RZ, P5 ;  /* 0x000000ff07a87208 */ /* 0x000fe20002800000 */
[----:B------:R-:W-:Y:S01]  /*a940*/  MUFU.EX2 R153, R153 ;  /* 0x0000009900997308 */ /* 0x000fe20000000800 */
[----:B------:R-:W-:Y:S01]  /*a950*/  FMNMX.FTZ R8, R183, R8, !PT ;  /* 0x00000008b7087209 */ /* 0x000fe20007810000 */
[--C-:B------:R-:W-:Y:S01]  /*a960*/  FFMA.FTZ R161, R165, UR10, -R14.reuse ;  /* 0x0000000aa5a17c23 */ /* 0x100fe2000801080e */
[--C-:B------:R-:W-:Y:S01]  /*a970*/  FFMA.FTZ R165, R169, UR10, -R14.reuse ;  /* 0x0000000aa9a57c23 */ /* 0x100fe2000801080e */
[----:B------:R-:W-:Y:S01]  /*a980*/  FADD.FTZ R168, -R168, R13 ;  /* 0x0000000da8a87221 */ /* 0x000fe20000010100 */
[--C-:B------:R-:W-:Y:S01]  /*a990*/  FFMA.FTZ R169, R173, UR10, -R14.reuse ;  /* 0x0000000aada97c23 */ /* 0x100fe2000801080e */
[----:B------:R-:W1:Y:S01]  /*a9a0*/  SHFL.BFLY PT, R193, R8, 0x2, 0x1f ;  /* 0x0c401f0008c17f89 */ /* 0x000e6200000e0000 */
[--C-:B------:R-:W-:Y:S01]  /*a9b0*/  FFMA.FTZ R173, R177, UR10, -R14.reuse ;  /* 0x0000000ab1ad7c23 */ /* 0x100fe2000801080e */
[----:B------:R-:W-:Y:S01]  /*a9c0*/  FMUL.FTZ R13, R168, UR10 ;  /* 0x0000000aa80d7c20 */ /* 0x000fe20008410000 */
[----:B------:R-:W-:Y:S01]  /*a9d0*/  MUFU.EX2 R156, R192 ;  /* 0x000000c0009c7308 */ /* 0x000fe20000000800 */
[----:B------:R-:W-:Y:S01]  /*a9e0*/  FFMA.FTZ R168, R176, UR10, -R14 ;  /* 0x0000000ab0a87c23 */ /* 0x000fe2000801080e */
[----:B------:R-:W-:-:S02]  /*a9f0*/  IMAD.MOV R177, RZ, RZ, -R17 ;  /* 0x000000ffffb17224 */ /* 0x000fc400078e0a11 */
[----:B------:R-:W-:-:S03]  /*aa00*/  FFMA.FTZ R172, R180, UR10, -R14 ;  /* 0x0000000ab4ac7c23 */ /* 0x000fc6000801080e */
[----:B------:R-:W-:Y:S01]  /*aa10*/  ISETP.NE.AND P3, PT, R2, R177, PT ;  /* 0x000000b10200720c */ /* 0x000fe20003f65270 */
[----:B------:R-:W2:Y:S01]  /*aa20*/  MUFU.EX2 R13, R13 ;  /* 0x0000000d000d7308 */ /* 0x000ea20000000800 */
[----:B------:R-:W-:-:S07]  /*aa30*/  FFMA.FTZ R177, R181, UR10, -R14 ;  /* 0x0000000ab5b17c23 */ /* 0x000fce000801080e */
[----:B------:R-:W4:Y:S01]  /*aa40*/  MUFU.EX2 R157, R157 ;  /* 0x0000009d009d7308 */ /* 0x000f220000000800 */
[----:B-1----:R-:W-:-:S07]  /*aa50*/  FMNMX.FTZ R193, R8, R193, !PT ;  /* 0x000000c108c17209 */ /* 0x002fce0007810000 */
[----:B------:R-:W1:Y:S01]  /*aa60*/  MUFU.EX2 R20, R20 ;  /* 0x0000001400147308 */ /* 0x000e620000000800 */
[----:B--2---:R-:W-:Y:S01]  /*aa70*/  FFMA.FTZ R176, R13, R5, R152 ;  /* 0x000000050db07223 */ /* 0x004fe20000010098 */
[----:B------:R-:W2:Y:S01]  /*aa80*/  SHFL.BFLY PT, R8, R193, 0x1, 0x1f ;  /* 0x0c201f00c1087f89 */ /* 0x000ea200000e0000 */
[C---:B------:R-:W-:Y:S01]  /*aa90*/  F2FP.BF16.F32.PACK_AB R152, R21.reuse, R152 ;  /* 0x000000981598723e */ /* 0x040fe200000010ff */
[-C--:B------:R-:W-:Y:S01]  /*aaa0*/  FMUL.FTZ R24, R24, R13.reuse ;  /* 0x0000000d18187220 */ /* 0x080fe20000410000 */
[----:B------:R-:W-:Y:S01]  /*aab0*/  FADD.FTZ R5, R21, R176 ;  /* 0x000000b015057221 */ /* 0x000fe20000010000 */
[-C--:B------:R-:W-:Y:S01]  /*aac0*/  FMUL.FTZ R25, R25, R13.reuse ;  /* 0x0000000d19197220 */ /* 0x080fe20000410000 */
[-C--:B------:R-:W-:Y:S01]  /*aad0*/  FMUL.FTZ R28, R28, R13.reuse ;  /* 0x0000000d1c1c7220 */ /* 0x080fe20000410000 */
[----:B------:R-:W5:Y:S01]  /*aae0*/  MUFU.EX2 R161, R161 ;  /* 0x000000a100a17308 */ /* 0x000f620000000800 */
[----:B------:R-:W-:Y:S01]  /*aaf0*/  FADD.FTZ R14, R154, R5 ;  /* 0x000000059a0e7221 */ /* 0x000fe20000010000 */
        /* <DEDUP_REMOVED lines=8> */
[----:B----4-:R-:W-:Y:S01]  /*ab80*/  F2FP.BF16.F32.PACK_AB R156, R157, R156 ;  /* 0x0000009c9d9c723e */ /* 0x010fe200000010ff */
[-C--:B------:R-:W-:Y:S01]  /*ab90*/  FMUL.FTZ R37, R37, R13.reuse ;  /* 0x0000000d25257220 */ /* 0x080fe20000410000 */
[-C--:B------:R-:W-:Y:S01]  /*aba0*/  FMUL.FTZ R40, R40, R13.reuse ;  /* 0x0000000d28287220 */ /* 0x080fe20000410000 */
[----:B------:R-:W-:Y:S01]  /*abb0*/  FADD.FTZ R181, R157, R192 ;  /* 0x000000c09db57221 */ /* 0x000fe20000010000 */
[-C--:B------:R-:W-:Y:S01]  /*abc0*/  FMUL.FTZ R41, R41, R13.reuse ;  /* 0x0000000d29297220 */ /* 0x080fe20000410000 */
[-C--:B------:R-:W-:Y:S01]  /*abd0*/  FMUL.FTZ R44, R44, R13.reuse ;  /* 0x0000000d2c2c7220 */ /* 0x080fe20000410000 */
[----:B------:R-:W4:Y:S01]  /*abe0*/  MUFU.EX2 R165, R165 ;  /* 0x000000a500a57308 */ /* 0x000f220000000800 */
[-C--:B------:R-:W-:Y:S01]  /*abf0*/  FMUL.FTZ R45, R45, R13.reuse ;  /* 0x0000000d2d2d7220 */ /* 0x080fe20000410000 */
[----:B--2---:R-:W-:Y:S01]  /*ac00*/  FMNMX.FTZ R8, R193, R8, !PT ;  /* 0x00000008c1087209 */ /* 0x004fe20007810000 */
[-C--:B------:R-:W-:Y:S01]  /*ac10*/  FMUL.FTZ R48, R48, R13.reuse ;  /* 0x0000000d30307220 */ /* 0x080fe20000410000 */
[----:B------:R-:W-:Y:S01]  /*ac20*/  MOV R193, UR21 ;  /* 0x0000001500c17c02 */ /* 0x000fe20008000f00 */
[-C--:B------:R-:W-:Y:S01]  /*ac30*/  FMUL.FTZ R49, R49, R13.reuse ;  /* 0x0000000d31317220 */ /* 0x080fe20000410000 */
[C---:B------:R-:W-:Y:S01]  /*ac40*/  FSETP.NEU.FTZ.AND P2, PT, R8.reuse, -INF , PT ;  /* 0xff8000000800780b */ /* 0x040fe20003f5d000 */
[C---:B------:R-:W-:Y:S01]  /*ac50*/  FMUL.FTZ R180, R8.reuse, UR10 ;  /* 0x0000000a08b47c20 */ /* 0x040fe20008410000 */
[----:B------:R-:W2:Y:S01]  /*ac60*/  MUFU.EX2 R164, R164 ;  /* 0x000000a400a47308 */ /* 0x000ea20000000800 */
[----:B------:R-:W-:Y:S01]  /*ac70*/  @!P3 IMAD R14, R193, 0x40, R16 ;  /* 0x00000040c10eb824 */ /* 0x000fe200078e0210 */
[----:B------:R-:W-:Y:S01]  /*ac80*/  FSEL R5, R8, RZ, P2 ;  /* 0x000000ff08057208 */ /* 0x000fe20001000000 */
[-C--:B------:R-:W-:Y:S01]  /*ac90*/  FMUL.FTZ R52, R52, R13.reuse ;  /* 0x0000000d34347220 */ /* 0x080fe20000410000 */
[----:B------:R-:W-:Y:S01]  /*aca0*/  FSEL R176, R180, RZ, P2 ;  /* 0x000000ffb4b07208 */ /* 0x000fe20001000000 */
[-C--:B------:R-:W-:Y:S01]  /*acb0*/  FMUL.FTZ R53, R53, R13.reuse ;  /* 0x0000000d35357220 */ /* 0x080fe20000410000 */
[-C--:B------:R-:W-:Y:S01]  /*acc0*/  FMUL.FTZ R56, R56, R13.reuse ;  /* 0x0000000d38387220 */ /* 0x080fe20000410000 */
[----:B------:R-:W-:Y:S01]  /*acd0*/  FADD.FTZ R5, -R5, R12 ;  /* 0x0000000c05057221 */ /* 0x000fe20000010100 */
[----:B------:R-:W2:Y:S01]  /*ace0*/  MUFU.EX2 R169, R169 ;  /* 0x000000a900a97308 */ /* 0x000ea20000000800 */
[--C-:B------:R-:W-:Y:S01]  /*acf0*/  FFMA.FTZ R180, R155, UR10, -R176.reuse ;  /* 0x0000000a9bb47c23 */ /* 0x100fe200080108b0 */
[----:B------:R-:W-:Y:S01]  /*ad00*/  @!P3 LEA R155, R14, UR48, 0x2 ;  /* 0x000000300e9bbc11 */ /* 0x000fe2000f8e10ff */
[----:B-1----:R-:W-:Y:S01]  /*ad10*/  FADD.FTZ R14, R20, R181 ;  /* 0x000000b5140e7221 */ /* 0x002fe20000010000 */
[--C-:B------:R-:W-:Y:S01]  /*ad20*/  FFMA.FTZ R181, R159, UR10, -R176.reuse ;  /* 0x0000000a9fb57c23 */ /* 0x100fe200080108b0 */
[--C-:B------:R-:W-:Y:S01]  /*ad30*/  FFMA.FTZ R192, R162, UR10, -R176.reuse ;  /* 0x0000000aa2c07c23 */ /* 0x100fe200080108b0 */
[----:B------:R-:W-:Y:S01]  /*ad40*/  FFMA.FTZ R15, R15, UR10, -R176 ;  /* 0x0000000a0f0f7c23 */ /* 0x000fe200080108b0 */
[----:B-----5:R-:W-:Y:S01]  /*ad50*/  FADD.FTZ R159, R161, R14 ;  /* 0x0000000ea19f7221 */ /* 0x020fe20000010000 */
[----:B------:R-:W1:Y:S01]  /*ad60*/  MUFU.EX2 R168, R168 ;  /* 0x000000a800a87308 */ /* 0x000e620000000800 */
[----:B------:R-:W-:Y:S01]  /*ad70*/  FMUL.FTZ R5, R5, UR10 ;  /* 0x0000000a05057c20 */ /* 0x000fe20008410000 */
[--C-:B------:R-:W-:Y:S01]  /*ad80*/  FFMA.FTZ R158, R158, UR10, -R176.reuse ;  /* 0x0000000a9e9e7c23 */ /* 0x100fe200080108b0 */
[----:B---3--:R-:W-:Y:S01]  /*ad90*/  FADD.FTZ R162, R160, R159 ;  /* 0x0000009fa0a27221 */ /* 0x008fe20000010000 */
[--C-:B------:R-:W-:Y:S01]  /*ada0*/  FFMA.FTZ R163, R163, UR10, -R176.reuse ;  /* 0x0000000aa3a37c23 */ /* 0x100fe200080108b0 */
[--C-:B------:R-:W-:Y:S01]  /*adb0*/  FFMA.FTZ R193, R166, UR10, -R176.reuse ;  /* 0x0000000aa6c17c23 */ /* 0x100fe200080108b0 */
[----:B------:R-:W-:Y:S01]  /*adc0*/  FFMA.FTZ R167, R167, UR10, -R176 ;  /* 0x0000000aa7a77c23 */ /* 0x000fe200080108b0 */
[----:B----4-:R-:W-:Y:S01]  /*add0*/  FADD.FTZ R195, R165, R162 ;  /* 0x000000a2a5c37221 */ /* 0x010fe20000010000 */
[----:B------:R-:W3:Y:S01]  /*ade0*/  MUFU.EX2 R173, R173 ;  /* 0x000000ad00ad7308 */ /* 0x000ee20000000800 */
[--C-:B------:R-:W-:Y:S01]  /*adf0*/  FFMA.FTZ R171, R171, UR10, -R176.reuse ;  /* 0x0000000aabab7c23 */ /* 0x100fe200080108b0 */
[--C-:B------:R-:W-:Y:S01]  /*ae00*/  FFMA.FTZ R174, R174, UR10, -R176.reuse ;  /* 0x0000000aaeae7c23 */ /* 0x100fe200080108b0 */
[----:B--2---:R-:W-:Y:S01]  /*ae10*/  FADD.FTZ R162, R164, R195 ;  /* 0x000000c3a4a27221 */ /* 0x004fe20000010000 */
[--C-:B------:R-:W-:Y:S01]  /*ae20*/  FFMA.FTZ R175, R175, UR10, -R176.reuse ;  /* 0x0000000aafaf7c23 */ /* 0x100fe200080108b0 */
[--C-:B------:R-:W-:Y:S01]  /*ae30*/  FFMA.FTZ R178, R178, UR10, -R176.reuse ;  /* 0x0000000ab2b27c23 */ /* 0x100fe200080108b0 */
[----:B------:R-:W-:Y:S01]  /*ae40*/  F2FP.BF16.F32.PACK_AB R160, R165, R160 ;  /* 0x000000a0a5a0723e */ /* 0x000fe200000010ff */
[--C-:B------:R-:W-:Y:S01]  /*ae50*/  FFMA.FTZ R179, R179, UR10, -R176.reuse ;  /* 0x0000000ab3b37c23 */ /* 0x100fe200080108b0 */
[----:B------:R-:W-:Y:S01]  /*ae60*/  MUFU.EX2 R172, R172 ;  /* 0x000000ac00ac7308 */ /* 0x000fe20000000800 */
[----:B------:R-:W-:Y:S01]  /*ae70*/  FFMA.FTZ R182, R182, UR10, -R176 ;  /* 0x0000000ab6b67c23 */ /* 0x000fe200080108b0 */
[----:B------:R-:W-:Y:S01]  /*ae80*/  @!P3 STS [R155+0x28800], R13 ;  /* 0x0288000d9b00b388 */ /* 0x000fe20000000800 */
        /* <DEDUP_REMOVED lines=22> */
[----:B--2---:R-:W-:Y:S01]  /*aff0*/  FADD.FTZ R5, R169, R162 ;  /* 0x000000a2a9057221 */ /* 0x004fe20000010000 */
[-C--:B------:R-:W-:Y:S01]  /*b000*/  FMUL.FTZ R96, R96, R13.reuse ;  /* 0x0000000d60607220 */ /* 0x080fe20000410000 */
[-C--:B------:R-:W-:Y:S01]  /*b010*/  FMUL.FTZ R97, R97, R13.reuse ;  /* 0x0000000d61617220 */ /* 0x080fe20000410000 */
[-C--:B------:R-:W-:Y:S01]  /*b020*/  FMUL.FTZ R100, R100, R13.reuse ;  /* 0x0000000d64647220 */ /* 0x080fe20000410000 */
[----:B-1----:R-:W-:Y:S01]  /*b030*/  FADD.FTZ R162, R168, R5 ;  /* 0x00000005a8a27221 */ /* 0x002fe20000010000 */
[-C--:B------:R-:W-:Y:S01]  /*b040*/  FMUL.FTZ R101, R101, R13.reuse ;  /* 0x0000000d65657220 */ /* 0x080fe20000410000 */
[-C--:B------:R-:W-:Y:S01]  /*b050*/  FMUL.FTZ R104, R104, R13.reuse ;  /* 0x0000000d68687220 */ /* 0x080fe20000410000 */
[----:B------:R1:W2:Y:S01]  /*b060*/  MUFU.EX2 R12, R180 ;  /* 0x000000b4000c7308 */ /* 0x0002a20000000800 */
[----:B---3--:R-:W-:Y:S01]  /*b070*/  FADD.FTZ R5, R173, R162 ;  /* 0x000000a2ad057221 */ /* 0x008fe20000010000 */
[----:B----4-:R-:W-:Y:S01]  /*b080*/  FFMA.FTZ R21, R14, R4, R15 ;  /* 0x000000040e157223 */ /* 0x010fe2000001000f */
[----:B------:R-:W-:Y:S01]  /*b090*/  F2FP.BF16.F32.PACK_AB R162, R169, R164 ;  /* 0x000000a4a9a2723e */ /* 0x000fe200000010ff */
[----:B------:R3:W-:Y:S01]  /*b0a0*/  @!P3 STS [R155+0x28820], R14 ;  /* 0x0288200e9b00b388 */ /* 0x0007e20000000800 */
[----:B------:R-:W-:Y:S01]  /*b0b0*/  F2FP.BF16.F32.PACK_AB R164, R173, R168 ;  /* 0x000000a8ada4723e */ /* 0x000fe200000010ff */
[-C--:B------:R-:W-:Y:S01]  /*b0c0*/  FMUL.FTZ R105, R105, R13.reuse ;  /* 0x0000000d69697220 */ /* 0x080fe20000410000 */
[-C--:B------:R-:W-:Y:S01]  /*b0d0*/  FMUL.FTZ R108, R108, R13.reuse ;  /* 0x0000000d6c6c7220 */ /* 0x080fe20000410000 */
[----:B------:R4:W3:Y:S01]  /*b0e0*/  MUFU.EX2 R159, R158 ;  /* 0x0000009e009f7308 */ /* 0x0008e20000000800 */
[--C-:B-1----:R-:W-:Y:S01]  /*b0f0*/  FFMA.FTZ R180, R170, UR10, -R176.reuse ;  /* 0x0000000aaab47c23 */ /* 0x102fe200080108b0 */
[----:B-----5:R-:W-:Y:S01]  /*b100*/  F2FP.BF16.F32.PACK_AB R166, R177, R172 ;  /* 0x000000acb1a6723e */ /* 0x020fe200000010ff */
[----:B------:R-:W-:Y:S01]  /*b110*/  FFMA.FTZ R176, R183, UR10, -R176 ;  /* 0x0000000ab7b07c23 */ /* 0x000fe200080108b0 */
[-C--:B------:R-:W-:Y:S01]  /*b120*/  FMUL.FTZ R109, R109, R13.reuse ;  /* 0x0000000d6d6d7220 */ /* 0x080fe20000410000 */
[-C--:B------:R-:W-:Y:S01]  /*b130*/  FMUL.FTZ R112, R112, R13.reuse ;  /* 0x0000000d70707220 */ /* 0x080fe20000410000 */
[-C--:B------:R-:W-:Y:S01]  /*b140*/  FMUL.FTZ R113, R113, R13.reuse ;  /* 0x0000000d71717220 */ /* 0x080fe20000410000 */
[----:B------:R-:W-:Y:S01]  /*b150*/  FMUL.FTZ R116, R116, R13 ;  /* 0x0000000d74747220 */ /* 0x000fe20000410000 */
[----:B------:R-:W1:Y:S01]  /*b160*/  MUFU.EX2 R170, R181 ;  /* 0x000000b500aa7308 */ /* 0x000e620000000800 */
[----:B----4-:R-:W-:Y:S01]  /*b170*/  F2FP.BF16.F32.PACK_AB R158, R161, R20 ;  /* 0x00000014a19e723e */ /* 0x010fe200000010ff */
[----:B------:R-:W-:Y:S01]  /*b180*/  FADD.FTZ R20, R172, R5 ;  /* 0x00000005ac147221 */ /* 0x000fe20000010000 */
[C---:B--2---:R-:W-:Y:S01]  /*b190*/  FADD.FTZ R4, R12.reuse, R21 ;  /* 0x000000150c047221 */ /* 0x044fe20000010000 */
[----:B------:R-:W-:Y:S01]  /*b1a0*/  F2FP.BF16.F32.PACK_AB R153, R12, R15 ;  /* 0x0000000f0c99723e */ /* 0x000fe200000010ff */
[-C--:B------:R-:W-:Y:S01]  /*b1b0*/  FMUL.FTZ R117, R117, R13.reuse ;  /* 0x0000000d75757220 */ /* 0x080fe20000410000 */
[----:B------:R-:W-:Y:S01]  /*b1c0*/  FADD.FTZ R5, R177, R20 ;  /* 0x00000014b1057221 */ /* 0x000fe20000010000 */
[-C--:B------:R-:W-:Y:S01]  /*b1d0*/  FMUL.FTZ R120, R120, R13.reuse ;  /* 0x0000000d78787220 */ /* 0x080fe20000410000 */
[----:B------:R-:W-:Y:S01]  /*b1e0*/  MUFU.EX2 R157, R192 ;  /* 0x000000c0009d7308 */ /* 0x000fe20000000800 */
[----:B---3--:R-:W-:Y:S01]  /*b1f0*/  FADD.FTZ R21, R159, R4 ;  /* 0x000000049f157221 */ /* 0x008fe20000010000 */
[-C--:B------:R-:W-:Y:S01]  /*b200*/  FMUL.FTZ R121, R121, R13.reuse ;  /* 0x0000000d79797220 */ /* 0x080fe20000410000 */
[-C--:B------:R-:W-:Y:S01]  /*b210*/  FMUL.FTZ R124, R124, R13.reuse ;  /* 0x0000000d7c7c7220 */ /* 0x080fe20000410000 */
[-C--:B------:R-:W-:Y:S01]  /*b220*/  FMUL.FTZ R125, R125, R13.reuse ;  /* 0x0000000d7d7d7220 */ /* 0x080fe20000410000 */
[-C--:B------:R-:W-:Y:S01]  /*b230*/  FMUL.FTZ R128, R128, R13.reuse ;  /* 0x0000000d80807220 */ /* 0x080fe20000410000 */
[-C--:B------:R-:W-:Y:S01]  /*b240*/  FMUL.FTZ R129, R129, R13.reuse ;  /* 0x0000000d81817220 */ /* 0x080fe20000410000 */
[----:B------:R-:W-:Y:S01]  /*b250*/  FMUL.FTZ R132, R132, R13 ;  /* 0x0000000d84847220 */ /* 0x000fe20000410000 */
[----:B------:R-:W-:Y:S01]  /*b260*/  MUFU.EX2 R20, R163 ;  /* 0x000000a300147308 */ /* 0x000fe20000000800 */
[----:B-1----:R-:W-:Y:S01]  /*b270*/  F2FP.BF16.F32.PACK_AB R155, R170, R159 ;  /* 0x0000009faa9b723e */ /* 0x002fe200000010ff */
        /* <DEDUP_REMOVED lines=10> */
[----:B------:R-:W-:Y:S01]  /*b320*/  FMUL.FTZ R149, R149, R13 ;  /* 0x0000000d95957220 */ /* 0x000fe20000410000 */
        /* <DEDUP_REMOVED lines=11> */
[----:B------:R2:W3:Y:S01]  /*b3e0*/  MUFU.EX2 R161, R180 ;  /* 0x000000b400a17308 */ /* 0x0004e20000000800 */
[-C--:B------:R-:W-:Y:S01]  /*b3f0*/  FMUL.FTZ R46, R46, R14.reuse ;  /* 0x0000000e2e2e7220 */ /* 0x080fe20000410000 */
[----:B------:R4:W-:Y:S01]  /*b400*/  STSM.16.M88.4 [R18+0x26800], R152 ;  /* 0x0268009812007844 */ /* 0x0009e20000000200 */
[-C--:B------:R-:W-:Y:S01]  /*b410*/  FMUL.FTZ R47, R47, R14.reuse ;  /* 0x0000000e2f2f7220 */ /* 0x080fe20000410000 */
[-C--:B------:R-:W-:Y:S01]  /*b420*/  FMUL.FTZ R50, R50, R14.reuse ;  /* 0x0000000e32327220 */ /* 0x080fe20000410000 */
[-C--:B------:R-:W-:Y:S01]  /*b430*/  FMUL.FTZ R51, R51, R14.reuse ;  /* 0x0000000e33337220 */ /* 0x080fe20000410000 */
[-C--:B------:R-:W-:Y:S01]  /*b440*/  FMUL.FTZ R54, R54, R14.reuse ;  /* 0x0000000e36367220 */ /* 0x080fe20000410000 */
[-C--:B------:R-:W-:Y:S01]  /*b450*/  FMUL.FTZ R55, R55, R14.reuse ;  /* 0x0000000e37377220 */ /* 0x080fe20000410000 */
[----:B------:R-:W5:Y:S01]  /*b460*/  MUFU.EX2 R172, R171 ;  /* 0x000000ab00ac7308 */ /* 0x000f620000000800 */
[----:B--2---:R-:W-:Y:S01]  /*b470*/  FADD.FTZ R180, R170, R21 ;  /* 0x00000015aab47221 */ /* 0x004fe20000010000 */
[----:B-1----:R-:W-:Y:S01]  /*b480*/  F2FP.BF16.F32.PACK_AB R159, R168, R193 ;  /* 0x000000c1a89f723e */ /* 0x002fe200000010ff */
[-C--:B------:R-:W-:Y:S01]  /*b490*/  FMUL.FTZ R58, R58, R14.reuse ;  /* 0x0000000e3a3a7220 */ /* 0x080fe20000410000 */
[-C--:B------:R-:W-:Y:S01]  /*b4a0*/  FMUL.FTZ R59, R59, R14.reuse ;  /* 0x0000000e3b3b7220 */ /* 0x080fe20000410000 */
[----:B------:R-:W-:Y:S01]  /*b4b0*/  FADD.FTZ R21, R157, R180 ;  /* 0x000000b49d157221 */ /* 0x000fe20000010000 */
[----:B------:R-:W-:Y:S01]  /*b4c0*/  F2FP.BF16.F32.PACK_AB R157, R20, R157 ;  /* 0x0000009d149d723e */ /* 0x000fe200000010ff */
[-C--:B------:R-:W-:Y:S01]  /*b4d0*/  FMUL.FTZ R62, R62, R14.reuse ;  /* 0x0000000e3e3e7220 */ /* 0x080fe20000410000 */
[----:B------:R1:W2:Y:S01]  /*b4e0*/  MUFU.EX2 R163, R174 ;  /* 0x000000ae00a37308 */ /* 0x0002a20000000800 */
[-C--:B------:R-:W-:Y:S01]  /*b4f0*/  FMUL.FTZ R63, R63, R14.reuse ;  /* 0x0000000e3f3f7220 */ /* 0x080fe20000410000 */
[-C--:B------:R-:W-:Y:S01]  /*b500*/  FMUL.FTZ R66, R66, R14.reuse ;  /* 0x0000000e42427220 */ /* 0x080fe20000410000 */
[----:B------:R4:W-:Y:S01]  /*b510*/  STSM.16.M88.4 [R19], R156 ;  /* 0x0000009c13007844 */ /* 0x0009e20000000200 */
        /* <DEDUP_REMOVED lines=8> */
[-C--:B------:R-:W-:Y:S01]  /*b5a0*/  FMUL.FTZ R79, R79, R14.reuse ;  /* 0x0000000e4f4f7220 */ /* 0x080fe20000410000 */
[----:B------:R-:W-:Y:S01]  /*b5b0*/  FADD.FTZ R21, R193, R174 ;  /* 0x000000aec1157221 */ /* 0x000fe20000010000 */
[-C--:B------:R-:W-:Y:S01]  /*b5c0*/  FMUL.FTZ R82, R82, R14.reuse ;  /* 0x0000000e52527220 */ /* 0x080fe20000410000 */
[-C--:B------:R-:W-:Y:S01]  /*b5d0*/  FMUL.FTZ R83, R83, R14.reuse ;  /* 0x0000000e53537220 */ /* 0x080fe20000410000 */
[----:B------:R1:W4:Y:S01]  /*b5e0*/  MUFU.EX2 R165, R178 ;  /* 0x000000b200a57308 */ /* 0x0003220000000800 */
[----:B------:R-:W-:Y:S01]  /*b5f0*/  FADD.FTZ R180, R168, R21 ;  /* 0x00000015a8b47221 */ /* 0x000fe20000010000 */
[-C--:B------:R-:W-:Y:S01]  /*b600*/  FMUL.FTZ R86, R86, R14.reuse ;  /* 0x0000000e56567220 */ /* 0x080fe20000410000 */
[-C--:B------:R-:W-:Y:S01]  /*b610*/  FMUL.FTZ R87, R87, R14.reuse ;  /* 0x0000000e57577220 */ /* 0x080fe20000410000 */
[-C--:B------:R-:W-:Y:S01]  /*b620*/  FMUL.FTZ R90, R90, R14.reuse ;  /* 0x0000000e5a5a7220 */ /* 0x080fe20000410000 */
[----:B---3--:R-:W-:Y:S01]  /*b630*/  FADD.FTZ R21, R161, R180 ;  /* 0x000000b4a1157221 */ /* 0x008fe20000010000 */
[C---:B-----5:R-:W-:Y:S01]  /*b640*/  F2FP.BF16.F32.PACK_AB R161, R172.reuse, R161 ;  /* 0x000000a1aca1723e */ /* 0x060fe200000010ff */
[-C--:B------:R-:W-:Y:S01]  /*b650*/  FMUL.FTZ R91, R91, R14.reuse ;  /* 0x0000000e5b5b7220 */ /* 0x080fe20000410000 */
[----:B------:R-:W3:Y:S01]  /*b660*/  MUFU.EX2 R174, R179 ;  /* 0x000000b300ae7308 */ /* 0x000ee20000000800 */
[----:B-1----:R-:W-:Y:S01]  /*b670*/  FADD.FTZ R178, R172, R21 ;  /* 0x00000015acb27221 */ /* 0x002fe20000010000 */
[-C--:B------:R-:W-:Y:S01]  /*b680*/  FMUL.FTZ R94, R94, R14.reuse ;  /* 0x0000000e5e5e7220 */ /* 0x080fe20000410000 */
[-C--:B------:R-:W-:Y:S01]  /*b690*/  FMUL.FTZ R95, R95, R14.reuse ;  /* 0x0000000e5f5f7220 */ /* 0x080fe20000410000 */
[-C--:B------:R-:W-:Y:S01]  /*b6a0*/  FMUL.FTZ R98, R98, R14.reuse ;  /* 0x0000000e62627220 */ /* 0x080fe20000410000 */
[----:B--2---:R-:W-:Y:S01]  /*b6b0*/  FADD.FTZ R21, R163, R178 ;  /* 0x000000b2a3157221 */ /* 0x004fe20000010000 */
[C---:B----4-:R-:W-:Y:S01]  /*b6c0*/  F2FP.BF16.F32.PACK_AB R163, R4.reuse, R163 ;  /* 0x000000a304a3723e */ /* 0x050fe200000010ff */
[-C--:B------:R-:W-:Y:S01]  /*b6d0*/  FMUL.FTZ R99, R99, R14.reuse ;  /* 0x0000000e63637220 */ /* 0x080fe20000410000 */
[----:B------:R-:W1:Y:S01]  /*b6e0*/  MUFU.EX2 R167, R182 ;  /* 0x000000b600a77308 */ /* 0x000e620000000800 */
[----:B------:R-:W-:Y:S01]  /*b6f0*/  FADD.FTZ R178, R4, R21 ;  /* 0x0000001504b27221 */ /* 0x000fe20000010000 */
[-C--:B------:R-:W-:Y:S01]  /*b700*/  FMUL.FTZ R102, R102, R14.reuse ;  /* 0x0000000e66667220 */ /* 0x080fe20000410000 */
[----:B------:R2:W-:Y:S01]  /*b710*/  STSM.16.M88.4 [R23], R160 ;  /* 0x000000a017007844 */ /* 0x0005e20000000200 */
[-C--:B------:R-:W-:Y:S01]  /*b720*/  FMUL.FTZ R103, R103, R14.reuse ;  /* 0x0000000e67677220 */ /* 0x080fe20000410000 */
[----:B------:R-:W-:Y:S01]  /*b730*/  FADD.FTZ R21, R165, R178 ;  /* 0x000000b2a5157221 */ /* 0x000fe20000010000 */
        /* <DEDUP_REMOVED lines=33> */
.L_x_1367:
[----:B------:R1:W3:Y:S01]  /*b950*/  SYNCS.PHASECHK.TRANS64.TRYWAIT P2, [UR26+0x28c50], R10 ;  /* 0x028c500aff0075a7 */ /* 0x0002e2000804015a */
[----:B------:R-:W-:Y:S05]  /*b960*/  @!P0 BRA `(.L_x_1368) ;  /* 0x0000000000048947 */ /* 0x000fea0003800000 */
[----:B------:R-:W-:Y:S01]  /*b970*/  BPT.TRAP 0x1 ;  /* 0x000000040000795c */ /* 0x000fe20000300000 */
.L_x_1368:
[----:B---3--:R-:W-:Y:S05]  /*b980*/  @P2 BRA `(.L_x_1369) ;  /* 0x0000000000082947 */ /* 0x008fea0003800000 */
[----:B------:R-:W3:Y:S02]  /*b990*/  SYNCS.PHASECHK.TRANS64.TRYWAIT P2, [UR26+0x28c50], R10 ;  /* 0x028c500aff0075a7 */ /* 0x000ee4000804015a */
[----:B---3--:R-:W-:Y:S05]  /*b9a0*/  @!P2 BRA `(.L_x_1370) ;  /* 0x0000005c00f4a947 */ /* 0x008fea0003800000 */
.L_x_1369:
[----:B------:R-:W-:Y:S01]  /*b9b0*/  ULEA UR11, UR39, UR45, 0xc ;  /* 0x0000002d270b7291 */ /* 0x000fe2000f8e603f */
[----:B------:R-:W-:Y:S01]  /*b9c0*/  WARPGROUP.ARRIVE ;  /* 0x00000000000079c5 */ /* 0x000fe20000000000 */
[----:B------:R-:W-:Y:S01]  /*b9d0*/  UMOV UR7, 0x40000040 ;  /* 0x4000004000077882 */ /* 0x000fe20000000000 */
[----:B------:R-:W-:Y:S01]  /*b9e0*/  ISETP.GT.AND P2, PT, R9, UR41, PT ;  /* 0x0000002909007c0c */ /* 0x000fe2000bf44270 */
        /* <DEDUP_REMOVED lines=37> */
.L_x_1354:
[----:B------:R-:W5:Y:S01]  /*bc40*/  SHFL.BFLY PT, R0, R5, 0x2, 0x1f ;  /* 0x0c401f0005007f89 */ /* 0x000f6200000e0000 */
[----:B-1----:R-:W-:Y:S01]  /*bc50*/  IMAD.MOV.U32 R10, RZ, RZ, RZ ;  /* 0x000000ffff0a7224 */ /* 0x002fe200078e00ff */
[----:B------:R-:W-:Y:S01]  /*bc60*/  UIADD3 UR37, UR37, 0x1, URZ ;  /* 0x0000000125257890 */ /* 0x000fe2000fffe03f */
[----:B------:R-:W-:Y:S01]  /*bc70*/  IMAD.U32 R14, RZ, RZ, UR10 ;  /* 0x0000000aff0e7e24 */ /* 0x000fe2000f8e00ff */
[----:B------:R-:W1:Y:S01]  /*bc80*/  SHFL.BFLY PT, R9, R4, 0x2, 0x1f ;  /* 0x0c401f0004097f89 */ /* 0x000e6200000e0000 */
[----:B------:R-:W-:Y:S08]  /*bc90*/  BAR.ARV 0x8, 0xa0 ;  /* 0x0202800000007b1d */ /* 0x000ff00000002000 */
[----:B------:R-:W-:Y:S01]  /*bca0*/  BAR.SYNC.DEFER_BLOCKING 0xf, 0x100 ;  /* 0x03c4000000007b1d */ /* 0x000fe20000010000 */
[----:B-----5:R-:W-:Y:S01]  /*bcb0*/  FADD.FTZ R0, R0, R5 ;  /* 0x0000000500007221 */ /* 0x020fe20000010000 */
[----:B-1----:R-:W-:-:S04]  /*bcc0*/  FADD.FTZ R9, R9, R4 ;  /* 0x0000000409097221 */ /* 0x002fc80000010000 */
[----:B------:R-:W3:Y:S01]  /*bcd0*/  SHFL.BFLY PT, R3, R0, 0x1, 0x1f ;  /* 0x0c201f0000037f89 */ /* 0x000ee200000e0000 */
[----:B------:R-:W-:-:S03]  /*bce0*/  IMAD.U32 R4, RZ, RZ, UR10 ;  /* 0x0000000aff047e24 */ /* 0x000fc6000f8e00ff */
[----:B------:R-:W1:Y:S01]  /*bcf0*/  SHFL.BFLY PT, R6, R9, 0x1, 0x1f ;  /* 0x0c201f0009067f89 */ /* 0x000e6200000e0000 */
[----:B---3--:R-:W-:Y:S01]  /*bd00*/  FADD.FTZ R11, R0, R3 ;  /* 0x00000003000b7221 */ /* 0x008fe20000010000 */
[----:B------:R-:W-:Y:S02]  /*bd10*/  IMAD.MOV R3, RZ, RZ, -R17 ;  /* 0x000000ffff037224 */ /* 0x000fe400078e0a11 */
[----:B------:R-:W-:Y:S02]  /*bd20*/  IMAD.MOV.U32 R0, RZ, RZ, RZ ;  /* 0x000000ffff007224 */ /* 0x000fe400078e00ff */
[----:B-1----:R-:W-:Y:S01]  /*bd30*/  FADD.FTZ R12, R9, R6 ;  /* 0x00000006090c7221 */ /* 0x002fe20000010000 */
[----:B------:R-:W-:Y:S02]  /*bd40*/  FSETP.NE.FTZ.AND P1, PT, R11, RZ, PT ;  /* 0x000000ff0b00720b */ /* 0x000fe40003f35000 */
[----:B------:R-:W-:Y:S02]  /*bd50*/  ISETP.NE.AND P0, PT, R2, R3, PT ;  /* 0x000000030200720c */ /* 0x000fe40003f05270 */
[----:B------:R-:W-:-:S02]  /*bd60*/  FSETP.NE.FTZ.AND P2, PT, R12, RZ, PT ;  /* 0x000000ff0c00720b */ /* 0x000fc40003f55000 */
[----:B------:R-:W-:Y:S01]  /*bd70*/  MOV R3, UR39 ;  /* 0x0000002700037c02 */ /* 0x000fe20008000f00 */
[----:B------:R-:W-:-:S04]  /*bd80*/  UIADD3 UR39, UR39, 0x1, URZ ;  /* 0x0000000127277890 */ /* 0x000fc8000fffe03f */
[----:B------:R-:W-:Y:S02]  /*bd90*/  UISETP.NE.AND UP0, UPT, UR39, 0x2, UPT ;  /* 0x000000022700788c */ /* 0x000fe4000bf05270 */
[----:B------:R-:W2:Y:S01]  /*bda0*/  @P1 MUFU.RCP R10, R11 ;  /* 0x0000000b000a1308 */ /* 0x000ea20000001000 */
[----:B------:R-:W-:Y:S01]  /*bdb0*/  @P1 FMUL.FTZ R4, R4, 0.69314718246459960938 ;  /* 0x3f31721804041820 */ /* 0x000fe20000410000 */
[----:B------:R-:W-:Y:S01]  /*bdc0*/  @!P0 IMAD R3, R3, 0x40, R16 ;  /* 0x0000004003038824 */ /* 0x000fe200078e0210 */
[----:B------:R-:W-:Y:S01]  /*bdd0*/  USEL UR4, URZ, 0x1, UP0 ;  /* 0x000000013f047887 */ /* 0x000fe20008000000 */
[----:B------:R-:W-:Y:S01]  /*bde0*/  @P2 FMUL.FTZ R14, R14, 0.69314718246459960938 ;  /* 0x3f3172180e0e2820 */ /* 0x000fe20000410000 */
[----:B------:R-:W-:Y:S02]  /*bdf0*/  USEL UR39, UR39, URZ, UP0 ;  /* 0x0000003f27277287 */ /* 0x000fe40008000000 */
[----:B------:R-:W-:Y:S01]  /*be00*/  @!P0 LEA R5, R3, UR48, 0x2 ;  /* 0x0000003003058c11 */ /* 0x000fe2000f8e10ff */
[----:B------:R-:W-:Y:S01]  /*be10*/  @P2 MUFU.RCP R0, R12 ;  /* 0x0000000c00002308 */ /* 0x000fe20000001000 */
[----:B------:R-:W-:Y:S01]  /*be20*/  MOV R3, 0xff800000 ;  /* 0xff80000000037802 */ /* 0x000fe20000000f00 */
[----:B------:R-:W-:-:S06]  /*be30*/  ULOP3.LUT UR38, UR38, UR4, URZ, 0x3c, !UPT ;  /* 0x0000000426267292 */ /* 0x000fcc000f8e3c3f */
[----:B------:R-:W1:Y:S01]  /*be40*/  @P1 MUFU.LG2 R6, R11 ;  /* 0x0000000b00061308 */ /* 0x000e620000000c00 */
[-C--:B--2-4-:R-:W-:Y:S01]  /*be50*/  FMUL.FTZ R162, R24, R10.reuse ;  /* 0x0000000a18a27220 */ /* 0x094fe20000410000 */
        /* <DEDUP_REMOVED lines=68> */
[----:B------:R-:W-:Y:S01]  /*c2a0*/  PLOP3.LUT P0, PT, PT, PT, PT, 0x8, 0x0 ;  /* 0x000000000000781c */ /* 0x000fe20003f0e170 */
[-C--:B------:R-:W-:Y:S01]  /*c2b0*/  FMUL.FTZ R30, R30, R0.reuse ;  /* 0x000000001e1e7220 */ /* 0x080fe20000410000 */
[-C--:B------:R-:W-:Y:S01]  /*c2c0*/  FMUL.FTZ R31, R31, R0.reuse ;  /* 0x000000001f1f7220 */ /* 0x080fe20000410000 */
[-C--:B------:R-:W-:Y:S01]  /*c2d0*/  FMUL.FTZ R34, R34, R0.reuse ;  /* 0x0000000022227220 */ /* 0x080fe20000410000 */
[-C--:B------:R-:W-:Y:S01]  /*c2e0*/  FMUL.FTZ R35, R35, R0.reuse ;  /* 0x0000000023237220 */ /* 0x080fe20000410000 */
[----:B--2---:R-:W2:Y:S01]  /*c2f0*/  @P2 MUFU.LG2 R10, R12 ;  /* 0x0000000c000a2308 */ /* 0x004ea20000000c00 */
        /* <DEDUP_REMOVED lines=63> */
.L_x_1287:
[----:B------:R-:W1:Y:S08]  /*c6f0*/  S2UR UR4, SR_CgaCtaId ;  /* 0x00000000000479c3 */ /* 0x000e700000008800 */
[----:B------:R-:W-:Y:S06]  /*c700*/  BAR.SYNC.DEFER_BLOCKING 0x5, 0x120 ;  /* 0x0144800000007b1d */ /* 0x000fec0000010000 */
[----:B------:R-:W-:-:S02]  /*c710*/  UMOV UR48, 0x400 ;  /* 0x0000040000307882 */ /* 0x000fc40000000000 */
[----:B-1----:R-:W-:-:S09]  /*c720*/  ULEA UR48, UR4, UR48, 0x18 ;  /* 0x0000003004307291 */ /* 0x002fd2000f8ec03f */
[----:B------:R-:W1:Y:S02]  /*c730*/  LDS R0, [UR48+0x28cd0] ;  /* 0x028cd030ff007984 */ /* 0x000e640008000800 */
[----:B-1----:R-:W-:Y:S01]  /*c740*/  R2UR UR4, R0 ;  /* 0x00000000000472ca */ /* 0x002fe200000e0000 */
[----:B------:R-:W-:Y:S06]  /*c750*/  BAR.ARV 0x4, 0x120 ;  /* 0x0104800000007b1d */ /* 0x000fec0000002000 */
[----:B------:R-:W-:Y:S08]  /*c760*/  @P0 BRA `(.L_x_1372) ;  /* 0x00000010004c0947 */ /* 0x000ff00003800000 */
        /* <DEDUP_REMOVED lines=26> */
[----:B------:R-:W-:Y:S01]  /*c910*/  LOP3.LUT R0, R173, 0x380, RZ, 0xc0, !PT ;  /* 0x00000380ad007812 */ /* 0x000fe200078ec0ff */
[--C-:B------:R-:W-:Y:S01]  /*c920*/  IMAD.X R9, RZ, RZ, R7.reuse, P2 ;  /* 0x000000ffff097224 */ /* 0x100fe200010e0607 */
[----:B------:R-:W-:Y:S01]  /*c930*/  IADD3 R181, P6, R6, 0x2020, RZ ;  /* 0x0000202006b57810 */ /* 0x000fe20007fde0ff */
[----:B------:R-:W-:Y:S01]  /*c940*/  IMAD.X R11, RZ, RZ, R7, P3 ;  /* 0x000000ffff0b7224 */ /* 0x000fe200018e0607 */
[----:B------:R-:W-:-:S02]  /*c950*/  SHF.R.U64 R0, R0, 0x3, RZ ;  /* 0x0000000300007819 */ /* 0x000fc400000012ff */
[----:B------:R-:W-:Y:S01]  /*c960*/  LOP3.LUT R4, R175, 0x380, RZ, 0xc0, !PT ;  /* 0x00000380af047812 */ /* 0x000fe200078ec0ff */
[--C-:B------:R-:W-:Y:S01]  /*c970*/  IMAD.X R21, RZ, RZ, R7.reuse, P6 ;  /* 0x000000ffff157224 */ /* 0x100fe200030e0607 */
[----:B------:R-:W-:Y:S02]  /*c980*/  IADD3 R177, P4, R6, 0x60, RZ ;  /* 0x0000006006b17810 */ /* 0x000fe40007f9e0ff */
[----:B------:R-:W-:Y:S02]  /*c990*/  LOP3.LUT R8, R0, R173, RZ, 0x3c, !PT ;  /* 0x000000ad00087212 */ /* 0x000fe400078e3cff */
[----:B------:R-:W-:Y:S01]  /*c9a0*/  LOP3.LUT R0, R181, 0x380, RZ, 0xc0, !PT ;  /* 0x00000380b5007812 */ /* 0x000fe200078ec0ff */
[----:B------:R-:W-:Y:S01]  /*c9b0*/  IMAD.X R13, RZ, RZ, R7, P4 ;  /* 0x000000ffff0d7224 */ /* 0x000fe200020e0607 */
[----:B------:R-:W-:Y:S02]  /*c9c0*/  SHF.R.U64 R4, R4, 0x3, RZ ;  /* 0x0000000304047819 */ /* 0x000fe400000012ff */
[----:B------:R-:W-:-:S02]  /*c9d0*/  IADD3 R183, P1, R6, 0x2040, RZ ;  /* 0x0000204006b77810 */ /* 0x000fc40007f3e0ff */
[----:B------:R-:W-:Y:S02]  /*c9e0*/  SHF.R.U64 R0, R0, 0x3, RZ ;  /* 0x0000000300007819 */ /* 0x000fe400000012ff */
[----:B------:R-:W-:Y:S01]  /*c9f0*/  IADD3 R197, P4, R6, 0x4020, RZ ;  /* 0x0000402006c57810 */ /* 0x000fe20007f9e0ff */
[--C-:B------:R-:W-:Y:S01]  /*ca00*/  IMAD.X R25, RZ, RZ, R7.reuse, P1 ;  /* 0x000000ffff197224 */ /* 0x100fe200008e0607 */
[----:B------:R-:W-:Y:S02]  /*ca10*/  LOP3.LUT R10, R4, R175, RZ, 0x3c, !PT ;  /* 0x000000af040a7212 */ /* 0x000fe400078e3cff */
[C---:B------:R-:W-:Y:S01]  /*ca20*/  LOP3.LUT R111, R6.reuse, 0x380, RZ, 0xc0, !PT ;  /* 0x00000380066f7812 */ /* 0x040fe200078ec0ff */
[----:B------:R-:W-:Y:S01]  /*ca30*/  IMAD.X R99, RZ, RZ, R7, P4 ;  /* 0x000000ffff637224 */ /* 0x000fe200020e0607 */
[C---:B------:R-:W-:Y:S02]  /*ca40*/  IADD3 R179, P5, R6.reuse, 0x2000, RZ ;  /* 0x0000200006b37810 */ /* 0x040fe40007fbe0ff */
[----:B------:R-:W-:-:S02]  /*ca50*/  IADD3 R193, P2, R6, 0x2060, RZ ;  /* 0x0000206006c17810 */ /* 0x000fc40007f5e0ff */
[----:B------:R-:W-:Y:S02]  /*ca60*/  LOP3.LUT R4, R183, 0x380, RZ, 0xc0, !PT ;  /* 0x00000380b7047812 */ /* 0x000fe400078ec0ff */
[----:B------:R-:W-:Y:S01]  /*ca70*/  IADD3 R195, P3, R6, 0x4000, RZ ;  /* 0x0000400006c37810 */ /* 0x000fe20007f7e0ff */
[----:B------:R-:W-:Y:S01]  /*ca80*/  IMAD.X R91, RZ, RZ, R7, P2 ;  /* 0x000000ffff5b7224 */ /* 0x000fe200010e0607 */
[----:B------:R-:W-:Y:S02]  /*ca90*/  LOP3.LUT R20, R0, R181, RZ, 0x3c, !PT ;  /* 0x000000b500147212 */ /* 0x000fe400078e3cff */
[----:B------:R-:W-:Y:S02]  /*caa0*/  LOP3.LUT R0, R197, 0x380, RZ, 0xc0, !PT ;  /* 0x00000380c5007812 */ /* 0x000fe400078ec0ff */
[----:B------:R-:W-:Y:S02]  /*cab0*/  IADD3.X R15, RZ, R7, RZ, P5, !PT ;  /* 0x00000007ff0f7210 */ /* 0x000fe40002ffe4ff */
[----:B------:R-:W-:-:S02]  /*cac0*/  SHF.R.U64 R111, R111, 0x3, RZ ;  /* 0x000000036f6f7819 */ /* 0x000fc400000012ff */
[----:B------:R-:W-:Y:S02]  /*cad0*/  SHF.R.U64 R4, R4, 0x3, RZ ;  /* 0x0000000304047819 */ /* 0x000fe400000012ff */
[C---:B------:R-:W-:Y:S02]  /*cae0*/  IADD3 R199, P5, R6.reuse, 0x4040, RZ ;  /* 0x0000404006c77810 */ /* 0x040fe40007fbe0ff */
[C---:B------:R-:W-:Y:S02]  /*caf0*/  IADD3 R114, P2, R6.reuse, 0x6020, RZ ;  /* 0x0000602006727810 */ /* 0x040fe40007f5e0ff */
[----:B------:R-:W-:Y:S01]  /*cb00*/  IADD3.X R95, RZ, R7, RZ, P3, !PT ;  /* 0x00000007ff5f7210 */ /* 0x000fe20001ffe4ff */
[--C-:B------:R-:W-:Y:S01]  /*cb10*/  IMAD.X R103, RZ, RZ, R7.reuse, P5 ;  /* 0x000000ffff677224 */ /* 0x100fe200028e0607 */
[C---:B------:R-:W-:Y:S01]  /*cb20*/  IADD3 R201, P6, R6.reuse, 0x4060, RZ ;  /* 0x0000406006c97810 */ /* 0x040fe20007fde0ff */
[----:B------:R-:W-:Y:S01]  /*cb30*/  IMAD.X R115, RZ, RZ, R7, P2 ;  /* 0x000000ffff737224 */ /* 0x000fe200010e0607 */
[----:B------:R-:W-:-:S02]  /*cb40*/  IADD3 R203, P1, R6, 0x6000, RZ ;  /* 0x0000600006cb7810 */ /* 0x000fc40007f3e0ff */
[C---:B------:R-:W-:Y:S01]  /*cb50*/  IADD3 R118, P3, R6.reuse, 0x6040, RZ ;  /* 0x0000604006767810 */ /* 0x040fe20007f7e0ff */
[--C-:B------:R-:W-:Y:S01]  /*cb60*/  IMAD.X R107, RZ, RZ, R7.reuse, P6 ;  /* 0x000000ffff6b7224 */ /* 0x100fe200030e0607 */
[----:B------:R-:W-:Y:S02]  /*cb70*/  IADD3 R205, P4, R6, 0x6060, RZ ;  /* 0x0000606006cd7810 */ /* 0x000fe40007f9e0ff */
[----:B------:R-:W-:Y:S01]  /*cb80*/  SHF.R.U64 R0, R0, 0x3, RZ ;  /* 0x0000000300007819 */ /* 0x000fe200000012ff */
[--C-:B------:R-:W-:Y:S01]  /*cb90*/  IMAD.X R119, RZ, RZ, R7.reuse, P3 ;  /* 0x000000ffff777224 */ /* 0x100fe200018e0607 */
[----:B------:R-:W-:Y:S01]  /*cba0*/  LOP3.LUT R6, R111, R6, RZ, 0x3c, !PT ;  /* 0x000000066f067212 */ /* 0x000fe200078e3cff */
[----:B------:R-:W-:Y:S01]  /*cbb0*/  IMAD.X R123, RZ, RZ, R7, P4 ;  /* 0x000000ffff7b7224 */ /* 0x000fe200020e0607 */
[----:B------:R-:W-:Y:S02]  /*cbc0*/  LOP3.LUT R24, R4, R183, RZ, 0x3c, !PT ;  /* 0x000000b704187212 */ /* 0x000fe400078e3cff */
[----:B------:R-:W-:-:S02]  /*cbd0*/  LOP3.LUT R12, R177, 0x380, RZ, 0xc0, !PT ;  /* 0x00000380b10c7812 */ /* 0x000fc400078ec0ff */
[----:B------:R-:W-:Y:S02]  /*cbe0*/  LOP3.LUT R4, R199, 0x380, RZ, 0xc0, !PT ;  /* 0x00000380c7047812 */ /* 0x000fe400078ec0ff */
[----:B------:R-:W-:Y:S02]  /*cbf0*/  LOP3.LUT R14, R179, 0x380, RZ, 0xc0, !PT ;  /* 0x00000380b30e7812 */ /* 0x000fe400078ec0ff */
[----:B------:R-:W-:Y:S02]  /*cc00*/  LOP3.LUT R27, R114, 0x380, RZ, 0xc0, !PT ;  /* 0x00000380721b7812 */ /* 0x000fe400078ec0ff */
[----:B------:R-:W-:Y:S02]  /*cc10*/  LOP3.LUT R98, R0, R197, RZ, 0x3c, !PT ;  /* 0x000000c500627212 */ /* 0x000fe400078e3cff */
[-C--:B------:R-:W-:Y:S02]  /*cc20*/  IADD3.X R111, RZ, R7.reuse, RZ, P1, !PT ;  /* 0x00000007ff6f7210 */ /* 0x080fe40000ffe4ff */
[----:B------:R-:W-:-:S02]  /*cc30*/  MOV R0, R6 ;  /* 0x0000000600007202 */ /* 0x000fc40000000f00 */
[----:B------:R-:W-:Y:S02]  /*cc40*/  SHF.R.U64 R12, R12, 0x3, RZ ;  /* 0x000000030c0c7819 */ /* 0x000fe400000012ff */
[----:B------:R-:W-:Y:S02]  /*cc50*/  LOP3.LUT R90, R193, 0x380, RZ, 0xc0, !PT ;  /* 0x00000380c15a7812 */ /* 0x000fe400078ec0ff */
[----:B------:R-:W-:Y:S02]  /*cc60*/  SHF.R.U64 R4, R4, 0x3, RZ ;  /* 0x0000000304047819 */ /* 0x000fe400000012ff */
[----:B------:R-:W-:Y:S02]  /*cc70*/  LOP3.LUT R7, R118, 0x380, RZ, 0xc0, !PT ;  /* 0x0000038076077812 */ /* 0x000fe400078ec0ff */
[----:B------:R-:W-:Y:S02]  /*cc80*/  SHF.R.U64 R14, R14, 0x3, RZ ;  /* 0x000000030e0e7819 */ /* 0x000fe400000012ff */
[----:B------:R-:W-:-:S02]  /*cc90*/  LOP3.LUT R94, R195, 0x380, RZ, 0xc0, !PT ;  /* 0x00000380c35e7812 */ /* 0x000fc400078ec0ff */
[----:B------:R-:W-:Y:S02]  /*cca0*/  SHF.R.U64 R27, R27, 0x3, RZ ;  /* 0x000000031b1b7819 */ /* 0x000fe400000012ff */
[----:B------:R-:W-:Y:S02]  /*ccb0*/  LOP3.LUT R106, R201, 0x380, RZ, 0xc0, !PT ;  /* 0x00000380c96a7812 */ /* 0x000fe400078ec0ff */
[----:B------:R-:W-:Y:S02]  /*ccc0*/  F2FP.BF16.F32.PACK_AB R6, R29, R156 ;  /* 0x0000009c1d06723e */ /* 0x000fe400000010ff */
[----:B------:R-:W-:Y:S02]  /*ccd0*/  LOP3.LUT R12, R12, R177, RZ, 0x3c, !PT ;  /* 0x000000b10c0c7212 */ /* 0x000fe400078e3cff */
[----:B------:R-:W-:Y:S02]  /*cce0*/  SHF.R.U64 R90, R90, 0x3, RZ ;  /* 0x000000035a5a7819 */ /* 0x000fe400000012ff */
[----:B------:R-:W-:-:S02]  /*ccf0*/  LOP3.LUT R102, R4, R199, RZ, 0x3c, !PT ;  /* 0x000000c704667212 */ /* 0x000fc400078e3cff */
[----:B------:R-:W-:Y:S02]  /*cd00*/  LOP3.LUT R122, R205, 0x380, RZ, 0xc0, !PT ;  /* 0x00000380cd7a7812 */ /* 0x000fe400078ec0ff */
[----:B------:R-:W-:Y:S02]  /*cd10*/  SHF.R.U64 R29, R7, 0x3, RZ ;  /* 0x00000003071d7819 */ /* 0x000fe400000012ff */
[----:B------:R-:W-:Y:S02]  /*cd20*/  LOP3.LUT R14, R14, R179, RZ, 0x3c, !PT ;  /* 0x000000b30e0e7212 */ /* 0x000fe400078e3cff */
[----:B------:R-:W-:Y:S02]  /*cd30*/  SHF.R.U64 R94, R94, 0x3, RZ ;  /* 0x000000035e5e7819 */ /* 0x000fe400000012ff */
[----:B------:R-:W-:Y:S02]  /*cd40*/  LOP3.LUT R110, R203, 0x380, RZ, 0xc0, !PT ;  /* 0x00000380cb6e7812 */ /* 0x000fe400078ec0ff */
[----:B------:R-:W-:-:S02]  /*cd50*/  F2FP.BF16.F32.PACK_AB R4, R153, R162 ;  /* 0x000000a29904723e */ /* 0x000fc400000010ff */
[----:B------:R-:W-:Y:S02]  /*cd60*/  F2FP.BF16.F32.PACK_AB R7, R31, R30 ;  /* 0x0000001e1f07723e */ /* 0x000fe400000010ff */
[----:B------:R-:W-:Y:S02]  /*cd70*/  LOP3.LUT R114, R27, R114, RZ, 0x3c, !PT ;  /* 0x000000721b727212 */ /* 0x000fe400078e3cff */
[----:B------:R-:W-:Y:S01]  /*cd80*/  SHF.R.U64 R106, R106, 0x3, RZ ;  /* 0x000000036a6a7819 */ /* 0x000fe200000012ff */
[----:B------:R1:W-:Y:S01]  /*cd90*/  STSM.16.M88.4 [R0], R4 ;  /* 0x0000000400007844 */ /* 0x0003e20000000200 */
[----:B------:R-:W-:Y:S02]  /*cda0*/  MOV R27, R8 ;  /* 0x00000008001b7202 */ /* 0x000fe40000000f00 */
[----:B------:R-:W-:Y:S02]  /*cdb0*/  MOV R10, R10 ;  /* 0x0000000a000a7202 */ /* 0x000fe40000000f00 */
[----:B------:R-:W-:Y:S01]  /*cdc0*/  LOP3.LUT R90, R90, R193, RZ, 0x3c, !PT ;  /* 0x000000c15a5a7212 */ /* 0x000fe200078e3cff */
[----:B------:R2:W-:Y:S01]  /*cdd0*/  STSM.16.M88.4 [R27], R32 ;  /* 0x000000201b007844 */ /* 0x0005e20000000200 */
[----:B------:R-:W-:-:S02]  /*cde0*/  SHF.R.U64 R122, R122, 0x3, RZ ;  /* 0x000000037a7a7819 */ /* 0x000fc400000012ff */
[----:B------:R-:W-:Y:S01]  /*cdf0*/  MOV R12, R12 ;  /* 0x0000000c000c7202 */ /* 0x000fe20000000f00 */
[----:B------:R2:W-:Y:S01]  /*ce00*/  STSM.16.M88.4 [R10], R40 ;  /* 0x000000280a007844 */ /* 0x0005e20000000200 */
[----:B------:R-:W-:Y:S02]  /*ce10*/  F2FP.BF16.F32.PACK_AB R64, R65, R64 ;  /* 0x000000404140723e */ /* 0x000fe400000010ff */
[----:B------:R-:W-:Y:S01]  /*ce20*/  LOP3.LUT R94, R94, R195, RZ, 0x3c, !PT ;  /* 0x000000c35e5e7212 */ /* 0x000fe200078e3cff */
[----:B------:R2:W-:Y:S01]  /*ce30*/  STSM.16.M88.4 [R12], R48 ;  /* 0x000000300c007844 */ /* 0x0005e20000000200 */
[----:B------:R-:W-:Y:S02]  /*ce40*/  SHF.R.U64 R110, R110, 0x3, RZ ;  /* 0x000000036e6e7819 */ /* 0x000fe400000012ff */
[----:B------:R-:W-:Y:S02]  /*ce50*/  MOV R14, R14 ;  /* 0x0000000e000e7202 */ /* 0x000fe40000000f00 */
[----:B------:R-:W-:-:S02]  /*ce60*/  F2FP.BF16.F32.PACK_AB R58, R61, R60 ;  /* 0x0000003c3d3a723e */ /* 0x000fc400000010ff */
[----:B------:R-:W-:Y:S02]  /*ce70*/  F2FP.BF16.F32.PACK_AB R59, R63, R62 ;  /* 0x0000003e3f3b723e */ /* 0x000fe400000010ff */
[----:B------:R-:W-:Y:S02]  /*ce80*/  F2FP.BF16.F32.PACK_AB R65, R67, R66 ;  /* 0x000000424341723e */ /* 0x000fe400000010ff */
[----:B------:R-:W-:Y:S01]  /*ce90*/  F2FP.BF16.F32.PACK_AB R72, R73, R72 ;  /* 0x000000484948723e */ /* 0x000fe200000010ff */
[----:B------:R2:W-:Y:S01]  /*cea0*/  STSM.16.M88.4 [R14], R56 ;  /* 0x000000380e007844 */ /* 0x0005e20000000200 */
[----:B------:R-:W-:Y:S02]  /*ceb0*/  LOP3.LUT R106, R106, R201, RZ, 0x3c, !PT ;  /* 0x000000c96a6a7212 */ /* 0x000fe400078e3cff */
[----:B------:R-:W-:Y:S02]  /*cec0*/  MOV R20, R20 ;  /* 0x0000001400147202 */ /* 0x000fe40000000f00 */
        /* <DEDUP_REMOVED lines=9> */
[----:B------:R-:W-:Y:S01]  /*cf60*/  LOP3.LUT R122, R122, R205, RZ, 0x3c, !PT ;  /* 0x000000cd7a7a7212 */ /* 0x000fe200078e3cff */
[----:B------:R2:W-:Y:S01]  /*cf70*/  STSM.16.M88.4 [R24], R72 ;  /* 0x0000004818007844 */ /* 0x0005e20000000200 */
[----:B------:R-:W-:Y:S02]  /*cf80*/  MOV R9, R90 ;  /* 0x0000005a00097202 */ /* 0x000fe40000000f00 */
[----:B------:R-:W-:Y:S02]  /*cf90*/  F2FP.BF16.F32.PACK_AB R82, R85, R84 ;  /* 0x000000545552723e */ /* 0x000fe400000010ff */
[----:B------:R-:W-:Y:S02]  /*cfa0*/  F2FP.BF16.F32.PACK_AB R83, R87, R86 ;  /* 0x000000565753723e */ /* 0x000fe400000010ff */
[----:B------:R-:W-:-:S02]  /*cfb0*/  F2FP.BF16.F32.PACK_AB R88, R89, R88 ;  /* 0x000000585958723e */ /* 0x000fc400000010ff */
[----:B------:R-:W-:Y:S01]  /*cfc0*/  LOP3.LUT R110, R110, R203, RZ, 0x3c, !PT ;  /* 0x000000cb6e6e7212 */ /* 0x000fe200078e3cff */
[----:B------:R2:W-:Y:S01]  /*cfd0*/  STSM.16.M88.4 [R9], R80 ;  /* 0x0000005009007844 */ /* 0x0005e20000000200 */
[----:B------:R-:W-:Y:S02]  /*cfe0*/  MOV R94, R94 ;  /* 0x0000005e005e7202 */ /* 0x000fe40000000f00 */
[----:B------:R-:W-:Y:S02]  /*cff0*/  MOV R8, R98 ;  /* 0x0000006200087202 */ /* 0x000fe40000000f00 */
[----:B------:R-:W-:Y:S02]  /*d000*/  F2FP.BF16.F32.PACK_AB R89, R154, R26 ;  /* 0x0000001a9a59723e */ /* 0x000fe400000010ff */
[----:B------:R-:W-:Y:S02]  /*d010*/  F2FP.BF16.F32.PACK_AB R90, R93, R92 ;  /* 0x0000005c5d5a723e */ /* 0x000fe400000010ff */
[----:B------:R-:W-:-:S02]  /*d020*/  F2FP.BF16.F32.PACK_AB R91, R157, R155 ;  /* 0x0000009b9d5b723e */ /* 0x000fc400000010ff */
[----:B------:R-:W-:Y:S02]  /*d030*/  F2FP.BF16.F32.PACK_AB R96, R97, R96 ;  /* 0x000000606160723e */ /* 0x000fe400000010ff */
[----:B-1----:R-:W-:Y:S01]  /*d040*/  MOV R5, R106 ;  /* 0x0000006a00057202 */ /* 0x002fe20000000f00 */
[----:B------:R2:W-:Y:S01]  /*d050*/  STSM.16.M88.4 [R94], R88 ;  /* 0x000000585e007844 */ /* 0x0005e20000000200 */
[----:B------:R-:W-:Y:S02]  /*d060*/  F2FP.BF16.F32.PACK_AB R97, R159, R158 ;  /* 0x0000009e9f61723e */ /* 0x000fe400000010ff */
        /* <DEDUP_REMOVED lines=11> */
[----:B------:R-:W-:Y:S01]  /*d120*/  MOV R0, R122 ;  /* 0x0000007a00007202 */ /* 0x000fe20000000f00 */
[----:B------:R2:W-:Y:S01]  /*d130*/  STSM.16.M88.4 [R102], R104 ;  /* 0x0000006866007844 */ /* 0x0005e20000000200 */
[----:B------:R-:W-:Y:S02]  /*d140*/  F2FP.BF16.F32.PACK_AB R113, R168, R167 ;  /* 0x000000a7a871723e */ /* 0x000fe400000010ff */
        /* <DEDUP_REMOVED lines=9> */
[----:B------:R-:W-:-:S02]  /*d1e0*/  F2FP.BF16.F32.PACK_AB R129, R131, R130 ;  /* 0x000000828381723e */ /* 0x000fc400000010ff */
[----:B------:R-:W-:Y:S01]  /*d1f0*/  F2FP.BF16.F32.PACK_AB R136, R137, R136 ;  /* 0x000000888988723e */ /* 0x000fe200000010ff */
[----:B------:R2:W-:Y:S01]  /*d200*/  STSM.16.M88.4 [R110], R120 ;  /* 0x000000786e007844 */ /* 0x0005e20000000200 */
        /* <DEDUP_REMOVED lines=10> */
[----:B------:R2:W-:Y:S01]  /*d2b0*/  STSM.16.M88.4 [R118], R136 ;  /* 0x0000008876007844 */ /* 0x0005e20000000200 */
        /* <DEDUP_REMOVED lines=10> */
[----:B------:R-:W1:Y:S01]  /*d360*/  LDC.64 R6, c[0x0][0xb78] ;  /* 0x0002de00ff067b82 */ /* 0x000e620000000a00 */
[----:B------:R-:W-:Y:S01]  /*d370*/  USHF.R.S32.HI UR5, URZ, 0x1f, UR43 ;  /* 0x0000001f3f057899 */ /* 0x000fe2000801142b */
[----:B--2---:R-:W-:Y:S01]  /*d380*/  IADD3 R9, -R17, RZ, RZ ;  /* 0x000000ff11097210 */ /* 0x004fe20007ffe1ff */
[----:B------:R-:W-:Y:S02]  /*d390*/  ULDC.64 UR8, c[0x0][0xb70] ;  /* 0x0002dc0000087ab9 */ /* 0x000fe40000000a00 */
[----:B------:R-:W-:Y:S01]  /*d3a0*/  UIMAD UR5, UR5, UR8, URZ ;  /* 0x00000008050572a4 */ /* 0x000fe2000f8e023f */
[----:B------:R-:W-:Y:S01]  /*d3b0*/  ISETP.NE.AND P0, PT, R2, R9, PT ;  /* 0x000000090200720c */ /* 0x000fe20003f05270 */
[----:B------:R-:W-:Y:S01]  /*d3c0*/  UIMAD.WIDE.U32 UR6, UR43, UR8, URZ ;  /* 0x000000082b0672a5 */ /* 0x000fe2000f8e003f */
[----:B------:R-:W-:Y:S01]  /*d3d0*/  IADD3 R9, R16, UR42, RZ ;  /* 0x0000002a10097c10 */ /* 0x000fe2000fffe0ff */
[----:B------:R-:W-:Y:S02]  /*d3e0*/  UIMAD UR5, UR43, UR9, UR5 ;  /* 0x000000092b0572a4 */ /* 0x000fe4000f8e0205 */
[----:B------:R-:W-:-:S02]  /*d3f0*/  USHF.R.S32.HI UR8, URZ, 0x1f, UR44 ;  /* 0x0000001f3f087899 */ /* 0x000fc4000801142c */
[----:B------:R-:W-:Y:S02]  /*d400*/  UIADD3 UR5, UR7, UR5, URZ ;  /* 0x0000000507057290 */ /* 0x000fe4000fffe03f */
[----:B------:R-:W-:Y:S02]  /*d410*/  IMAD.U32 R5, RZ, RZ, UR7 ;  /* 0x00000007ff057e24 */ /* 0x000fe4000f8e00ff */
[----:B------:R-:W-:Y:S01]  /*d420*/  IMAD.U32 R4, RZ, RZ, UR6 ;  /* 0x00000006ff047e24 */ /* 0x000fe2000f8e00ff */
[----:B------:R-:W-:Y:S01]  /*d430*/  ULDC.64 UR6, c[0x0][0xb40] ;  /* 0x0002d00000067ab9 */ /* 0x000fe20000000a00 */
[C---:B------:R-:W-:Y:S02]  /*d440*/  VIADD R8, R9.reuse, 0x8 ;  /* 0x0000000809087836 */ /* 0x040fe40000000000 */
[----:B------:R-:W-:Y:S01]  /*d450*/  IMAD.U32 R5, RZ, RZ, UR5 ;  /* 0x00000005ff057e24 */ /* 0x000fe2000f8e00ff */
[----:B------:R-:W-:Y:S02]  /*d460*/  ULDC UR5, c[0x0][0xa88] ;  /* 0x0002a20000057ab9 */ /* 0x000fe40000000800 */
[----:B------:R-:W-:Y:S01]  /*d470*/  ISETP.GE.OR P1, PT, R9, UR5, P0 ;  /* 0x0000000509007c0c */ /* 0x000fe20008726670 */
[----:B-1----:R-:W-:Y:S01]  /*d480*/  IMAD R0, R6, UR8, RZ ;  /* 0x0000000806007c24 */ /* 0x002fe2000f8e02ff */
[----:B------:R-:W-:Y:S01]  /*d490*/  ISETP.GE.OR P0, PT, R8, UR5, P0 ;  /* 0x0000000508007c0c */ /* 0x000fe20008706670 */
[----:B------:R-:W-:-:S04]  /*d4a0*/  IMAD.WIDE.U32 R4, R6, UR44, R4 ;  /* 0x0000002c06047c25 */ /* 0x000fc8000f8e0004 */
[----:B------:R-:W-:Y:S01]  /*d4b0*/  IMAD R6, R7, UR44, R0 ;  /* 0x0000002c07067c24 */ /* 0x000fe2000f8e0200 */
[----:B------:R-:W-:Y:S02]  /*d4c0*/  SHF.R.S32.HI R7, RZ, 0x1f, R9 ;  /* 0x0000001fff077819 */ /* 0x000fe40000011409 */
[----:B------:R-:W-:-:S04]  /*d4d0*/  IADD3 R0, P2, R9, R4, RZ ;  /* 0x0000000409007210 */ /* 0x000fc80007f5e0ff */
[----:B------:R-:W-:Y:S02]  /*d4e0*/  IADD3.X R7, R7, R5, R6, P2, !PT ;  /* 0x0000000507077210 */ /* 0x000fe400017fe406 */
[----:B------:R-:W-:-:S04]  /*d4f0*/  LEA R4, P2, R0, UR6, 0x2 ;  /* 0x0000000600047c11 */ /* 0x000fc8000f8410ff */
[----:B------:R-:W-:-:S05]  /*d500*/  LEA.HI.X R5, R0, UR7, R7, 0x2, P2 ;  /* 0x0000000700057c11 */ /* 0x000fca00090f1407 */
[----:B------:R1:W-:Y:S04]  /*d510*/  @!P1 STG.E desc[UR50][R4.64], R3 ;  /* 0x0000000304009986 */ /* 0x0003e8000c101932 */
[----:B------:R1:W-:Y:S02]  /*d520*/  @!P0 STG.E desc[UR50][R4.64+0x20], R28 ;  /* 0x0000201c04008986 */ /* 0x0003e4000c101932 */
.L_x_1373:
[----:B--2---:R-:W2:Y:S02]  /*d530*/  SHFL.IDX PT, R0, R189, RZ, 0x1f ;  /* 0x00001fffbd007589 */ /* 0x004ea400000e0000 */
[----:B--2---:R-:W-:-:S13]  /*d540*/  ISETP.NE.AND P0, PT, R0, 0x7, PT ;  /* 0x000000070000780c */ /* 0x004fda0003f05270 */
[----:B------:R-:W-:Y:S05]  /*d550*/  @P0 BRA `(.L_x_1374) ;  /* 0x0000000800f80947 */ /* 0x000fea0003800000 */
[----:B------:R-:W-:Y:S01]  /*d560*/  BAR.SYNC.DEFER_BLOCKING 0x1, 0x120 ;  /* 0x0044800000007b1d */ /* 0x000fe20000010000 */
[----:B------:R-:W-:-:S05]  /*d570*/  ELECT P0, URZ, PT ;  /* 0x00000000003f782f */ /* 0x000fca0003800000 */
[----:B------:R-:W-:Y:S08]  /*d580*/  BSSY B0, `(.L_x_1375) ;  /* 0x0000030000007945 */ /* 0x000ff00003800000 */
[----:B------:R-:W-:Y:S05]  /*d590*/  @!P0 BRA `(.L_x_1376) ;  /* 0x0000000000b88947 */ /* 0x000fea0003800000 */
[----:B------:R-:W-:Y:S02]  /*d5a0*/  UIADD3 UR6, UP0, UR52, 0x9f0, URZ ;  /* 0x000009f034067890 */ /* 0x000fe4000ff1e03f */
[----:B------:R-:W-:Y:S02]  /*d5b0*/  UIADD3 UR5, UR48, 0x2000, URZ ;  /* 0x0000200030057890 */ /* 0x000fe4000fffe03f */
[----:B------:R-:W-:Y:S02]  /*d5c0*/  UIADD3.X UR7, URZ, UR53, URZ, UP0, !UPT ;  /* 0x000000353f077290 */ /* 0x000fe400087fe43f */
[----:B------:R-:W-:Y:S01]  /*d5d0*/  UIADD3 UR9, UR48, 0x4000, URZ ;  /* 0x0000400030097890 */ /* 0x000fe2000fffe03f */
[----:B------:R-:W-:Y:S01]  /*d5e0*/  UMOV UR41, URZ ;  /* 0x0000003f00297c82 */ /* 0x000fe20008000000 */
[----:B------:R-:W-:Y:S01]  /*d5f0*/  UMOV UR45, URZ ;  /* 0x0000003f002d7c82 */ /* 0x000fe20008000000 */
[----:B------:R-:W-:Y:S01]  /*d600*/  UMOV UR40, UR48 ;  /* 0x0000003000287c82 */ /* 0x000fe20008000000 */
[----:B------:R-:W-:Y:S01]  /*d610*/  UMOV UR8, 0x40 ;  /* 0x0000004000087882 */ /* 0x000fe20000000000 */
[----:B------:R-:W-:-:S02]  /*d620*/  UIADD3 UR11, UR48, 0x6000, URZ ;  /* 0x00006000300b7890 */ /* 0x000fc4000fffe03f */
        /* <DEDUP_REMOVED lines=37> */
.L_x_1376:
[----:B------:R-:W-:Y:S05]  /*d880*/  BSYNC B0 ;  /* 0x0000000000007941 */ /* 0x000fea0003800000 */
.L_x_1375:
[----:B------:R-:W-:Y:S05]  /*d890*/  BRA `(.L_x_1374) ;  /* 0x0000000800287947 */ /* 0x000fea0003800000 */
.L_x_1372:
[----:B------:R-:W1:Y:S01]  /*d8a0*/  LDC.64 R8, c[0x0][0xae0] ;  /* 0x0002b800ff087b82 */ /* 0x000e620000000a00 */
[----:B------:R-:W-:Y:S01]  /*d8b0*/  ISETP.GT.AND P0, PT, R191, 0x3f, PT ;  /* 0x0000003fbf00780c */ /* 0x000fe20003f04270 */
[----:B------:R-:W-:Y:S01]  /*d8c0*/  USHF.R.S32.HI UR5, URZ, 0x1f, UR43 ;  /* 0x0000001f3f057899 */ /* 0x000fe2000801142b */
[----:B------:R-:W-:Y:S01]  /*d8d0*/  BSSY B0, `(.L_x_1377) ;  /* 0x000001a000007945 */ /* 0x000fe20003800000 */
[----:B------:R-:W-:Y:S01]  /*d8e0*/  USHF.R.S32.HI UR8, URZ, 0x1f, UR44 ;  /* 0x0000001f3f087899 */ /* 0x000fe2000801142c */
[----:B------:R-:W-:-:S09]  /*d8f0*/  VIADD R12, R184, 0x40 ;  /* 0x00000040b80c7836 */ /* 0x000fd20000000000 */
[----:B------:R-:W-:Y:S05]  /*d900*/  @P0 BRA `(.L_x_1378) ;  /* 0x0000000000580947 */ /* 0x000fea0003800000 */
[----:B------:R-:W2:Y:S01]  /*d910*/  S2R R4, SR_TID.X ;  /* 0x0000000000047919 */ /* 0x000ea20000002100 */
[----:B------:R-:W-:Y:S01]  /*d920*/  IMAD.U32 R5, RZ, RZ, UR42 ;  /* 0x0000002aff057e24 */ /* 0x000fe2000f8e00ff */
[----:B------:R-:W-:-:S04]  /*d930*/  ULDC UR6, c[0x0][0xa88] ;  /* 0x0002a20000067ab9 */ /* 0x000fc80000000800 */
[----:B--2---:R-:W-:-:S04]  /*d940*/  IADD3 R4, R5, -0x80, R4 ;  /* 0xffffff8005047810 */ /* 0x004fc80007ffe004 */
[----:B------:R-:W-:-:S13]  /*d950*/  ISETP.GE.AND P0, PT, R4, UR6, PT ;  /* 0x0000000604007c0c */ /* 0x000fda000bf06270 */
[----:B------:R-:W-:Y:S05]  /*d960*/  @P0 BRA `(.L_x_1378) ;  /* 0x0000000000400947 */ /* 0x000fea0003800000 */
[----:B------:R-:W2:Y:S01]  /*d970*/  LDC.64 R6, c[0x0][0xb70] ;  /* 0x0002dc00ff067b82 */ /* 0x000ea20000000a00 */
[----:B------:R-:W-:Y:S01]  /*d980*/  SHF.R.S32.HI R5, RZ, 0x1f, R4 ;  /* 0x0000001fff057819 */ /* 0x000fe20000011404 */
[----:B------:R-:W-:-:S06]  /*d990*/  ULDC.64 UR6, c[0x0][0xb40] ;  /* 0x0002d00000067ab9 */ /* 0x000fcc0000000a00 */
[----:B------:R-:W3:Y:S01]  /*d9a0*/  LDC.64 R10, c[0x0][0xb78] ;  /* 0x0002de00ff0a7b82 */ /* 0x000ee20000000a00 */
[C---:B--2---:R-:W-:Y:S02]  /*d9b0*/  IMAD R0, R6.reuse, UR5, RZ ;  /* 0x0000000506007c24 */ /* 0x044fe4000f8e02ff */
[----:B------:R-:W-:-:S04]  /*d9c0*/  IMAD.WIDE.U32 R4, R6, UR43, R4 ;  /* 0x0000002b06047c25 */ /* 0x000fc8000f8e0004 */
[----:B------:R-:W-:Y:S02]  /*d9d0*/  IMAD R3, R7, UR43, R0 ;  /* 0x0000002b07037c24 */ /* 0x000fe4000f8e0200 */
[----:B---3--:R-:W-:-:S03]  /*d9e0*/  IMAD R0, R10, UR8, RZ ;  /* 0x000000080a007c24 */ /* 0x008fc6000f8e02ff */
[----:B------:R-:W-:Y:S01]  /*d9f0*/  IADD3 R5, R5, R3, RZ ;  /* 0x0000000305057210 */ /* 0x000fe20007ffe0ff */
[----:B------:R-:W-:Y:S02]  /*da00*/  IMAD R3, R11, UR44, R0 ;  /* 0x0000002c0b037c24 */ /* 0x000fe4000f8e0200 */
[----:B------:R-:W-:-:S04]  /*da10*/  IMAD.WIDE.U32 R4, R10, UR44, R4 ;  /* 0x0000002c0a047c25 */ /* 0x000fc8000f8e0004 */
[----:B------:R-:W-:Y:S01]  /*da20*/  IMAD.IADD R3, R5, 0x1, R3 ;  /* 0x0000000105037824 */ /* 0x000fe200078e0203 */
[----:B------:R-:W-:-:S04]  /*da30*/  LEA R6, P0, R4, UR6, 0x2 ;  /* 0x0000000604067c11 */ /* 0x000fc8000f8010ff */
[----:B------:R-:W-:Y:S01]  /*da40*/  LEA.HI.X R7, R4, UR7, R3, 0x2, P0 ;  /* 0x0000000704077c11 */ /* 0x000fe200080f1403 */
[----:B------:R-:W-:-:S05]  /*da50*/  IMAD.MOV.U32 R3, RZ, RZ, -0x800000 ;  /* 0xff800000ff037424 */ /* 0x000fca00078e00ff */
[----:B------:R2:W-:Y:S03]  /*da60*/  STG.E desc[UR50][R6.64], R3 ;  /* 0x0000000306007986 */ /* 0x0005e6000c101932 */
.L_x_1378:
[----:B------:R-:W-:Y:S05]  /*da70*/  BSYNC B0 ;  /* 0x0000000000007941 */ /* 0x000fea0003800000 */
.L_x_1377:
[----:B------:R-:W-:Y:S01]  /*da80*/  ULDC.64 UR6, c[0x0][0xa88] ;  /* 0x0002a20000067ab9 */ /* 0x000fe20000000a00 */
[----:B-12---:R-:W-:Y:S01]  /*da90*/  IMAD R6, R8, UR5, RZ ;  /* 0x0000000508067c24 */ /* 0x006fe2000f8e02ff */
[----:B------:R-:W-:Y:S01]  /*daa0*/  ISETP.GE.AND P1, PT, R12, UR7, PT ;  /* 0x000000070c007c0c */ /* 0x000fe2000bf26270 */
[----:B------:R-:W1:Y:S01]  /*dab0*/  LDC.64 R10, c[0x0][0xae8] ;  /* 0x0002ba00ff0a7b82 */ /* 0x000e620000000a00 */
[C---:B------:R-:W-:Y:S01]  /*dac0*/  ISETP.GE.AND P0, PT, R184.reuse, UR7, PT ;  /* 0x00000007b8007c0c */ /* 0x040fe2000bf06270 */
[C---:B------:R-:W-:Y:S01]  /*dad0*/  VIADD R14, R184.reuse, 0x80 ;  /* 0x00000080b80e7836 */ /* 0x040fe20000000000 */
[----:B------:R-:W-:Y:S01]  /*dae0*/  SEL R3, RZ, 0xffffffff, P1 ;  /* 0xffffffffff037807 */ /* 0x000fe20000800000 */
[----:B------:R-:W-:Y:S01]  /*daf0*/  VIADD R15, R184, 0xc0 ;  /* 0x000000c0b80f7836 */ /* 0x000fe20000000000 */
[----:B------:R-:W-:Y:S01]  /*db00*/  SEL R0, RZ, 0x1, P0 ;  /* 0x00000001ff007807 */ /* 0x000fe20000000000 */
[----:B------:R-:W-:Y:S01]  /*db10*/  IMAD R7, R9, UR43, R6 ;  /* 0x0000002b09077c24 */ /* 0x000fe2000f8e0206 */
[----:B------:R-:W-:Y:S01]  /*db20*/  ISETP.GE.AND P0, PT, R14, UR7, PT ;  /* 0x000000070e007c0c */ /* 0x000fe2000bf06270 */
[----:B------:R-:W2:Y:S01]  /*db30*/  LDC R9, c[0x0][0xdac] ;  /* 0x00036b00ff097b82 */ /* 0x000ea20000000800 */
[----:B------:R-:W-:Y:S01]  /*db40*/  IMAD.SHL.U32 R3, R3, 0x2, RZ ;  /* 0x0000000203037824 */ /* 0x000fe200078e00ff */
[----:B------:R-:W-:Y:S01]  /*db50*/  ISETP.GE.AND P2, PT, R15, UR7, PT ;  /* 0x000000070f007c0c */ /* 0x000fe2000bf46270 */
[C---:B------:R-:W-:Y:S01]  /*db60*/  VIADD R21, R184.reuse, 0x140 ;  /* 0x00000140b8157836 */ /* 0x040fe20000000000 */
[C---:B------:R-:W-:Y:S01]  /*db70*/  IADD3 R20, R184.reuse, 0x100, RZ ;  /* 0x00000100b8147810 */ /* 0x040fe20007ffe0ff */
[C---:B------:R-:W-:Y:S01]  /*db80*/  VIADD R4, R184.reuse, 0x180 ;  /* 0x00000180b8047836 */ /* 0x040fe20000000000 */
[----:B------:R-:W-:Y:S01]  /*db90*/  LOP3.LUT R0, R3, 0x2, R0, 0xe2, !PT ;  /* 0x0000000203007812 */ /* 0x000fe200078ee200 */
[----:B------:R-:W-:Y:S01]  /*dba0*/  UIADD3 UR42, -UR42, UR6, URZ ;  /* 0x000000062a2a7290 */ /* 0x000fe2000fffe13f */
[----:B------:R-:W-:Y:S01]  /*dbb0*/  SHF.R.S32.HI R185, RZ, 0x1f, R184 ;  /* 0x0000001fffb97819 */ /* 0x000fe200000114b8 */
[----:B------:R-:W-:Y:S01]  /*dbc0*/  ULOP3.LUT UR40, URZ, UR40, URZ, 0x33, !UPT ;  /* 0x000000283f287292 */ /* 0x000fe2000f8e333f */
[----:B------:R-:W-:Y:S01]  /*dbd0*/  IADD3 R5, R184, 0x1c0, RZ ;  /* 0x000001c0b8057810 */ /* 0x000fe20007ffe0ff */
[----:B------:R-:W-:Y:S01]  /*dbe0*/  BSSY B0, `(.L_x_1379) ;  /* 0x0000036000007945 */ /* 0x000fe20003800000 */
[----:B------:R-:W-:-:S02]  /*dbf0*/  SEL R3, RZ, 0x4, P0 ;  /* 0x00000004ff037807 */ /* 0x000fc40000000000 */
[----:B------:R-:W-:Y:S02]  /*dc00*/  SEL R6, RZ, 0x8, P2 ;  /* 0x00000008ff067807 */ /* 0x000fe40001000000 */
[----:B------:R-:W-:Y:S02]  /*dc10*/  ISETP.GE.AND P2, PT, R21, UR7, PT ;  /* 0x0000000715007c0c */ /* 0x000fe4000bf46270 */
[----:B------:R-:W-:Y:S02]  /*dc20*/  ISETP.GE.AND P0, PT, R20, UR7, PT ;  /* 0x0000000714007c0c */ /* 0x000fe4000bf06270 */
[----:B------:R-:W-:Y:S02]  /*dc30*/  ISETP.GE.AND P3, PT, R4, UR7, PT ;  /* 0x0000000704007c0c */ /* 0x000fe4000bf66270 */
[----:B------:R-:W-:Y:S01]  /*dc40*/  ISETP.GE.AND P1, PT, R5, UR7, PT ;  /* 0x0000000705007c0c */ /* 0x000fe2000bf26270 */
[----:B------:R-:W-:Y:S01]  /*dc50*/  IMAD.WIDE.U32 R4, R8, UR43, R184 ;  /* 0x0000002b08047c25 */ /* 0x000fe2000f8e00b8 */
[----:B------:R-:W-:-:S02]  /*dc60*/  LOP3.LUT R0, R6, R0, R3, 0xfe, !PT ;  /* 0x0000000006007212 */ /* 0x000fc400078efe03 */
[----:B------:R-:W-:Y:S01]  /*dc70*/  SEL R6, RZ, 0x20, P2 ;  /* 0x00000020ff067807 */ /* 0x000fe20001000000 */
[C---:B------:R-:W-:Y:S01]  /*dc80*/  VIADD R8, R186.reuse, 0x20 ;  /* 0x00000020ba087836 */ /* 0x040fe20000000000 */
[----:B------:R-:W-:Y:S01]  /*dc90*/  ISETP.GE.AND P2, PT, R186, UR42, PT ;  /* 0x0000002aba007c0c */ /* 0x000fe2000bf46270 */
[----:B------:R-:W-:Y:S01]  /*dca0*/  IMAD.IADD R5, R5, 0x1, R7 ;  /* 0x0000000105057824 */ /* 0x000fe200078e0207 */
[----:B------:R-:W-:Y:S02]  /*dcb0*/  SEL R3, RZ, 0x10, P0 ;  /* 0x00000010ff037807 */ /* 0x000fe40000000000 */
[----:B------:R-:W-:Y:S01]  /*dcc0*/  ISETP.GE.AND P0, PT, R8, UR42, PT ;  /* 0x0000002a08007c0c */ /* 0x000fe2000bf06270 */
[----:B-1----:R-:W-:Y:S01]  /*dcd0*/  IMAD R8, R10, UR8, RZ ;  /* 0x000000080a087c24 */ /* 0x002fe2000f8e02ff */
[----:B------:R-:W-:Y:S02]  /*dce0*/  LOP3.LUT R3, R6, R0, R3, 0xfe, !PT ;  /* 0x0000000006037212 */ /* 0x000fe400078efe03 */
[----:B------:R-:W-:Y:S01]  /*dcf0*/  SEL R0, RZ, 0x40, P3 ;  /* 0x00000040ff007807 */ /* 0x000fe20001800000 */
[----:B------:R-:W-:Y:S01]  /*dd00*/  IMAD R11, R11, UR44, R8 ;  /* 0x0000002c0b0b7c24 */ /* 0x000fe2000f8e0208 */
[----:B------:R-:W-:-:S02]  /*dd10*/  SHF.R.S32.HI R187, RZ, 0x1f, R186 ;  /* 0x0000001fffbb7819 */ /* 0x000fc400000114ba */
[----:B--2---:R-:W-:Y:S01]  /*dd20*/  IADD3 R7, R9, UR40, RZ ;  /* 0x0000002809077c10 */ /* 0x004fe2000fffe0ff */
[----:B------:R-:W-:Y:S01]  /*dd30*/  IMAD.WIDE.U32 R8, R10, UR44, R4 ;  /* 0x0000002c0a087c25 */ /* 0x000fe2000f8e0004 */
[----:B------:R-:W-:Y:S02]  /*dd40*/  LOP3.LUT R3, R3, R0, RZ, 0xfc, !PT ;  /* 0x0000000003037212 */ /* 0x000fe400078efcff */
[----:B------:R-:W-:Y:S01]  /*dd50*/  SEL R0, RZ, 0x80, P1 ;  /* 0x00000080ff007807 */ /* 0x000fe20000800000 */
[----:B------:R-:W-:-:S03]  /*dd60*/  IMAD.WIDE R6, R7, 0x40, R186 ;  /* 0x0000004007067825 */ /* 0x000fc600078e02ba */
[----:B------:R-:W-:Y:S01]  /*dd70*/  LOP3.LUT R0, R3, R0, RZ, 0xfc, !PT ;  /* 0x0000000003007212 */ /* 0x000fe200078efcff */
[----:B------:R-:W-:Y:S01]  /*dd80*/  IMAD.IADD R13, R9, 0x1, R11 ;  /* 0x00000001090d7824 */ /* 0x000fe200078e020b */
        /* <DEDUP_REMOVED lines=13> */
[----:B------:R-:W-:Y:S02]  /*de60*/  LEA R10, P2, R4, UR8, 0x1 ;  /* 0x00000008040a7c11 */ /* 0x000fe4000f8408ff */
[----:B------:R-:W-:-:S04]  /*de70*/  IADD3 R5, R5, R11, RZ ;  /* 0x0000000b05057210 */ /* 0x000fc80007ffe0ff */
        /* <DEDUP_REMOVED lines=12> */
.L_x_1380:
[----:B------:R-:W-:Y:S05]  /*df40*/  BSYNC B0 ;  /* 0x0000000000007941 */ /* 0x000fea0003800000 */
.L_x_1379:
[----:B------:R-:W-:Y:S04]  /*df50*/  BSSY B0, `(.L_x_1374) ;  /* 0x000001e000007945 */ /* 0x000fe80003800000 */
[----:B------:R-:W-:Y:S05]  /*df60*/  @P0 BRA `(.L_x_1381) ;  /* 0x0000000000700947 */ /* 0x000fea0003800000 */
[----:B------:R-:W-:Y:S01]  /*df70*/  IADD3 R9, P0, R6, 0x20, RZ ;  /* 0x0000002006097810 */ /* 0x000fe20007f1e0ff */
[----:B------:R-:W-:Y:S01]  /*df80*/  ULDC.64 UR8, c[0x0][0xad8] ;  /* 0x0002b60000087ab9 */ /* 0x000fe20000000a00 */
[----:B------:R-:W-:Y:S01]  /*df90*/  IMAD.MOV.U32 R4, RZ, RZ, R8 ;  /* 0x000000ffff047224 */ /* 0x000fe200078e0008 */
[----:B------:R-:W-:Y:S01]  /*dfa0*/  ISETP.GE.AND P1, PT, R14, UR7, PT ;  /* 0x000000070e007c0c */ /* 0x000fe2000bf26270 */
        /* <DEDUP_REMOVED lines=8> */
[----:B------:R-:W-:-:S03]  /*e030*/  LOP3.LUT P4, RZ, R3, 0x40, RZ, 0xc0, !PT ;  /* 0x0000004003ff7812 */ /* 0x000fc6000788c0ff */
[----:B------:R-:W-:Y:S01]  /*e040*/  IMAD R9, R9, UR9, R6 ;  /* 0x0000000909097c24 */ /* 0x000fe2000f8e0206 */
[----:B------:R-:W-:Y:S02]  /*e050*/  ULDC.64 UR8, c[0x0][0xa80] ;  /* 0x0002a00000087ab9 */ /* 0x000fe40000000a00 */
[----:B------:R-:W-:Y:S02]  /*e060*/  LEA R6, P3, R4, UR8, 0x1 ;  /* 0x0000000804067c11 */ /* 0x000fe4000f8608ff */
[----:B------:R-:W-:-:S04]  /*e070*/  IADD3 R5, R5, R9, RZ ;  /* 0x0000000905057210 */ /* 0x000fc80007ffe0ff */
        /* <DEDUP_REMOVED lines=11> */
.L_x_1381:
[----:B------:R-:W-:Y:S05]  /*e130*/  BSYNC B0 ;  /* 0x0000000000007941 */ /* 0x000fea0003800000 */
.L_x_1374:
[----:B------:R-:W3:Y:S02]  /*e140*/  LDC R0, c[0x0][0xda8] ;  /* 0x00036a00ff007b82 */ /* 0x000ee40000000800 */
[----:B---3--:R-:W-:-:S13]  /*e150*/  ISETP.LE.AND P0, PT, R0, UR4, PT ;  /* 0x0000000400007c0c */ /* 0x008fda000bf03270 */
[----:B------:R-:W-:Y:S05]  /*e160*/  @!P0 BRA `(.L_x_1382) ;  /* 0xffffff2c00588947 */ /* 0x000fea000383ffff */
[----:B------:R-:W-:Y:S05]  /*e170*/  EXIT ;  /* 0x000000000000794d */ /* 0x000fea0003800000 */
.L_x_1276:
[----:B------:R-:W-:-:S08]  /*e180*/  NOP ;  /* 0x0000000000007918 */ /* 0x000fd00000000000 */
[----:B------:R-:W1:-:S00]  /*e190*/  USETMAXREG.DEALLOC.CTAPOOL 0x18 ;  /* 0x00000018000079c8 */ /* 0x000e4000080e0500 */
[----:B-1----:R-:W-:-:S06]  /*e1a0*/  LOP3.LUT R0, R0, 0x3, RZ, 0xc0, !PT ;  /* 0x0000000300007812 */ /* 0x002fcc00078ec0ff */
[----:B------:R-:W1:Y:S02]  /*e1b0*/  SHFL.IDX PT, R0, R0, RZ, 0x1f ;  /* 0x00001fff00007589 */ /* 0x000e6400000e0000 */
[----:B-1----:R-:W-:-:S13]  /*e1c0*/  ISETP.NE.AND P0, PT, R0, RZ, PT ;  /* 0x000000ff0000720c */ /* 0x002fda0003f05270 */
[----:B------:R-:W-:Y:S05]  /*e1d0*/  @P0 EXIT ;  /* 0x000000000000094d */ /* 0x000fea0003800000 */
[----:B------:R-:W1:Y:S01]  /*e1e0*/  S2UR UR4, SR_CTAID.X ;  /* 0x00000000000479c3 */ /* 0x000e620000002500 */
[----:B------:R-:W-:Y:S01]  /*e1f0*/  UMOV UR45, URZ ;  /* 0x0000003f002d7c82 */ /* 0x000fe20008000000 */
[----:B------:R-:W-:Y:S02]  /*e200*/  IMAD.MOV.U32 R16, RZ, RZ, RZ ;  /* 0x000000ffff107224 */ /* 0x000fe400078e00ff */
[----:B------:R-:W-:-:S04]  /*e210*/  IMAD.MOV.U32 R17, RZ, RZ, 0x1 ;  /* 0x00000001ff117424 */ /* 0x000fc800078e00ff */
[----:B------:R-:W1:Y:S02]  /*e220*/  LDC R0, c[0x0][0xda8] ;  /* 0x00036a00ff007b82 */ /* 0x000e640000000800 */
[----:B-1----:R-:W-:-:S13]  /*e230*/  ISETP.LE.AND P0, PT, R0, UR4, PT ;  /* 0x0000000400007c0c */ /* 0x002fda000bf03270 */
[----:B------:R-:W-:Y:S05]  /*e240*/  @P0 BRA `(.L_x_1383) ;  /* 0x00000030001c0947 */ /* 0x000fea0003800000 */
[----:B------:R-:W-:Y:S01]  /*e250*/  LOP3.LUT R19, R19, 0x1f, RZ, 0xc0, !PT ;  /* 0x0000001f13137812 */ /* 0x000fe200078ec0ff */
[----:B------:R-:W-:Y:S01]  /*e260*/  IMAD.U32 R18, RZ, RZ, UR4 ;  /* 0x00000004ff127e24 */ /* 0x000fe2000f8e00ff */
[----:B------:R-:W-:Y:S01]  /*e270*/  MOV R17, 0x1 ;  /* 0x0000000100117802 */ /* 0x000fe20000000f00 */
[----:B------:R-:W-:Y:S01]  /*e280*/  IMAD.MOV.U32 R16, RZ, RZ, RZ ;  /* 0x000000ffff107224 */ /* 0x000fe200078e00ff */
[----:B------:R-:W-:Y:S01]  /*e290*/  ULDC UR44, c[0x0][0xc] ;  /* 0x00000300002c7ab9 */ /* 0x000fe20000000800 */
[----:B------:R-:W-:Y:S01]  /*e2a0*/  ULDC.64 UR46, c[0x0][0x198] ;  /* 0x00006600002e7ab9 */ /* 0x000fe20000000a00 */
[----:B------:R-:W-:-:S05]  /*e2b0*/  UMOV UR45, URZ ;  /* 0x0000003f002d7c82 */ /* 0x000fca0008000000 */
.L_x_1437:
[----:B------:R-:W-:Y:S01]  /*e2c0*/  ULDC UR10, c[0x0][0xdd0] ;  /* 0x00037400000a7ab9 */ /* 0x000fe20000000800 */
[----:B------:R-:W1:Y:S01]  /*e2d0*/  LDC R0, c[0x0][0xde8] ;  /* 0x00037a00ff007b82 */ /* 0x000e620000000800 */
[C---:B------:R-:W-:Y:S01]  /*e2e0*/  R2UR UR8, R18.reuse ;  /* 0x00000000120872ca */ /* 0x040fe200000e0000 */
[----:B------:R-:W-:Y:S01]  /*e2f0*/  UISETP.NE.AND UP0, UPT, UR10, 0x1, UPT ;  /* 0x000000010a00788c */ /* 0x000fe2000bf05270 */
[----:B------:R-:W-:-:S10]  /*e300*/  R2UR UR9, R18 ;  /* 0x00000000120972ca */ /* 0x000fd400000e0000 */
[----:B------:R-:W-:Y:S01]  /*e310*/  @UP0 ULDC UR6, c[0x0][0xdd4] ;  /* 0x0003750000060ab9 */ /* 0x000fe20000000800 */
[----:B------:R-:W-:Y:S01]  /*e320*/  @UP0 ULDC UR11, c[0x0][0xdd8] ;  /* 0x00037600000b0ab9 */ /* 0x000fe20000000800 */
[----:B------:R-:W-:-:S04]  /*e330*/  UIMAD.WIDE.U32 UR6, UR8, UR6, URZ ;  /* 0x00000006080672a5 */ /* 0x000fc8000f8e003f */
[----:B------:R-:W-:-:S04]  /*e340*/  @UP0 USHF.R.U32.HI UR8, URZ, UR11, UR7 ;  /* 0x0000000b3f080299 */ /* 0x000fc80008011607 */
[----:B------:R-:W-:Y:S02]  /*e350*/  UIADD3 UR6, -UR8, URZ, URZ ;  /* 0x0000003f08067290 */ /* 0x000fe4000fffe13f */
[----:B-1----:R-:W-:Y:S02]  /*e360*/  ISETP.LE.AND P0, PT, R0, UR8, PT ;  /* 0x0000000800007c0c */ /* 0x002fe4000bf03270 */
[----:B------:R-:W-:-:S11]  /*e370*/  UIMAD UR10, UR10, UR6, UR9 ;  /* 0x000000060a0a72a4 */ /* 0x000fd6000f8e0209 */
[----:B------:R-:W-:Y:S05]  /*e380*/  @!P0 BRA `(.L_x_1384) ;  /* 0x0000000000208947 */ /* 0x000fea0003800000 */
        /* <DEDUP_REMOVED lines=8> */
.L_x_1384:
[----:B------:R-:W-:Y:S01]  /*e410*/  ULDC UR11, c[0x0][0xdc4] ;  /* 0x00037100000b7ab9 */ /* 0x000fe20000000800 */
[----:B------:R-:W-:Y:S01]  /*e420*/  UMOV UR9, UR10 ;  /* 0x0000000a00097c82 */ /* 0x000fe20008000000 */
[----:B------:R-:W-:-:S11]  /*e430*/  UISETP.NE.AND UP0, UPT, UR11, 0x1, UPT ;  /* 0x000000010b00788c */ /* 0x000fd6000bf05270 */
[----:B------:R-:W-:Y:S02]  /*e440*/  @UP0 ULDC.64 UR12, c[0x0][0xdc8] ;  /* 0x00037200000c0ab9 */ /* 0x000fe40000000a00 */
[----:B------:R-:W-:-:S04]  /*e450*/  UIMAD.WIDE.U32 UR6, UR10, UR12, URZ ;  /* 0x0000000c0a0672a5 */ /* 0x000fc8000f8e003f */
[----:B------:R-:W-:-:S04]  /*e460*/  @UP0 USHF.R.U32.HI UR9, URZ, UR13, UR7 ;  /* 0x0000000d3f090299 */ /* 0x000fc80008011607 */
[----:B------:R-:W-:-:S12]  /*e470*/  UIMAD UR6, UR9, UR11, URZ ;  /* 0x0000000b090672a4 */ /* 0x000fd8000f8e023f */
.L_x_1385:
[----:B------:R-:W-:Y:S01]  /*e480*/  ULDC.64 UR12, c[0x0][0x3f8] ;  /* 0x0000fe00000c7ab9 */ /* 0x000fe20000000a00 */
[----:B------:R-:W-:Y:S02]  /*e490*/  UIADD3 UR10, UR10, -UR6, URZ ;  /* 0x800000060a0a7290 */ /* 0x000fe4000fffe03f */
[----:B------:R-:W-:Y:S02]  /*e4a0*/  UISETP.NE.U32.AND UP0, UPT, UR12, URZ, UPT ;  /* 0x0000003f0c00728c */ /* 0x000fe4000bf05070 */
[----:B------:R-:W-:Y:S01]  /*e4b0*/  ULOP3.LUT UR9, URZ, UR9, URZ, 0x33, !UPT ;  /* 0x000000093f097292 */ /* 0x000fe2000f8e333f */
[----:B------:R-:W-:Y:S01]  /*e4c0*/  ULDC UR12, c[0x0][0xdb8] ;  /* 0x00036e00000c7ab9 */ /* 0x000fe20000000800 */
[----:B------:R-:W-:Y:S01]  /*e4d0*/  ULDC.64 UR6, c[0x0][0x9e0] ;  /* 0x0002780000067ab9 */ /* 0x000fe20000000a00 */
[----:B------:R-:W-:Y:S01]  /*e4e0*/  UISETP.NE.AND UP1, UPT, UR12, 0x1, UPT ;  /* 0x000000010c00788c */ /* 0x000fe2000bf25270 */
[----:B------:R-:W-:Y:S01]  /*e4f0*/  ULDC UR11, c[0x0][0xdc4] ;  /* 0x00037100000b7ab9 */ /* 0x000fe20000000800 */
[----:B------:R-:W-:Y:S01]  /*e500*/  ULDC UR41, c[0x0][0xdac] ;  /* 0x00036b0000297ab9 */ /* 0x000fe20000000800 */
[----:B------:R-:W-:-:S02]  /*e510*/  UISETP.GE.AND UP2, UPT, UR7, 0x1, UPT ;  /* 0x000000010700788c */ /* 0x000fc4000bf46270 */
[----:B------:R-:W-:Y:S02]  /*e520*/  UIMAD UR11, UR8, UR11, UR10 ;  /* 0x0000000b080b72a4 */ /* 0x000fe4000f8e020a */
[----:B------:R-:W-:Y:S02]  /*e530*/  UIADD3 UR41, UR9, UR41, URZ ;  /* 0x0000002909297290 */ /* 0x000fe4000fffe03f */
[----:B------:R-:W-:Y:S01]  /*e540*/  UISETP.NE.AND.EX UP0, UPT, UR13, URZ, UPT, UP0 ;  /* 0x0000003f0d00728c */ /* 0x000fe2000bf05300 */
[----:B------:R-:W-:Y:S01]  /*e550*/  PLOP3.LUT P1, PT, PT, PT, UP2, 0x80, 0x0 ;  /* 0x000000000000781c */ /* 0x000fe20003f2f028 */
[----:B------:R-:W-:Y:S01]  /*e560*/  @UP1 ULDC UR8, c[0x0][0xdbc] ;  /* 0x00036f0000081ab9 */ /* 0x000fe20000000800 */
[----:B------:R-:W-:Y:S02]  /*e570*/  USHF.L.U32 UR41, UR41, 0x6, URZ ;  /* 0x0000000629297899 */ /* 0x000fe4000800063f */
[----:B------:R-:W-:Y:S01]  /*e580*/  UIMAD.WIDE.U32 UR8, UR11, UR8, URZ ;  /* 0x000000080b0872a5 */ /* 0x000fe2000f8e003f */
[----:B------:R-:W-:Y:S01]  /*e590*/  ULDC UR13, c[0x0][0x404] ;  /* 0x00010100000d7ab9 */ /* 0x000fe20000000800 */
[----:B------:R-:W-:Y:S01]  /*e5a0*/  ULDC UR14, c[0x0][0x288] ;  /* 0x0000a200000e7ab9 */ /* 0x000fe20000000800 */
[----:B------:R-:W-:Y:S01]  /*e5b0*/  @UP1 ULDC UR16, c[0x0][0xdc0] ;  /* 0x0003700000101ab9 */ /* 0x000fe20000000800 */
[----:B------:R-:W-:Y:S01]  /*e5c0*/  UMOV UR43, UR11 ;  /* 0x0000000b002b7c82 */ /* 0x000fe20008000000 */
[----:B------:R-:W-:-:S02]  /*e5d0*/  USEL UR13, UR13, 0x1, UP0 ;  /* 0x000000010d0d7887 */ /* 0x000fc40008000000 */
[----:B------:R-:W-:Y:S02]  /*e5e0*/  UIADD3 UR10, UR41, 0x40, -UR14 ;  /* 0x00000040290a7890 */ /* 0x000fe4000fffe80e */
[----:B------:R-:W-:Y:S01]  /*e5f0*/  @UP1 USHF.R.U32.HI UR43, URZ, UR16, UR9 ;  /* 0x000000103f2b1299 */ /* 0x000fe20008011609 */
[----:B------:R-:W-:Y:S02]  /*e600*/  ULDC UR15, c[0x0][0x2e0] ;  /* 0x0000b800000f7ab9 */ /* 0x000fe40000000800 */
[----:B------:R-:W-:Y:S02]  /*e610*/  UIMAD UR8, UR13, UR15, UR10 ;  /* 0x0000000f0d0872a4 */ /* 0x000fe4000f8e020a */
[----:B------:R-:W-:Y:S02]  /*e620*/  UIADD3 UR42, -UR43, URZ, URZ ;  /* 0x0000003f2b2a7290 */ /* 0x000fe4000fffe13f */
[----:B------:R-:W-:Y:S02]  /*e630*/  UIADD3 UR6, UR8, UR6, URZ ;  /* 0x0000000608067290 */ /* 0x000fe4000fffe03f */
[----:B------:R-:W-:Y:S01]  /*e640*/  UIMAD UR42, UR12, UR42, UR11 ;  /* 0x0000002a0c2a72a4 */ /* 0x000fe2000f8e020b */
[----:B------:R-:W-:Y:S11]  /*e650*/  @!P1 BRA `(.L_x_1386) ;  /* 0x0000000000449947 */ /* 0x000ff60003800000 */
        /* <DEDUP_REMOVED lines=10> */
.L_x_1387:
[----:B------:R-:W-:-:S11]  /*e700*/  UISETP.NE.AND UP0, UPT, UR7, 0x1, UPT ;  /* 0x000000010700788c */ /* 0x000fd6000bf05270 */
[----:B------:R-:W-:Y:S02]  /*e710*/  @UP0 ULDC.64 UR16, c[0x0][0x9e8] ;  /* 0x00027a0000100ab9 */ /* 0x000fe40000000a00 */
[----:B------:R-:W-:-:S04]  /*e720*/  UIMAD.WIDE.U32 UR8, UR10, UR16, URZ ;  /* 0x000000100a0872a5 */ /* 0x000fc8000f8e003f */
[----:B------:R-:W-:-:S12]  /*e730*/  @UP0 USHF.R.U32.HI UR10, URZ, UR17, UR9 ;  /* 0x000000113f0a0299 */ /* 0x000fd80008011609 */
.L_x_1388:
[----:B------:R-:W-:-:S04]  /*e740*/  UIMAD UR10, UR10, UR7, UR7 ;  /* 0x000000070a0a72a4 */ /* 0x000fc8000f8e0207 */
[----:B------:R-:W-:-:S04]  /*e750*/  UISETP.LT.AND UP0, UPT, UR6, UR10, UPT ;  /* 0x0000000a0600728c */ /* 0x000fc8000bf01270 */
[----:B------:R-:W-:-:S12]  /*e760*/  USEL UR6, UR6, UR10, UP0 ;  /* 0x0000000a06067287 */ /* 0x000fd80008000000 */
.L_x_1386:
[----:B------:R-:W-:Y:S02]  /*e770*/  UIMAD UR9, UR13, UR15, 0x3f ;  /* 0x0000003f0d0974a4 */ /* 0x000fe4000f8e020f */
[----:B------:R-:W-:Y:S02]  /*e780*/  UIADD3 UR6, UR6, 0x3f, URZ ;  /* 0x0000003f06067890 */ /* 0x000fe4000fffe03f */
[----:B------:R-:W-:Y:S02]  /*e790*/  USHF.R.S32.HI UR10, URZ, 0x1f, UR9 ;  /* 0x0000001f3f0a7899 */ /* 0x000fe40008011409 */
[----:B------:R-:W-:Y:S02]  /*e7a0*/  USHF.R.S32.HI UR8, URZ, 0x1f, UR6 ;  /* 0x0000001f3f087899 */ /* 0x000fe40008011406 */
[----:B------:R-:W-:Y:S02]  /*e7b0*/  ULEA.HI UR10, UR10, UR9, URZ, 0x6 ;  /* 0x000000090a0a7291 */ /* 0x000fe4000f8f303f */
[----:B------:R-:W-:-:S02]  /*e7c0*/  ULEA.HI UR8, UR8, UR6, URZ, 0x6 ;  /* 0x0000000608087291 */ /* 0x000fc4000f8f303f */
[----:B------:R-:W-:Y:S02]  /*e7d0*/  UIADD3 UR6, UR41, -UR14, URZ ;  /* 0x8000000e29067290 */ /* 0x000fe4000fffe03f */
[----:B------:R-:W-:Y:S02]  /*e7e0*/  USHF.R.S32.HI UR39, URZ, 0x6, UR10 ;  /* 0x000000063f277899 */ /* 0x000fe4000801140a */
[----:B------:R-:W-:Y:S02]  /*e7f0*/  USHF.R.S32.HI UR8, URZ, 0x6, UR8 ;  /* 0x000000063f087899 */ /* 0x000fe40008011408 */
[----:B------:R-:W-:Y:S02]  /*e800*/  UIMAD UR6, UR13, UR15, UR6 ;  /* 0x0000000f0d0672a4 */ /* 0x000fe4000f8e0206 */
[----:B------:R-:W-:Y:S01]  /*e810*/  UISETP.LT.AND UP0, UPT, UR39, UR8, UPT ;  /* 0x000000082700728c */ /* 0x000fe2000bf01270 */
[----:B------:R-:W-:Y:S02]  /*e820*/  ULDC UR10, c[0x0][0x9dc] ;  /* 0x00027700000a7ab9 */ /* 0x000fe40000000800 */
[----:B------:R-:W-:-:S02]  /*e830*/  UIADD3 UR10, UR6, -UR10, URZ ;  /* 0x8000000a060a7290 */ /* 0x000fc4000fffe03f */
[----:B------:R-:W-:Y:S01]  /*e840*/  USEL UR39, UR39, UR8, UP0 ;  /* 0x0000000827277287 */ /* 0x000fe20008000000 */
[----:B------:R-:W-:Y:S11]  /*e850*/  @!P1 BRA `(.L_x_1389) ;  /* 0x0000000000449947 */ /* 0x000ff60003800000 */
        /* <DEDUP_REMOVED lines=10> */
.L_x_1390:
[----:B------:R-:W-:-:S11]  /*e900*/  UISETP.NE.AND UP0, UPT, UR7, 0x1, UPT ;  /* 0x000000010700788c */ /* 0x000fd6000bf05270 */
[----:B------:R-:W-:Y:S02]  /*e910*/  @UP0 ULDC.64 UR12, c[0x0][0x9e8] ;  /* 0x00027a00000c0ab9 */ /* 0x000fe40000000a00 */
[----:B------:R-:W-:-:S04]  /*e920*/  UIMAD.WIDE.U32 UR8, UR6, UR12, URZ ;  /* 0x0000000c060872a5 */ /* 0x000fc8000f8e003f */
[----:B------:R-:W-:-:S12]  /*e930*/  @UP0 USHF.R.U32.HI UR6, URZ, UR13, UR9 ;  /* 0x0000000d3f060299 */ /* 0x000fd80008011609 */
.L_x_1391:
[----:B------:R-:W-:-:S04]  /*e940*/  UIMAD UR6, UR6, UR7, URZ ;  /* 0x00000007060672a4 */ /* 0x000fc8000f8e023f */
[----:B------:R-:W-:-:S04]  /*e950*/  UISETP.LT.AND UP0, UPT, UR10, UR6, UPT ;  /* 0x000000060a00728c */ /* 0x000fc8000bf01270 */
[----:B------:R-:W-:-:S12]  /*e960*/  USEL UR10, UR10, UR6, !UP0 ;  /* 0x000000060a0a7287 */ /* 0x000fd8000c000000 */
.L_x_1389:
[----:B------:R-:W-:Y:S01]  /*e970*/  USHF.R.S32.HI UR6, URZ, 0x1f, UR10 ;  /* 0x0000001f3f067899 */ /* 0x000fe2000801140a */
[----:B------:R-:W-:Y:S03]  /*e980*/  BSSY B6, `(.L_x_1392) ;  /* 0x0000284000067945 */ /* 0x000fe60003800000 */
[----:B------:R-:W-:-:S04]  /*e990*/  ULEA.HI UR6, UR6, UR10, URZ, 0x6 ;  /* 0x0000000a06067291 */ /* 0x000fc8000f8f303f */
[----:B------:R-:W-:-:S04]  /*e9a0*/  USHF.R.S32.HI UR6, URZ, 0x6, UR6 ;  /* 0x000000063f067899 */ /* 0x000fc80008011406 */
[----:B------:R-:W-:-:S04]  /*e9b0*/  UISETP.LT.AND UP0, UPT, URZ, UR6, UPT ;  /* 0x000000063f00728c */ /* 0x000fc8000bf01270 */
[----:B------:R-:W-:-:S04]  /*e9c0*/  USEL UR38, URZ, UR6, !UP0 ;  /* 0x000000063f267287 */ /* 0x000fc8000c000000 */
[----:B------:R-:W-:-:S06]  /*e9d0*/  UISETP.GT.AND UP0, UPT, UR39, UR38, UPT ;  /* 0x000000262700728c */ /* 0x000fcc000bf04270 */
[----:B------:R-:W-:-:S13]  /*e9e0*/  PLOP3.LUT P0, PT, PT, PT, UP0, 0x80, 0x0 ;  /* 0x000000000000781c */ /* 0x000fda0003f0f008 */
[----:B------:R-:W-:Y:S05]  /*e9f0*/  @P0 BRA `(.L_x_1393) ;  /* 0x0000000000400947 */ /* 0x000fea0003800000 */
[----:B------:R-:W-:Y:S01]  /*ea00*/  ISETP.NE.AND P0, PT, R19, RZ, PT ;  /* 0x000000ff1300720c */ /* 0x000fe20003f05270 */
[----:B------:R-:W-:-:S12]  /*ea10*/  IMAD.MOV.U32 R13, RZ, RZ, R18 ;  /* 0x000000ffff0d7224 */ /* 0x000fd800078e0012 */
[----:B------:R-:W-:Y:S05]  /*ea20*/  @P0 BRA `(.L_x_1394) ;  /* 0x0000002400e40947 */ /* 0x000fea0003800000 */
[----:B------:R-:W1:Y:S01]  /*ea30*/  S2R R5, SR_LANEID ;  /* 0x0000000000057919 */ /* 0x000e620000000000 */
[----:B------:R-:W-:Y:S01]  /*ea40*/  VOTEU.ANY UR6, UPT, PT ;  /* 0x0000000000067886 */ /* 0x000fe200038e0100 */
[----:B------:R-:W2:Y:S01]  /*ea50*/  LDC.64 R2, c[0x0][0xdf0] ;  /* 0x00037c00ff027b82 */ /* 0x000ea20000000a00 */
[----:B------:R-:W1:Y:S02]  /*ea60*/  FLO.U32 R0, UR6 ;  /* 0x0000000600007d00 */ /* 0x000e6400080e0000 */
[----:B-1----:R-:W-:-:S06]  /*ea70*/  ISETP.EQ.U32.AND P0, PT, R0, R5, PT ;  /* 0x000000050000720c */ /* 0x002fcc0003f02070 */
[----:B------:R-:W2:Y:S07]  /*ea80*/  POPC R5, UR6 ;  /* 0x0000000600057d09 */ /* 0x000eae0008000000 */
[----:B--2---:R-:W2:Y:S01]  /*ea90*/  @P0 ATOMG.E.ADD.STRONG.GPU PT, R3, desc[UR50][R2.64], R5 ;  /* 0x00000005020309a8 */ /* 0x004ea200081ee1f2 */
[----:B------:R-:W1:Y:S02]  /*eaa0*/  S2R R4, SR_LTMASK ;  /* 0x0000000000047919 */ /* 0x000e640000003900 */
[----:B-1----:R-:W-:-:S04]  /*eab0*/  LOP3.LUT R4, R4, UR6, RZ, 0xc0, !PT ;  /* 0x0000000604047c12 */ /* 0x002fc8000f8ec0ff */
[----:B------:R-:W1:Y:S01]  /*eac0*/  POPC R13, R4 ;  /* 0x00000004000d7309 */ /* 0x000e620000000000 */
[----:B--2---:R-:W1:Y:S02]  /*ead0*/  SHFL.IDX PT, R0, R3, R0, 0x1f ;  /* 0x00001f0003007589 */ /* 0x004e6400000e0000 */
[----:B-1----:R-:W-:Y:S01]  /*eae0*/  IADD3 R13, R0, UR44, R13 ;  /* 0x0000002c000d7c10 */ /* 0x002fe2000fffe00d */
[----:B------:R-:W-:Y:S06]  /*eaf0*/  BRA `(.L_x_1394) ;  /* 0x0000002400b07947 */ /* 0x000fec0003800000 */
.L_x_1393:
[----:B------:R-:W1:Y:S01]  /*eb00*/  S2UR UR4, SR_CgaCtaId ;  /* 0x00000000000479c3 */ /* 0x000e620000008800 */
[----:B------:R-:W-:Y:S02]  /*eb10*/  UMOV UR37, 0x400 ;  /* 0x0000040000257882 */ /* 0x000fe40000000000 */
[----:B-1----:R-:W-:-:S04]  /*eb20*/  ULEA UR37, UR4, UR37, 0x18 ;  /* 0x0000002504257291 */ /* 0x002fc8000f8ec03f */
[----:B------:R-:W-:-:S04]  /*eb30*/  UIADD3 UR4, UR37, 0x22400, URZ ;  /* 0x0002240025047890 */ /* 0x000fc8000fffe03f */
[----:B------:R-:W-:-:S06]  /*eb40*/  ULOP3.LUT UP0, URZ, UR4, 0x3ff, URZ, 0xc0, !UPT ;  /* 0x000003ff043f7892 */ /* 0x000fcc000f80c03f */
[----:B------:R-:W-:-:S13]  /*eb50*/  PLOP3.LUT P0, PT, PT, PT, UP0, 0x80, 0x0 ;  /* 0x000000000000781c */ /* 0x000fda0003f0f008 */
[----:B------:R-:W-:Y:S05]  /*eb60*/  @!P0 BRA `(.L_x_1395) ;  /* 0x0000000000408947 */ /* 0x000fea0003800000 */
        /* <DEDUP_REMOVED lines=9> */
[----:B------:R-:W-:Y:S02]  /*ec00*/  IMAD.U32 R7, RZ, RZ, UR9 ;  /* 0x00000009ff077e24 */ /* 0x000fe4000f8e00ff */
[----:B------:R-:W-:-:S02]  /*ec10*/  IMAD.U32 R10, RZ, RZ, UR4 ;  /* 0x00000004ff0a7e24 */ /* 0x000fc4000f8e00ff */
[----:B------:R-:W-:Y:S02]  /*ec20*/  IMAD.MOV.U32 R8, RZ, RZ, 0x70 ;  /* 0x00000070ff087424 */ /* 0x000fe400078e00ff */
[----:B------:R-:W-:Y:S02]  /*ec30*/  IMAD.MOV.U32 R12, RZ, RZ, 0x1 ;  /* 0x00000001ff0c7424 */ /* 0x000fe400078e00ff */
[----:B------:R-:W-:-:S07]  /*ec40*/  IMAD.MOV.U32 R13, RZ, RZ, RZ ;  /* 0x000000ffff0d7224 */ /* 0x000fce00078e00ff */
[----:B------:R-:W-:-:S07]  /*ec50*/  LEPC R20, `(.L_x_1395) ;  /* 0x000000001014794e */ /* 0x000fce0000000000 */
[----:B-1----:R-:W-:Y:S05]  /*ec60*/  CALL.ABS.NOINC R2 ;  /* 0x0000000002007343 */ /* 0x002fea0003c00000 */
.L_x_1395:
        /* <DEDUP_REMOVED lines=13> */
[----:B------:R-:W-:Y:S01]  /*ed40*/  MOV R13, RZ ;  /* 0x000000ff000d7202 */ /* 0x000fe20000000f00 */
[----:B------:R-:W-:-:S02]  /*ed50*/  IMAD.U32 R7, RZ, RZ, UR9 ;  /* 0x00000009ff077e24 */ /* 0x000fc4000f8e00ff */
[----:B------:R-:W-:Y:S02]  /*ed60*/  IMAD.U32 R11, RZ, RZ, UR5 ;  /* 0x00000005ff0b7e24 */ /* 0x000fe4000f8e00ff */
[----:B------:R-:W-:Y:S02]  /*ed70*/  IMAD.MOV.U32 R8, RZ, RZ, 0x70 ;  /* 0x00000070ff087424 */ /* 0x000fe400078e00ff */
[----:B-1----:R-:W-:-:S07]  /*ed80*/  IMAD.MOV.U32 R12, RZ, RZ, 0x1 ;  /* 0x00000001ff0c7424 */ /* 0x002fce00078e00ff */
[----:B------:R-:W-:-:S07]  /*ed90*/  LEPC R20, `(.L_x_1397) ;  /* 0x000000001014794e */ /* 0x000fce0000000000 */
[----:B--2---:R-:W-:Y:S05]  /*eda0*/  CALL.ABS.NOINC R2 ;  /* 0x0000000002007343 */ /* 0x004fea0003c00000 */
.L_x_1397:
        /* <DEDUP_REMOVED lines=15> */
[----:B-1----:R-:W-:Y:S05]  /*eea0*/  CALL.ABS.NOINC R2 ;  /* 0x0000000002007343 */ /* 0x002fea0003c00000 */
.L_x_1396:
[----:B------:R-:W-:Y:S01]  /*eeb0*/  ULDC.64 UR4, c[0x0][0x9f8] ;  /* 0x00027e0000047ab9 */ /* 0x000fe20000000a00 */
[----:B------:R-:W-:Y:S01]  /*eec0*/  IMAD.U32 R5, RZ, RZ, UR43 ;  /* 0x0000002bff057e24 */ /* 0x000fe2000f8e00ff */
[----:B------:R-:W-:Y:S01]  /*eed0*/  ISETP.NE.U32.AND P0, PT, RZ, UR4, PT ;  /* 0x00000004ff007c0c */ /* 0x000fe2000bf05070 */
[----:B------:R-:W-:Y:S01]  /*eee0*/  IMAD.U32 R6, RZ, RZ, UR43 ;  /* 0x0000002bff067e24 */ /* 0x000fe2000f8e00ff */
[----:B------:R-:W1:Y:S02]  /*eef0*/  LDC R0, c[0x0][0x428] ;  /* 0x00010a00ff007b82 */ /* 0x000e640000000800 */
[----:B------:R-:W-:-:S13]  /*ef00*/  ISETP.NE.AND.EX P0, PT, RZ, UR5, PT, P0 ;  /* 0x00000005ff007c0c */ /* 0x000fda000bf05300 */
[----:B------:R-:W2:Y:S02]  /*ef10*/  @P0 LDC.64 R2, c[0x0][0x9f8] ;  /* 0x00027e00ff020b82 */ /* 0x000ea40000000a00 */
[----:B--2---:R-:W-:-:S05]  /*ef20*/  @P0 IMAD.WIDE R2, R5, 0x4, R2 ;  /* 0x0000000405020825 */ /* 0x004fca00078e0202 */
[----:B------:R2:W3:Y:S01]  /*ef30*/  @P0 LDG.E R6, desc[UR50][R2.64] ;  /* 0x0000003202060981 */ /* 0x0004e2000c1e1900 */
[----:B-1----:R-:W-:Y:S01]  /*ef40*/  ISETP.NE.AND P0, PT, R0, 0x1, PT ;  /* 0x000000010000780c */ /* 0x002fe20003f05270 */
[----:B------:R-:W-:Y:S01]  /*ef50*/  UMOV UR40, URZ ;  /* 0x0000003f00287c82 */ /* 0x000fe20008000000 */
[----:B------:R-:W-:Y:S01]  /*ef60*/  ISETP.NE.AND P1, PT, R19, RZ, PT ;  /* 0x000000ff1300720c */ /* 0x000fe20003f25270 */
[----:B------:R-:W-:Y:S01]  /*ef70*/  UMOV UR6, 0xffffffff ;  /* 0xffffffff00067882 */ /* 0x000fe20000000000 */
[----:B------:R-:W-:Y:S01]  /*ef80*/  MOV R0, UR42 ;  /* 0x0000002a00007c02 */ /* 0x000fe20008000f00 */
[----:B------:R-:W-:Y:S01]  /*ef90*/  IMAD.U32 R10, RZ, RZ, UR39 ;  /* 0x00000027ff0a7e24 */ /* 0x000fe2000f8e00ff */
[----:B--2---:R-:W1:Y:S03]  /*efa0*/  LDC.64 R2, c[0x0][0x3f8] ;  /* 0x0000fe00ff027b82 */ /* 0x004e660000000a00 */
[----:B------:R-:W-:-:S06]  /*efb0*/  VIADD R10, R10, 0xffffffff ;  /* 0xffffffff0a0a7836 */ /* 0x000fcc0000000000 */
[----:B------:R-:W-:Y:S01]  /*efc0*/  VOTEU.ALL UP1, P1 ;  /* 0x00000000003f7886 */ /* 0x000fe20000820000 */
[----:B------:R-:W2:Y:S04]  /*efd0*/  @P0 LDC R4, c[0x0][0x42c] ;  /* 0x00010b00ff040b82 */ /* 0x000ea80000000800 */
[----:B------:R-:W-:-:S04]  /*efe0*/  @!UP1 UIADD3 UR4, UP0, UR46, 0x270, URZ ;  /* 0x000002702e049890 */ /* 0x000fc8000ff1e03f */
[----:B------:R-:W-:Y:S01]  /*eff0*/  @!UP1 UIADD3.X UR5, URZ, UR47, URZ, UP0, !UPT ;  /* 0x0000002f3f059290 */ /* 0x000fe200087fe43f */
[----:B------:R-:W4:Y:S08]  /*f000*/  @P0 LDC R5, c[0x0][0x430] ;  /* 0x00010c00ff050b82 */ /* 0x000f300000000800 */
[----:B------:R1:W-:Y:S01]  /*f010*/  @!UP1 UTMAPF.L2.4D [UR40], [UR4] ;  /* 0x00000028040095b8 */ /* 0x0003e20008018000 */
[----:B--2---:R-:W-:-:S05]  /*f020*/  @P0 IMAD.HI.U32 R4, R4, UR42, RZ ;  /* 0x0000002a04040c27 */ /* 0x004fca000f8e00ff */
[----:B----4-:R-:W-:Y:S02]  /*f030*/  @P0 SHF.R.U32.HI R0, RZ, R5, R4 ;  /* 0x00000005ff000219 */ /* 0x010fe40000011604 */
[----:B-1----:R-:W-:-:S04]  /*f040*/  ISETP.NE.U32.AND P0, PT, R2, RZ, PT ;  /* 0x000000ff0200720c */ /* 0x002fc80003f05070 */
[----:B------:R-:W-:-:S04]  /*f050*/  ISETP.NE.AND.EX P0, PT, R3, RZ, PT, P0 ;  /* 0x000000ff0300720c */ /* 0x000fc80003f05300 */
[----:B---3--:R-:W-:Y:S01]  /*f060*/  SEL R4, R6, RZ, !P0 ;  /* 0x000000ff06047207 */ /* 0x008fe20004000000 */
[----:B------:R-:W-:Y:S08]  /*f070*/  BRA.DIV UR6, `(.L_x_1398) ;  /* 0x0000002a06547947 */ /* 0x000ff0000b800000 */
.L_x_1450:
[----:B------:R-:W-:Y:S01]  /*f080*/  UMOV UR4, 0xffffffff ;  /* 0xffffffff00047882 */ /* 0x000fe20000000000 */
[----:B------:R-:W-:Y:S02]  /*f090*/  SHF.R.S32.HI R7, RZ, 0x1f, R6 ;  /* 0x0000001fff077819 */ /* 0x000fe40000011406 */
[----:B------:R-:W-:Y:S05]  /*f0a0*/  BRA.DIV UR4, `(.L_x_1399) ;  /* 0x0000002a04747947 */ /* 0x000fea000b800000 */
[----:B------:R-:W-:-:S13]  /*f0b0*/  ELECT P6, URZ, PT ;  /* 0x00000000003f782f */ /* 0x000fda00038c0000 */
.L_x_1453:
[----:B------:R-:W-:Y:S05]  /*f0c0*/  @!P6 BRA `(.L_x_1400) ;  /* 0x0000000000c4e947 */ /* 0x000fea0003800000 */
[----:B------:R-:W-:Y:S01]  /*f0d0*/  IMAD.MOV.U32 R4, RZ, RZ, R6 ;  /* 0x000000ffff047224 */ /* 0x000fe200078e0006 */
[----:B------:R-:W-:Y:S06]  /*f0e0*/  @!P0 BRA `(.L_x_1401) ;  /* 0x0000000000488947 */ /* 0x000fec0003800000 */
[----:B------:R-:W1:Y:S01]  /*f0f0*/  LDC R11, c[0x0][0x41c] ;  /* 0x00010700ff0b7b82 */ /* 0x000e620000000800 */
[----:B------:R-:W-:Y:S01]  /*f100*/  MOV R12, R10 ;  /* 0x0000000a000c7202 */ /* 0x000fe20000000f00 */
[----:B------:R-:W-:Y:S02]  /*f110*/  ULDC.64 UR4, c[0x0][0x408] ;  /* 0x0001020000047ab9 */ /* 0x000fe40000000a00 */
        /* <DEDUP_REMOVED lines=11> */
[----:B------:R-:W-:-:S05]  /*f1d0*/  LEA.HI.X R9, R4, R3, R5, 0x2, P2 ;  /* 0x0000000304097211 */ /* 0x000fca00010f1405 */
[----:B------:R1:W5:Y:S01]  /*f1e0*/  LDG.E R4, desc[UR50][R8.64] ;  /* 0x0000003208047981 */ /* 0x000362000c1e1900 */
[----:B------:R-:W-:-:S04]  /*f1f0*/  IMAD.MOV R5, RZ, RZ, -R12 ;  /* 0x000000ffff057224 */ /* 0x000fc800078e0a0c */
[----:B------:R-:W-:-:S07]  /*f200*/  IMAD R10, R11, R5, R10 ;  /* 0x000000050b0a7224 */ /* 0x000fce00078e020a */
.L_x_1401:
[----:B-1----:R-:W-:Y:S01]  /*f210*/  LEA R8, R16, UR37, 0x3 ;  /* 0x0000002510087c11 */ /* 0x002fe2000f8e18ff */
[----:B------:R-:W1:Y:S01]  /*f220*/  S2R R9, SR_TID.X ;  /* 0x0000000000097919 */ /* 0x000e620000002100 */
[----:B------:R-:W-:-:S04]  /*f230*/  SHF.L.U32 R5, R17, 0x1f, RZ ;  /* 0x0000001f11057819 */ /* 0x000fc800000006ff */
[----:B------:R-:W2:Y:S01]  /*f240*/  SYNCS.PHASECHK.TRANS64.TRYWAIT P2, [R8+URZ+0x28c40], R5 ;  /* 0x028c4005080075a7 */ /* 0x000ea2000804017f */
[----:B-1----:R-:W-:-:S04]  /*f250*/  LOP3.LUT R9, R9, 0x7f, RZ, 0xc0, !PT ;  /* 0x0000007f09097812 */ /* 0x002fc800078ec0ff */
[----:B------:R-:W-:Y:S01]  /*f260*/  ISETP.NE.AND P3, PT, R9, RZ, PT ;  /* 0x000000ff0900720c */ /* 0x000fe20003f65270 */
[----:B--2---:R-:W-:-:S12]  /*f270*/  @!P2 BRA `(.L_x_1402) ;  /* 0x000000280020a947 */ /* 0x004fd80003800000 */
.L_x_1454:
[----:B------:R-:W-:Y:S05]  /*f280*/  @P3 BRA `(.L_x_1403) ;  /* 0x0000000000143947 */ /* 0x000fea0003800000 */
[----:B------:R-:W-:Y:S02]  /*f290*/  ISETP.NE.AND P2, PT, R19, RZ, PT ;  /* 0x000000ff1300720c */ /* 0x000fe40003f45270 */
[----:B-1----:R-:W-:-:S04]  /*f2a0*/  MOV R5, 0x2000 ;  /* 0x0000200000057802 */ /* 0x002fc80000000f00 */
[----:B------:R2:W-:Y:S07]  /*f2b0*/  SYNCS.ARRIVE.TRANS64 RZ, [R8+URZ+0x28c30], R5 ;  /* 0x028c300508ff79a7 */ /* 0x0005ee000800003f */
[----:B------:R-:W-:Y:S05]  /*f2c0*/  @!P2 BRA `(.L_x_1403) ;  /* 0x000000000004a947 */ /* 0x000fea0003800000 */
[----:B------:R-:W-:Y:S01]  /*f2d0*/  BPT.TRAP 0x1 ;  /* 0x000000040000795c */ /* 0x000fe20000300000 */
.L_x_1403:
        /* <DEDUP_REMOVED lines=8> */
[----:B-----5:R-:W-:Y:S01]  /*f360*/  R2UR UR13, R4 ;  /* 0x00000000040d72ca */ /* 0x020fe200000e0000 */
[----:B------:R-:W-:-:S04]  /*f370*/  UMOV UR10, URZ ;  /* 0x0000003f000a7c82 */ /* 0x000fc80008000000 */
[----:B------:R-:W-:Y:S02]  /*f380*/  ULEA UR8, UR8, UR37, 0xd ;  /* 0x0000002508087291 */ /* 0x000fe4000f8e683f */
[----:B------:R-:W-:Y:S02]  /*f390*/  UIADD3 UR9, UR9, 0x28c30, URZ ;  /* 0x00028c3009097890 */ /* 0x000fe4000fffe03f */
[----:B------:R-:W-:Y:S02]  /*f3a0*/  USHF.L.U32 UR11, UR11, 0x6, URZ ;  /* 0x000000060b0b7899 */ /* 0x000fe4000800063f */
[----:B------:R-:W-:-:S09]  /*f3b0*/  UIADD3 UR8, UR8, 0x22400, URZ ;  /* 0x0002240008087890 */ /* 0x000fd2000fffe03f */
[----:B------:R3:W-:Y:S02]  /*f3c0*/  UTMALDG.4D [UR8], [UR4], desc[UR6] ;  /* 0x00000608040075b4 */ /* 0x0007e40008019000 */
[----:B---3--:R-:W-:Y:S01]  /*f3d0*/  NOP ;  /* 0x0000000000007918 */ /* 0x008fe20000000000 */
.L_x_1400:
[----:B------:R-:W-:Y:S05]  /*f3e0*/  WARPSYNC.ALL ;  /* 0x0000000000007948 */ /* 0x000fea0003800000 */
[----:B------:R-:W-:Y:S01]  /*f3f0*/  BAR.SYNC.DEFER_BLOCKING 0x8, 0xa0 ;  /* 0x0202800000007b1d */ /* 0x000fe20000010000 */
[----:B------:R-:W-:Y:S01]  /*f400*/  ELECT P2, URZ, PT ;  /* 0x00000000003f782f */ /* 0x000fe20003840000 */
[----:B------:R-:W-:Y:S02]  /*f410*/  UIADD3 UR45, UR45, 0x1, URZ ;  /* 0x000000012d2d7890 */ /* 0x000fe4000fffe03f */
[----:B------:R-:W-:Y:S02]  /*f420*/  UIADD3 UR6, UP0, UR46, 0x270, URZ ;  /* 0x000002702e067890 */ /* 0x000fe4000ff1e03f */
[----:B------:R-:W-:-:S02]  /*f430*/  ULEA.HI UR4, UR45, UR45, URZ, 0x1 ;  /* 0x0000002d2d047291 */ /* 0x000fc4000f8f083f */
[----:B------:R-:W-:Y:S02]  /*f440*/  UIADD3 UR8, UR37, 0x20400, URZ ;  /* 0x0002040025087890 */ /* 0x000fe4000fffe03f */
[----:B------:R-:W-:Y:S02]  /*f450*/  ULOP3.LUT UR4, UR4, 0xfffffffe, URZ, 0xc0, !UPT ;  /* 0xfffffffe04047892 */ /* 0x000fe4000f8ec03f */
[----:B------:R-:W-:Y:S02]  /*f460*/  UIADD3 UR9, UR37, 0x28c00, URZ ;  /* 0x00028c0025097890 */ /* 0x000fe4000fffe03f */
[----:B-12---:R-:W-:Y:S01]  /*f470*/  @P2 IMAD.MOV.U32 R5, RZ, RZ, 0x2000 ;  /* 0x00002000ff052424 */ /* 0x006fe200078e00ff */
[----:B------:R-:W-:Y:S02]  /*f480*/  UIADD3 UR4, UR45, -UR4, URZ ;  /* 0x800000042d047290 */ /* 0x000fe4000fffe03f */
[----:B------:R-:W-:Y:S01]  /*f490*/  UIADD3.X UR7, URZ, UR47, URZ, UP0, !UPT ;  /* 0x0000002f3f077290 */ /* 0x000fe200087fe43f */
[----:B------:R-:W-:Y:S01]  /*f4a0*/  UMOV UR11, UR41 ;  /* 0x00000029000b7c82 */ /* 0x000fe20008000000 */
[----:B------:R-:W-:Y:S01]  /*f4b0*/  UMOV UR12, UR42 ;  /* 0x0000002a000c7c82 */ /* 0x000fe20008000000 */
[----:B------:R-:W-:Y:S01]  /*f4c0*/  UMOV UR13, UR43 ;  /* 0x0000002b000d7c82 */ /* 0x000fe20008000000 */
[----:B------:R-:W-:Y:S01]  /*f4d0*/  UMOV UR5, 0x12f00000 ;  /* 0x12f0000000057882 */ /* 0x000fe20000000000 */
[----:B------:R-:W-:Y:S01]  /*f4e0*/  UMOV UR10, URZ ;  /* 0x0000003f000a7c82 */ /* 0x000fe20008000000 */
[----:B------:R1:W-:Y:S02]  /*f4f0*/  @P2 SYNCS.ARRIVE.TRANS64 RZ, [UR37+0x28c00], R5 ;  /* 0x028c0005ffff29a7 */ /* 0x0003e40008000025 */
[----:B-1----:R-:W-:Y:S01]  /*f500*/  IMAD.U32 R5, RZ, RZ, UR4 ;  /* 0x00000004ff057e24 */ /* 0x002fe2000f8e00ff */
[----:B------:R-:W-:-:S02]  /*f510*/  UMOV UR4, 0x0 ;  /* 0x0000000000047882 */ /* 0x000fc40000000000 */
[----:B------:R1:W-:Y:S02]  /*f520*/  UTMALDG.4D [UR8], [UR6], desc[UR4] ;  /* 0x00000408060075b4 */ /* 0x0003e40008019000 */
[----:B------:R-:W-:-:S04]  /*f530*/  SHF.L.U32 R5, R5, 0x1f, RZ ;  /* 0x0000001f05057819 */ /* 0x000fc800000006ff */
[----:B------:R-:W2:Y:S02]  /*f540*/  SYNCS.PHASECHK.TRANS64.TRYWAIT P2, [UR37+0x28c20], R5 ;  /* 0x028c2005ff0075a7 */ /* 0x000ea40008040165 */
[----:B-12---:R-:W-:Y:S05]  /*f550*/  @!P2 BRA `(.L_x_1404) ;  /* 0x00000024007ca947 */ /* 0x006fea0003800000 */
.L_x_1455:
[----:B------:R-:W-:Y:S01]  /*f560*/  ULDC.64 UR4, c[0x0][0x408] ;  /* 0x0001020000047ab9 */ /* 0x000fe20000000a00 */
[----:B------:R-:W-:Y:S04]  /*f570*/  BSSY B0, `(.L_x_1405) ;  /* 0x0000042000007945 */ /* 0x000fe80003800000 */
[----:B------:R-:W-:Y:S05]  /*f580*/  @!P6 BRA `(.L_x_1406) ;  /* 0x000000040000e947 */ /* 0x000fea0003800000 */
[----:B-1----:R-:W-:Y:S01]  /*f590*/  LEA R8, R16, UR37, 0x3 ;  /* 0x0000002510087c11 */ /* 0x002fe2000f8e18ff */
[----:B------:R-:W1:Y:S01]  /*f5a0*/  S2R R9, SR_TID.X ;  /* 0x0000000000097919 */ /* 0x000e620000002100 */
[----:B------:R-:W-:-:S04]  /*f5b0*/  SHF.L.U32 R5, R17, 0x1f, RZ ;  /* 0x0000001f11057819 */ /* 0x000fc800000006ff */
[----:B------:R-:W2:Y:S01]  /*f5c0*/  SYNCS.PHASECHK.TRANS64.TRYWAIT P2, [R8+URZ+0x28c60], R5 ;  /* 0x028c6005080075a7 */ /* 0x000ea2000804017f */
[----:B-1----:R-:W-:-:S04]  /*f5d0*/  LOP3.LUT R9, R9, 0x7f, RZ, 0xc0, !PT ;  /* 0x0000007f09097812 */ /* 0x002fc800078ec0ff */
[----:B------:R-:W-:Y:S01]  /*f5e0*/  ISETP.NE.AND P3, PT, R9, RZ, PT ;  /* 0x000000ff0900720c */ /* 0x000fe20003f65270 */
[----:B--2---:R-:W-:-:S12]  /*f5f0*/  @!P2 BRA `(.L_x_1407) ;  /* 0x00000024006ca947 */ /* 0x004fd80003800000 */
.L_x_1456:
[----:B------:R-:W-:Y:S05]  /*f600*/  @P3 BRA `(.L_x_1408) ;  /* 0x0000000000143947 */ /* 0x000fea0003800000 */
[----:B------:R-:W-:Y:S01]  /*f610*/  ISETP.NE.AND P2, PT, R19, RZ, PT ;  /* 0x000000ff1300720c */ /* 0x000fe20003f45270 */
[----:B-1----:R-:W-:-:S04]  /*f620*/  IMAD.MOV.U32 R5, RZ, RZ, 0x10000 ;  /* 0x00010000ff057424 */ /* 0x002fc800078e00ff */
[----:B------:R2:W-:Y:S08]  /*f630*/  SYNCS.ARRIVE.TRANS64 RZ, [R8+URZ+0x28c50], R5 ;  /* 0x028c500508ff79a7 */ /* 0x0005f0000800003f */
[----:B------:R-:W-:Y:S05]  /*f640*/  @!P2 BRA `(.L_x_1408) ;  /* 0x000000000004a947 */ /* 0x000fea0003800000 */
[----:B------:R-:W-:Y:S01]  /*f650*/  BPT.TRAP 0x1 ;  /* 0x000000040000795c */ /* 0x000fe20000300000 */
.L_x_1408:
        /* <DEDUP_REMOVED lines=13> */
[----:B------:R-:W-:-:S02]  /*f730*/  ULEA UR16, UR16, UR37, 0x10 ;  /* 0x0000002510107291 */ /* 0x000fc4000f8e803f */
[----:B------:R-:W-:Y:S02]  /*f740*/  USHF.L.U32 UR11, UR11, 0x6, URZ ;  /* 0x000000060b0b7899 */ /* 0x000fe4000800063f */
[----:B------:R-:W-:Y:S02]  /*f750*/  UIADD3 UR9, UR9, 0x28c50, URZ ;  /* 0x00028c5009097890 */ /* 0x000fe4000fffe03f */
[----:B------:R-:W-:Y:S02]  /*f760*/  UIADD3 UR8, UR16, 0x400, URZ ;  /* 0x0000040010087890 */ /* 0x000fe4000fffe03f */
[----:B------:R-:W-:Y:S02]  /*f770*/  UIADD3 UR17, UR16, 0x2400, URZ ;  /* 0x0000240010117890 */ /* 0x000fe4000fffe03f */
[----:B------:R-:W-:Y:S02]  /*f780*/  UIADD3 UR19, UR16, 0x4400, URZ ;  /* 0x0000440010137890 */ /* 0x000fe4000fffe03f */
[----:B------:R-:W-:Y:S01]  /*f790*/  UIADD3 UR21, UR16, 0x6400, URZ ;  /* 0x0000640010157890 */ /* 0x000fe2000fffe03f */
[----:B------:R-:W-:-:S02]  /*f7a0*/  UMOV UR23, 0x100 ;  /* 0x0000010000177882 */ /* 0x000fc40000000000 */
[----:B------:R3:W-:Y:S01]  /*f7b0*/  UTMALDG.4D [UR8], [UR14], desc[UR6] ;  /* 0x000006080e0075b4 */ /* 0x0007e20008019000 */
[----:B------:R-:W-:Y:S01]  /*f7c0*/  UMOV UR24, 0x140 ;  /* 0x0000014000187882 */ /* 0x000fe20000000000 */
[----:B---3--:R-:W-:Y:S01]  /*f7d0*/  UMOV UR8, UR17 ;  /* 0x0000001100087c82 */ /* 0x008fe20008000000 */
[----:B------:R-:W-:Y:S01]  /*f7e0*/  UMOV UR10, UR18 ;  /* 0x00000012000a7c82 */ /* 0x000fe20008000000 */
[----:B------:R-:W-:Y:S01]  /*f7f0*/  UIADD3 UR17, UR16, 0x8400, URZ ;  /* 0x0000840010117890 */ /* 0x000fe2000fffe03f */
[----:B------:R3:W-:Y:S01]  /*f800*/  UTMALDG.4D [UR8], [UR14], desc[UR6] ;  /* 0x000006080e0075b4 */ /* 0x0007e20008019000 */
[----:B------:R-:W-:Y:S01]  /*f810*/  UIADD3 UR18, UR16, 0xa400, URZ ;  /* 0x0000a40010127890 */ /* 0x000fe2000fffe03f */
[----:B---3--:R-:W-:Y:S01]  /*f820*/  UMOV UR8, UR19 ;  /* 0x0000001300087c82 */ /* 0x008fe20008000000 */
[----:B------:R-:W-:Y:S01]  /*f830*/  UMOV UR10, UR20 ;  /* 0x00000014000a7c82 */ /* 0x000fe20008000000 */
[----:B------:R-:W-:Y:S01]  /*f840*/  UIADD3 UR19, UR16, 0xc400, URZ ;  /* 0x0000c40010137890 */ /* 0x000fe2000fffe03f */
[----:B------:R3:W-:Y:S02]  /*f850*/  UTMALDG.4D [UR8], [UR14], desc[UR6] ;  /* 0x000006080e0075b4 */ /* 0x0007e40008019000 */
[----:B---3--:R-:W-:Y:S01]  /*f860*/  UMOV UR8, UR21 ;  /* 0x0000001500087c82 */ /* 0x008fe20008000000 */
[----:B------:R-:W-:-:S02]  /*f870*/  UMOV UR10, UR22 ;  /* 0x00000016000a7c82 */ /* 0x000fc40008000000 */
[----:B------:R3:W-:Y:S02]  /*f880*/  UTMALDG.4D [UR8], [UR14], desc[UR6] ;  /* 0x000006080e0075b4 */ /* 0x0007e40008019000 */
[----:B---3--:R-:W-:Y:S01]  /*f890*/  UMOV UR8, UR17 ;  /* 0x0000001100087c82 */ /* 0x008fe20008000000 */
[----:B------:R-:W-:Y:S01]  /*f8a0*/  UMOV UR10, UR23 ;  /* 0x00000017000a7c82 */ /* 0x000fe20008000000 */
[----:B------:R-:W-:Y:S01]  /*f8b0*/  UIADD3 UR17, UR16, 0xe400, URZ ;  /* 0x0000e40010117890 */ /* 0x000fe2000fffe03f */
[----:B------:R3:W-:Y:S02]  /*f8c0*/  UTMALDG.4D [UR8], [UR14], desc[UR6] ;  /* 0x000006080e0075b4 */ /* 0x0007e40008019000 */
[----:B------:R-:W-:Y:S01]  /*f8d0*/  UMOV UR16, 0x180 ;  /* 0x0000018000107882 */ /* 0x000fe20000000000 */
[----:B---3--:R-:W-:Y:S01]  /*f8e0*/  UMOV UR8, UR18 ;  /* 0x0000001200087c82 */ /* 0x008fe20008000000 */
[----:B------:R-:W-:Y:S02]  /*f8f0*/  UMOV UR10, UR24 ;  /* 0x00000018000a7c82 */ /* 0x000fe40008000000 */
[----:B------:R3:W-:Y:S02]  /*f900*/  UTMALDG.4D [UR8], [UR14], desc[UR6] ;  /* 0x000006080e0075b4 */ /* 0x0007e40008019000 */
[----:B---3--:R-:W-:Y:S01]  /*f910*/  UMOV UR8, UR19 ;  /* 0x0000001300087c82 */ /* 0x008fe20008000000 */
[----:B------:R-:W-:Y:S01]  /*f920*/  UMOV UR10, UR16 ;  /* 0x00000010000a7c82 */ /* 0x000fe20008000000 */
[----:B------:R-:W-:Y:S01]  /*f930*/  UMOV UR16, 0x1c0 ;  /* 0x000001c000107882 */ /* 0x000fe20000000000 */
[----:B------:R3:W-:Y:S02]  /*f940*/  UTMALDG.4D [UR8], [UR14], desc[UR6] ;  /* 0x000006080e0075b4 */ /* 0x0007e40008019000 */
[----:B---3--:R-:W-:Y:S01]  /*f950*/  UMOV UR8, UR17 ;  /* 0x0000001100087c82 */ /* 0x008fe20008000000 */
[----:B------:R-:W-:-:S02]  /*f960*/  UMOV UR10, UR16 ;  /* 0x00000010000a7c82 */ /* 0x000fc40008000000 */
[----:B------:R3:W-:Y:S02]  /*f970*/  UTMALDG.4D [UR8], [UR14], desc[UR6] ;  /* 0x000006080e0075b4 */ /* 0x0007e40008019000 */
[----:B---3--:R-:W-:Y:S01]  /*f980*/  NOP ;  /* 0x0000000000007918 */ /* 0x008fe20000000000 */
.L_x_1406:
[----:B------:R-:W-:Y:S05]  /*f990*/  BSYNC B0 ;  /* 0x0000000000007941 */ /* 0x000fea0003800000 */
.L_x_1405:
[----:B------:R-:W-:-:S04]  /*f9a0*/  UIADD3 UR6, UR39, -0x2, URZ ;  /* 0xfffffffe27067890 */ /* 0x000fc8000fffe03f */
[----:B------:R-:W-:-:S06]  /*f9b0*/  UISETP.GE.AND UP0, UPT, UR6, UR38, UPT ;  /* 0x000000260600728c */ /* 0x000fcc000bf06270 */
[----:B------:R-:W-:-:S13]  /*f9c0*/  PLOP3.LUT P2, PT, PT, PT, UP0, 0x80, 0x0 ;  /* 0x000000000000781c */ /* 0x000fda0003f4f008 */
[----:B------:R-:W-:Y:S05]  /*f9d0*/  @!P2 BRA `(.L_x_1409) ;  /* 0x0000001400a4a947 */ /* 0x000fea0003800000 */
[----:B------:R-:W-:Y:S02]  /*f9e0*/  LOP3.LUT R9, RZ, UR38, RZ, 0x33, !PT ;  /* 0x00000026ff097c12 */ /* 0x000fe4000f8e33ff */
[----:B-12---:R-:W-:-:S04]  /*f9f0*/  IADD3 R8, RZ, -UR39, RZ ;  /* 0x80000027ff087c10 */ /* 0x006fc8000fffe0ff */
[----:B------:R-:W-:Y:S01]  /*fa00*/  VIADDMNMX R9, R8, 0x1, R9, !PT ;  /* 0x0000000108097846 */ /* 0x000fe20007800109 */
[----:B------:R-:W-:-:S04]  /*fa10*/  IMAD.U32 R8, RZ, RZ, UR6 ;  /* 0x00000006ff087e24 */ /* 0x000fc8000f8e00ff */
[----:B------:R-:W-:-:S05]  /*fa20*/  VIADD R5, R9, UR39 ;  /* 0x0000002709057c36 */ /* 0x000fca0008000000 */
[----:B------:R-:W-:-:S04]  /*fa30*/  LOP3.LUT R5, R5, 0x1, RZ, 0xc0, !PT ;  /* 0x0000000105057812 */ /* 0x000fc800078ec0ff */
[----:B------:R-:W-:-:S13]  /*fa40*/  ISETP.NE.U32.AND P2, PT, R5, 0x1, PT ;  /* 0x000000010500780c */ /* 0x000fda0003f45070 */
[----:B------:R-:W-:Y:S05]  /*fa50*/  @P2 BRA `(.L_x_1410) ;  /* 0x0000000400cc2947 */ /* 0x000fea0003800000 */
[----:B------:R-:W-:Y:S01]  /*fa60*/  VIADD R16, R16, 0x1 ;  /* 0x0000000110107836 */ /* 0x000fe20000000000 */
[----:B------:R-:W-:Y:S04]  /*fa70*/  BSSY B0, `(.L_x_1411) ;  /* 0x000006f000007945 */ /* 0x000fe80003800000 */
[----:B------:R-:W-:-:S04]  /*fa80*/  ISETP.NE.AND P2, PT, R16, 0x2, PT ;  /* 0x000000021000780c */ /* 0x000fc80003f45270 */
[----:B------:R-:W-:Y:S02]  /*fa90*/  SEL R10, RZ, 0x1, P2 ;  /* 0x00000001ff0a7807 */ /* 0x000fe40001000000 */
[----:B------:R-:W-:Y:S02]  /*faa0*/  SEL R16, R16, RZ, P2 ;  /* 0x000000ff10107207 */ /* 0x000fe40001000000 */
[----:B------:R-:W-:Y:S01]  /*fab0*/  LOP3.LUT R17, R17, R10, RZ, 0x3c, !PT ;  /* 0x0000000a11117212 */ /* 0x000fe200078e3cff */
[----:B------:R-:W-:Y:S06]  /*fac0*/  @!P6 BRA `(.L_x_1412) ;  /* 0x0000000400a4e947 */ /* 0x000fec0003800000 */
[----:B------:R-:W-:Y:S05]  /*fad0*/  @!P0 BRA `(.L_x_1413) ;  /* 0x0000000000488947 */ /* 0x000fea0003800000 */
        /* <DEDUP_REMOVED lines=18> */
.L_x_1413:
[----:B-1----:R-:W-:Y:S01]  /*fc00*/  LEA R2, R16, UR37, 0x3 ;  /* 0x0000002510027c11 */ /* 0x002fe2000f8e18ff */
[----:B------:R-:W1:Y:S01]  /*fc10*/  S2R R5, SR_TID.X ;  /* 0x0000000000057919 */ /* 0x000e620000002100 */
[----:B------:R-:W-:-:S04]  /*fc20*/  SHF.L.U32 R3, R17, 0x1f, RZ ;  /* 0x0000001f11037819 */ /* 0x000fc800000006ff */
[----:B------:R-:W2:Y:S01]  /*fc30*/  SYNCS.PHASECHK.TRANS64.TRYWAIT P3, [R2+URZ+0x28c40], R3 ;  /* 0x028c4003020075a7 */ /* 0x000ea2000806017f */
[----:B-1----:R-:W-:-:S04]  /*fc40*/  LOP3.LUT R5, R5, 0x7f, RZ, 0xc0, !PT ;  /* 0x0000007f05057812 */ /* 0x002fc800078ec0ff */
[----:B------:R-:W-:Y:S01]  /*fc50*/  ISETP.NE.AND P2, PT, R5, RZ, PT ;  /* 0x000000ff0500720c */ /* 0x000fe20003f45270 */
[----:B--2---:R-:W-:-:S12]  /*fc60*/  @!P3 BRA `(.L_x_1414) ;  /* 0x0000001c00e4b947 */ /* 0x004fd80003800000 */
.L_x_1457:
[----:B------:R-:W-:Y:S05]  /*fc70*/  @P2 BRA `(.L_x_1415) ;  /* 0x0000000000142947 */ /* 0x000fea0003800000 */
[----:B------:R-:W-:Y:S02]  /*fc80*/  ISETP.NE.AND P3, PT, R19, RZ, PT ;  /* 0x000000ff1300720c */ /* 0x000fe40003f65270 */
[----:B------:R-:W-:-:S04]  /*fc90*/  MOV R5, 0x2000 ;  /* 0x0000200000057802 */ /* 0x000fc80000000f00 */
[----:B------:R2:W-:Y:S07]  /*fca0*/  SYNCS.ARRIVE.TRANS64 RZ, [R2+URZ+0x28c30], R5 ;  /* 0x028c300502ff79a7 */ /* 0x0005ee000800003f */
[----:B------:R-:W-:Y:S05]  /*fcb0*/  @!P3 BRA `(.L_x_1415) ;  /* 0x000000000004b947 */ /* 0x000fea0003800000 */
[----:B------:R-:W-:Y:S01]  /*fcc0*/  BPT.TRAP 0x1 ;  /* 0x000000040000795c */ /* 0x000fe20000300000 */
.L_x_1415:
[----:B------:R-:W-:Y:S01]  /*fcd0*/  R2UR UR8, R16 ;  /* 0x00000000100872ca */ /* 0x000fe200000e0000 */
[----:B------:R-:W-:Y:S01]  /*fce0*/  IMAD.SHL.U32 R8, R8, 0x40, RZ ;  /* 0x0000004008087824 */ /* 0x000fe200078e00ff */
[----:B------:R-:W-:Y:S01]  /*fcf0*/  R2UR UR9, R2 ;  /* 0x00000000020972ca */ /* 0x000fe200000e0000 */
[----:B------:R-:W-:Y:S01]  /*fd00*/  UIADD3 UR6, UP0, UR46, 0x370, URZ ;  /* 0x000003702e067890 */ /* 0x000fe2000ff1e03f */
[----:B------:R-:W-:Y:S01]  /*fd10*/  R2UR UR12, R0 ;  /* 0x00000000000c72ca */ /* 0x000fe200000e0000 */
[----:B------:R-:W-:Y:S01]  /*fd20*/  UMOV UR14, 0x0 ;  /* 0x00000000000e7882 */ /* 0x000fe20000000000 */
[----:B-----5:R-:W-:Y:S01]  /*fd30*/  R2UR UR13, R4 ;  /* 0x00000000040d72ca */ /* 0x020fe200000e0000 */
[----:B------:R-:W-:Y:S01]  /*fd40*/  UIADD3.X UR7, URZ, UR47, URZ, UP0, !UPT ;  /* 0x0000002f3f077290 */ /* 0x000fe200087fe43f */
[----:B------:R-:W-:Y:S01]  /*fd50*/  R2UR UR11, R8 ;  /* 0x00000000080b72ca */ /* 0x000fe200000e0000 */
[----:B------:R-:W-:Y:S01]  /*fd60*/  UMOV UR15, 0x14f00000 ;  /* 0x14f00000000f7882 */ /* 0x000fe20000000000 */
[----:B------:R-:W-:-:S03]  /*fd70*/  UMOV UR10, URZ ;  /* 0x0000003f000a7c82 */ /* 0x000fc60008000000 */
[----:B------:R-:W-:Y:S02]  /*fd80*/  ULEA UR8, UR8, UR37, 0xd ;  /* 0x0000002508087291 */ /* 0x000fe4000f8e683f */
[----:B------:R-:W-:Y:S02]  /*fd90*/  UIADD3 UR9, UR9, 0x28c30, URZ ;  /* 0x00028c3009097890 */ /* 0x000fe4000fffe03f */
[----:B------:R-:W-:-:S09]  /*fda0*/  UIADD3 UR8, UR8, 0x22400, URZ ;  /* 0x0002240008087890 */ /* 0x000fd2000fffe03f */
[----:B------:R3:W-:Y:S01]  /*fdb0*/  UTMALDG.4D [UR8], [UR6], desc[UR14] ;  /* 0x00000e08060075b4 */ /* 0x0007e20008019000 */
[----:B------:R-:W4:Y:S02]  /*fdc0*/  SYNCS.PHASECHK.TRANS64.TRYWAIT P3, [R2+URZ+0x28c60], R3 ;  /* 0x028c6003020075a7 */ /* 0x000f24000806017f */
[----:B---34-:R-:W-:Y:S05]  /*fdd0*/  @!P3 BRA `(.L_x_1416) ;  /* 0x0000001c009cb947 */ /* 0x018fea0003800000 */
.L_x_1458:
[----:B------:R-:W-:Y:S05]  /*fde0*/  @P2 BRA `(.L_x_1417) ;  /* 0x0000000000142947 */ /* 0x000fea0003800000 */
[----:B------:R-:W-:Y:S01]  /*fdf0*/  ISETP.NE.AND P2, PT, R19, RZ, PT ;  /* 0x000000ff1300720c */ /* 0x000fe20003f45270 */
[----:B-1-3--:R-:W-:-:S04]  /*fe00*/  IMAD.MOV.U32 R3, RZ, RZ, 0x10000 ;  /* 0x00010000ff037424 */ /* 0x00afc800078e00ff */
[----:B------:R4:W-:Y:S08]  /*fe10*/  SYNCS.ARRIVE.TRANS64 RZ, [R2+URZ+0x28c50], R3 ;  /* 0x028c500302ff79a7 */ /* 0x0009f0000800003f */
[----:B------:R-:W-:Y:S05]  /*fe20*/  @!P2 BRA `(.L_x_1417) ;  /* 0x000000000004a947 */ /* 0x000fea0003800000 */
[----:B------:R-:W-:Y:S01]  /*fe30*/  BPT.TRAP 0x1 ;  /* 0x000000040000795c */ /* 0x000fe20000300000 */
.L_x_1417:
        /* <DEDUP_REMOVED lines=14> */
[----:B------:R-:W-:Y:S02]  /*ff20*/  UIADD3 UR9, UR9, 0x28c50, URZ ;  /* 0x00028c5009097890 */ /* 0x000fe4000fffe03f */
[----:B------:R-:W-:Y:S02]  /*ff30*/  UIADD3 UR8, UR16, 0x400, URZ ;  /* 0x0000040010087890 */ /* 0x000fe4000fffe03f */
[----:B------:R-:W-:Y:S02]  /*ff40*/  UIADD3 UR17, UR16, 0x2400, URZ ;  /* 0x0000240010117890 */ /* 0x000fe4000fffe03f */
[----:B------:R-:W-:Y:S02]  /*ff50*/  UIADD3 UR19, UR16, 0x4400, URZ ;  /* 0x0000440010137890 */ /* 0x000fe4000fffe03f */
[----:B------:R-:W-:Y:S01]  /*ff60*/  UIADD3 UR21, UR16, 0x6400, URZ ;  /* 0x0000640010157890 */ /* 0x000fe2000fffe03f */
[----:B------:R-:W-:Y:S02]  /*ff70*/  UMOV UR23, 0x100 ;  /* 0x0000010000177882 */ /* 0x000fe40000000000 */
[----:B------:R5:W-:Y:S01]  /*ff80*/  UTMALDG.4D [UR8], [UR14], desc[UR6] ;  /* 0x000006080e0075b4 */ /* 0x000be20008019000 */
[----:B------:R-:W-:Y:S01]  /*ff90*/  UMOV UR24, 0x140 ;  /* 0x0000014000187882 */ /* 0x000fe20000000000 */
[----:B-----5:R-:W-:Y:S01]  /*ffa0*/  UMOV UR8, UR17 ;  /* 0x0000001100087c82 */ /* 0x020fe20008000000 */
[----:B------:R-:W-:Y:S01]  /*ffb0*/  UMOV UR10, UR18 ;  /* 0x00000012000a7c82 */ /* 0x000fe20008000000 */
[----:B------:R-:W-:Y:S01]  /*ffc0*/  UIADD3 UR17, UR16, 0x8400, URZ ;  /* 0x0000840010117890 */ /* 0x000fe2000fffe03f */
[----:B------:R5:W-:Y:S01]  /*ffd0*/  UTMALDG.4D [UR8], [UR14], desc[UR6] ;  /* 0x000006080e0075b4 */ /* 0x000be20008019000 */
[----:B------:R-:W-:Y:S01]  /*ffe0*/  UIADD3 UR18, UR16, 0xa400, URZ ;  /* 0x0000a40010127890 */ /* 0x000fe2000fffe03f */
[----:B-----5:R-:W-:Y:S01]  /*fff0*/  UMOV UR8, UR19 ;  /* 0x0000001300087c82 */ /* 0x020fe20008000000 */
[----:B------:R-:W-:Y:S01]  /*10000*/  UMOV UR10, UR20 ;  /* 0x00000014000a7c82 */ /* 0x000fe20008000000 */
[----:B------:R-:W-:Y:S01]  /*10010*/  UIADD3 UR19, UR16, 0xc400, URZ ;  /* 0x0000c40010137890 */ /* 0x000fe2000fffe03f */
[----:B------:R5:W-:Y:S02]  /*10020*/  UTMALDG.4D [UR8], [UR14], desc[UR6] ;  /* 0x000006080e0075b4 */ /* 0x000be40008019000 */
[----:B-----5:R-:W-:Y:S01]  /*10030*/  UMOV UR8, UR21 ;  /* 0x0000001500087c82 */ /* 0x020fe20008000000 */
[----:B------:R-:W-:-:S02]  /*10040*/  UMOV UR10, UR22 ;  /* 0x00000016000a7c82 */ /* 0x000fc40008000000 */
[----:B------:R5:W-:Y:S02]  /*10050*/  UTMALDG.4D [UR8], [UR14], desc[UR6] ;  /* 0x000006080e0075b4 */ /* 0x000be40008019000 */
[----:B-----5:R-:W-:Y:S01]  /*10060*/  UMOV UR8, UR17 ;  /* 0x0000001100087c82 */ /* 0x020fe20008000000 */
[----:B------:R-:W-:Y:S01]  /*10070*/  UMOV UR10, UR23 ;  /* 0x00000017000a7c82 */ /* 0x000fe20008000000 */
[----:B------:R-:W-:Y:S01]  /*10080*/  UIADD3 UR17, UR16, 0xe400, URZ ;  /* 0x0000e40010117890 */ /* 0x000fe2000fffe03f */
[----:B------:R5:W-:Y:S02]  /*10090*/  UTMALDG.4D [UR8], [UR14], desc[UR6] ;  /* 0x000006080e0075b4 */ /* 0x000be40008019000 */
[----:B------:R-:W-:Y:S01]  /*100a0*/  UMOV UR16, 0x180 ;  /* 0x0000018000107882 */ /* 0x000fe20000000000 */
[----:B-----5:R-:W-:Y:S01]  /*100b0*/  UMOV UR8, UR18 ;  /* 0x0000001200087c82 */ /* 0x020fe20008000000 */
[----:B------:R-:W-:Y:S02]  /*100c0*/  UMOV UR10, UR24 ;  /* 0x00000018000a7c82 */ /* 0x000fe40008000000 */
[----:B------:R5:W-:Y:S02]  /*100d0*/  UTMALDG.4D [UR8], [UR14], desc[UR6] ;  /* 0x000006080e0075b4 */ /* 0x000be40008019000 */
[----:B-----5:R-:W-:Y:S01]  /*100e0*/  UMOV UR8, UR19 ;  /* 0x0000001300087c82 */ /* 0x020fe20008000000 */
[----:B------:R-:W-:Y:S01]  /*100f0*/  UMOV UR10, UR16 ;  /* 0x00000010000a7c82 */ /* 0x000fe20008000000 */
[----:B------:R-:W-:Y:S01]  /*10100*/  UMOV UR16, 0x1c0 ;  /* 0x000001c000107882 */ /* 0x000fe20000000000 */
[----:B------:R5:W-:Y:S02]  /*10110*/  UTMALDG.4D [UR8], [UR14], desc[UR6] ;  /* 0x000006080e0075b4 */ /* 0x000be40008019000 */
[----:B-----5:R-:W-:Y:S01]  /*10120*/  UMOV UR8, UR17 ;  /* 0x0000001100087c82 */ /* 0x020fe20008000000 */
[----:B------:R-:W-:-:S02]  /*10130*/  UMOV UR10, UR16 ;  /* 0x00000010000a7c82 */ /* 0x000fc40008000000 */
[----:B------:R1:W-:Y:S02]  /*10140*/  UTMALDG.4D [UR8], [UR14], desc[UR6] ;  /* 0x000006080e0075b4 */ /* 0x0003e40008019000 */
[----:B-1----:R-:W-:Y:S01]  /*10150*/  NOP ;  /* 0x0000000000007918 */ /* 0x002fe20000000000 */
.L_x_1412:
[----:B------:R-:W-:Y:S05]  /*10160*/  BSYNC B0 ;  /* 0x0000000000007941 */ /* 0x000fea0003800000 */
.L_x_1411:
[----:B------:R-:W-:-:S06]  /*10170*/  UIADD3 UR6, UR39, -0x3, URZ ;  /* 0xfffffffd27067890 */ /* 0x000fcc000fffe03f */
[----:B------:R-:W-:-:S07]  /*10180*/  IMAD.U32 R8, RZ, RZ, UR6 ;  /* 0x00000006ff087e24 */ /* 0x000fce000f8e00ff */
.L_x_1410:
[----:B------:R-:W-:Y:S01]  /*10190*/  ULOP3.LUT UR6, URZ, UR39, URZ, 0x33, !UPT ;  /* 0x000000273f067292 */ /* 0x000fe2000f8e333f */
[----:B------:R-:W-:Y:S01]  /*101a0*/  IADD3 R9, R9, -0x2, RZ ;  /* 0xfffffffe09097810 */ /* 0x000fe20007ffe0ff */
[----:B------:R-:W-:Y:S04]  /*101b0*/  BSSY B0, `(.L_x_1409) ;  /* 0x00000eb000007945 */ /* 0x000fe80003800000 */
[----:B------:R-:W-:-:S13]  /*101c0*/  ISETP.NE.AND P2, PT, R9, UR6, PT ;  /* 0x0000000609007c0c */ /* 0x000fda000bf45270 */
[----:B------:R-:W-:Y:S05]  /*101d0*/  @!P2 BRA `(.L_x_1418) ;  /* 0x0000000c00a0a947 */ /* 0x000fea0003800000 */
.L_x_1433:
[----:B------:R-:W-:Y:S01]  /*101e0*/  VIADD R9, R16, 0x1 ;  /* 0x0000000110097836 */ /* 0x000fe20000000000 */
[----:B------:R-:W-:Y:S05]  /*101f0*/  YIELD ;  /* 0x0000000000007946 */ /* 0x000fea0003800000 */
[----:B------:R-:W-:Y:S01]  /*10200*/  ISETP.NE.AND P2, PT, R9, 0x2, PT ;  /* 0x000000020900780c */ /* 0x000fe20003f45270 */
[----:B------:R-:W-:Y:S03]  /*10210*/  BSSY B1, `(.L_x_1419) ;  /* 0x000006f000017945 */ /* 0x000fe60003800000 */
[----:B-1234-:R-:W-:-:S02]  /*10220*/  SEL R2, RZ, 0x1, P2 ;  /* 0x00000001ff027807 */ /* 0x01efc40001000000 */
[----:B------:R-:W-:Y:S02]  /*10230*/  SEL R9, R9, RZ, P2 ;  /* 0x000000ff09097207 */ /* 0x000fe40001000000 */
[----:B------:R-:W-:Y:S01]  /*10240*/  LOP3.LUT R17, R17, R2, RZ, 0x3c, !PT ;  /* 0x0000000211117212 */ /* 0x000fe200078e3cff */
[----:B------:R-:W-:Y:S06]  /*10250*/  @!P6 BRA `(.L_x_1420) ;  /* 0x0000000400a8e947 */ /* 0x000fec0003800000 */
[----:B------:R-:W-:Y:S01]  /*10260*/  IMAD.MOV.U32 R10, RZ, RZ, R8 ;  /* 0x000000ffff0a7224 */ /* 0x000fe200078e0008 */
[----:B------:R-:W-:Y:S06]  /*10270*/  @!P0 BRA `(.L_x_1421) ;  /* 0x0000000000488947 */ /* 0x000fec0003800000 */
[----:B------:R-:W1:Y:S01]  /*10280*/  LDC R10, c[0x0][0x41c] ;  /* 0x00010700ff0a7b82 */ /* 0x000e620000000800 */
[----:B------:R-:W-:Y:S02]  /*10290*/  IMAD.MOV.U32 R11, RZ, RZ, R8 ;  /* 0x000000ffff0b7224 */ /* 0x000fe400078e0008 */
[----:B------:R-:W-:-:S04]  /*102a0*/  IMAD R13, R7, UR4, RZ ;  /* 0x00000004070d7c24 */ /* 0x000fc8000f8e02ff */
[----:B------:R-:W-:Y:S01]  /*102b0*/  IMAD R13, R6, UR5, R13 ;  /* 0x00000005060d7c24 */ /* 0x000fe2000f8e020d */
[----:B------:R-:W2:Y:S01]  /*102c0*/  LDC.64 R4, c[0x0][0x3f8] ;  /* 0x0000fe00ff047b82 */ /* 0x000ea20000000a00 */
[----:B-1----:R-:W-:-:S13]  /*102d0*/  ISETP.NE.AND P2, PT, R10, 0x1, PT ;  /* 0x000000010a00780c */ /* 0x002fda0003f45270 */
[----:B------:R-:W1:Y:S02]  /*102e0*/  @P2 LDC.64 R2, c[0x0][0x420] ;  /* 0x00010800ff022b82 */ /* 0x000e640000000a00 */
[----:B-1----:R-:W-:-:S05]  /*102f0*/  @P2 IMAD.HI.U32 R2, R8, R2, RZ ;  /* 0x0000000208022227 */ /* 0x002fca00078e00ff */
[----:B------:R-:W-:-:S04]  /*10300*/  @P2 SHF.R.U32.HI R11, RZ, R3, R2 ;  /* 0x00000003ff0b2219 */ /* 0x000fc80000011602 */
[----:B------:R-:W-:Y:S02]  /*10310*/  SHF.R.S32.HI R3, RZ, 0x1f, R11 ;  /* 0x0000001fff037819 */ /* 0x000fe4000001140b */
[----:B------:R-:W-:-:S05]  /*10320*/  MOV R2, R11 ;  /* 0x0000000b00027202 */ /* 0x000fca0000000f00 */
[----:B------:R-:W-:-:S04]  /*10330*/  IMAD.WIDE.U32 R2, R6, UR4, R2 ;  /* 0x0000000406027c25 */ /* 0x000fc8000f8e0002 */
[----:B------:R-:W-:Y:S01]  /*10340*/  IMAD.IADD R3, R13, 0x1, R3 ;  /* 0x000000010d037824 */ /* 0x000fe200078e0203 */
[----:B--2---:R-:W-:-:S04]  /*10350*/  LEA R4, P2, R2, R4, 0x2 ;  /* 0x0000000402047211 */ /* 0x004fc800078410ff */
[----:B------:R-:W-:-:S05]  /*10360*/  LEA.HI.X R5, R2, R5, R3, 0x2, P2 ;  /* 0x0000000502057211 */ /* 0x000fca00010f1403 */
[----:B------:R1:W5:Y:S01]  /*10370*/  LDG.E R4, desc[UR50][R4.64] ;  /* 0x0000003204047981 */ /* 0x000362000c1e1900 */
[----:B------:R-:W-:-:S04]  /*10380*/  IMAD.MOV R3, RZ, RZ, -R11 ;  /* 0x000000ffff037224 */ /* 0x000fc800078e0a0b */
[----:B------:R-:W-:-:S07]  /*10390*/  IMAD R10, R10, R3, R8 ;  /* 0x000000030a0a7224 */ /* 0x000fce00078e0208 */
.L_x_1421:
[----:B------:R-:W-:Y:S01]  /*103a0*/  LEA R3, R9, UR37, 0x3 ;  /* 0x0000002509037c11 */ /* 0x000fe2000f8e18ff */
[----:B-1----:R-:W1:Y:S01]  /*103b0*/  S2R R5, SR_TID.X ;  /* 0x0000000000057919 */ /* 0x002e620000002100 */
[----:B------:R-:W-:-:S04]  /*103c0*/  SHF.L.U32 R2, R17, 0x1f, RZ ;  /* 0x0000001f11027819 */ /* 0x000fc800000006ff */
[----:B------:R-:W2:Y:S01]  /*103d0*/  SYNCS.PHASECHK.TRANS64.TRYWAIT P3, [R3+URZ+0x28c40], R2 ;  /* 0x028c4002030075a7 */ /* 0x000ea2000806017f */
[----:B-1----:R-:W-:-:S04]  /*103e0*/  LOP3.LUT R5, R5, 0x7f, RZ, 0xc0, !PT ;  /* 0x0000007f05057812 */ /* 0x002fc800078ec0ff */
[----:B------:R-:W-:Y:S01]  /*103f0*/  ISETP.NE.AND P2, PT, R5, RZ, PT ;  /* 0x000000ff0500720c */ /* 0x000fe20003f45270 */
[----:B--2---:R-:W-:-:S12]  /*10400*/  @!P3 BRA `(.L_x_1422) ;  /* 0x000000180024b947 */ /* 0x004fd80003800000 */
.L_x_1459:
[----:B------:R-:W-:Y:S05]  /*10410*/  @P2 BRA `(.L_x_1423) ;  /* 0x0000000000142947 */ /* 0x000fea0003800000 */
[----:B------:R-:W-:Y:S01]  /*10420*/  ISETP.NE.AND P3, PT, R19, RZ, PT ;  /* 0x000000ff1300720c */ /* 0x000fe20003f65270 */
[----:B------:R-:W-:-:S04]  /*10430*/  IMAD.MOV.U32 R12, RZ, RZ, 0x2000 ;  /* 0x00002000ff0c7424 */ /* 0x000fc800078e00ff */
[----:B------:R2:W-:Y:S08]  /*10440*/  SYNCS.ARRIVE.TRANS64 RZ, [R3+URZ+0x28c30], R12 ;  /* 0x028c300c03ff79a7 */ /* 0x0005f0000800003f */
[----:B------:R-:W-:Y:S05]  /*10450*/  @!P3 BRA `(.L_x_1423) ;  /* 0x000000000004b947 */ /* 0x000fea0003800000 */
[----:B------:R-:W-:Y:S01]  /*10460*/  BPT.TRAP 0x1 ;  /* 0x000000040000795c */ /* 0x000fe20000300000 */
.L_x_1423:
[----:B------:R-:W-:Y:S01]  /*10470*/  R2UR UR8, R9 ;  /* 0x00000000090872ca */ /* 0x000fe200000e0000 */
        /* <DEDUP_REMOVED lines=9> */
[----:B------:R-:W-:-:S03]  /*10510*/  R2UR UR11, R5 ;  /* 0x00000000050b72ca */ /* 0x000fc600000e0000 */
[----:B------:R-:W-:Y:S02]  /*10520*/  ULEA UR8, UR8, UR37, 0xd ;  /* 0x0000002508087291 */ /* 0x000fe4000f8e683f */
[----:B------:R-:W-:Y:S02]  /*10530*/  UIADD3 UR9, UR9, 0x28c30, URZ ;  /* 0x00028c3009097890 */ /* 0x000fe4000fffe03f */
[----:B------:R-:W-:-:S09]  /*10540*/  UIADD3 UR8, UR8, 0x22400, URZ ;  /* 0x0002240008087890 */ /* 0x000fd2000fffe03f */
[----:B------:R3:W-:Y:S01]  /*10550*/  UTMALDG.4D [UR8], [UR6], desc[UR14] ;  /* 0x00000e08060075b4 */ /* 0x0007e20008019000 */
[----:B------:R-:W4:Y:S02]  /*10560*/  SYNCS.PHASECHK.TRANS64.TRYWAIT P3, [R3+URZ+0x28c60], R2 ;  /* 0x028c6002030075a7 */ /* 0x000f24000806017f */
[----:B---34-:R-:W-:Y:S05]  /*10570*/  @!P3 BRA `(.L_x_1424) ;  /* 0x0000001400dcb947 */ /* 0x018fea0003800000 */
.L_x_1460:
[----:B------:R-:W-:Y:S05]  /*10580*/  @P2 BRA `(.L_x_1425) ;  /* 0x0000000000142947 */ /* 0x000fea0003800000 */
[----:B------:R-:W-:Y:S01]  /*10590*/  ISETP.NE.AND P2, PT, R19, RZ, PT ;  /* 0x000000ff1300720c */ /* 0x000fe20003f45270 */
[----:B-1-3--:R-:W-:-:S04]  /*105a0*/  IMAD.MOV.U32 R2, RZ, RZ, 0x10000 ;  /* 0x00010000ff027424 */ /* 0x00afc800078e00ff */
[----:B------:R4:W-:Y:S08]  /*105b0*/  SYNCS.ARRIVE.TRANS64 RZ, [R3+URZ+0x28c50], R2 ;  /* 0x028c500203ff79a7 */ /* 0x0009f0000800003f */
[----:B------:R-:W-:Y:S05]  /*105c0*/  @!P2 BRA `(.L_x_1425) ;  /* 0x000000000004a947 */ /* 0x000fea0003800000 */
[----:B------:R-:W-:Y:S01]  /*105d0*/  BPT.TRAP 0x1 ;  /* 0x000000040000795c */ /* 0x000fe20000300000 */
.L_x_1425:
        /* <DEDUP_REMOVED lines=25> */
[----:B------:R5:W-:Y:S02]  /*10770*/  UTMALDG.4D [UR8], [UR14], desc[UR6] ;  /* 0x000006080e0075b4 */ /* 0x000be40008019000 */
[----:B-----5:R-:W-:Y:S01]  /*10780*/  UMOV UR8, UR18 ;  /* 0x0000001200087c82 */ /* 0x020fe20008000000 */
[----:B------:R-:W-:Y:S01]  /*10790*/  UMOV UR10, UR21 ;  /* 0x00000015000a7c82 */ /* 0x000fe20008000000 */
[----:B------:R-:W-:Y:S01]  /*107a0*/  UIADD3 UR18, UR16, 0xa400, URZ ;  /* 0x0000a40010127890 */ /* 0x000fe2000fffe03f */
[----:B------:R5:W-:Y:S02]  /*107b0*/  UTMALDG.4D [UR8], [UR14], desc[UR6] ;  /* 0x000006080e0075b4 */ /* 0x000be40008019000 */
[----:B-----5:R-:W-:Y:S01]  /*107c0*/  UMOV UR8, UR19 ;  /* 0x0000001300087c82 */ /* 0x020fe20008000000 */
[----:B------:R-:W-:Y:S01]  /*107d0*/  UMOV UR10, UR22 ;  /* 0x00000016000a7c82 */ /* 0x000fe20008000000 */
[----:B------:R-:W-:Y:S01]  /*107e0*/  UIADD3 UR19, UR16, 0xc400, URZ ;  /* 0x0000c40010137890 */ /* 0x000fe2000fffe03f */
[----:B------:R5:W-:Y:S01]  /*107f0*/  UTMALDG.4D [UR8], [UR14], desc[UR6] ;  /* 0x000006080e0075b4 */ /* 0x000be20008019000 */
[----:B------:R-:W-:Y:S01]  /*10800*/  UIADD3 UR16, UR16, 0xe400, URZ ;  /* 0x0000e40010107890 */ /* 0x000fe2000fffe03f */
[----:B-----5:R-:W-:Y:S01]  /*10810*/  UMOV UR8, UR17 ;  /* 0x0000001100087c82 */ /* 0x020fe20008000000 */
[----:B------:R-:W-:Y:S01]  /*10820*/  UMOV UR10, UR23 ;  /* 0x00000017000a7c82 */ /* 0x000fe20008000000 */
[----:B------:R-:W-:Y:S01]  /*10830*/  UMOV UR17, 0x180 ;  /* 0x0000018000117882 */ /* 0x000fe20000000000 */
[----:B------:R5:W-:Y:S02]  /*10840*/  UTMALDG.4D [UR8], [UR14], desc[UR6] ;  /* 0x000006080e0075b4 */ /* 0x000be40008019000 */
[----:B-----5:R-:W-:Y:S01]  /*10850*/  UMOV UR8, UR18 ;  /* 0x0000001200087c82 */ /* 0x020fe20008000000 */
[----:B------:R-:W-:-:S02]  /*10860*/  UMOV UR10, UR24 ;  /* 0x00000018000a7c82 */ /* 0x000fc40008000000 */
[----:B------:R5:W-:Y:S02]  /*10870*/  UTMALDG.4D [UR8], [UR14], desc[UR6] ;  /* 0x000006080e0075b4 */ /* 0x000be40008019000 */
[----:B-----5:R-:W-:Y:S01]  /*10880*/  UMOV UR8, UR19 ;  /* 0x0000001300087c82 */ /* 0x020fe20008000000 */
[----:B------:R-:W-:Y:S01]  /*10890*/  UMOV UR10, UR17 ;  /* 0x00000011000a7c82 */ /* 0x000fe20008000000 */
[----:B------:R-:W-:Y:S01]  /*108a0*/  UMOV UR17, 0x1c0 ;  /* 0x000001c000117882 */ /* 0x000fe20000000000 */
[----:B------:R5:W-:Y:S02]  /*108b0*/  UTMALDG.4D [UR8], [UR14], desc[UR6] ;  /* 0x000006080e0075b4 */ /* 0x000be40008019000 */
[----:B-----5:R-:W-:Y:S01]  /*108c0*/  UMOV UR8, UR16 ;  /* 0x0000001000087c82 */ /* 0x020fe20008000000 */
[----:B------:R-:W-:Y:S02]  /*108d0*/  UMOV UR10, UR17 ;  /* 0x00000011000a7c82 */ /* 0x000fe40008000000 */
[----:B------:R1:W-:Y:S02]  /*108e0*/  UTMALDG.4D [UR8], [UR14], desc[UR6] ;  /* 0x000006080e0075b4 */ /* 0x0003e40008019000 */
[----:B-1----:R-:W-:Y:S01]  /*108f0*/  NOP ;  /* 0x0000000000007918 */ /* 0x002fe20000000000 */
.L_x_1420:
[----:B------:R-:W-:Y:S05]  /*10900*/  BSYNC B1 ;  /* 0x0000000000017941 */ /* 0x000fea0003800000 */
.L_x_1419:
[----:B------:R-:W-:Y:S01]  /*10910*/  VIADD R9, R9, 0x1 ;  /* 0x0000000109097836 */ /* 0x000fe20000000000 */
[----:B------:R-:W-:Y:S04]  /*10920*/  BSSY B1, `(.L_x_1426) ;  /* 0x0000070000017945 */ /* 0x000fe80003800000 */
[----:B------:R-:W-:-:S04]  /*10930*/  ISETP.NE.AND P2, PT, R9, 0x2, PT ;  /* 0x000000020900780c */ /* 0x000fc80003f45270 */
[----:B---34-:R-:W-:Y:S02]  /*10940*/  SEL R2, RZ, 0x1, P2 ;  /* 0x00000001ff027807 */ /* 0x018fe40001000000 */
[----:B------:R-:W-:Y:S01]  /*10950*/  SEL R16, R9, RZ, P2 ;  /* 0x000000ff09107207 */ /* 0x000fe20001000000 */
[----:B------:R-:W-:Y:S01]  /*10960*/  VIADD R9, R8, 0xffffffff ;  /* 0xffffffff08097836 */ /* 0x000fe20000000000 */
[----:B------:R-:W-:Y:S01]  /*10970*/  LOP3.LUT R17, R17, R2, RZ, 0x3c, !PT ;  /* 0x0000000211117212 */ /* 0x000fe200078e3cff */
[----:B------:R-:W-:Y:S06]  /*10980*/  @!P6 BRA `(.L_x_1427) ;  /* 0x0000000400a4e947 */ /* 0x000fec0003800000 */
[----:B------:R-:W-:Y:S01]  /*10990*/  MOV R10, R9 ;  /* 0x00000009000a7202 */ /* 0x000fe20000000f00 */
[----:B------:R-:W-:Y:S06]  /*109a0*/  @!P0 BRA `(.L_x_1428) ;  /* 0x0000000000448947 */ /* 0x000fec0003800000 */
[----:B------:R-:W1:Y:S02]  /*109b0*/  LDC R11, c[0x0][0x41c] ;  /* 0x00010700ff0b7b82 */ /* 0x000e640000000800 */
[----:B-1----:R-:W-:-:S13]  /*109c0*/  ISETP.NE.AND P2, PT, R11, 0x1, PT ;  /* 0x000000010b00780c */ /* 0x002fda0003f45270 */
[----:B--2---:R-:W1:Y:S02]  /*109d0*/  @P2 LDC.64 R2, c[0x0][0x420] ;  /* 0x00010800ff022b82 */ /* 0x004e640000000a00 */
[----:B-1----:R-:W-:-:S04]  /*109e0*/  @P2 IMAD.HI.U32 R4, R10, R2, RZ ;  /* 0x000000020a042227 */ /* 0x002fc800078e00ff */
[----:B------:R-:W-:Y:S01]  /*109f0*/  IMAD.MOV.U32 R2, RZ, RZ, R10 ;  /* 0x000000ffff027224 */ /* 0x000fe200078e000a */
[----:B------:R-:W-:Y:S02]  /*10a00*/  @P2 SHF.R.U32.HI R2, RZ, R3, R4 ;  /* 0x00000003ff022219 */ /* 0x000fe40000011604 */
[----:B------:R-:W1:Y:S03]  /*10a10*/  LDC.64 R4, c[0x0][0x3f8] ;  /* 0x0000fe00ff047b82 */ /* 0x000e660000000a00 */
[----:B------:R-:W-:-:S04]  /*10a20*/  IMAD.MOV R3, RZ, RZ, -R2 ;  /* 0x000000ffff037224 */ /* 0x000fc800078e0a02 */
[----:B------:R-:W-:Y:S01]  /*10a30*/  IMAD R10, R11, R3, R10 ;  /* 0x000000030b0a7224 */ /* 0x000fe200078e020a */
[----:B------:R-:W-:Y:S01]  /*10a40*/  SHF.R.S32.HI R3, RZ, 0x1f, R2 ;  /* 0x0000001fff037819 */ /* 0x000fe20000011402 */
[----:B------:R-:W-:-:S04]  /*10a50*/  IMAD R11, R7, UR4, RZ ;  /* 0x00000004070b7c24 */ /* 0x000fc8000f8e02ff */
[C---:B------:R-:W-:Y:S02]  /*10a60*/  IMAD R11, R6.reuse, UR5, R11 ;  /* 0x00000005060b7c24 */ /* 0x040fe4000f8e020b */
[----:B------:R-:W-:-:S04]  /*10a70*/  IMAD.WIDE.U32 R2, R6, UR4, R2 ;  /* 0x0000000406027c25 */ /* 0x000fc8000f8e0002 */
[----:B------:R-:W-:Y:S01]  /*10a80*/  IMAD.IADD R3, R11, 0x1, R3 ;  /* 0x000000010b037824 */ /* 0x000fe200078e0203 */
[----:B-1----:R-:W-:-:S04]  /*10a90*/  LEA R4, P2, R2, R4, 0x2 ;  /* 0x0000000402047211 */ /* 0x002fc800078410ff */
[----:B------:R-:W-:-:S05]  /*10aa0*/  LEA.HI.X R5, R2, R5, R3, 0x2, P2 ;  /* 0x0000000502057211 */ /* 0x000fca00010f1403 */
[----:B------:R1:W5:Y:S04]  /*10ab0*/  LDG.E R4, desc[UR50][R4.64] ;  /* 0x0000003204047981 */ /* 0x000368000c1e1900 */
.L_x_1428:
[----:B------:R-:W-:Y:S01]  /*10ac0*/  LEA R2, R16, UR37, 0x3 ;  /* 0x0000002510027c11 */ /* 0x000fe2000f8e18ff */
[----:B-1----:R-:W1:Y:S01]  /*10ad0*/  S2R R5, SR_TID.X ;  /* 0x0000000000057919 */ /* 0x002e620000002100 */
[----:B--2---:R-:W-:-:S04]  /*10ae0*/  SHF.L.U32 R3, R17, 0x1f, RZ ;  /* 0x0000001f11037819 */ /* 0x004fc800000006ff */
[----:B------:R-:W2:Y:S01]  /*10af0*/  SYNCS.PHASECHK.TRANS64.TRYWAIT P3, [R2+URZ+0x28c40], R3 ;  /* 0x028c4003020075a7 */ /* 0x000ea2000806017f */
[----:B-1----:R-:W-:-:S04]  /*10b00*/  LOP3.LUT R5, R5, 0x7f, RZ, 0xc0, !PT ;  /* 0x0000007f05057812 */ /* 0x002fc800078ec0ff */
[----:B------:R-:W-:Y:S01]  /*10b10*/  ISETP.NE.AND P2, PT, R5, RZ, PT ;  /* 0x000000ff0500720c */ /* 0x000fe20003f45270 */
[----:B--2---:R-:W-:-:S12]  /*10b20*/  @!P3 BRA `(.L_x_1429) ;  /* 0x000000100084b947 */ /* 0x004fd80003800000 */
.L_x_1461:
[----:B------:R-:W-:Y:S05]  /*10b30*/  @P2 BRA `(.L_x_1430) ;  /* 0x0000000000142947 */ /* 0x000fea0003800000 */
[----:B------:R-:W-:Y:S02]  /*10b40*/  ISETP.NE.AND P3, PT, R19, RZ, PT ;  /* 0x000000ff1300720c */ /* 0x000fe40003f65270 */
[----:B------:R-:W-:-:S04]  /*10b50*/  MOV R5, 0x2000 ;  /* 0x0000200000057802 */ /* 0x000fc80000000f00 */
[----:B------:R2:W-:Y:S07]  /*10b60*/  SYNCS.ARRIVE.TRANS64 RZ, [R2+URZ+0x28c30], R5 ;  /* 0x028c300502ff79a7 */ /* 0x0005ee000800003f */
[----:B------:R-:W-:Y:S05]  /*10b70*/  @!P3 BRA `(.L_x_1430) ;  /* 0x000000000004b947 */ /* 0x000fea0003800000 */
[----:B------:R-:W-:Y:S01]  /*10b80*/  BPT.TRAP 0x1 ;  /* 0x000000040000795c */ /* 0x000fe20000300000 */
.L_x_1430:
[----:B------:R-:W-:Y:S01]  /*10b90*/  R2UR UR8, R16 ;  /* 0x00000000100872ca */ /* 0x000fe200000e0000 */
[----:B--2---:R-:W-:Y:S01]  /*10ba0*/  IMAD.SHL.U32 R5, R10, 0x40, RZ ;  /* 0x000000400a057824 */ /* 0x004fe200078e00ff */
        /* <DEDUP_REMOVED lines=13> */
[----:B------:R-:W3:Y:S02]  /*10c80*/  SYNCS.PHASECHK.TRANS64.TRYWAIT P3, [R2+URZ+0x28c60], R3 ;  /* 0x028c6003020075a7 */ /* 0x000ee4000806017f */
[----:B--23--:R-:W-:Y:S05]  /*10c90*/  @!P3 BRA `(.L_x_1431) ;  /* 0x00000010003cb947 */ /* 0x00cfea0003800000 */
.L_x_1462:
[----:B------:R-:W-:Y:S05]  /*10ca0*/  @P2 BRA `(.L_x_1432) ;  /* 0x0000000000142947 */ /* 0x000fea0003800000 */
[----:B------:R-:W-:Y:S01]  /*10cb0*/  ISETP.NE.AND P2, PT, R19, RZ, PT ;  /* 0x000000ff1300720c */ /* 0x000fe20003f45270 */
[----:B-12---:R-:W-:-:S04]  /*10cc0*/  IMAD.MOV.U32 R3, RZ, RZ, 0x10000 ;  /* 0x00010000ff037424 */ /* 0x006fc800078e00ff */
[----:B------:R3:W-:Y:S08]  /*10cd0*/  SYNCS.ARRIVE.TRANS64 RZ, [R2+URZ+0x28c50], R3 ;  /* 0x028c500302ff79a7 */ /* 0x0007f0000800003f */
[----:B------:R-:W-:Y:S05]  /*10ce0*/  @!P2 BRA `(.L_x_1432) ;  /* 0x000000000004a947 */ /* 0x000fea0003800000 */
[----:B------:R-:W-:Y:S01]  /*10cf0*/  BPT.TRAP 0x1 ;  /* 0x000000040000795c */ /* 0x000fe20000300000 */
.L_x_1432:
        /* <DEDUP_REMOVED lines=22> */
[----:B----4-:R-:W-:Y:S01]  /*10e60*/  UMOV UR8, UR17 ;  /* 0x0000001100087c82 */ /* 0x010fe20008000000 */
[----:B------:R-:W-:Y:S01]  /*10e70*/  UMOV UR10, UR18 ;  /* 0x00000012000a7c82 */ /* 0x000fe20008000000 */
[----:B------:R-:W-:Y:S01]  /*10e80*/  UIADD3 UR17, UR16, 0x8400, URZ ;  /* 0x0000840010117890 */ /* 0x000fe2000fffe03f */
[----:B------:R4:W-:Y:S01]  /*10e90*/  UTMALDG.4D [UR8], [UR14], desc[UR6] ;  /* 0x000006080e0075b4 */ /* 0x0009e20008019000 */
[----:B------:R-:W-:Y:S01]  /*10ea0*/  UIADD3 UR18, UR16, 0xa400, URZ ;  /* 0x0000a40010127890 */ /* 0x000fe2000fffe03f */
[----:B----4-:R-:W-:Y:S01]  /*10eb0*/  UMOV UR8, UR19 ;  /* 0x0000001300087c82 */ /* 0x010fe20008000000 */
[----:B------:R-:W-:Y:S01]  /*10ec0*/  UMOV UR10, UR20 ;  /* 0x00000014000a7c82 */ /* 0x000fe20008000000 */
[----:B------:R-:W-:Y:S01]  /*10ed0*/  UIADD3 UR19, UR16, 0xc400, URZ ;  /* 0x0000c40010137890 */ /* 0x000fe2000fffe03f */
[----:B------:R4:W-:Y:S02]  /*10ee0*/  UTMALDG.4D [UR8], [UR14], desc[UR6] ;  /* 0x000006080e0075b4 */ /* 0x0009e40008019000 */
[----:B----4-:R-:W-:Y:S01]  /*10ef0*/  UMOV UR8, UR21 ;  /* 0x0000001500087c82 */ /* 0x010fe20008000000 */
[----:B------:R-:W-:-:S02]  /*10f00*/  UMOV UR10, UR22 ;  /* 0x00000016000a7c82 */ /* 0x000fc40008000000 */
[----:B------:R4:W-:Y:S02]  /*10f10*/  UTMALDG.4D [UR8], [UR14], desc[UR6] ;  /* 0x000006080e0075b4 */ /* 0x0009e40008019000 */
[----:B----4-:R-:W-:Y:S01]  /*10f20*/  UMOV UR8, UR17 ;  /* 0x0000001100087c82 */ /* 0x010fe20008000000 */
[----:B------:R-:W-:Y:S01]  /*10f30*/  UMOV UR10, UR23 ;  /* 0x00000017000a7c82 */ /* 0x000fe20008000000 */
[----:B------:R-:W-:Y:S01]  /*10f40*/  UIADD3 UR17, UR16, 0xe400, URZ ;  /* 0x0000e40010117890 */ /* 0x000fe2000fffe03f */
[----:B------:R4:W-:Y:S02]  /*10f50*/  UTMALDG.4D [UR8], [UR14], desc[UR6] ;  /* 0x000006080e0075b4 */ /* 0x0009e40008019000 */
[----:B------:R-:W-:Y:S01]  /*10f60*/  UMOV UR16, 0x180 ;  /* 0x0000018000107882 */ /* 0x000fe20000000000 */
[----:B----4-:R-:W-:Y:S01]  /*10f70*/  UMOV UR8, UR18 ;  /* 0x0000001200087c82 */ /* 0x010fe20008000000 */
[----:B------:R-:W-:Y:S02]  /*10f80*/  UMOV UR10, UR24 ;  /* 0x00000018000a7c82 */ /* 0x000fe40008000000 */
[----:B------:R4:W-:Y:S02]  /*10f90*/  UTMALDG.4D [UR8], [UR14], desc[UR6] ;  /* 0x000006080e0075b4 */ /* 0x0009e40008019000 */
[----:B----4-:R-:W-:Y:S01]  /*10fa0*/  UMOV UR8, UR19 ;  /* 0x0000001300087c82 */ /* 0x010fe20008000000 */
[----:B------:R-:W-:Y:S01]  /*10fb0*/  UMOV UR10, UR16 ;  /* 0x00000010000a7c82 */ /* 0x000fe20008000000 */
[----:B------:R-:W-:Y:S01]  /*10fc0*/  UMOV UR16, 0x1c0 ;  /* 0x000001c000107882 */ /* 0x000fe20000000000 */
[----:B------:R4:W-:Y:S02]  /*10fd0*/  UTMALDG.4D [UR8], [UR14], desc[UR6] ;  /* 0x000006080e0075b4 */ /* 0x0009e40008019000 */
[----:B----4-:R-:W-:Y:S01]  /*10fe0*/  UMOV UR8, UR17 ;  /* 0x0000001100087c82 */ /* 0x010fe20008000000 */
[----:B------:R-:W-:-:S02]  /*10ff0*/  UMOV UR10, UR16 ;  /* 0x00000010000a7c82 */ /* 0x000fc40008000000 */
[----:B------:R4:W-:Y:S02]  /*11000*/  UTMALDG.4D [UR8], [UR14], desc[UR6] ;  /* 0x000006080e0075b4 */ /* 0x0009e40008019000 */
[----:B----4-:R-:W-:Y:S01]  /*11010*/  NOP ;  /* 0x0000000000007918 */ /* 0x010fe20000000000 */
.L_x_1427:
[----:B------:R-:W-:Y:S05]  /*11020*/  BSYNC B1 ;  /* 0x0000000000017941 */ /* 0x000fea0003800000 */
.L_x_1426:
[----:B------:R-:W-:Y:S01]  /*11030*/  ISETP.GT.AND P2, PT, R9, UR38, PT ;  /* 0x0000002609007c0c */ /* 0x000fe2000bf44270 */
[----:B------:R-:W-:-:S12]  /*11040*/  VIADD R8, R8, 0xfffffffe ;  /* 0xfffffffe08087836 */ /* 0x000fd80000000000 */
[----:B------:R-:W-:Y:S05]  /*11050*/  @P2 BRA `(.L_x_1433) ;  /* 0xfffffff000602947 */ /* 0x000fea000383ffff */
.L_x_1418:
[----:B------:R-:W-:Y:S05]  /*11060*/  BSYNC B0 ;  /* 0x0000000000007941 */ /* 0x000fea0003800000 */
.L_x_1409:
[----:B------:R-:W-:Y:S01]  /*11070*/  IADD3 R16, R16, 0x1, RZ ;  /* 0x0000000110107810 */ /* 0x000fe20007ffe0ff */
[----:B------:R-:W-:Y:S03]  /*11080*/  BSSY B0, `(.L_x_1434) ;  /* 0x0000011000007945 */ /* 0x000fe60003800000 */
[----:B------:R-:W-:-:S04]  /*11090*/  ISETP.NE.AND P0, PT, R16, 0x2, PT ;  /* 0x000000021000780c */ /* 0x000fc80003f05270 */
[----:B------:R-:W-:-:S04]  /*110a0*/  SEL R0, RZ, 0x1, P0 ;  /* 0x00000001ff007807 */ /* 0x000fc80000000000 */
[----:B------:R-:W-:Y:S01]  /*110b0*/  LOP3.LUT R17, R17, R0, RZ, 0x3c, !PT ;  /* 0x0000000011117212 */ /* 0x000fe200078e3cff */
[----:B------:R-:W-:Y:S06]  /*110c0*/  @P1 BRA `(.L_x_1435) ;  /* 0x0000000000301947 */ /* 0x000fec0003800000 */
[----:B-12---:R-:W1:Y:S01]  /*110d0*/  S2R R5, SR_LANEID ;  /* 0x0000000000057919 */ /* 0x006e620000000000 */
[----:B------:R-:W-:Y:S01]  /*110e0*/  VOTEU.ANY UR6, UPT, PT ;  /* 0x0000000000067886 */ /* 0x000fe200038e0100 */
[----:B---34-:R-:W2:Y:S01]  /*110f0*/  LDC.64 R2, c[0x0][0xdf0] ;  /* 0x00037c00ff027b82 */ /* 0x018ea20000000a00 */
        /* <DEDUP_REMOVED lines=8> */
[----:B-1----:R-:W-:-:S07]  /*11180*/  IADD3 R18, R0, UR44, R7 ;  /* 0x0000002c00127c10 */ /* 0x002fce000fffe007 */
.L_x_1435:
[----:B------:R-:W-:Y:S05]  /*11190*/  BSYNC B0 ;  /* 0x0000000000007941 */ /* 0x000fea0003800000 */
.L_x_1434:
[----:B------:R-:W-:Y:S01]  /*111a0*/  SEL R16, R16, RZ, P0 ;  /* 0x000000ff10107207 */ /* 0x000fe20000000000 */
[----:B------:R-:W-:-:S07]  /*111b0*/  IMAD.MOV.U32 R13, RZ, RZ, R18 ;  /* 0x000000ffff0d7224 */ /* 0x000fce00078e0012 */
.L_x_1394:
[----:B------:R-:W-:Y:S05]  /*111c0*/  BSYNC B6 ;  /* 0x0000000000067941 */ /* 0x000fea0003800000 */
.L_x_1392:
[----:B------:R-:W-:-:S03]  /*111d0*/  UMOV UR6, 0xffffffff ;  /* 0xffffffff00067882 */ /* 0x000fc60000000000 */
[----:B------:R-:W-:Y:S05]  /*111e0*/  BRA.DIV UR6, `(.L_x_1436) ;  /* 0x0000000a06fc7947 */ /* 0x000fea000b800000 */
[----:B------:R1:W1:Y:S02]  /*111f0*/  SHFL.IDX PT, R14, R13, RZ, 0x1f ;  /* 0x00001fff0d0e7589 */ /* 0x00026400000e0000 */
.L_x_1465:
[----:B------:R-:W-:Y:S01]  /*11200*/  ISETP.NE.AND P0, PT, R19, RZ, PT ;  /* 0x000000ff1300720c */ /* 0x000fe20003f05270 */
[----:B------:R-:W-:Y:S05]  /*11210*/  WARPSYNC.ALL ;  /* 0x0000000000007948 */ /* 0x000fea0003800000 */
[----:B------:R-:W-:Y:S01]  /*11220*/  BAR.SYNC.DEFER_BLOCKING 0x4, 0x120 ;  /* 0x0104800000007b1d */ /* 0x000fe20000010000 */
[----:B-1----:R-:W-:-:S05]  /*11230*/  IMAD.MOV.U32 R18, RZ, RZ, R14 ;  /* 0x000000ffff127224 */ /* 0x002fca00078e000e */
[----:B------:R-:W-:Y:S01]  /*11240*/  ULDC UR6, c[0x0][0xda8] ;  /* 0x00036a0000067ab9 */ /* 0x000fe20000000800 */
[----:B------:R-:W-:Y:S01]  /*11250*/  @!P0 MOV R0, 0x400 ;  /* 0x0000040000008802 */ /* 0x000fe20000000f00 */
[----:B--234-:R-:W1:Y:S03]  /*11260*/  @!P0 S2R R3, SR_CgaCtaId ;  /* 0x0000000000038919 */ /* 0x01ce660000008800 */
[----:B-1----:R-:W-:-:S05]  /*11270*/  @!P0 LEA R0, R3, R0, 0x18 ;  /* 0x0000000003008211 */ /* 0x002fca00078ec0ff */
[----:B------:R1:W-:Y:S01]  /*11280*/  @!P0 STS [R0+0x28cd0], R13 ;  /* 0x028cd00d00008388 */ /* 0x0003e20000000800 */
[----:B------:R-:W-:Y:S06]  /*11290*/  BAR.ARV 0x5, 0x120 ;  /* 0x0144800000007b1d */ /* 0x000fec0000002000 */
[----:B------:R-:W-:-:S13]  /*112a0*/  ISETP.GE.AND P0, PT, R18, UR6, PT ;  /* 0x0000000612007c0c */ /* 0x000fda000bf06270 */
[----:B-1----:R-:W-:Y:S05]  /*112b0*/  @!P0 BRA `(.L_x_1437) ;  /* 0xffffffd000008947 */ /* 0x002fea000383ffff */
.L_x_1383:
[----:B------:R-:W1:Y:S01]  /*112c0*/  S2R R3, SR_CgaCtaId ;  /* 0x0000000000037919 */ /* 0x000e620000008800 */
[----:B------:R-:W-:Y:S01]  /*112d0*/  UIADD3 UR45, UR45, 0x1, URZ ;  /* 0x000000012d2d7890 */ /* 0x000fe2000fffe03f */
[----:B------:R-:W-:-:S03]  /*112e0*/  MOV R0, 0x400 ;  /* 0x0000040000007802 */ /* 0x000fc60000000f00 */
[----:B------:R-:W-:-:S04]  /*112f0*/  ULEA.HI UR4, UR45, UR45, URZ, 0x1 ;  /* 0x0000002d2d047291 */ /* 0x000fc8000f8f083f */
[----:B------:R-:W-:-:S04]  /*11300*/  ULOP3.LUT UR4, UR4, 0xfffffffe, URZ, 0xc0, !UPT ;  /* 0xfffffffe04047892 */ /* 0x000fc8000f8ec03f */
[----:B------:R-:W-:Y:S01]  /*11310*/  UIADD3 UR4, UR45, -UR4, URZ ;  /* 0x800000042d047290 */ /* 0x000fe2000fffe03f */
[----:B-1----:R-:W-:-:S05]  /*11320*/  LEA R7, R3, R0, 0x18 ;  /* 0x0000000003077211 */ /* 0x002fca00078ec0ff */
[----:B------:R-:W-:-:S05]  /*11330*/  IMAD.U32 R0, RZ, RZ, UR4 ;  /* 0x00000004ff007e24 */ /* 0x000fca000f8e00ff */
[----:B------:R-:W-:-:S04]  /*11340*/  SHF.L.U32 R0, R0, 0x1f, RZ ;  /* 0x0000001f00007819 */ /* 0x000fc800000006ff */
[----:B------:R-:W1:Y:S02]  /*11350*/  SYNCS.PHASECHK.TRANS64.TRYWAIT P0, [R7+URZ+0x28c20], R0 ;  /* 0x028c2000070075a7 */ /* 0x000e64000800017f */
[----:B-1----:R-:W-:Y:S05]  /*11360*/  @!P0 BRA `(.L_x_1438) ;  /* 0x0000000800c08947 */ /* 0x002fea0003800000 */
.L_x_1466:
[----:B------:R-:W2:Y:S02]  /*11370*/  S2R R2, SR_TID.X ;  /* 0x0000000000027919 */ /* 0x000ea40000002100 */
[----:B--2---:R-:W-:-:S04]  /*11380*/  SHF.R.U32.HI R2, RZ, 0x5, R2 ;  /* 0x00000005ff027819 */ /* 0x004fc80000011602 */
[----:B------:R-:W-:-:S05]  /*11390*/  LOP3.LUT R2, R2, 0x3, RZ, 0xc0, !PT ;  /* 0x0000000302027812 */ /* 0x000fca00078ec0ff */
[----:B-1----:R-:W1:Y:S02]  /*113a0*/  SHFL.IDX PT, R0, R2, RZ, 0x1f ;  /* 0x00001fff02007589 */ /* 0x002e6400000e0000 */
[----:B-1----:R-:W-:-:S13]  /*113b0*/  ISETP.NE.AND P0, PT, R0, RZ, PT ;  /* 0x000000ff0000720c */ /* 0x002fda0003f05270 */
[----:B------:R-:W-:Y:S05]  /*113c0*/  @P0 EXIT ;  /* 0x000000000000094d */ /* 0x000fea0003800000 */
[----:B------:R-:W-:Y:S01]  /*113d0*/  ELECT P0, URZ, PT ;  /* 0x00000000003f782f */ /* 0x000fe20003800000 */
[----:B------:R-:W-:-:S12]  /*113e0*/  BSSY B0, `(.L_x_1439) ;  /* 0x0000020000007945 */ /* 0x000fd80003800000 */
[----:B------:R-:W-:Y:S05]  /*113f0*/  @!P0 BRA `(.L_x_1440) ;  /* 0x0000000000788947 */ /* 0x000fea0003800000 */
[----:B------:R-:W-:-:S06]  /*11400*/  ULOP3.LUT UR4, UR36, 0x2, URZ, 0xfc, !UPT ;  /* 0x0000000224047892 */ /* 0x000fcc000f8efc3f */
[----:B------:R-:W-:-:S04]  /*11410*/  MOV R0, UR4 ;  /* 0x0000000400007c02 */ /* 0x000fc80008000f00 */
[----:B------:R-:W-:-:S13]  /*11420*/  ISETP.NE.AND P2, PT, R0, 0x3, PT ;  /* 0x000000030000780c */ /* 0x000fda0003f45270 */
[----:B------:R-:W-:Y:S05]  /*11430*/  @!P2 BRA `(.L_x_1441) ;  /* 0x000000000004a947 */ /* 0x000fea0003800000 */
[----:B------:R-:W-:Y:S01]  /*11440*/  BPT.TRAP 0x1 ;  /* 0x000000040000795c */ /* 0x000fe20000300000 */
.L_x_1441:
[----:B------:R-:W-:Y:S01]  /*11450*/  VIADD R3, R7, 0x28c40 ;  /* 0x00028c4007037836 */ /* 0x000fe20000000000 */
[----:B------:R-:W-:Y:S01]  /*11460*/  SHF.L.U32 R4, R17, 0x1f, RZ ;  /* 0x0000001f11047819 */ /* 0x000fe200000006ff */
[C---:B------:R-:W-:Y:S02]  /*11470*/  VIADD R0, R16.reuse, 0x1 ;  /* 0x0000000110007836 */ /* 0x040fe40000000000 */
[----:B------:R-:W-:-:S03]  /*11480*/  IMAD R5, R16, 0x8, R3 ;  /* 0x0000000810057824 */ /* 0x000fc600078e0203 */
[----:B------:R-:W-:Y:S01]  /*11490*/  ISETP.NE.AND P1, PT, R0, 0x2, PT ;  /* 0x000000020000780c */ /* 0x000fe20003f25270 */
[----:B------:R-:W1:Y:S03]  /*114a0*/  SYNCS.PHASECHK.TRANS64.TRYWAIT P0, [R5+URZ], R4 ;  /* 0x00000004050075a7 */ /* 0x000e66000800017f */
[----:B------:R-:W-:-:S04]  /*114b0*/  SEL R2, RZ, 0x1, P1 ;  /* 0x00000001ff027807 */ /* 0x000fc80000800000 */
[----:B------:R-:W-:Y:S02]  /*114c0*/  LOP3.LUT R17, R17, R2, RZ, 0x3c, !PT ;  /* 0x0000000211117212 */ /* 0x000fe400078e3cff */
[----:B------:R-:W-:Y:S02]  /*114d0*/  SEL R2, R0, RZ, P1 ;  /* 0x000000ff00027207 */ /* 0x000fe40000800000 */
[----:B------:R-:W-:Y:S02]  /*114e0*/  SHF.L.U32 R0, R17, 0x1f, RZ ;  /* 0x0000001f11007819 */ /* 0x000fe400000006ff */
[----:B------:R-:W-:Y:S01]  /*114f0*/  LEA R3, R2, R3, 0x3 ;  /* 0x0000000302037211 */ /* 0x000fe200078e18ff */
[----:B-1----:R-:W-:Y:S06]  /*11500*/  @!P0 BRA `(.L_x_1442) ;  /* 0x00000008006c8947 */ /* 0x002fec0003800000 */
.L_x_1467:
[----:B------:R-:W2:Y:S02]  /*11510*/  SYNCS.PHASECHK.TRANS64.TRYWAIT P0, [R3+URZ], R0 ;  /* 0x00000000030075a7 */ /* 0x000ea4000800017f */
[----:B--2---:R-:W-:Y:S05]  /*11520*/  @!P0 BRA `(.L_x_1443) ;  /* 0x0000000800788947 */ /* 0x004fea0003800000 */
.L_x_1468:
[----:B------:R-:W-:Y:S05]  /*11530*/  @!P2 BRA `(.L_x_1444) ;  /* 0x000000000004a947 */ /* 0x000fea0003800000 */
[----:B------:R-:W-:Y:S01]  /*11540*/  BPT.TRAP 0x1 ;  /* 0x000000040000795c */ /* 0x000fe20000300000 */
.L_x_1444:
[----:B--2---:R-:W-:-:S04]  /*11550*/  VIADD R3, R7, 0x28c60 ;  /* 0x00028c6007037836 */ /* 0x004fc80000000000 */
[----:B-1----:R-:W-:-:S04]  /*11560*/  IMAD R5, R16, 0x8, R3 ;  /* 0x0000000810057824 */ /* 0x002fc800078e0203 */
[----:B------:R-:W1:Y:S02]  /*11570*/  SYNCS.PHASECHK.TRANS64.TRYWAIT P0, [R5+URZ], R4 ;  /* 0x00000004050075a7 */ /* 0x000e64000800017f */
[----:B-1----:R-:W-:Y:S05]  /*11580*/  @!P0 BRA `(.L_x_1445) ;  /* 0x0000000800748947 */ /* 0x002fea0003800000 */
.L_x_1469:
[----:B------:R-:W-:-:S07]  /*11590*/  IMAD R3, R2, 0x8, R3 ;  /* 0x0000000802037824 */ /* 0x000fce00078e0203 */
.L_x_1446:
[----:B--2---:R2:W3:Y:S02]  /*115a0*/  SYNCS.PHASECHK.TRANS64.TRYWAIT P0, [R3+URZ], R0 ;  /* 0x00000000030075a7 */ /* 0x0044e4000800017f */
[----:B---3--:R-:W-:Y:S05]  /*115b0*/  @!P0 NANOSLEEP.SYNCS 0x989680 ;  /* 0x009896800000895d */ /* 0x008fea0003900000 */
[----:B------:R-:W3:Y:S02]  /*115c0*/  @!P0 SYNCS.PHASECHK.TRANS64 P0, [R3+URZ], R0 ;  /* 0x00000000030085a7 */ /* 0x000ee4000800007f */
[----:B---3--:R-:W-:Y:S05]  /*115d0*/  @!P0 BRA `(.L_x_1446) ;  /* 0xfffffffc00f08947 */ /* 0x008fea000383ffff */
.L_x_1440:
[----:B------:R-:W-:Y:S05]  /*115e0*/  BSYNC B0 ;  /* 0x0000000000007941 */ /* 0x000fea0003800000 */
.L_x_1439:
[----:B------:R-:W-:Y:S05]  /*115f0*/  EXIT ;  /* 0x000000000000794d */ /* 0x000fea0003800000 */
.L_x_1289:
[----:B-1----:R-:W-:-:S04]  /*11600*/  MOV R6, UR21 ;  /* 0x0000001500067c02 */ /* 0x002fc80008000f00 */
[----:B------:R1:W2:Y:S03]  /*11610*/  SYNCS.PHASECHK.TRANS64.TRYWAIT P1, [R6+URZ+0x28c50], R3 ;  /* 0x028c5003060075a7 */ /* 0x0002a6000802017f */
[----:B--2---:R-:W-:Y:S05]  /*11620*/  @!P1 NANOSLEEP.SYNCS 0x989680 ;  /* 0x009896800000995d */ /* 0x004fea0003900000 */
[----:B------:R-:W2:Y:S02]  /*11630*/  @!P1 SYNCS.PHASECHK.TRANS64 P1, [R6+URZ+0x28c50], R3 ;  /* 0x028c5003060095a7 */ /* 0x000ea4000802007f */
[----:B--2---:R-:W-:Y:S05]  /*11640*/  @!P1 BRA `(.L_x_1289) ;  /* 0xfffffffc00ec9947 */ /* 0x004fea000383ffff */
[----:B------:R-:W-:Y:S05]  /*11650*/  BRA `(.L_x_1447) ;  /* 0xffffff0400447947 */ /* 0x000fea000383ffff */
.L_x_1294:
[----:B--2---:R-:W-:-:S04]  /*11660*/  IMAD.U32 R5, RZ, RZ, UR21 ;  /* 0x00000015ff057e24 */ /* 0x004fc8000f8e00ff */
[----:B------:R2:W3:Y:S03]  /*11670*/  SYNCS.PHASECHK.TRANS64.TRYWAIT P1, [R5+URZ+0x28c50], R4 ;  /* 0x028c5004050075a7 */ /* 0x0004e6000802017f */
[----:B---3--:R-:W-:Y:S05]  /*11680*/  @!P1 NANOSLEEP.SYNCS 0x989680 ;  /* 0x009896800000995d */ /* 0x008fea0003900000 */
[----:B------:R-:W3:Y:S02]  /*11690*/  @!P1 SYNCS.PHASECHK.TRANS64 P1, [R5+URZ+0x28c50], R4 ;  /* 0x028c5004050095a7 */ /* 0x000ee4000802007f */
[----:B---3--:R-:W-:Y:S05]  /*116a0*/  @!P1 BRA `(.L_x_1294) ;  /* 0xfffffffc00ec9947 */ /* 0x008fea000383ffff */
[----:B------:R-:W-:Y:S05]  /*116b0*/  BRA `(.L_x_1293) ;  /* 0xffffff1000407947 */ /* 0x000fea000383ffff */
.L_x_1303:
[----:B-1----:R-:W-:-:S04]  /*116c0*/  IMAD.U32 R3, RZ, RZ, UR48 ;  /* 0x00000030ff037e24 */ /* 0x002fc8000f8e00ff */
[----:B------:R1:W2:Y:S03]  /*116d0*/  SYNCS.PHASECHK.TRANS64.TRYWAIT P1, [R3+URZ+0x28c00], R0 ;  /* 0x028c0000030075a7 */ /* 0x0002a6000802017f */
[----:B--2---:R-:W-:Y:S05]  /*116e0*/  @!P1 NANOSLEEP.SYNCS 0x989680 ;  /* 0x009896800000995d */ /* 0x004fea0003900000 */
[----:B------:R-:W2:Y:S02]  /*116f0*/  @!P1 SYNCS.PHASECHK.TRANS64 P1, [R3+URZ+0x28c00], R0 ;  /* 0x028c0000030095a7 */ /* 0x000ea4000802007f */
[----:B--2---:R-:W-:Y:S05]  /*11700*/  @!P1 BRA `(.L_x_1303) ;  /* 0xfffffffc00ec9947 */ /* 0x004fea000383ffff */
[----:B------:R-:W-:Y:S05]  /*11710*/  BRA `(.L_x_1448) ;  /* 0xffffff2400607947 */ /* 0x000fea000383ffff */
.L_x_1307:
[----:B---3--:R3:W4:Y:S02]  /*11720*/  SYNCS.PHASECHK.TRANS64.TRYWAIT P1, [R6+URZ+0x28c30], R13 ;  /* 0x028c300d060075a7 */ /* 0x008724000802017f */
[----:B----4-:R-:W-:Y:S05]  /*11730*/  @!P1 NANOSLEEP.SYNCS 0x989680 ;  /* 0x009896800000995d */ /* 0x010fea0003900000 */
[----:B------:R-:W4:Y:S02]  /*11740*/  @!P1 SYNCS.PHASECHK.TRANS64 P1, [R6+URZ+0x28c30], R13 ;  /* 0x028c300d060095a7 */ /* 0x000f24000802007f */
[----:B----4-:R-:W-:Y:S05]  /*11750*/  @!P1 BRA `(.L_x_1307) ;  /* 0xfffffffc00f09947 */ /* 0x010fea000383ffff */
[----:B------:R-:W-:Y:S05]  /*11760*/  BRA `(.L_x_1306) ;  /* 0xffffff24007c7947 */ /* 0x000fea000383ffff */
.L_x_1319:
[----:B----4-:R4:W1:Y:S02]  /*11770*/  SYNCS.PHASECHK.TRANS64.TRYWAIT P3, [R6+URZ+0x28c50], R13 ;  /* 0x028c500d060075a7 */ /* 0x010864000806017f */
[----:B-1----:R-:W-:Y:S05]  /*11780*/  @!P3 NANOSLEEP.SYNCS 0x989680 ;  /* 0x009896800000b95d */ /* 0x002fea0003900000 */
[----:B------:R-:W1:Y:S02]  /*11790*/  @!P3 SYNCS.PHASECHK.TRANS64 P3, [R6+URZ+0x28c50], R13 ;  /* 0x028c500d0600b5a7 */ /* 0x000e64000806007f */
[----:B-1----:R-:W-:Y:S05]  /*117a0*/  @!P3 BRA `(.L_x_1319) ;  /* 0xfffffffc00f0b947 */ /* 0x002fea000383ffff */
[----:B------:R-:W-:Y:S05]  /*117b0*/  BRA `(.L_x_1318) ;  /* 0xffffff3c00e87947 */ /* 0x000fea000383ffff */
.L_x_1327:
[----:B---3--:R-:W-:-:S04]  /*117c0*/  IMAD.U32 R12, RZ, RZ, UR26 ;  /* 0x0000001aff0c7e24 */ /* 0x008fc8000f8e00ff */
[----:B------:R3:W4:Y:S03]  /*117d0*/  SYNCS.PHASECHK.TRANS64.TRYWAIT P3, [R12+URZ+0x28c30], R11 ;  /* 0x028c300b0c0075a7 */ /* 0x000726000806017f */
[----:B----4-:R-:W-:Y:S05]  /*117e0*/  @!P3 NANOSLEEP.SYNCS 0x989680 ;  /* 0x009896800000b95d */ /* 0x010fea0003900000 */
[----:B------:R-:W4:Y:S02]  /*117f0*/  @!P3 SYNCS.PHASECHK.TRANS64 P3, [R12+URZ+0x28c30], R11 ;  /* 0x028c300b0c00b5a7 */ /* 0x000f24000806007f */
[----:B----4-:R-:W-:Y:S05]  /*11800*/  @!P3 BRA `(.L_x_1327) ;  /* 0xfffffffc00ecb947 */ /* 0x010fea000383ffff */
[----:B------:R-:W-:Y:S05]  /*11810*/  BRA `(.L_x_1326) ;  /* 0xffffff44001c7947 */ /* 0x000fea000383ffff */
.L_x_1339:
[----:B---3--:R3:W4:Y:S02]  /*11820*/  SYNCS.PHASECHK.TRANS64.TRYWAIT P3, [R12+URZ+0x28c50], R11 ;  /* 0x028c500b0c0075a7 */ /* 0x008724000806017f */
[----:B----4-:R-:W-:Y:S05]  /*11830*/  @!P3 NANOSLEEP.SYNCS 0x989680 ;  /* 0x009896800000b95d */ /* 0x010fea0003900000 */
[----:B------:R-:W4:Y:S02]  /*11840*/  @!P3 SYNCS.PHASECHK.TRANS64 P3, [R12+URZ+0x28c50], R11 ;  /* 0x028c500b0c00b5a7 */ /* 0x000f24000806007f */
[----:B----4-:R-:W-:Y:S05]  /*11850*/  @!P3 BRA `(.L_x_1339) ;  /* 0xfffffffc00f0b947 */ /* 0x010fea000383ffff */
[----:B------:R-:W-:Y:S05]  /*11860*/  BRA `(.L_x_1338) ;  /* 0xffffff6000cc7947 */ /* 0x000fea000383ffff */
.L_x_1348:
[----:B---3--:R-:W-:-:S04]  /*11870*/  MOV R8, UR23 ;  /* 0x0000001700087c02 */ /* 0x008fc80008000f00 */
[----:B------:R3:W4:Y:S03]  /*11880*/  SYNCS.PHASECHK.TRANS64.TRYWAIT P3, [R8+URZ+0x28c30], R9 ;  /* 0x028c3009080075a7 */ /* 0x000726000806017f */
[----:B----4-:R-:W-:Y:S05]  /*11890*/  @!P3 NANOSLEEP.SYNCS 0x989680 ;  /* 0x009896800000b95d */ /* 0x010fea0003900000 */
[----:B------:R-:W4:Y:S02]  /*118a0*/  @!P3 SYNCS.PHASECHK.TRANS64 P3, [R8+URZ+0x28c30], R9 ;  /* 0x028c30090800b5a7 */ /* 0x000f24000806007f */
[----:B----4-:R-:W-:Y:S05]  /*118b0*/  @!P3 BRA `(.L_x_1348) ;  /* 0xfffffffc00ecb947 */ /* 0x010fea000383ffff */
[----:B------:R-:W-:Y:S05]  /*118c0*/  BRA `(.L_x_1347) ;  /* 0xffffff6800387947 */ /* 0x000fea000383ffff */
.L_x_1352:
[----:B---3--:R3:W1:Y:S02]  /*118d0*/  SYNCS.PHASECHK.TRANS64.TRYWAIT P3, [R170+URZ+0x28c50], R9 ;  /* 0x028c5009aa0075a7 */ /* 0x008664000806017f */
[----:B-1----:R-:W-:Y:S05]  /*118e0*/  @!P3 NANOSLEEP.SYNCS 0x989680 ;  /* 0x009896800000b95d */ /* 0x002fea0003900000 */
[----:B------:R-:W1:Y:S02]  /*118f0*/  @!P3 SYNCS.PHASECHK.TRANS64 P3, [R170+URZ+0x28c50], R9 ;  /* 0x028c5009aa00b5a7 */ /* 0x000e64000806007f */
[----:B-1----:R-:W-:Y:S05]  /*11900*/  @!P3 BRA `(.L_x_1352) ;  /* 0xfffffffc00f0b947 */ /* 0x002fea000383ffff */
[----:B------:R-:W-:Y:S05]  /*11910*/  BRA `(.L_x_1351) ;  /* 0xffffff7c005c7947 */ /* 0x000fea000383ffff */
.L_x_1358:
[----:B------:R-:W-:-:S04]  /*11920*/  IMAD.U32 R7, RZ, RZ, UR26 ;  /* 0x0000001aff077e24 */ /* 0x000fc8000f8e00ff */
[----:B------:R1:W1:Y:S03]  /*11930*/  SYNCS.PHASECHK.TRANS64.TRYWAIT P2, [R7+URZ+0x28c30], R10 ;  /* 0x028c300a070075a7 */ /* 0x000266000804017f */
[----:B-1----:R-:W-:Y:S05]  /*11940*/  @!P2 NANOSLEEP.SYNCS 0x989680 ;  /* 0x009896800000a95d */ /* 0x002fea0003900000 */
[----:B------:R-:W1:Y:S02]  /*11950*/  @!P2 SYNCS.PHASECHK.TRANS64 P2, [R7+URZ+0x28c30], R10 ;  /* 0x028c300a0700a5a7 */ /* 0x000e64000804007f */
[----:B-1----:R-:W-:Y:S05]  /*11960*/  @!P2 BRA `(.L_x_1358) ;  /* 0xfffffffc00eca947 */ /* 0x002fea000383ffff */
[----:B------:R-:W-:Y:S05]  /*11970*/  BRA `(.L_x_1357) ;  /* 0xffffff80004c7947 */ /* 0x000fea000383ffff */
.L_x_1370:
[----:B---3--:R3:W4:Y:S02]  /*11980*/  SYNCS.PHASECHK.TRANS64.TRYWAIT P2, [R11+URZ+0x28c50], R10 ;  /* 0x028c500a0b0075a7 */ /* 0x008724000804017f */
[----:B----4-:R-:W-:Y:S05]  /*11990*/  @!P2 NANOSLEEP.SYNCS 0x989680 ;  /* 0x009896800000a95d */ /* 0x010fea0003900000 */
[----:B------:R-:W4:Y:S02]  /*119a0*/  @!P2 SYNCS.PHASECHK.TRANS64 P2, [R11+URZ+0x28c50], R10 ;  /* 0x028c500a0b00a5a7 */ /* 0x000f24000804007f */
[----:B----4-:R-:W-:Y:S05]  /*119b0*/  @!P2 BRA `(.L_x_1370) ;  /* 0xfffffffc00f0a947 */ /* 0x010fea000383ffff */
[----:B------:R-:W-:Y:S05]  /*119c0*/  BRA `(.L_x_1369) ;  /* 0xffffff9c00f87947 */ /* 0x000fea000383ffff */
.L_x_1398:
[----:B------:R-:W1:Y:S01]  /*119d0*/  S2R R7, SR_TID.X ;  /* 0x0000000000077919 */ /* 0x000e620000002100 */
        /* <DEDUP_REMOVED lines=9> */
.L_x_1449:
[----:B------:R-:W-:Y:S05]  /*11a70*/  BRA `(.L_x_1450) ;  /* 0xffffffd400807947 */ /* 0x000fea000383ffff */
.L_x_1399:
[----:B------:R-:W-:Y:S01]  /*11a80*/  BSSY B0, `(.L_x_1451) ;  /* 0x0000006000007945 */ /* 0x000fe20003800000 */
[----:B------:R-:W-:-:S07]  /*11a90*/  IMAD.MOV.U32 R15, RZ, RZ, -0x1 ;  /* 0xffffffffff0f7424 */ /* 0x000fce00078e00ff */
[----:B------:R-:W-:Y:S05]  /*11aa0*/  WARPSYNC.COLLECTIVE R15, `(.L_x_1452) ;  /* 0x000000000f0c7348 */ /* 0x000fea0003c00000 */
[----:B------:R-:W-:Y:S02]  /*11ab0*/  ELECT P6, UR62, PT ;  /* 0x00000000003e782f */ /* 0x000fe400038c0000 */
[----:B------:R-:W-:Y:S01]  /*11ac0*/  MOV R14, UR62 ;  /* 0x0000003e000e7c02 */ /* 0x000fe20008000f00 */
[----:B------:R-:W-:Y:S10]  /*11ad0*/  ENDCOLLECTIVE ;  /* 0x000000000000791b */ /* 0x000ff40003800000 */
.L_x_1452:
[----:B------:R-:W-:Y:S05]  /*11ae0*/  BSYNC B0 ;  /* 0x0000000000007941 */ /* 0x000fea0003800000 */
.L_x_1451:
[----:B------:R-:W-:Y:S05]  /*11af0*/  BRA `(.L_x_1453) ;  /* 0xffffffd400707947 */ /* 0x000fea000383ffff */
.L_x_1402:
[----:B-1----:R1:W2:Y:S02]  /*11b00*/  SYNCS.PHASECHK.TRANS64.TRYWAIT P2, [R8+URZ+0x28c40], R5 ;  /* 0x028c4005080075a7 */ /* 0x0022a4000804017f */
[----:B--2---:R-:W-:Y:S05]  /*11b10*/  @!P2 NANOSLEEP.SYNCS 0x989680 ;  /* 0x009896800000a95d */ /* 0x004fea0003900000 */
[----:B------:R-:W2:Y:S02]  /*11b20*/  @!P2 SYNCS.PHASECHK.TRANS64 P2, [R8+URZ+0x28c40], R5 ;  /* 0x028c40050800a5a7 */ /* 0x000ea4000804007f */
[----:B--2---:R-:W-:Y:S05]  /*11b30*/  @!P2 BRA `(.L_x_1402) ;  /* 0xfffffffc00f0a947 */ /* 0x004fea000383ffff */
[----:B------:R-:W-:Y:S05]  /*11b40*/  BRA `(.L_x_1454) ;  /* 0xffffffd400cc7947 */ /* 0x000fea000383ffff */
.L_x_1404:
[----:B-1----:R-:W-:-:S04]  /*11b50*/  IMAD.U32 R8, RZ, RZ, UR37 ;  /* 0x00000025ff087e24 */ /* 0x002fc8000f8e00ff */
[----:B------:R1:W2:Y:S03]  /*11b60*/  SYNCS.PHASECHK.TRANS64.TRYWAIT P2, [R8+URZ+0x28c20], R5 ;  /* 0x028c2005080075a7 */ /* 0x0002a6000804017f */
[----:B--2---:R-:W-:Y:S05]  /*11b70*/  @!P2 NANOSLEEP.SYNCS 0x989680 ;  /* 0x009896800000a95d */ /* 0x004fea0003900000 */
[----:B------:R-:W2:Y:S02]  /*11b80*/  @!P2 SYNCS.PHASECHK.TRANS64 P2, [R8+URZ+0x28c20], R5 ;  /* 0x028c20050800a5a7 */ /* 0x000ea4000804007f */
[----:B--2---:R-:W-:Y:S05]  /*11b90*/  @!P2 BRA `(.L_x_1404) ;  /* 0xfffffffc00eca947 */ /* 0x004fea000383ffff */
[----:B------:R-:W-:Y:S05]  /*11ba0*/  BRA `(.L_x_1455) ;  /* 0xffffffd8006c7947 */ /* 0x000fea000383ffff */
.L_x_1407:
[----:B-1----:R1:W2:Y:S02]  /*11bb0*/  SYNCS.PHASECHK.TRANS64.TRYWAIT P2, [R8+URZ+0x28c60], R5 ;  /* 0x028c6005080075a7 */ /* 0x0022a4000804017f */
[----:B--2---:R-:W-:Y:S05]  /*11bc0*/  @!P2 NANOSLEEP.SYNCS 0x989680 ;  /* 0x009896800000a95d */ /* 0x004fea0003900000 */
[----:B------:R-:W2:Y:S02]  /*11bd0*/  @!P2 SYNCS.PHASECHK.TRANS64 P2, [R8+URZ+0x28c60], R5 ;  /* 0x028c60050800a5a7 */ /* 0x000ea4000804007f */
[----:B--2---:R-:W-:Y:S05]  /*11be0*/  @!P2 BRA `(.L_x_1407) ;  /* 0xfffffffc00f0a947 */ /* 0x004fea000383ffff */
[----:B------:R-:W-:Y:S05]  /*11bf0*/  BRA `(.L_x_1456) ;  /* 0xffffffd800807947 */ /* 0x000fea000383ffff */
.L_x_1414:
[----:B-1----:R1:W2:Y:S02]  /*11c00*/  SYNCS.PHASECHK.TRANS64.TRYWAIT P3, [R2+URZ+0x28c40], R3 ;  /* 0x028c4003020075a7 */ /* 0x0022a4000806017f */
[----:B--2---:R-:W-:Y:S05]  /*11c10*/  @!P3 NANOSLEEP.SYNCS 0x989680 ;  /* 0x009896800000b95d */ /* 0x004fea0003900000 */
[----:B------:R-:W2:Y:S02]  /*11c20*/  @!P3 SYNCS.PHASECHK.TRANS64 P3, [R2+URZ+0x28c40], R3 ;  /* 0x028c40030200b5a7 */ /* 0x000ea4000806007f */
[----:B--2---:R-:W-:Y:S05]  /*11c30*/  @!P3 BRA `(.L_x_1414) ;  /* 0xfffffffc00f0b947 */ /* 0x004fea000383ffff */
[----:B------:R-:W-:Y:S05]  /*11c40*/  BRA `(.L_x_1457) ;  /* 0xffffffe000087947 */ /* 0x000fea000383ffff */
.L_x_1416:
[----:B---3--:R3:W4:Y:S02]  /*11c50*/  SYNCS.PHASECHK.TRANS64.TRYWAIT P3, [R2+URZ+0x28c60], R3 ;  /* 0x028c6003020075a7 */ /* 0x008724000806017f */
[----:B----4-:R-:W-:Y:S05]  /*11c60*/  @!P3 NANOSLEEP.SYNCS 0x989680 ;  /* 0x009896800000b95d */ /* 0x010fea0003900000 */
[----:B------:R-:W4:Y:S02]  /*11c70*/  @!P3 SYNCS.PHASECHK.TRANS64 P3, [R2+URZ+0x28c60], R3 ;  /* 0x028c60030200b5a7 */ /* 0x000f24000806007f */
[----:B----4-:R-:W-:Y:S05]  /*11c80*/  @!P3 BRA `(.L_x_1416) ;  /* 0xfffffffc00f0b947 */ /* 0x010fea000383ffff */
[----:B------:R-:W-:Y:S05]  /*11c90*/  BRA `(.L_x_1458) ;  /* 0xffffffe000507947 */ /* 0x000fea000383ffff */
.L_x_1422:
[----:B-1----:R1:W2:Y:S02]  /*11ca0*/  SYNCS.PHASECHK.TRANS64.TRYWAIT P3, [R3+URZ+0x28c40], R2 ;  /* 0x028c4002030075a7 */ /* 0x0022a4000806017f */
[----:B--2---:R-:W-:Y:S05]  /*11cb0*/  @!P3 NANOSLEEP.SYNCS 0x989680 ;  /* 0x009896800000b95d */ /* 0x004fea0003900000 */
[----:B------:R-:W2:Y:S02]  /*11cc0*/  @!P3 SYNCS.PHASECHK.TRANS64 P3, [R3+URZ+0x28c40], R2 ;  /* 0x028c40020300b5a7 */ /* 0x000ea4000806007f */
[----:B--2---:R-:W-:Y:S05]  /*11cd0*/  @!P3 BRA `(.L_x_1422) ;  /* 0xfffffffc00f0b947 */ /* 0x004fea000383ffff */
[----:B------:R-:W-:Y:S05]  /*11ce0*/  BRA `(.L_x_1459) ;  /* 0xffffffe400c87947 */ /* 0x000fea000383ffff */
.L_x_1424:
[----:B---3--:R3:W4:Y:S02]  /*11cf0*/  SYNCS.PHASECHK.TRANS64.TRYWAIT P3, [R3+URZ+0x28c60], R2 ;  /* 0x028c6002030075a7 */ /* 0x008724000806017f */
[----:B----4-:R-:W-:Y:S05]  /*11d00*/  @!P3 NANOSLEEP.SYNCS 0x989680 ;  /* 0x009896800000b95d */ /* 0x010fea0003900000 */
[----:B------:R-:W4:Y:S02]  /*11d10*/  @!P3 SYNCS.PHASECHK.TRANS64 P3, [R3+URZ+0x28c60], R2 ;  /* 0x028c60020300b5a7 */ /* 0x000f24000806007f */
[----:B----4-:R-:W-:Y:S05]  /*11d20*/  @!P3 BRA `(.L_x_1424) ;  /* 0xfffffffc00f0b947 */ /* 0x010fea000383ffff */
[----:B------:R-:W-:Y:S05]  /*11d30*/  BRA `(.L_x_1460) ;  /* 0xffffffe800107947 */ /* 0x000fea000383ffff */
.L_x_1429:
[----:B-1----:R1:W2:Y:S02]  /*11d40*/  SYNCS.PHASECHK.TRANS64.TRYWAIT P3, [R2+URZ+0x28c40], R3 ;  /* 0x028c4003020075a7 */ /* 0x0022a4000806017f */
[----:B--2---:R-:W-:Y:S05]  /*11d50*/  @!P3 NANOSLEEP.SYNCS 0x989680 ;  /* 0x009896800000b95d */ /* 0x004fea0003900000 */
[----:B------:R-:W2:Y:S02]  /*11d60*/  @!P3 SYNCS.PHASECHK.TRANS64 P3, [R2+URZ+0x28c40], R3 ;  /* 0x028c40030200b5a7 */ /* 0x000ea4000806007f */
[----:B--2---:R-:W-:Y:S05]  /*11d70*/  @!P3 BRA `(.L_x_1429) ;  /* 0xfffffffc00f0b947 */ /* 0x004fea000383ffff */
[----:B------:R-:W-:Y:S05]  /*11d80*/  BRA `(.L_x_1461) ;  /* 0xffffffec00687947 */ /* 0x000fea000383ffff */
.L_x_1431:
[----:B--2---:R2:W3:Y:S02]  /*11d90*/  SYNCS.PHASECHK.TRANS64.TRYWAIT P3, [R2+URZ+0x28c60], R3 ;  /* 0x028c6003020075a7 */ /* 0x0044e4000806017f */
[----:B---3--:R-:W-:Y:S05]  /*11da0*/  @!P3 NANOSLEEP.SYNCS 0x989680 ;  /* 0x009896800000b95d */ /* 0x008fea0003900000 */
[----:B------:R-:W3:Y:S02]  /*11db0*/  @!P3 SYNCS.PHASECHK.TRANS64 P3, [R2+URZ+0x28c60], R3 ;  /* 0x028c60030200b5a7 */ /* 0x000ee4000806007f */
[----:B---3--:R-:W-:Y:S05]  /*11dc0*/  @!P3 BRA `(.L_x_1431) ;  /* 0xfffffffc00f0b947 */ /* 0x008fea000383ffff */
[----:B------:R-:W-:Y:S05]  /*11dd0*/  BRA `(.L_x_1462) ;  /* 0xffffffec00b07947 */ /* 0x000fea000383ffff */
.L_x_1436:
[----:B------:R-:W-:Y:S01]  /*11de0*/  BSSY B0, `(.L_x_1463) ;  /* 0x0000007000007945 */ /* 0x000fe20003800000 */
[----:B--2---:R-:W-:Y:S01]  /*11df0*/  MOV R12, RZ ;  /* 0x000000ff000c7202 */ /* 0x004fe20000000f00 */
[----:B------:R-:W-:Y:S02]  /*11e00*/  IMAD.MOV.U32 R11, RZ, RZ, 0x1f ;  /* 0x0000001fff0b7424 */ /* 0x000fe400078e00ff */
[----:B------:R-:W-:-:S07]  /*11e10*/  IMAD.MOV.U32 R15, RZ, RZ, -0x1 ;  /* 0xffffffffff0f7424 */ /* 0x000fce00078e00ff */
[----:B-1-34-:R-:W-:Y:S05]  /*11e20*/  WARPSYNC.COLLECTIVE R15, `(.L_x_1464) ;  /* 0x000000000f087348 */ /* 0x01afea0003c00000 */
[----:B------:R2:W1:Y:S02]  /*11e30*/  SHFL.IDX P6, R14, R13, R12, R11 ;  /* 0x0000000c0d0e7389 */ /* 0x00046400000c000b */
[----:B-1234-:R-:W-:Y:S01]  /*11e40*/  ENDCOLLECTIVE ;  /* 0x000000000000791b */ /* 0x01efe20003800000 */
.L_x_1464:
[----:B------:R-:W-:Y:S05]  /*11e50*/  BSYNC B0 ;  /* 0x0000000000007941 */ /* 0x000fea0003800000 */
.L_x_1463:
[----:B------:R-:W-:Y:S05]  /*11e60*/  BRA `(.L_x_1465) ;  /* 0xfffffff000e47947 */ /* 0x000fea000383ffff */
.L_x_1438:
[----:B-1----:R1:W2:Y:S02]  /*11e70*/  SYNCS.PHASECHK.TRANS64.TRYWAIT P0, [R7+URZ+0x28c20], R0 ;  /* 0x028c2000070075a7 */ /* 0x0022a4000800017f */
[----:B--2---:R-:W-:Y:S05]  /*11e80*/  @!P0 NANOSLEEP.SYNCS 0x989680 ;  /* 0x009896800000895d */ /* 0x004fea0003900000 */
[----:B------:R-:W2:Y:S02]  /*11e90*/  @!P0 SYNCS.PHASECHK.TRANS64 P0, [R7+URZ+0x28c20], R0 ;  /* 0x028c2000070085a7 */ /* 0x000ea4000800007f */
[----:B--2---:R-:W-:Y:S05]  /*11ea0*/  @!P0 BRA `(.L_x_1438) ;  /* 0xfffffffc00f08947 */ /* 0x004fea000383ffff */
[----:B------:R-:W-:Y:S05]  /*11eb0*/  BRA `(.L_x_1466) ;  /* 0xfffffff4002c7947 */ /* 0x000fea000383ffff */
.L_x_1442:
[----:B-1----:R1:W2:Y:S02]  /*11ec0*/  SYNCS.PHASECHK.TRANS64.TRYWAIT P0, [R5+URZ], R4 ;  /* 0x00000004050075a7 */ /* 0x0022a4000800017f */
[----:B--2---:R-:W-:Y:S05]  /*11ed0*/  @!P0 NANOSLEEP.SYNCS 0x989680 ;  /* 0x009896800000895d */ /* 0x004fea0003900000 */
[----:B------:R-:W2:Y:S02]  /*11ee0*/  @!P0 SYNCS.PHASECHK.TRANS64 P0, [R5+URZ], R4 ;  /* 0x00000004050085a7 */ /* 0x000ea4000800007f */
[----:B--2---:R-:W-:Y:S05]  /*11ef0*/  @!P0 BRA `(.L_x_1442) ;  /* 0xfffffffc00f08947 */ /* 0x004fea000383ffff */
[----:B------:R-:W-:Y:S05]  /*11f00*/  BRA `(.L_x_1467) ;  /* 0xfffffff400807947 */ /* 0x000fea000383ffff */
.L_x_1443:
[----:B--2---:R2:W3:Y:S02]  /*11f10*/  SYNCS.PHASECHK.TRANS64.TRYWAIT P0, [R3+URZ], R0 ;  /* 0x00000000030075a7 */ /* 0x0044e4000800017f */
[----:B---3--:R-:W-:Y:S05]  /*11f20*/  @!P0 NANOSLEEP.SYNCS 0x989680 ;  /* 0x009896800000895d */ /* 0x008fea0003900000 */
[----:B------:R-:W3:Y:S02]  /*11f30*/  @!P0 SYNCS.PHASECHK.TRANS64 P0, [R3+URZ], R0 ;  /* 0x00000000030085a7 */ /* 0x000ee4000800007f */
[----:B---3--:R-:W-:Y:S05]  /*11f40*/  @!P0 BRA `(.L_x_1443) ;  /* 0xfffffffc00f08947 */ /* 0x008fea000383ffff */
[----:B------:R-:W-:Y:S05]  /*11f50*/  BRA `(.L_x_1468) ;  /* 0xfffffff400747947 */ /* 0x000fea000383ffff */
.L_x_1445:
[----:B-1----:R1:W2:Y:S02]  /*11f60*/  SYNCS.PHASECHK.TRANS64.TRYWAIT P0, [R5+URZ], R4 ;  /* 0x00000004050075a7 */ /* 0x0022a4000800017f */
[----:B--2---:R-:W-:Y:S05]  /*11f70*/  @!P0 NANOSLEEP.SYNCS 0x989680 ;  /* 0x009896800000895d */ /* 0x004fea0003900000 */
[----:B------:R-:W2:Y:S02]  /*11f80*/  @!P0 SYNCS.PHASECHK.TRANS64 P0, [R5+URZ], R4 ;  /* 0x00000004050085a7 */ /* 0x000ea4000800007f */
[----:B--2---:R-:W-:Y:S05]  /*11f90*/  @!P0 BRA `(.L_x_1445) ;  /* 0xfffffffc00f08947 */ /* 0x004fea000383ffff */
[----:B------:R-:W-:Y:S05]  /*11fa0*/  BRA `(.L_x_1469) ;  /* 0xfffffff400787947 */ /* 0x000fea000383ffff */
.L_x_1470:
        /* <DEDUP_REMOVED lines=13> */
.L_x_4555:


//--------------------- .text._ZN7cutlass13device_kernelIN5flash11enable_sm90INS1_16FlashAttnFwdSm90INS1_25CollectiveMainloopFwdSm90ILi2EN4cute5tupleIJNS5_1CILi1EEES8_S8_EEENS6_IJNS7_ILi64EEESA_SA_EEELi512ENS_10bfloat16_tEfNS_4arch4Sm90ELb0ELb1ELb0ELb0ELb0ELb0ELb1ELb0ELb0ELb0ELb0ELb0EEENS1_21CollectiveEpilogueFwdINS6_IJSA_NS7_ILi512EEESA_EEES9_SC_SE_Li256ELb0ELb0ELb0ELb0EEENS1_30DynamicPersistentTileSchedulerILi256ELi32ELb0ELb0ELb1EEEEEEEEEvNT_6ParamsE --------------------------
	.section	.text._ZN7cutlass13device_kernelIN5flash11enable_sm90INS1_16FlashAttnFwdSm90INS1_25CollectiveMainloopFwdSm90ILi2EN4cute5tupleIJNS5_1CILi1EEES8_S8_EEENS6_IJNS7_ILi64EEESA_SA_EEELi512ENS_10bfloat16_tEfNS_4arch4Sm90ELb0ELb1ELb0ELb0ELb0ELb0ELb1ELb0ELb0ELb0ELb0ELb0EEENS1_21CollectiveEpilogueFwdINS6_IJSA_NS7_ILi512EEESA_EEES9_SC_SE_Li256ELb0ELb0ELb0ELb0EEENS1_30DynamicPersistentTileSchedulerILi256ELi32ELb0ELb0ELb1EEEEEEEEEvNT_6ParamsE,"ax",@progbits
	.align	128
.text._ZN7cutlass13device_kernelIN5flash11enable_sm90INS1_16FlashAttnFwdSm90INS1_25CollectiveMainloopFwdSm90ILi2EN4cute5tupleIJNS5_1CILi1EEES8_S8_EEENS6_IJNS7_ILi64EEESA_SA_EEELi512ENS_10bfloat16_tEfNS_4arch4Sm90ELb0ELb1ELb0ELb0ELb0ELb0ELb1ELb0ELb0ELb0ELb0ELb0EEENS1_21CollectiveEpilogueFwdINS6_IJSA_NS7_ILi512EEESA_EEES9_SC_SE_Li256ELb0ELb0ELb0ELb0EEENS1_30DynamicPersistentTileSchedulerILi256ELi32ELb0ELb0ELb1EEEEEEEEEvNT_6ParamsE:
        .type           _ZN7cutlass13device_kernelIN5flash11enable_sm90INS1_16FlashAttnFwdSm90INS1_25CollectiveMainloopFwdSm90ILi2EN4cute5tupleIJNS5_1CILi1EEES8_S8_EEENS6_IJNS7_ILi64EEESA_SA_EEELi512ENS_10bfloat16_tEfNS_4arch4Sm90ELb0ELb1ELb0ELb0ELb0ELb0ELb1ELb0ELb0ELb0ELb0ELb0EEENS1_21CollectiveEpilogueFwdINS6_IJSA_NS7_ILi512EEESA_EEES9_SC_SE_Li256ELb0ELb0ELb0ELb0EEENS1_30DynamicPersistentTileSchedulerILi256ELi32ELb0ELb0ELb1EEEEEEEEEvNT_6ParamsE,@function
        .size           _ZN7cutlass13device_kernelIN5flash11enable_sm90INS1_16FlashAttnFwdSm90INS1_25CollectiveMainloopFwdSm90ILi2EN4cute5tupleIJNS5_1CILi1EEES8_S8_EEENS6_IJNS7_ILi64EEESA_SA_EEELi512ENS_10bfloat16_tEfNS_4arch4Sm90ELb0ELb1ELb0ELb0ELb0ELb0ELb1ELb0ELb0ELb0ELb0ELb0EEENS1_21CollectiveEpilogueFwdINS6_IJSA_NS7_ILi512EEESA_EEES9_SC_SE_Li256ELb0ELb0ELb0ELb0EEENS1_30DynamicPersistentTileSchedulerILi256ELi32ELb0ELb0ELb1EEEEEEEEEvNT_6ParamsE,(.L_x_4556 - _ZN7cutlass13device_kernelIN5flash11enable_sm90INS1_16FlashAttnFwdSm90INS1_25CollectiveMainloopFwdSm90ILi2EN4cute5tupleIJNS5_1CILi1EEES8_S8_EEENS6_IJNS7_ILi64EEESA_SA_EEELi512ENS_10bfloat16_tEfNS_4arch4Sm90ELb0ELb1ELb0ELb0ELb0ELb0ELb1ELb0ELb0ELb0ELb0ELb0EEENS1_21CollectiveEpilogueFwdINS6_IJSA_NS7_ILi512EEESA_EEES9_SC_SE_Li256ELb0ELb0ELb0ELb0EEENS1_30DynamicPersistentTileSchedulerILi256ELi32ELb0ELb0ELb1EEEEEEEEEvNT_6ParamsE)
        .other          _ZN7cutlass13device_kernelIN5flash11enable_sm90INS1_16FlashAttnFwdSm90INS1_25CollectiveMainloopFwdSm90ILi2EN4cute5tupleIJNS5_1CILi1EEES8_S8_EEENS6_IJNS7_ILi64EEESA_SA_EEELi512ENS_10bfloat16_tEfNS_4arch4Sm90ELb0ELb1ELb0ELb0ELb0ELb0ELb1ELb0ELb0ELb0ELb0ELb0EEENS1_21CollectiveEpilogueFwdINS6_IJSA_NS7_ILi512EEESA_EEES9_SC_SE_Li256ELb0ELb0ELb0ELb0EEENS1_30DynamicPersistentTileSchedulerILi256ELi32ELb0ELb0ELb1EEEEEEEEEvNT_6ParamsE,@"STO_CUDA_ENTRY STV_DEFAULT"
_ZN7cutlass13device_kernelIN5flash11enable_sm90INS1_16FlashAttnFwdSm90INS1_25CollectiveMainloopFwdSm90ILi2EN4cute5tupleIJNS5_1CILi1EEES8_S8_EEENS6_IJNS7_ILi64EEESA_SA_EEELi512ENS_10bfloat16_tEfNS_4arch4Sm90ELb0ELb1ELb0ELb0ELb0ELb0ELb1ELb0ELb0ELb0ELb0ELb0EEENS1_21CollectiveEpilogueFwdINS6_IJSA_NS7_ILi512EEESA_EEES9_SC_SE_Li256ELb0ELb0ELb0ELb0EEENS1_30DynamicPersistentTileSchedulerILi256ELi32ELb0ELb0ELb1EEEEEEEEEvNT_6ParamsE:
[----:B------:R-:W1:Y:S02]  /*0000*/  LDC R1, c[0x0][0x28] ;  /* 0x00000a00ff017b82 */ /* 0x000e640000000800 */
[----:B-1----:R-:W-:Y:S01]  /*0010*/  VIADD R1, R1, 0xfffffff8 ;  /* 0xfffffff801017836 */ /* 0x002fe20000000000 */
[----:B------:R-:W1:Y:S01]  /*0020*/  S2R R19, SR_TID.X ;  /* 0x0000000000137919 */ /* 0x000e620000002100 */
[----:B------:R-:W-:Y:S01]  /*0030*/  ELECT P0, URZ, PT ;  /* 0x00000000003f782f */ /* 0x000fe20003800000 */
[----:B------:R-:W-:Y:S01]  /*0040*/  BSSY B0, `(.L_x_1471) ;  /* 0x0000017000007945 */ /* 0x000fe20003800000 */
[--C-:B-1----:R-:W-:Y:S02]  /*0050*/  SHF.R.U32.HI R0, RZ, 0x5, R19.reuse ;  /* 0x00000005ff007819 */ /* 0x102fe40000011613 */
[----:B------:R-:W-:-:S03]  /*0060*/  SHF.R.U32.HI R3, RZ, 0x7, R19 ;  /* 0x00000007ff037819 */ /* 0x000fc60000011613 */
        /* <DEDUP_REMOVED lines=20> */
.L_x_1472:
[----:B------:R-:W-:Y:S05]  /*01b0*/  BSYNC B0 ;  /* 0x0000000000007941 */ /* 0x000fea0003800000 */
.L_x_1471:
        /* <DEDUP_REMOVED lines=11> */
[----:B------:R-:W-:Y:S01]  /*0270*/  VOTEU.ANY UP3, P0 ;  /* 0x00000000003f7886 */ /* 0x000fe20000060100 */
[----:B-1----:R-:W-:Y:S01]  /*0280*/  R2UR UR47, R3 ;  /* 0x00000000032f72ca */ /* 0x002fe200000e0000 */
[----:B--2---:R-:W-:Y:S01]  /*0290*/  @UP0 ULEA UR6, UR7, UR6, 0x18 ;  /* 0x0000000607060291 */ /* 0x004fe2000f8ec03f */
[----:B---3--:R-:W-:-:S11]  /*02a0*/  ISETP.NE.AND P1, PT, R2, RZ, PT ;  /* 0x000000ff0200720c */ /* 0x008fd60003f25270 */
[----:B------:R-:W-:Y:S01]  /*02b0*/  UISETP.NE.AND UP0, UPT, UR47, URZ, UPT ;  /* 0x0000003f2f00728c */ /* 0x000fe2000bf05270 */
[----:B------:R-:W1:Y:S02]  /*02c0*/  FENCE.VIEW.ASYNC.S ;  /* 0x00000000000073c6 */ /* 0x000e640000000000 */
[----:B-1----:R1:W2:Y:S01]  /*02d0*/  @UP1 SYNCS.EXCH.64 URZ, [UR6+0x38800], UR4 ;  /* 0x03880004063f15b2 */ /* 0x0022a20008000100 */
[----:B------:R1:W3:Y:S01]  /*02e0*/  @UP2 SYNCS.EXCH.64 URZ, [UR6+0x38810], UR4 ;  /* 0x03881004063f25b2 */ /* 0x0002e20008000100 */
[----:B------:R1:W4:Y:S01]  /*02f0*/  @UP3 SYNCS.EXCH.64 URZ, [UR6+0x38820], UR4 ;  /* 0x03882004063f35b2 */ /* 0x0003220008000100 */
        /* <DEDUP_REMOVED lines=15> */
.L_x_1473:
        /* <DEDUP_REMOVED lines=22> */
.L_x_1474:
        /* <DEDUP_REMOVED lines=18> */
.L_x_1475:
        /* <DEDUP_REMOVED lines=22> */
.L_x_1476:
        /* <DEDUP_REMOVED lines=22> */
.L_x_1477:
[----:B-1----:R-:W-:Y:S01]  /*0930*/  UMOV UR4, 0x1 ;  /* 0x0000000100047882 */ /* 0x002fe20000000000 */
[----:B------:R-:W-:Y:S01]  /*0940*/  PLOP3.LUT P0, PT, PT, PT, UP0, 0x80, 0x0 ;  /* 0x000000000000781c */ /* 0x000fe20003f0f008 */
[----:B------:R-:W-:Y:S01]  /*0950*/  USEL UR4, UR4, 0x2, !UP0 ;  /* 0x0000000204047887 */ /* 0x000fe2000c000000 */
[----:B------:R-:W-:Y:S01]  /*0960*/  NOP ;  /* 0x0000000000007918 */ /* 0x000fe20000000000 */
[----:B------:R-:W-:-:S04]  /*0970*/  ULDC.64 UR54, c[0x0][0x208] ;  /* 0x0000820000367ab9 */ /* 0x000fc80000000a00 */
[----:B------:R-:W-:-:S05]  /*0980*/  IMAD.U32 R2, RZ, RZ, UR4 ;  /* 0x00000004ff027e24 */ /* 0x000fca000f8e00ff */
[----:B------:R1:W-:Y:S01]  /*0990*/  STL [R1+0x4], R2 ;  /* 0x0000040201007387 */ /* 0x0003e20000100800 */
[----:B--234-:R-:W-:Y:S06]  /*09a0*/  BAR.SYNC.DEFER_BLOCKING 0x0 ;  /* 0x0000000000007b1d */ /* 0x01cfec0000010000 */
[----:B------:R-:W-:Y:S05]  /*09b0*/  @!P0 BRA `(.L_x_1478) ;  /* 0x0000012800888947 */ /* 0x000fea0003800000 */
.L_x_1479:
[----:B------:R-:W-:-:S08]  /*09c0*/  NOP ;  /* 0x0000000000007918 */ /* 0x000fd00000000000 */
[----:B------:R-:W2:Y:S02]  /*09d0*/  USETMAXREG.TRY_ALLOC.CTAPOOL UP0, 0xf0 ;  /* 0x000000f0000079c8 */ /* 0x000ea40008000600 */
[----:B--2---:R-:W-:-:S13]  /*09e0*/  PLOP3.LUT P0, PT, PT, PT, UP0, 0x80, 0x0 ;  /* 0x000000000000781c */ /* 0x004fda0003f0f008 */
[----:B------:R-:W-:Y:S05]  /*09f0*/  @!P0 BRA `(.L_x_1479) ;  /* 0xfffffffc00f08947 */ /* 0x000fea000383ffff */
[----:B------:R-:W-:Y:S01]  /*0a00*/  LOP3.LUT R0, R19, 0xffffff80, RZ, 0xc0, !PT ;  /* 0xffffff8013007812 */ /* 0x000fe200078ec0ff */
[----:B------:R-:W2:Y:S08]  /*0a10*/  S2UR UR4, SR_CTAID.X ;  /* 0x00000000000479c3 */ /* 0x000eb00000002500 */
[----:B------:R-:W-:Y:S06]  /*0a20*/  BAR.ARV 0x4, 0x120 ;  /* 0x0104800000007b1d */ /* 0x000fec0000002000 */
[----:B------:R-:W-:-:S02]  /*0a30*/  ISETP.NE.AND P0, PT, R0, 0x80, PT ;  /* 0x000000800000780c */ /* 0x000fc40003f05270 */
[----:B------:R-:W2:Y:S11]  /*0a40*/  LDC R0, c[0x0][0xea8] ;  /* 0x0003aa00ff007b82 */ /* 0x000eb60000000800 */
[----:B------:R-:W-:Y:S06]  /*0a50*/  @!P0 BAR.ARV 0x8, 0xa0 ;  /* 0x0202800000008b1d */ /* 0x000fec0000002000 */
[----:B------:R-:W-:-:S13]  /*0a60*/  ISETP.GE.U32.AND P0, PT, R19, 0x100, PT ;  /* 0x000001001300780c */ /* 0x000fda0003f06070 */
[----:B------:R-:W-:Y:S06]  /*0a70*/  @P0 BAR.ARV 0xf, 0x100 ;  /* 0x03c4000000000b1d */ /* 0x000fec0000002000 */
[----:B--2---:R-:W-:-:S13]  /*0a80*/  ISETP.LE.AND P0, PT, R0, UR4, PT ;  /* 0x0000000400007c0c */ /* 0x004fda000bf03270 */
[----:B------:R-:W-:Y:S05]  /*0a90*/  @P0 EXIT ;  /* 0x000000000000094d */ /* 0x000fea0003800000 */
[----:B-1----:R-:W2:Y:S01]  /*0aa0*/  LDL R2, [R1+0x4] ;  /* 0x0000040001027983 */ /* 0x002ea20000100800 */
[----:B------:R-:W-:Y:S01]  /*0ab0*/  VIADD R195, R19, 0xffffff80 ;  /* 0xffffff8013c37836 */ /* 0x000fe20000000000 */
[----:B------:R-:W1:Y:S01]  /*0ac0*/  S2UR UR5, SR_CgaCtaId ;  /* 0x00000000000579c3 */ /* 0x000e620000008800 */
[----:B------:R-:W-:Y:S01]  /*0ad0*/  UMOV UR36, 0x400 ;  /* 0x0000040000247882 */ /* 0x000fe20000000000 */
[----:B------:R-:W-:Y:S01]  /*0ae0*/  IMAD.MOV.U32 R186, RZ, RZ, 0x40 ;  /* 0x00000040ffba7424 */ /* 0x000fe200078e00ff */
[----:B------:R-:W-:Y:S02]  /*0af0*/  CS2R R16, SRZ ;  /* 0x0000000000107805 */ /* 0x000fe4000001ff00 */
[----:B------:R-:W-:Y:S01]  /*0b00*/  SHF.R.S32.HI R0, RZ, 0x1f, R195 ;  /* 0x0000001fff007819 */ /* 0x000fe200000114c3 */
[----:B------:R-:W-:Y:S01]  /*0b10*/  ULDC.64 UR50, c[0x0][0x198] ;  /* 0x0000660000327ab9 */ /* 0x000fe20000000a00 */
[----:B------:R-:W-:Y:S02]  /*0b20*/  UMOV UR46, URZ ;  /* 0x0000003f002e7c82 */ /* 0x000fe40008000000 */
[----:B------:R-:W-:-:S02]  /*0b30*/  LEA.HI R5, R0, R195, RZ, 0x5 ;  /* 0x000000c300057211 */ /* 0x000fc400078f28ff */
[----:B------:R-:W-:Y:S02]  /*0b40*/  LEA.HI R3, R0, R195, RZ, 0x7 ;  /* 0x000000c300037211 */ /* 0x000fe400078f38ff */
[--C-:B------:R-:W-:Y:S02]  /*0b50*/  SHF.R.S32.HI R193, RZ, 0x5, R5.reuse ;  /* 0x00000005ffc17819 */ /* 0x100fe40000011405 */
[----:B------:R-:W-:Y:S02]  /*0b60*/  SHF.R.S32.HI R6, RZ, 0x1f, R5 ;  /* 0x0000001fff067819 */ /* 0x000fe40000011405 */
[----:B------:R-:W-:Y:S02]  /*0b70*/  SHF.R.S32.HI R192, RZ, 0x7, R3 ;  /* 0x00000007ffc07819 */ /* 0x000fe40000011403 */
[----:B------:R-:W-:-:S04]  /*0b80*/  LEA.HI R6, R6, R193, RZ, 0x2 ;  /* 0x000000c106067211 */ /* 0x000fc800078f10ff */
[----:B------:R-:W-:Y:S01]  /*0b90*/  LOP3.LUT R6, R6, 0x3ffffc, RZ, 0xc0, !PT ;  /* 0x003ffffc06067812 */ /* 0x000fe200078ec0ff */
[----:B-1----:R-:W-:-:S04]  /*0ba0*/  ULEA UR36, UR5, UR36, 0x18 ;  /* 0x0000002405247291 */ /* 0x002fc8000f8ec03f */
[----:B------:R-:W-:Y:S01]  /*0bb0*/  IMAD.IADD R6, R193, 0x1, -R6 ;  /* 0x00000001c1067824 */ /* 0x000fe200078e0a06 */
[----:B--2---:R-:W-:Y:S02]  /*0bc0*/  R2UR UR6, R2 ;  /* 0x00000000020672ca */ /* 0x004fe400000e0000 */
[CC--:B------:R-:W-:Y:S02]  /*0bd0*/  LEA.HI R2, R0.reuse, R195.reuse, RZ, 0x4 ;  /* 0x000000c300027211 */ /* 0x0c0fe400078f20ff */
[----:B------:R-:W-:Y:S02]  /*0be0*/  LEA.HI R0, R0, R195, RZ, 0x3 ;  /* 0x000000c300007211 */ /* 0x000fe400078f18ff */
[C---:B------:R-:W-:Y:S02]  /*0bf0*/  LOP3.LUT R4, R2.reuse, 0xfffffff0, RZ, 0xc0, !PT ;  /* 0xfffffff002047812 */ /* 0x040fe400078ec0ff */
[----:B------:R-:W-:Y:S02]  /*0c00*/  SHF.R.S32.HI R7, RZ, 0x4, R2 ;  /* 0x00000004ff077819 */ /* 0x000fe40000011402 */
[----:B------:R-:W-:Y:S01]  /*0c10*/  SHF.R.S32.HI R190, RZ, 0x3, R0 ;  /* 0x00000003ffbe7819 */ /* 0x000fe20000011400 */
[----:B------:R-:W-:Y:S01]  /*0c20*/  IMAD.IADD R5, R195, 0x1, -R4 ;  /* 0x00000001c3057824 */ /* 0x000fe200078e0a04 */
[----:B------:R-:W-:Y:S01]  /*0c30*/  LEA.HI R2, R2, R7, RZ, 0x1 ;  /* 0x0000000702027211 */ /* 0x000fe200078f08ff */
[----:B------:R-:W-:Y:S01]  /*0c40*/  ULOP3.LUT UR48, UR6, 0x1, URZ, 0xfc, !UPT ;  /* 0x0000000106307892 */ /* 0x000fe2000f8efc3f */
[----:B------:R-:W-:Y:S01]  /*0c50*/  LOP3.LUT R4, R3, 0xffffff80, RZ, 0xc0, !PT ;  /* 0xffffff8003047812 */ /* 0x000fe200078ec0ff */
[--C-:B------:R-:W-:Y:S01]  /*0c60*/  IMAD R11, R192, 0x100, R5.reuse ;  /* 0x00000100c00b7824 */ /* 0x100fe200078e0205 */
[----:B------:R-:W-:-:S02]  /*0c70*/  SHF.R.S32.HI R8, RZ, 0x1f, R5 ;  /* 0x0000001fff087819 */ /* 0x000fc40000011405 */
[----:B------:R-:W-:Y:S01]  /*0c80*/  LOP3.LUT R2, R2, 0x1ffffffe, RZ, 0xc0, !PT ;  /* 0x1ffffffe02027812 */ /* 0x000fe200078ec0ff */
[----:B------:R-:W-:Y:S01]  /*0c90*/  IMAD R13, R6, 0x10, R11 ;  /* 0x00000010060d7824 */ /* 0x000fe200078e020b */
[----:B------:R-:W-:Y:S01]  /*0ca0*/  LEA.HI R8, R8, R5, RZ, 0x3 ;  /* 0x0000000508087211 */ /* 0x000fe200078f18ff */
[----:B------:R-:W-:Y:S01]  /*0cb0*/  IMAD.IADD R4, R195, 0x1, -R4 ;  /* 0x00000001c3047824 */ /* 0x000fe200078e0a04 */
[----:B------:R-:W-:Y:S01]  /*0cc0*/  LEA.HI R3, R3, R192, RZ, 0x1 ;  /* 0x000000c003037211 */ /* 0x000fe200078f08ff */
[----:B------:R-:W-:Y:S01]  /*0cd0*/  IMAD.IADD R2, R7, 0x1, -R2 ;  /* 0x0000000107027824 */ /* 0x000fe200078e0a02 */
[C---:B------:R-:W-:Y:S01]  /*0ce0*/  LOP3.LUT R10, R8.reuse, 0xfffffff8, RZ, 0xc0, !PT ;  /* 0xfffffff8080a7812 */ /* 0x040fe200078ec0ff */
[----:B------:R-:W-:Y:S01]  /*0cf0*/  IMAD.SHL.U32 R8, R8, 0x40, RZ ;  /* 0x0000004008087824 */ /* 0x000fe200078e00ff */
[----:B------:R-:W-:Y:S01]  /*0d00*/  SHF.R.S32.HI R9, RZ, 0x1f, R4 ;  /* 0x0000001fff097819 */ /* 0x000fe20000011404 */
[----:B------:R-:W-:Y:S01]  /*0d10*/  IMAD.SHL.U32 R2, R2, 0x8, RZ ;  /* 0x0000000802027824 */ /* 0x000fe200078e00ff */
[----:B------:R-:W-:Y:S01]  /*0d20*/  LOP3.LUT R3, R3, 0xfffffe, RZ, 0xc0, !PT ;  /* 0x00fffffe03037812 */ /* 0x000fe200078ec0ff */
[----:B------:R-:W-:Y:S01]  /*0d30*/  IMAD.IADD R10, R5, 0x1, -R10 ;  /* 0x00000001050a7824 */ /* 0x000fe200078e0a0a */
[----:B------:R-:W-:Y:S01]  /*0d40*/  LOP3.LUT R8, R8, 0x7ffffe00, RZ, 0xc0, !PT ;  /* 0x7ffffe0008087812 */ /* 0x000fe200078ec0ff */
[----:B------:R-:W-:Y:S01]  /*0d50*/  IMAD.U32 R194, R13, 0x40, R2 ;  /* 0x000000400dc27824 */ /* 0x000fe200078e0002 */
[----:B------:R-:W-:Y:S01]  /*0d60*/  LEA.HI R6, R9, R4, RZ, 0x2 ;  /* 0x0000000409067211 */ /* 0x000fe200078f10ff */
[C---:B------:R-:W-:Y:S01]  /*0d70*/  IMAD.SHL.U32 R7, R10.reuse, 0x40, RZ ;  /* 0x000000400a077824 */ /* 0x040fe200078e00ff */
[----:B------:R-:W-:Y:S01]  /*0d80*/  R2P PR, R10, 0x6 ;  /* 0x000000060a007804 */ /* 0x000fe20000000000 */
[----:B------:R-:W-:Y:S01]  /*0d90*/  IMAD R8, R193, 0x400, R8 ;  /* 0x00000400c1087824 */ /* 0x000fe200078e0208 */
[----:B------:R-:W-:Y:S01]  /*0da0*/  LOP3.LUT R11, R6, 0x7ffffffc, RZ, 0xc0, !PT ;  /* 0x7ffffffc060b7812 */ /* 0x000fe200078ec0ff */
[----:B------:R-:W-:Y:S01]  /*0db0*/  IMAD.IADD R3, R192, 0x1, -R3 ;  /* 0x00000001c0037824 */ /* 0x000fe200078e0a03 */
[----:B------:R-:W-:-:S02]  /*0dc0*/  LOP3.LUT R7, R7, 0x1c0, RZ, 0xc0, !PT ;  /* 0x000001c007077812 */ /* 0x000fc400078ec0ff */
[----:B------:R-:W-:Y:S01]  /*0dd0*/  SHF.R.S32.HI R5, RZ, 0x2, R6 ;  /* 0x00000002ff057819 */ /* 0x000fe20000011406 */
[----:B------:R-:W-:Y:S01]  /*0de0*/  IMAD.IADD R11, R4, 0x1, -R11 ;  /* 0x00000001040b7824 */ /* 0x000fe200078e0a0b */
[----:B------:R-:W-:Y:S01]  /*0df0*/  LOP3.LUT R2, R7, 0x8, R2, 0xf8, !PT ;  /* 0x0000000807027812 */ /* 0x000fe200078ef802 */
[----:B------:R-:W-:Y:S01]  /*0e00*/  IMAD.SHL.U32 R23, R3, 0x100, RZ ;  /* 0x0000010003177824 */ /* 0x000fe200078e00ff */
[----:B------:R-:W-:Y:S01]  /*0e10*/  SHF.R.U32.HI R7, RZ, 0x3, R7 ;  /* 0x00000003ff077819 */ /* 0x000fe20000011607 */
[----:B------:R-:W-:Y:S01]  /*0e20*/  IMAD.SHL.U32 R18, R11, 0x2, RZ ;  /* 0x000000020b127824 */ /* 0x000fe200078e00ff */
[----:B------:R-:W-:Y:S02]  /*0e30*/  SHF.R.S32.HI R6, RZ, 0x1f, R6 ;  /* 0x0000001fff067819 */ /* 0x000fe40000011406 */
[----:B------:R-:W-:Y:S02]  /*0e40*/  LOP3.LUT R7, R2, R7, RZ, 0x3c, !PT ;  /* 0x0000000702077212 */ /* 0x000fe400078e3cff */
[----:B------:R-:W-:-:S02]  /*0e50*/  LEA.HI R6, R6, R5, RZ, 0x3 ;  /* 0x0000000506067211 */ /* 0x000fc400078f18ff */
[----:B------:R-:W-:Y:S01]  /*0e60*/  LEA.HI R9, R9, R4, RZ, 0x5 ;  /* 0x0000000409097211 */ /* 0x000fe200078f28ff */
[----:B------:R-:W-:Y:S01]  /*0e70*/  IMAD.IADD R7, R8, 0x1, R7 ;  /* 0x0000000108077824 */ /* 0x000fe200078e0207 */
[----:B------:R-:W-:Y:S02]  /*0e80*/  LOP3.LUT R6, R6, 0xfffffff8, RZ, 0xc0, !PT ;  /* 0xfffffff806067812 */ /* 0x000fe400078ec0ff */
[----:B------:R-:W-:Y:S02]  /*0e90*/  LOP3.LUT R2, R0, 0x1ffffff8, RZ, 0xc0, !PT ;  /* 0x1ffffff800027812 */ /* 0x000fe400078ec0ff */
[----:B------:R-:W-:Y:S01]  /*0ea0*/  LEA R184, R7, UR36, 0x1 ;  /* 0x0000002407b87c11 */ /* 0x000fe2000f8e08ff */
[----:B------:R-:W-:Y:S01]  /*0eb0*/  IMAD.IADD R6, R5, 0x1, -R6 ;  /* 0x0000000105067824 */ /* 0x000fe200078e0a06 */
[----:B------:R-:W-:Y:S01]  /*0ec0*/  SEL R186, R186, 0xffffffc0, !P2 ;  /* 0xffffffc0baba7807 */ /* 0x000fe20005000000 */
[----:B------:R-:W-:Y:S01]  /*0ed0*/  IMAD.IADD R2, R195, 0x1, -R2 ;  /* 0x00000001c3027824 */ /* 0x000fe200078e0a02 */
[----:B------:R-:W-:Y:S01]  /*0ee0*/  SHF.R.S32.HI R9, RZ, 0x5, R9 ;  /* 0x00000005ff097819 */ /* 0x000fe20000011409 */
[----:B------:R-:W-:-:S02]  /*0ef0*/  VIADD R187, R184, 0x36400 ;  /* 0x00036400b8bb7836 */ /* 0x000fc40000000000 */
[----:B------:R-:W-:Y:S02]  /*0f00*/  VIADD R185, R184, 0x36420 ;  /* 0x00036420b8b97836 */ /* 0x000fe40000000000 */
[C---:B------:R-:W-:Y:S02]  /*0f10*/  @P1 VIADD R185, R187.reuse, 0xffffffe0 ;  /* 0xffffffe0bbb91836 */ /* 0x040fe40000000000 */
[----:B------:R-:W-:Y:S02]  /*0f20*/  IMAD.IADD R187, R187, 0x1, R186 ;  /* 0x00000001bbbb7824 */ /* 0x000fe400078e02ba */
[----:B------:R-:W-:Y:S02]  /*0f30*/  IMAD R22, R9, 0x10, R6 ;  /* 0x0000001009167824 */ /* 0x000fe400078e0206 */
[----:B------:R-:W-:Y:S02]  /*0f40*/  IMAD.SHL.U32 R188, R2, 0x8, RZ ;  /* 0x0000000802bc7824 */ /* 0x000fe400078e00ff */
[----:B------:R-:W-:-:S07]  /*0f50*/  IMAD.IADD R186, R186, 0x1, R185 ;  /* 0x00000001baba7824 */ /* 0x000fce00078e02b9 */
.L_x_1579:
        /* <DEDUP_REMOVED lines=20> */
.L_x_1480:
[----:B------:R-:W-:Y:S01]  /*10a0*/  ULDC UR6, c[0x0][0xec4] ;  /* 0x0003b10000067ab9 */ /* 0x000fe20000000800 */
[----:B------:R-:W-:Y:S01]  /*10b0*/  UMOV UR39, UR7 ;  /* 0x0000000700277c82 */ /* 0x000fe20008000000 */
[----:B------:R-:W-:-:S11]  /*10c0*/  UISETP.NE.AND UP0, UPT, UR6, 0x1, UPT ;  /* 0x000000010600788c */ /* 0x000fd6000bf05270 */
[----:B------:R-:W-:Y:S02]  /*10d0*/  @UP0 ULDC.64 UR10, c[0x0][0xec8] ;  /* 0x0003b200000a0ab9 */ /* 0x000fe40000000a00 */
[----:B------:R-:W-:-:S04]  /*10e0*/  UIMAD.WIDE.U32 UR4, UR7, UR10, URZ ;  /* 0x0000000a070472a5 */ /* 0x000fc8000f8e003f */
[----:B------:R-:W-:-:S04]  /*10f0*/  @UP0 USHF.R.U32.HI UR39, URZ, UR11, UR5 ;  /* 0x0000000b3f270299 */ /* 0x000fc80008011605 */
[----:B------:R-:W-:-:S12]  /*1100*/  UIMAD UR4, UR39, UR6, URZ ;  /* 0x00000006270472a4 */ /* 0x000fd8000f8e023f */
.L_x_1481:
        /* <DEDUP_REMOVED lines=40> */
[----:B------:R-:W-:-:S06]  /*1390*/  IMAD.U32 R3, RZ, RZ, UR4 ;  /* 0x00000004ff037e24 */ /* 0x000fcc000f8e00ff */
        /* <DEDUP_REMOVED lines=8> */
.L_x_1484:
[----:B------:R-:W-:-:S13]  /*1420*/  ISETP.NE.AND P0, PT, R6, 0x1, PT ;  /* 0x000000010600780c */ /* 0x000fda0003f05270 */
[----:B------:R-:W1:Y:S02]  /*1430*/  @P0 LDC.64 R4, c[0x0][0xae0] ;  /* 0x0002b800ff040b82 */ /* 0x000e640000000a00 */
[----:B-1----:R-:W-:-:S05]  /*1440*/  @P0 IMAD.HI.U32 R2, R3, R4, RZ ;  /* 0x0000000403020227 */ /* 0x002fca00078e00ff */
[----:B------:R-:W-:-:S07]  /*1450*/  @P0 SHF.R.U32.HI R3, RZ, R5, R2 ;  /* 0x00000005ff030219 */ /* 0x000fce0000011602 */
.L_x_1485:
[----:B------:R-:W-:-:S05]  /*1460*/  IMAD R3, R3, R6, R6 ;  /* 0x0000000603037224 */ /* 0x000fca00078e0206 */
[----:B------:R-:W-:-:S07]  /*1470*/  VIMNMX R0, R0, R3, PT ;  /* 0x0000000300007248 */ /* 0x000fce0003fe0100 */
.L_x_1483:
        /* <DEDUP_REMOVED lines=21> */
.L_x_1487:
[----:B------:R-:W-:-:S13]  /*15d0*/  ISETP.NE.AND P0, PT, R6, 0x1, PT ;  /* 0x000000010600780c */ /* 0x000fda0003f05270 */
[----:B------:R-:W1:Y:S02]  /*15e0*/  @P0 LDC.64 R4, c[0x0][0xae0] ;  /* 0x0002b800ff040b82 */ /* 0x000e640000000a00 */
[----:B-1----:R-:W-:-:S05]  /*15f0*/  @P0 IMAD.HI.U32 R4, R3, R4, RZ ;  /* 0x0000000403040227 */ /* 0x002fca00078e00ff */
[----:B------:R-:W-:-:S07]  /*1600*/  @P0 SHF.R.U32.HI R3, RZ, R5, R4 ;  /* 0x00000005ff030219 */ /* 0x000fce0000011604 */
.L_x_1488:
[----:B------:R-:W-:-:S05]  /*1610*/  IMAD R3, R3, R6, RZ ;  /* 0x0000000603037224 */ /* 0x000fca00078e02ff */
[----:B------:R-:W-:-:S07]  /*1620*/  VIMNMX R2, R2, R3, !PT ;  /* 0x0000000302027248 */ /* 0x000fce0007fe0100 */
.L_x_1486:
[----:B------:R-:W-:Y:S02]  /*1630*/  SHF.R.S32.HI R3, RZ, 0x1f, R2 ;  /* 0x0000001fff037819 */ /* 0x000fe40000011402 */
[----:B------:R-:W-:Y:S02]  /*1640*/  CS2R R32, SRZ ;  /* 0x0000000000207805 */ /* 0x000fe4000001ff00 */
[----:B------:R-:W-:Y:S01]  /*1650*/  PLOP3.LUT P0, PT, PT, PT, PT, 0x80, 0x0 ;  /* 0x000000000000781c */ /* 0x000fe20003f0f070 */
[----:B------:R-:W-:Y:S01]  /*1660*/  IMAD.MOV.U32 R19, RZ, RZ, RZ ;  /* 0x000000ffff137224 */ /* 0x000fe200078e00ff */
[----:B------:R-:W-:Y:S02]  /*1670*/  LEA.HI R3, R3, R2, RZ, 0x6 ;  /* 0x0000000203037211 */ /* 0x000fe400078f30ff */
[----:B------:R-:W-:Y:S02]  /*1680*/  CS2R R150, SRZ ;  /* 0x0000000000967805 */ /* 0x000fe4000001ff00 */
[----:B------:R-:W-:-:S02]  /*1690*/  CS2R R148, SRZ ;  /* 0x0000000000947805 */ /* 0x000fc4000001ff00 */
[----:B------:R-:W-:Y:S02]  /*16a0*/  CS2R R146, SRZ ;  /* 0x0000000000927805 */ /* 0x000fe4000001ff00 */
[----:B------:R-:W-:Y:S02]  /*16b0*/  SHF.R.S32.HI R2, RZ, 0x6, R3 ;  /* 0x00000006ff027819 */ /* 0x000fe40000011403 */
[----:B------:R-:W-:Y:S02]  /*16c0*/  CS2R R144, SRZ ;  /* 0x0000000000907805 */ /* 0x000fe4000001ff00 */
[----:B------:R-:W-:Y:S02]  /*16d0*/  CS2R R142, SRZ ;  /* 0x00000000008e7805 */ /* 0x000fe4000001ff00 */
[----:B------:R-:W-:Y:S02]  /*16e0*/  CS2R R140, SRZ ;  /* 0x00000000008c7805 */ /* 0x000fe4000001ff00 */
[----:B------:R-:W-:-:S02]  /*16f0*/  VIMNMX R2, RZ, R2, !PT ;  /* 0x00000002ff027248 */ /* 0x000fc40007fe0100 */
[----:B------:R-:W-:Y:S02]  /*1700*/  CS2R R138, SRZ ;  /* 0x00000000008a7805 */ /* 0x000fe4000001ff00 */
[----:B------:R-:W-:Y:S02]  /*1710*/  CS2R R136, SRZ ;  /* 0x0000000000887805 */ /* 0x000fe4000001ff00 */
[----:B------:R-:W-:Y:S02]  /*1720*/  CS2R R134, SRZ ;  /* 0x0000000000867805 */ /* 0x000fe4000001ff00 */
[----:B------:R-:W-:Y:S02]  /*1730*/  ISETP.GT.AND P1, PT, R0, R2, PT ;  /* 0x000000020000720c */ /* 0x000fe40003f24270 */
        /* <DEDUP_REMOVED lines=54> */
[----:B------:R-:W-:Y:S01]  /*1aa0*/  IMAD.MOV.U32 R169, RZ, RZ, RZ ;  /* 0x000000ffffa97224 */ /* 0x000fe200078e00ff */
[----:B------:R-:W-:Y:S06]  /*1ab0*/  @!P1 BRA `(.L_x_1489) ;  /* 0x000000fc00a49947 */ /* 0x000fec0003800000 */
[----:B------:R-:W1:Y:S01]  /*1ac0*/  SHFL.IDX PT, R3, R192, RZ, 0x1f ;  /* 0x00001fffc0037589 */ /* 0x000e6200000e0000 */
[----:B------:R-:W-:Y:S01]  /*1ad0*/  UIADD3 UR4, UR36, 0x36400, URZ ;  /* 0x0003640024047890 */ /* 0x000fe2000fffe03f */
[----:B------:R-:W-:Y:S01]  /*1ae0*/  VIADD R5, R0, 0xfffffffe ;  /* 0xfffffffe00057836 */ /* 0x000fe20000000000 */
[----:B------:R-:W-:Y:S01]  /*1af0*/  UMOV UR17, 0x40000040 ;  /* 0x4000004000117882 */ /* 0x000fe20000000000 */
[----:B------:R-:W-:Y:S01]  /*1b00*/  BAR.SYNC.DEFER_BLOCKING 0xe, 0x100 ;  /* 0x0384000000007b1d */ /* 0x000fe20000010000 */
[----:B------:R-:W-:Y:S02]  /*1b10*/  USHF.R.U32.HI UR4, URZ, 0x4, UR4 ;  /* 0x000000043f047899 */ /* 0x000fe40008011604 */
[----:B------:R-:W-:Y:S02]  /*1b20*/  ISETP.GE.AND P0, PT, R5, R2, PT ;  /* 0x000000020500720c */ /* 0x000fe40003f06270 */
[----:B------:R-:W-:Y:S01]  /*1b30*/  ULOP3.LUT UR4, UR4, 0x3fff, URZ, 0xc0, !UPT ;  /* 0x00003fff04047892 */ /* 0x000fe2000f8ec03f */
[----:B------:R-:W-:Y:S01]  /*1b40*/  UMOV UR19, 0x40000040 ;  /* 0x4000004000137882 */ /* 0x000fe20000000000 */
[----:B------:R-:W-:-:S02]  /*1b50*/  UMOV UR5, 0x40000040 ;  /* 0x4000004000057882 */ /* 0x000fc40000000000 */
[----:B------:R-:W-:Y:S01]  /*1b60*/  ULOP3.LUT UR16, UR4, 0x10000, URZ, 0xfc, !UPT ;  /* 0x0001000004107892 */ /* 0x000fe2000f8efc3f */
[----:B------:R-:W2:Y:S01]  /*1b70*/  S2R R6, SR_TID.X ;  /* 0x0000000000067919 */ /* 0x000ea20000002100 */
[----:B------:R-:W-:Y:S01]  /*1b80*/  UMOV UR7, 0x40000040 ;  /* 0x4000004000077882 */ /* 0x000fe20000000000 */
[----:B------:R-:W-:Y:S01]  /*1b90*/  UMOV UR9, 0x40000040 ;  /* 0x4000004000097882 */ /* 0x000fe20000000000 */
[----:B------:R-:W-:Y:S02]  /*1ba0*/  UIADD3 UR4, UR16, 0x2, URZ ;  /* 0x0000000210047890 */ /* 0x000fe4000fffe03f */
        /* <DEDUP_REMOVED lines=9> */
[----:B------:R-:W-:-:S04]  /*1c40*/  LEA R4, R4, UR36, 0xf ;  /* 0x0000002404047c11 */ /* 0x000fc8000f8e78ff */
[----:B------:R-:W-:-:S04]  /*1c50*/  IADD3 R4, R4, 0x400, RZ ;  /* 0x0000040004047810 */ /* 0x000fc80007ffe0ff */
[----:B------:R-:W-:Y:S02]  /*1c60*/  SHF.R.U32.HI R4, RZ, 0x4, R4 ;  /* 0x00000004ff047819 */ /* 0x000fe40000011604 */
[----:B--2---:R-:W-:Y:S02]  /*1c70*/  LOP3.LUT R6, R6, 0x7f, RZ, 0xc0, !PT ;  /* 0x0000007f06067812 */ /* 0x004fe400078ec0ff */
[----:B------:R-:W-:Y:S02]  /*1c80*/  LOP3.LUT R4, R4, 0x3fff, RZ, 0xc0, !PT ;  /* 0x00003fff04047812 */ /* 0x000fe400078ec0ff */
[----:B------:R-:W-:Y:S02]  /*1c90*/  ISETP.NE.AND P1, PT, R6, RZ, PT ;  /* 0x000000ff0600720c */ /* 0x000fe40003f25270 */
[----:B------:R-:W-:-:S05]  /*1ca0*/  LOP3.LUT R7, R4, 0x2000000, RZ, 0xfc, !PT ;  /* 0x0200000004077812 */ /* 0x000fca00078efcff */
[----:B------:R-:W-:-:S04]  /*1cb0*/  IMAD R3, R16, 0x1000, R7 ;  /* 0x0000100010037824 */ /* 0x000fc800078e0207 */
[C---:B------:R-:W-:Y:S01]  /*1cc0*/  VIADD R4, R3.reuse, 0x80 ;  /* 0x0000008003047836 */ /* 0x040fe20000000000 */
[----:B------:R-:W-:-:S04]  /*1cd0*/  R2UR UR18, R3 ;  /* 0x00000000031272ca */ /* 0x000fc800000e0000 */
[----:B------:R-:W-:Y:S01]  /*1ce0*/  R2UR UR6, R4 ;  /* 0x00000000040672ca */ /* 0x000fe200000e0000 */
[C---:B------:R-:W-:Y:S02]  /*1cf0*/  VIADD R4, R3.reuse, 0x100 ;  /* 0x0000010003047836 */ /* 0x040fe40000000000 */
[----:B------:R-:W-:-:S03]  /*1d00*/  VIADD R3, R3, 0x180 ;  /* 0x0000018003037836 */ /* 0x000fc60000000000 */
[----:B------:R-:W-:Y:S02]  /*1d10*/  R2UR UR10, R4 ;  /* 0x00000000040a72ca */ /* 0x000fe400000e0000 */
[----:B------:R-:W-:Y:S01]  /*1d20*/  R2UR UR14, R3 ;  /* 0x00000000030e72ca */ /* 0x000fe200000e0000 */
[----:B------:R-:W-:Y:S01]  /*1d30*/  HGMMA.64x256x16.F32.BF16 R24, gdesc[UR16].tnspB, RZ, !UPT, gsb0 ;  /* 0x43e00000101879f0 */ /* 0x000fe2000c0018ff */
[----:B------:R-:W-:-:S05]  /*1d40*/  @!P1 LEA R3, R16, UR36, 0x3 ;  /* 0x0000002410039c11 */ /* 0x000fca000f8e18ff */
[----:B------:R-:W-:-:S05]  /*1d50*/  @!P1 VIADD R3, R3, 0x38860 ;  /* 0x0003886003039836 */ /* 0x000fca0000000000 */
        /* <DEDUP_REMOVED lines=16> */
.L_x_1491:
[----:B------:R-:W-:Y:S01]  /*1e60*/  BAR.SYNC.DEFER_BLOCKING 0xe, 0x100 ;  /* 0x0384000000007b1d */ /* 0x000fe20000010000 */
[C---:B------:R-:W-:Y:S01]  /*1e70*/  IMAD R0, R16.reuse, 0x40, R22 ;  /* 0x0000004010007824 */ /* 0x040fe200078e0216 */
[C---:B------:R-:W-:Y:S01]  /*1e80*/  ISETP.GT.AND P2, PT, R5.reuse, R2, PT ;  /* 0x000000020500720c */ /* 0x040fe20003f44270 */
        /* <DEDUP_REMOVED lines=9> */
[----:B-1----:R-:W1:Y:S04]  /*1f20*/  LDS R3, [R0+0x38400] ;  /* 0x0384000000037984 */ /* 0x002e680000000800 */
[----:B------:R2:W3:Y:S02]  /*1f30*/  LDS R4, [R0+0x38420] ;  /* 0x0384200000047984 */ /* 0x0004e40000000800 */
[----:B--2---:R-:W-:-:S05]  /*1f40*/  IMAD R0, R16, 0x1000, R7 ;  /* 0x0000100010007824 */ /* 0x004fca00078e0207 */
        /* <DEDUP_REMOVED lines=137> */
[----:B------:R-:W-:-:S05]  /*27e0*/  @!P1 LEA R0, R16, UR36, 0x3 ;  /* 0x0000002410009c11 */ /* 0x000fca000f8e18ff */
[----:B------:R-:W-:-:S05]  /*27f0*/  @!P1 VIADD R0, R0, 0x38860 ;  /* 0x0003886000009836 */ /* 0x000fca0000000000 */
[----:B------:R-:W-:Y:S01]  /*2800*/  @!P1 PRMT R0, RZ, 0x654, R0 ;  /* 0x00000654ff009816 */ /* 0x000fe20000000000 */
[----:B------:R-:W-:Y:S02]  /*2810*/  WARPGROUP.DEPBAR.LE gsb0, 0x0 ;  /* 0x00008000000079c5 */ /* 0x000fe40000010000 */
[----:B------:R-:W-:-:S10]  /*2820*/  WARPGROUP.ARRIVE ;  /* 0x00000000000079c5 */ /* 0x000fd40000000000 */
        /* <DEDUP_REMOVED lines=15> */
.L_x_1490:
[----:B------:R-:W-:Y:S01]  /*2920*/  BAR.SYNC.DEFER_BLOCKING 0xe, 0x100 ;  /* 0x0384000000007b1d */ /* 0x000fe20000010000 */
[C---:B------:R-:W-:Y:S01]  /*2930*/  IMAD R0, R16.reuse, 0x40, R22 ;  /* 0x0000004010007824 */ /* 0x040fe200078e0216 */
[----:B------:R-:W-:Y:S01]  /*2940*/  PLOP3.LUT P0, PT, PT, PT, PT, 0x8, 0x0 ;  /* 0x000000000000781c */ /* 0x000fe20003f0e170 */
[----:B------:R-:W-:Y:S02]  /*2950*/  VIADD R16, R16, 0x1 ;  /* 0x0000000110107836 */ /* 0x000fe40000000000 */
[----:B------:R-:W-:Y:S01]  /*2960*/  IMAD.MOV.U32 R19, RZ, RZ, RZ ;  /* 0x000000ffff137224 */ /* 0x000fe200078e00ff */
[----:B-1----:R-:W-:Y:S02]  /*2970*/  LEA R3, R0, UR36, 0x2 ;  /* 0x0000002400037c11 */ /* 0x002fe4000f8e10ff */
        /* <DEDUP_REMOVED lines=9> */
[----:B------:R-:W-:Y:S01]  /*2a10*/  FMUL.FTZ R166, R28, R2 ;  /* 0x000000021ca67220 */ /* 0x000fe20000410000 */
[----:B--2---:R-:W-:Y:S01]  /*2a20*/  FMUL.FTZ R5, R26, R0 ;  /* 0x000000001a057220 */ /* 0x004fe20000410000 */
        /* <DEDUP_REMOVED lines=123> */
[----:B------:R-:W-:Y:S01]  /*31e0*/  IMAD.MOV.U32 R32, RZ, RZ, RZ ;  /* 0x000000ffff207224 */ /* 0x000fe200078e00ff */
[----:B------:R-:W-:Y:S06]  /*31f0*/  BAR.ARV 0xf, 0x100 ;  /* 0x03c4000000007b1d */ /* 0x000fec0000002000 */
[----:B------:R-:W-:Y:S05]  /*3200*/  BRA `(.L_x_1489) ;  /* 0x000000e400d07947 */ /* 0x000fea0003800000 */
.L_x_1482:
        /* <DEDUP_REMOVED lines=14> */
.L_x_1493:
[----:B------:R-:W-:-:S11]  /*32f0*/  UISETP.NE.AND UP0, UPT, UR11, 0x1, UPT ;  /* 0x000000010b00788c */ /* 0x000fd6000bf05270 */
[----:B------:R-:W-:Y:S02]  /*3300*/  @UP0 ULDC.64 UR12, c[0x0][0xae0] ;  /* 0x0002b800000c0ab9 */ /* 0x000fe40000000a00 */
[----:B------:R-:W-:-:S04]  /*3310*/  UIMAD.WIDE.U32 UR4, UR6, UR12, URZ ;  /* 0x0000000c060472a5 */ /* 0x000fc8000f8e003f */
[----:B------:R-:W-:-:S12]  /*3320*/  @UP0 USHF.R.U32.HI UR6, URZ, UR13, UR5 ;  /* 0x0000000d3f060299 */ /* 0x000fd80008011605 */
.L_x_1494:
[----:B------:R-:W-:-:S06]  /*3330*/  UIMAD UR6, UR6, UR11, UR11 ;  /* 0x0000000b060672a4 */ /* 0x000fcc000f8e020b */
[----:B------:R-:W-:-:S07]  /*3340*/  VIMNMX R0, R0, UR6, PT ;  /* 0x0000000600007c48 */ /* 0x000fce000bfe0100 */
.L_x_1492:
        /* <DEDUP_REMOVED lines=20> */
.L_x_1496:
[----:B------:R-:W-:-:S11]  /*3490*/  UISETP.NE.AND UP0, UPT, UR11, 0x1, UPT ;  /* 0x000000010b00788c */ /* 0x000fd6000bf05270 */
[----:B------:R-:W-:Y:S02]  /*34a0*/  @UP0 ULDC.64 UR12, c[0x0][0xae0] ;  /* 0x0002b800000c0ab9 */ /* 0x000fe40000000a00 */
[----:B------:R-:W-:-:S04]  /*34b0*/  UIMAD.WIDE.U32 UR4, UR6, UR12, URZ ;  /* 0x0000000c060472a5 */ /* 0x000fc8000f8e003f */
[----:B------:R-:W-:-:S12]  /*34c0*/  @UP0 USHF.R.U32.HI UR6, URZ, UR13, UR5 ;  /* 0x0000000d3f060299 */ /* 0x000fd80008011605 */
.L_x_1497:
[----:B------:R-:W-:-:S04]  /*34d0*/  UIMAD UR6, UR6, UR11, URZ ;  /* 0x0000000b060672a4 */ /* 0x000fc8000f8e023f */
[----:B------:R-:W-:-:S04]  /*34e0*/  UISETP.LT.AND UP0, UPT, UR8, UR6, UPT ;  /* 0x000000060800728c */ /* 0x000fc8000bf01270 */
[----:B------:R-:W-:-:S12]  /*34f0*/  USEL UR8, UR8, UR6, !UP0 ;  /* 0x0000000608087287 */ /* 0x000fd8000c000000 */
.L_x_1495:
        /* <DEDUP_REMOVED lines=73> */
[----:B------:R-:W-:Y:S06]  /*3990*/  @!P1 BRA `(.L_x_1489) ;  /* 0x000000dc00ec9947 */ /* 0x000fec0003800000 */
[----:B------:R-:W1:Y:S01]  /*39a0*/  SHFL.IDX PT, R0, R192, RZ, 0x1f ;  /* 0x00001fffc0007589 */ /* 0x000e6200000e0000 */
[----:B------:R-:W-:-:S04]  /*39b0*/  UIADD3 UR4, UR36, 0x36400, URZ ;  /* 0x0003640024047890 */ /* 0x000fc8000fffe03f */
[----:B------:R-:W-:-:S06]  /*39c0*/  ULOP3.LUT UP0, URZ, UR4, 0x3ff, URZ, 0xc0, !UPT ;  /* 0x000003ff043f7892 */ /* 0x000fcc000f80c03f */
[----:B------:R-:W-:Y:S02]  /*39d0*/  PLOP3.LUT P0, PT, PT, PT, UP0, 0x80, 0x0 ;  /* 0x000000000000781c */ /* 0x000fe40003f0f008 */
[----:B-1----:R-:W-:-:S04]  /*39e0*/  LEA.HI R2, R0, R0, RZ, 0x1 ;  /* 0x0000000000027211 */ /* 0x002fc800078f08ff */
[----:B------:R-:W-:-:S05]  /*39f0*/  LOP3.LUT R3, R2, 0x1fffe, RZ, 0xc0, !PT ;  /* 0x0001fffe02037812 */ /* 0x000fca00078ec0ff */
[----:B------:R-:W-:-:S05]  /*3a00*/  IMAD.IADD R3, R0, 0x1, -R3 ;  /* 0x0000000100037824 */ /* 0x000fca00078e0a03 */
[----:B------:R-:W-:-:S05]  /*3a10*/  LEA R3, R3, UR36, 0xf ;  /* 0x0000002403037c11 */ /* 0x000fca000f8e78ff */
[----:B------:R-:W-:-:S05]  /*3a20*/  VIADD R3, R3, 0x400 ;  /* 0x0000040003037836 */ /* 0x000fca0000000000 */
[----:B------:R-:W-:-:S04]  /*3a30*/  SHF.R.U32.HI R3, RZ, 0x4, R3 ;  /* 0x00000004ff037819 */ /* 0x000fc80000011603 */
[----:B------:R-:W-:-:S04]  /*3a40*/  LOP3.LUT R3, R3, 0x3fff, RZ, 0xc0, !PT ;  /* 0x00003fff03037812 */ /* 0x000fc800078ec0ff */
        /* <DEDUP_REMOVED lines=15> */
[----:B-1----:R-:W-:-:S07]  /*3b40*/  IMAD.MOV.U32 R13, RZ, RZ, RZ ;  /* 0x000000ffff0d7224 */ /* 0x002fce00078e00ff */
[----:B------:R-:W-:-:S07]  /*3b50*/  LEPC R20, `(.L_x_1498) ;  /* 0x000000001014794e */ /* 0x000fce0000000000 */
[----:B--2---:R-:W-:Y:S05]  /*3b60*/  CALL.ABS.NOINC R2 ;  /* 0x0000000002007343 */ /* 0x004fea0003c00000 */
.L_x_1498:
        /* <DEDUP_REMOVED lines=9> */
.L_x_1646:
[----:B------:R-:W-:Y:S05]  /*3c00*/  @!P0 BRA `(.L_x_1500) ;  /* 0x0000000000048947 */ /* 0x000fea0003800000 */
[----:B------:R-:W-:Y:S01]  /*3c10*/  BPT.TRAP 0x1 ;  /* 0x000000040000795c */ /* 0x000fe20000300000 */
.L_x_1500:
[----:B------:R-:W-:Y:S02]  /*3c20*/  LEA R5, R16, UR36, 0x3 ;  /* 0x0000002410057c11 */ /* 0x000fe4000f8e18ff */
[----:B------:R-:W-:-:S04]  /*3c30*/  SHF.L.U32 R6, R17, 0x1f, RZ ;  /* 0x0000001f11067819 */ /* 0x000fc800000006ff */
[----:B------:R2:W3:Y:S01]  /*3c40*/  SYNCS.PHASECHK.TRANS64.TRYWAIT P1, [R5+URZ+0x38830], R6 ;  /* 0x03883006050075a7 */ /* 0x0004e2000802017f */
[----:B------:R-:W-:Y:S05]  /*3c50*/  @!P0 BRA `(.L_x_1501) ;  /* 0x0000000000048947 */ /* 0x000fea0003800000 */
[----:B------:R-:W-:Y:S01]  /*3c60*/  BPT.TRAP 0x1 ;  /* 0x000000040000795c */ /* 0x000fe20000300000 */
.L_x_1501:
[----:B---3--:R-:W-:Y:S05]  /*3c70*/  @P1 BRA `(.L_x_1502) ;  /* 0x0000000000081947 */ /* 0x008fea0003800000 */
[----:B------:R-:W3:Y:S02]  /*3c80*/  SYNCS.PHASECHK.TRANS64.TRYWAIT P1, [R5+URZ+0x38830], R6 ;  /* 0x03883006050075a7 */ /* 0x000ee4000802017f */
[----:B---3--:R-:W-:Y:S05]  /*3c90*/  @!P1 BRA `(.L_x_1503) ;  /* 0x0000012c00fc9947 */ /* 0x008fea0003800000 */
.L_x_1502:
[----:B------:R-:W-:-:S04]  /*3ca0*/  UIADD3 UR4, UR36, 0x22400, URZ ;  /* 0x0002240024047890 */ /* 0x000fc8000fffe03f */
[----:B------:R-:W-:-:S04]  /*3cb0*/  USHF.R.U32.HI UR4, URZ, 0x4, UR4 ;  /* 0x000000043f047899 */ /* 0x000fc80008011604 */
[----:B------:R-:W-:-:S06]  /*3cc0*/  ULOP3.LUT UR4, UR4, 0x3fff, URZ, 0xc0, !UPT ;  /* 0x00003fff04047892 */ /* 0x000fcc000f8ec03f */
[----:B------:R-:W-:Y:S01]  /*3cd0*/  IMAD.U32 R4, RZ, RZ, UR4 ;  /* 0x00000004ff047e24 */ /* 0x000fe2000f8e00ff */
[----:B------:R-:W-:Y:S05]  /*3ce0*/  WARPSYNC.ALL ;  /* 0x0000000000007948 */ /* 0x000fea0003800000 */
[----:B------:R-:W-:Y:S01]  /*3cf0*/  LOP3.LUT R4, R4, 0x10000, RZ, 0xfc, !PT ;  /* 0x0001000004047812 */ /* 0x000fe200078efcff */
[----:B------:R-:W-:-:S04]  /*3d00*/  UIADD3 UR4, UR36, 0x20400, URZ ;  /* 0x0002040024047890 */ /* 0x000fc8000fffe03f */
[----:B------:R-:W-:Y:S01]  /*3d10*/  IMAD R2, R16, 0x200, R4 ;  /* 0x0000020010027824 */ /* 0x000fe200078e0204 */
        /* <DEDUP_REMOVED lines=30> */
[----:B------:R-:W4:Y:S02]  /*3f00*/  SYNCS.PHASECHK.TRANS64.TRYWAIT P1, [UR36+0x38810], R0 ;  /* 0x03881000ff0075a7 */ /* 0x000f240008020164 */
[----:B----4-:R-:W-:Y:S05]  /*3f10*/  @!P1 BRA `(.L_x_1504) ;  /* 0x0000012c00709947 */ /* 0x010fea0003800000 */
.L_x_1647:
[----:B------:R-:W-:Y:S05]  /*3f20*/  @!P0 BRA `(.L_x_1505) ;  /* 0x0000000000048947 */ /* 0x000fea0003800000 */
[----:B------:R-:W-:Y:S01]  /*3f30*/  BPT.TRAP 0x1 ;  /* 0x000000040000795c */ /* 0x000fe20000300000 */
.L_x_1505:
[----:B------:R4:W1:Y:S01]  /*3f40*/  SYNCS.PHASECHK.TRANS64.TRYWAIT P1, [R5+URZ+0x38850], R6 ;  /* 0x03885006050075a7 */ /* 0x000862000802017f */
[----:B------:R-:W-:Y:S05]  /*3f50*/  @!P0 BRA `(.L_x_1506) ;  /* 0x0000000000048947 */ /* 0x000fea0003800000 */
[----:B------:R-:W-:Y:S01]  /*3f60*/  BPT.TRAP 0x1 ;  /* 0x000000040000795c */ /* 0x000fe20000300000 */
.L_x_1506:
[----:B------:R-:W-:-:S05]  /*3f70*/  IMAD.U32 R2, RZ, RZ, UR36 ;  /* 0x00000024ff027e24 */ /* 0x000fca000f8e00ff */
[C---:B-1----:R-:W-:Y:S01]  /*3f80*/  IADD3 R0, R2.reuse, 0x400, RZ ;  /* 0x0000040002007810 */ /* 0x042fe20007ffe0ff */
[----:B------:R-:W-:-:S03]  /*3f90*/  VIADD R2, R2, 0x26400 ;  /* 0x0002640002027836 */ /* 0x000fc60000000000 */
        /* <DEDUP_REMOVED lines=10> */
.L_x_1507:
[----:B------:R-:W-:Y:S01]  /*4040*/  R2UR UR8, R0 ;  /* 0x00000000000872ca */ /* 0x000fe200000e0000 */
[----:B------:R-:W-:Y:S01]  /*4050*/  WARPGROUP.ARRIVE ;  /* 0x00000000000079c5 */ /* 0x000fe20000000000 */
[----:B------:R-:W-:Y:S01]  /*4060*/  R2UR UR10, R2 ;  /* 0x00000000020a72ca */ /* 0x000fe200000e0000 */
[----:B------:R-:W-:Y:S01]  /*4070*/  UMOV UR9, 0x40000040 ;  /* 0x4000004000097882 */ /* 0x000fe20000000000 */
[----:B------:R-:W-:Y:S01]  /*4080*/  UMOV UR11, 0x40000040 ;  /* 0x40000040000b7882 */ /* 0x000fe20000000000 */
[----:B------:R-:W-:Y:S01]  /*4090*/  VIADD R7, R0, 0x2 ;  /* 0x0000000200077836 */ /* 0x000fe20000000000 */
[----:B------:R-:W-:Y:S01]  /*40a0*/  UMOV UR5, 0x40000040 ;  /* 0x4000004000057882 */ /* 0x000fe20000000000 */
[----:B--234-:R-:W-:Y:S01]  /*40b0*/  VIADD R6, R2, 0x2 ;  /* 0x0000000202067836 */ /* 0x01cfe20000000000 */
[----:B------:R-:W-:Y:S01]  /*40c0*/  UMOV UR7, 0x40000040 ;  /* 0x4000004000077882 */ /* 0x000fe20000000000 */
[----:B------:R-:W1:Y:S01]  /*40d0*/  S2R R8, SR_TID.X ;  /* 0x0000000000087919 */ /* 0x000e620000002100 */
[----:B------:R-:W-:Y:S01]  /*40e0*/  R2UR UR4, R7 ;  /* 0x00000000070472ca */ /* 0x000fe200000e0000 */
[----:B------:R-:W-:Y:S01]  /*40f0*/  VIADD R7, R0, 0x4 ;  /* 0x0000000400077836 */ /* 0x000fe20000000000 */
[----:B------:R-:W-:Y:S01]  /*4100*/  R2UR UR6, R6 ;  /* 0x00000000060672ca */ /* 0x000fe200000e0000 */
[C---:B------:R-:W-:Y:S01]  /*4110*/  VIADD R6, R2.reuse, 0x4 ;  /* 0x0000000402067836 */ /* 0x040fe20000000000 */
[----:B------:R-:W2:Y:S01]  /*4120*/  S2R R13, SR_TID.X ;  /* 0x00000000000d7919 */ /* 0x000ea20000002100 */
[----:B------:R-:W-:Y:S01]  /*4130*/  HGMMA.64x64x16.F32.BF16 R24, gdesc[UR8], R24, gsb0 ;  /* 0x00e00000081879f0 */ /* 0x000fe20008001818 */
[----:B------:R-:W-:Y:S01]  /*4140*/  VIADD R9, R2, 0x800 ;  /* 0x0000080002097836 */ /* 0x000fe20000000000 */
[----:B------:R-:W-:-:S02]  /*4150*/  LEA R20, R168, 0xffffffc0, 0x6 ;  /* 0xffffffc0a8147811 */ /* 0x000fc400078e30ff */
[----:B-1----:R-:W-:Y:S02]  /*4160*/  SHF.R.U32.HI R8, RZ, 0x7, R8 ;  /* 0x00000007ff087819 */ /* 0x002fe40000011608 */
[----:B--2---:R-:W-:Y:S01]  /*4170*/  LOP3.LUT R13, R13, 0x7f, RZ, 0xc0, !PT ;  /* 0x0000007f0d0d7812 */ /* 0x004fe200078ec0ff */
        /* <DEDUP_REMOVED lines=124> */
[----:B------:R-:W1:Y:S01]  /*4940*/  SHFL.IDX PT, R6, R8, RZ, 0x1f ;  /* 0x00001fff08067589 */ /* 0x000e6200000e0000 */
[----:B------:R-:W-:Y:S01]  /*4950*/  VIADD R7, R0, 0x800 ;  /* 0x0000080000077836 */ /* 0x000fe20000000000 */
[----:B-1----:R-:W-:-:S04]  /*4960*/  ISETP.GT.AND P1, PT, R6, 0x7f, PT ;  /* 0x0000007f0600780c */ /* 0x002fc80003f24270 */
        /* <DEDUP_REMOVED lines=14> */
[----:B------:R-:W-:Y:S02]  /*4a50*/  IMAD.IADD R12, R9, 0x1, R8 ;  /* 0x00000001090c7824 */ /* 0x000fe400078e0208 */
[--C-:B------:R-:W-:Y:S02]  /*4a60*/  IMAD.IADD R7, R7, 0x1, R10.reuse ;  /* 0x0000000107077824 */ /* 0x100fe400078e020a */
        /* <DEDUP_REMOVED lines=23> */
[----:B------:R-:W-:-:S04]  /*4be0*/  VIADD R9, R2, 0xa00 ;  /* 0x00000a0002097836 */ /* 0x000fc80000000000 */
        /* <DEDUP_REMOVED lines=18> */
[----:B------:R-:W-:Y:S02]  /*4d10*/  IMAD.IADD R12, R8, 0x1, R9 ;  /* 0x00000001080c7824 */ /* 0x000fe400078e0209 */
        /* <DEDUP_REMOVED lines=89> */
[----:B------:R-:W-:-:S02]  /*52b0*/  IMAD.IADD R9, R10, 0x1, R9 ;  /* 0x000000010a097824 */ /* 0x000fc400078e0209 */
[----:B------:R-:W1:Y:S01]  /*52c0*/  LDC R10, c[0x0][0x2e0] ;  /* 0x0000b800ff0a7b82 */ /* 0x000e620000000800 */
[----:B------:R-:W-:-:S04]  /*52d0*/  IMAD.MOV.U32 R11, RZ, RZ, -0x40 ;  /* 0xffffffc0ff0b7424 */ /* 0x000fc800078e00ff */
[----:B------:R-:W-:-:S04]  /*52e0*/  IMAD R11, R168, R11, 0x41 ;  /* 0x00000041a80b7424 */ /* 0x000fc800078e020b */
        /* <DEDUP_REMOVED lines=12> */
[----:B------:R-:W-:Y:S02]  /*53b0*/  ISETP.NE.AND P1, PT, R13, RZ, PT ;  /* 0x000000ff0d00720c */ /* 0x000fe40003f25270 */
[----:B------:R-:W-:Y:S01]  /*53c0*/  LOP3.LUT R8, R8, 0x1e00, RZ, 0xc0, !PT ;  /* 0x00001e0008087812 */ /* 0x000fe200078ec0ff */
[----:B------:R-:W2:Y:S02]  /*53d0*/  LDC.64 R12, c[0x0][0xad8] ;  /* 0x0002b600ff0c7b82 */ /* 0x000ea40000000a00 */
[----:B--2---:R-:W-:Y:S01]  /*53e0*/  ISETP.GE.AND P2, PT, R13, 0x1, PT ;  /* 0x000000010d00780c */ /* 0x004fe20003f46270 */
[----:B------:R-:W-:-:S02]  /*53f0*/  WARPGROUP.DEPBAR.LE gsb0, 0x0 ;  /* 0x00008000000079c5 */ /* 0x000fc40000010000 */
[----:B------:R-:W-:-:S06]  /*5400*/  WARPGROUP.ARRIVE ;  /* 0x00000000000079c5 */ /* 0x000fcc0000000000 */
[----:B------:R-:W-:Y:S01]  /*5410*/  HGMMA.64x64x16.F32.BF16 R24, gdesc[UR4], R24, gsb0 ;  /* 0x00e00000041879f0 */ /* 0x000fe20008001818 */
[----:B------:R-:W-:Y:S01]  /*5420*/  R2UR UR4, R7 ;  /* 0x00000000070472ca */ /* 0x000fe200000e0000 */
[----:B------:R-:W-:Y:S01]  /*5430*/  UMOV UR5, 0x40000040 ;  /* 0x4000004000057882 */ /* 0x000fe20000000000 */
[----:B------:R-:W-:Y:S01]  /*5440*/  R2UR UR6, R9 ;  /* 0x00000000090672ca */ /* 0x000fe200000e0000 */
[----:B------:R-:W-:Y:S01]  /*5450*/  UMOV UR7, 0x40000040 ;  /* 0x4000004000077882 */ /* 0x000fe20000000000 */
[----:B------:R-:W-:Y:S01]  /*5460*/  LOP3.LUT R7, R6, 0x6, RZ, 0xc0, !PT ;  /* 0x0000000606077812 */ /* 0x000fe200078ec0ff */
[----:B------:R-:W2:Y:S03]  /*5470*/  LDC R9, c[0x0][0x288] ;  /* 0x0000a200ff097b82 */ /* 0x000ea60000000800 */
[CC--:B------:R-:W-:Y:S02]  /*5480*/  IADD3 R6, R7.reuse, R8.reuse, R0 ;  /* 0x0000000807067210 */ /* 0x0c0fe40007ffe000 */
[----:B------:R-:W-:Y:S01]  /*5490*/  IADD3 R2, R7, R8, R2 ;  /* 0x0000000807027210 */ /* 0x000fe20007ffe002 */
[----:B-1----:R-:W-:-:S04]  /*54a0*/  IMAD R7, R10, UR38, -R20 ;  /* 0x000000260a077c24 */ /* 0x002fc8000f8e0a14 */
[----:B------:R-:W-:Y:S01]  /*54b0*/  IMAD.IADD R21, R7, 0x1, -R18 ;  /* 0x0000000107157824 */ /* 0x000fe200078e0a12 */
[----:B------:R-:W-:Y:S02]  /*54c0*/  WARPGROUP.DEPBAR.LE gsb0, 0x0 ;  /* 0x00008000000079c5 */ /* 0x000fe40000010000 */
[----:B------:R-:W-:-:S06]  /*54d0*/  WARPGROUP.ARRIVE ;  /* 0x00000000000079c5 */ /* 0x000fcc0000000000 */
[----:B------:R-:W-:Y:S01]  /*54e0*/  HGMMA.64x64x16.F32.BF16 R24, gdesc[UR4], R24, gsb0 ;  /* 0x00e00000041879f0 */ /* 0x000fe20008001818 */
[----:B------:R-:W-:Y:S01]  /*54f0*/  R2UR UR4, R6 ;  /* 0x00000000060472ca */ /* 0x000fe200000e0000 */
[----:B------:R-:W-:Y:S01]  /*5500*/  UMOV UR5, 0x40000040 ;  /* 0x4000004000057882 */ /* 0x000fe20000000000 */
[----:B------:R-:W-:Y:S01]  /*5510*/  R2UR UR6, R2 ;  /* 0x00000000020672ca */ /* 0x000fe200000e0000 */
[----:B------:R-:W-:Y:S01]  /*5520*/  UMOV UR7, 0x40000040 ;  /* 0x4000004000077882 */ /* 0x000fe20000000000 */
[----:B------:R-:W-:-:S05]  /*5530*/  @!P1 VIADD R2, R5, 0x38840 ;  /* 0x0003884005029836 */ /* 0x000fca0000000000 */
[----:B------:R-:W-:Y:S01]  /*5540*/  @!P1 PRMT R2, RZ, 0x654, R2 ;  /* 0x00000654ff029816 */ /* 0x000fe20000000002 */
[----:B------:R-:W-:Y:S02]  /*5550*/  WARPGROUP.DEPBAR.LE gsb0, 0x0 ;  /* 0x00008000000079c5 */ /* 0x000fe40000010000 */
[----:B------:R-:W-:-:S06]  /*5560*/  WARPGROUP.ARRIVE ;  /* 0x00000000000079c5 */ /* 0x000fcc0000000000 */
[----:B------:R-:W-:Y:S01]  /*5570*/  HGMMA.64x64x16.F32.BF16 R24, gdesc[UR4], R24, gsb0 ;  /* 0x00e00000041879f0 */ /* 0x000fe20008001818 */
[----:B------:R-:W-:Y:S02]  /*5580*/  ULDC UR6, c[0x0][0xad4] ;  /* 0x0002b50000067ab9 */ /* 0x000fe40000000800 */
[----:B------:R-:W-:Y:S01]  /*5590*/  ULOP3.LUT UR4, URZ, UR6, URZ, 0x33, !UPT ;  /* 0x000000063f047292 */ /* 0x000fe2000f8e333f */
[----:B------:R-:W-:Y:S02]  /*55a0*/  WARPGROUP.DEPBAR.LE gsb0, 0x0 ;  /* 0x00008000000079c5 */ /* 0x000fe40000010000 */
[----:B------:R1:W-:Y:S02]  /*55b0*/  @!P1 SYNCS.ARRIVE.TRANS64.RED.A1T0 RZ, [R2+URZ], RZ ;  /* 0x000000ff02ff99a7 */ /* 0x0003e4000810043f */
[----:B-1----:R-:W-:-:S05]  /*55c0*/  IMAD R2, R10, UR38, R11 ;  /* 0x000000260a027c24 */ /* 0x002fca000f8e020b */
[----:B--2---:R-:W-:Y:S02]  /*55d0*/  IADD3 R15, R2, -R9, -R18 ;  /* 0x80000009020f7210 */ /* 0x004fe40007ffe812 */
[----:B------:R-:W-:-:S03]  /*55e0*/  IADD3 R2, R22, UR42, RZ ;  /* 0x0000002a16027c10 */ /* 0x000fc6000fffe0ff */
[C---:B------:R-:W-:Y:S02]  /*55f0*/  VIADD R57, R15.reuse, UR4 ;  /* 0x000000040f397c36 */ /* 0x040fe40008000000 */
[----:B------:R-:W-:Y:S02]  /*5600*/  IMAD.IADD R15, R15, 0x1, R12 ;  /* 0x000000010f0f7824 */ /* 0x000fe400078e020c */
[----:B------:R-:W-:-:S03]  /*5610*/  IMAD.IADD R7, R57, 0x1, R2 ;  /* 0x0000000139077824 */ /* 0x000fc600078e0202 */
[----:B------:R-:W-:Y:S01]  /*5620*/  VIADDMNMX R6, R2, R15, R21, PT ;  /* 0x0000000f02067246 */ /* 0x000fe20003800115 */
        /* <DEDUP_REMOVED lines=13> */
.L_x_1511:
[----:B------:R-:W-:-:S13]  /*5700*/  ISETP.NE.AND P3, PT, R13, 0x1, PT ;  /* 0x000000010d00780c */ /* 0x000fda0003f65270 */
[----:B------:R-:W1:Y:S02]  /*5710*/  @P3 LDC.64 R58, c[0x0][0xae0] ;  /* 0x0002b800ff3a3b82 */ /* 0x000e640000000a00 */
[----:B-1----:R-:W-:-:S05]  /*5720*/  @P3 IMAD.HI.U32 R8, R11, R58, RZ ;  /* 0x0000003a0b083227 */ /* 0x002fca00078e00ff */
[----:B------:R-:W-:-:S07]  /*5730*/  @P3 SHF.R.U32.HI R11, RZ, R59, R8 ;  /* 0x0000003bff0b3219 */ /* 0x000fce0000011608 */
.L_x_1512:
[----:B------:R-:W-:Y:S05]  /*5740*/  BSYNC B0 ;  /* 0x0000000000007941 */ /* 0x000fea0003800000 */
.L_x_1510:
[----:B------:R-:W-:-:S04]  /*5750*/  IMAD R11, R11, R13, -R20 ;  /* 0x0000000d0b0b7224 */ /* 0x000fc800078e0a14 */
[----:B------:R-:W-:-:S05]  /*5760*/  IMAD.IADD R8, R11, 0x1, -R18 ;  /* 0x000000010b087824 */ /* 0x000fca00078e0a12 */
[----:B------:R-:W-:Y:S02]  /*5770*/  VIMNMX R7, R7, R8, !PT ;  /* 0x0000000807077248 */ /* 0x000fe40007fe0100 */
[----:B------:R-:W-:-:S07]  /*5780*/  VIADDMNMX R6, R8, R13, R6, PT ;  /* 0x0000000d08067246 */ /* 0x000fce0003800106 */
.L_x_1509:
        /* <DEDUP_REMOVED lines=74> */
[----:B------:R-:W-:-:S04]  /*5c30*/  ISETP.GT.AND P6, PT, R7, 0x39, !P6 ;  /* 0x000000390700780c */ /* 0x000fc800077c4270 */
[----:B------:R-:W-:Y:S01]  /*5c40*/  ISETP.LT.OR P6, PT, R6, 0x3a, P6 ;  /* 0x0000003a0600780c */ /* 0x000fe200037c1670 */
[----:B------:R-:W-:-:S03]  /*5c50*/  VIADD R6, R2, 0x8 ;  /* 0x0000000802067836 */ /* 0x000fc60000000000 */
[----:B------:R-:W-:Y:S02]  /*5c60*/  FSEL R53, R53, -INF , !P6 ;  /* 0xff80000035357808 */ /* 0x000fe40007000000 */
[----:B------:R-:W-:Y:S02]  /*5c70*/  VIADDMNMX R8, R6, R15, R21, PT ;  /* 0x0000000f06087246 */ /* 0x000fe40003800115 */
[----:B------:R-:W-:Y:S01]  /*5c80*/  IADD3 R6, R57, 0x8, R2 ;  /* 0x0000000839067810 */ /* 0x000fe20007ffe002 */
        /* <DEDUP_REMOVED lines=13> */
.L_x_1515:
[----:B------:R-:W-:-:S13]  /*5d60*/  ISETP.NE.AND P6, PT, R13, 0x1, PT ;  /* 0x000000010d00780c */ /* 0x000fda0003fc5270 */
[----:B------:R-:W1:Y:S02]  /*5d70*/  @P6 LDC.64 R14, c[0x0][0xae0] ;  /* 0x0002b800ff0e6b82 */ /* 0x000e640000000a00 */
[----:B-1----:R-:W-:-:S05]  /*5d80*/  @P6 IMAD.HI.U32 R14, R7, R14, RZ ;  /* 0x0000000e070e6227 */ /* 0x002fca00078e00ff */
[----:B------:R-:W-:-:S07]  /*5d90*/  @P6 SHF.R.U32.HI R7, RZ, R15, R14 ;  /* 0x0000000fff076219 */ /* 0x000fce000001160e */
.L_x_1516:
[----:B------:R-:W-:Y:S05]  /*5da0*/  BSYNC B0 ;  /* 0x0000000000007941 */ /* 0x000fea0003800000 */
.L_x_1514:
[----:B------:R-:W-:-:S04]  /*5db0*/  IMAD R7, R7, R13, -R20 ;  /* 0x0000000d07077224 */ /* 0x000fc800078e0a14 */
[----:B------:R-:W-:-:S05]  /*5dc0*/  IMAD.IADD R7, R7, 0x1, -R18 ;  /* 0x0000000107077824 */ /* 0x000fca00078e0a12 */
[----:B------:R-:W-:Y:S02]  /*5dd0*/  VIMNMX R6, R6, R7, !PT ;  /* 0x0000000706067248 */ /* 0x000fe40007fe0100 */
[----:B------:R-:W-:-:S07]  /*5de0*/  VIADDMNMX R8, R7, R13, R8, PT ;  /* 0x0000000d07087246 */ /* 0x000fce0003800108 */
.L_x_1513:
[----:B------:R-:W-:Y:S01]  /*5df0*/  ISETP.GT.AND P3, PT, R6, 0x1, !P3 ;  /* 0x000000010600780c */ /* 0x000fe20005f64270 */
[----:B------:R-:W-:Y:S01]  /*5e00*/  ULDC UR7, c[0x0][0xa80] ;  /* 0x0002a00000077ab9 */ /* 0x000fe20000000800 */
[----:B------:R-:W-:Y:S01]  /*5e10*/  FMNMX.FTZ R7, R25, R59, !PT ;  /* 0x0000003b19077209 */ /* 0x000fe20007810000 */
[----:B------:R-:W-:Y:S01]  /*5e20*/  IMAD R207, R16, 0x1000, R19 ;  /* 0x0000100010cf7824 */ /* 0x000fe200078e0213 */
[----:B------:R-:W-:Y:S01]  /*5e30*/  ISETP.LT.OR P3, PT, R8, 0x2, P3 ;  /* 0x000000020800780c */ /* 0x000fe20001f61670 */
[----:B------:R-:W-:Y:S01]  /*5e40*/  UMOV UR11, 0x40000040 ;  /* 0x40000040000b7882 */ /* 0x000fe20000000000 */
[----:B------:R-:W-:Y:S01]  /*5e50*/  FMNMX.FTZ R7, R61, R7, !PT ;  /* 0x000000073d077209 */ /* 0x000fe20007810000 */
[----:B------:R-:W-:Y:S01]  /*5e60*/  VIADD R208, R207, 0x80 ;  /* 0x00000080cfd07836 */ /* 0x000fe20000000000 */
[----:B------:R-:W-:Y:S01]  /*5e70*/  FSEL R27, R27, -INF , !P3 ;  /* 0xff8000001b1b7808 */ /* 0x000fe20005800000 */
[----:B------:R-:W-:Y:S01]  /*5e80*/  @!P1 VIADD R5, R5, 0x38860 ;  /* 0x0003886005059836 */ /* 0x000fe20000000000 */
[----:B------:R-:W-:Y:S01]  /*5e90*/  ISETP.NE.AND P3, PT, R28, RZ, PT ;  /* 0x000000ff1c00720c */ /* 0x000fe20003f65270 */
[----:B------:R-:W-:Y:S01]  /*5ea0*/  IMAD R10, R10, UR38, -R9 ;  /* 0x000000260a0a7c24 */ /* 0x000fe2000f8e0a09 */
[----:B------:R-:W-:Y:S01]  /*5eb0*/  FMNMX.FTZ R7, R29, R7, !PT ;  /* 0x000000071d077209 */ /* 0x000fe20007810000 */
[----:B------:R-:W-:Y:S01]  /*5ec0*/  VIADD R9, R168, 0xfffffffe ;  /* 0xfffffffea8097836 */ /* 0x000fe20000000000 */
[----:B------:R-:W-:Y:S01]  /*5ed0*/  BAR.SYNC.DEFER_BLOCKING 0xf, 0x100 ;  /* 0x03c4000000007b1d */ /* 0x000fe20000010000 */
[----:B------:R-:W-:-:S02]  /*5ee0*/  ISETP.GT.AND P3, PT, R6, 0x9, !P3 ;  /* 0x000000090600780c */ /* 0x000fc40005f64270 */
[----:B------:R-:W-:Y:S02]  /*5ef0*/  FMNMX.FTZ R7, R63, R7, !PT ;  /* 0x000000073f077209 */ /* 0x000fe40007810000 */
[----:B------:R-:W-:Y:S02]  /*5f00*/  ISETP.LT.OR P3, PT, R8, 0xa, P3 ;  /* 0x0000000a0800780c */ /* 0x000fe40001f61670 */
[----:B------:R-:W-:Y:S02]  /*5f10*/  FMNMX.FTZ R7, R33, R7, !PT ;  /* 0x0000000721077209 */ /* 0x000fe40007810000 */
[----:B------:R-:W-:Y:S02]  /*5f20*/  FSEL R31, R31, -INF , !P3 ;  /* 0xff8000001f1f7808 */ /* 0x000fe40005800000 */
[----:B------:R-:W-:Y:S02]  /*5f30*/  ISETP.NE.AND P3, PT, R56, RZ, PT ;  /* 0x000000ff3800720c */ /* 0x000fe40003f65270 */
[----:B------:R-:W-:-:S02]  /*5f40*/  FMNMX.FTZ R7, R169, R7, !PT ;  /* 0x00000007a9077209 */ /* 0x000fc40007810000 */
[----:B------:R-:W-:Y:S02]  /*5f50*/  ISETP.GT.AND P3, PT, R6, 0x10, !P3 ;  /* 0x000000100600780c */ /* 0x000fe40005f64270 */
[----:B------:R-:W-:Y:S02]  /*5f60*/  FMNMX.FTZ R7, R37, R7, !PT ;  /* 0x0000000725077209 */ /* 0x000fe40007810000 */
[----:B------:R-:W-:Y:S02]  /*5f70*/  ISETP.LT.OR P3, PT, R8, 0x11, P3 ;  /* 0x000000110800780c */ /* 0x000fe40001f61670 */
        /* <DEDUP_REMOVED lines=18> */
[C---:B------:R-:W-:Y:S02]  /*60a0*/  ISETP.GT.AND P3, PT, R6.reuse, 0x19, !P3 ;  /* 0x000000190600780c */ /* 0x040fe40005f64270 */
[----:B------:R-:W-:Y:S01]  /*60b0*/  ISETP.GT.AND P4, PT, R6, 0x8, !P4 ;  /* 0x000000080600780c */ /* 0x000fe20006784270 */
[----:B------:R-:W1:Y:S01]  /*60c0*/  SHFL.BFLY PT, R14, R15, 0x2, 0x1f ;  /* 0x0c401f000f0e7f89 */ /* 0x000e6200000e0000 */
[----:B------:R-:W-:-:S02]  /*60d0*/  ISETP.LT.OR P3, PT, R8, 0x1a, P3 ;  /* 0x0000001a0800780c */ /* 0x000fc40001f61670 */
[----:B------:R-:W-:Y:S02]  /*60e0*/  ISETP.LT.OR P4, PT, R8, 0x9, P4 ;  /* 0x000000090800780c */ /* 0x000fe40002781670 */
[----:B------:R-:W-:Y:S02]  /*60f0*/  FSEL R39, R39, -INF , !P3 ;  /* 0xff80000027277808 */ /* 0x000fe40005800000 */
[----:B------:R-:W-:Y:S02]  /*6100*/  ISETP.NE.AND P3, PT, R60, RZ, PT ;  /* 0x000000ff3c00720c */ /* 0x000fe40003f65270 */
[----:B------:R-:W-:Y:S02]  /*6110*/  FSEL R30, R30, -INF , !P4 ;  /* 0xff8000001e1e7808 */ /* 0x000fe40006000000 */
[----:B------:R-:W-:Y:S02]  /*6120*/  ISETP.GT.AND P3, PT, R6, 0x20, !P3 ;  /* 0x000000200600780c */ /* 0x000fe40005f64270 */
[----:B------:R-:W-:-:S02]  /*6130*/  ISETP.NE.AND P4, PT, R44, RZ, PT ;  /* 0x000000ff2c00720c */ /* 0x000fc40003f85270 */
[----:B------:R-:W-:Y:S02]  /*6140*/  ISETP.LT.OR P3, PT, R8, 0x21, P3 ;  /* 0x000000210800780c */ /* 0x000fe40001f61670 */
[----:B------:R-:W-:Y:S02]  /*6150*/  ISETP.NE.AND P6, PT, R11, RZ, PT ;  /* 0x000000ff0b00720c */ /* 0x000fe40003fc5270 */
[----:B------:R-:W-:Y:S02]  /*6160*/  FSEL R42, R42, -INF , !P3 ;  /* 0xff8000002a2a7808 */ /* 0x000fe40005800000 */
[----:B------:R-:W-:Y:S02]  /*6170*/  ISETP.NE.AND P3, PT, R40, RZ, PT ;  /* 0x000000ff2800720c */ /* 0x000fe40003f65270 */
[C---:B------:R-:W-:Y:S02]  /*6180*/  ISETP.GT.AND P5, PT, R6.reuse, 0x38, !P5 ;  /* 0x000000380600780c */ /* 0x040fe40006fa4270 */
[----:B------:R-:W-:-:S02]  /*6190*/  ISETP.GT.AND P3, PT, R6, 0x21, !P3 ;  /* 0x000000210600780c */ /* 0x000fc40005f64270 */
[----:B-1----:R-:W-:Y:S02]  /*61a0*/  FMNMX.FTZ R20, R15, R14, !PT ;  /* 0x0000000e0f147209 */ /* 0x002fe40007810000 */
[C---:B------:R-:W-:Y:S02]  /*61b0*/  ISETP.LT.OR P3, PT, R8.reuse, 0x22, P3 ;  /* 0x000000220800780c */ /* 0x040fe40001f61670 */
[----:B------:R-:W-:Y:S01]  /*61c0*/  ISETP.LT.OR P5, PT, R8, 0x39, P5 ;  /* 0x000000390800780c */ /* 0x000fe20002fa1670 */
[----:B------:R-:W1:Y:S01]  /*61d0*/  SHFL.BFLY PT, R7, R20, 0x1, 0x1f ;  /* 0x0c201f0014077f89 */ /* 0x000e6200000e0000 */
[----:B------:R-:W-:Y:S02]  /*61e0*/  FSEL R43, R43, -INF , !P3 ;  /* 0xff8000002b2b7808 */ /* 0x000fe40005800000 */
[----:B------:R-:W-:Y:S02]  /*61f0*/  ISETP.NE.AND P3, PT, R62, RZ, PT ;  /* 0x000000ff3e00720c */ /* 0x000fe40003f65270 */
[----:B------:R-:W-:-:S02]  /*6200*/  FSEL R54, R54, -INF , !P5 ;  /* 0xff80000036367808 */ /* 0x000fc40006800000 */
[----:B------:R-:W-:Y:S02]  /*6210*/  ISETP.GT.AND P3, PT, R6, 0x28, !P3 ;  /* 0x000000280600780c */ /* 0x000fe40005f64270 */
[----:B------:R-:W-:Y:S02]  /*6220*/  R2UR UR10, R207 ;  /* 0x00000000cf0a72ca */ /* 0x000fe400000e0000 */
[----:B------:R-:W-:Y:S02]  /*6230*/  ISETP.LT.OR P3, PT, R8, 0x29, P3 ;  /* 0x000000290800780c */ /* 0x000fe40001f61670 */
[----:B------:R-:W-:Y:S02]  /*6240*/  @!P1 PRMT R5, RZ, 0x654, R5 ;  /* 0x00000654ff059816 */ /* 0x000fe40000000005 */
[----:B------:R-:W-:Y:S02]  /*6250*/  FSEL R46, R46, -INF , !P3 ;  /* 0xff8000002e2e7808 */ /* 0x000fe40005800000 */
[----:B------:R-:W-:-:S02]  /*6260*/  ISETP.GT.AND P3, PT, R6, 0x29, !P4 ;  /* 0x000000290600780c */ /* 0x000fc40006764270 */
[----:B------:R-:W-:Y:S02]  /*6270*/  ISETP.NE.AND P4, PT, R48, RZ, PT ;  /* 0x000000ff3000720c */ /* 0x000fe40003f85270 */
[----:B------:R-:W-:Y:S02]  /*6280*/  ISETP.LT.OR P3, PT, R8, 0x2a, P3 ;  /* 0x0000002a0800780c */ /* 0x000fe40001f61670 */
[C---:B------:R-:W-:Y:S02]  /*6290*/  ISETP.GT.AND P4, PT, R6.reuse, 0x31, !P4 ;  /* 0x000000310600780c */ /* 0x040fe40006784270 */
[----:B------:R-:W-:Y:S02]  /*62a0*/  FSEL R47, R47, -INF , !P3 ;  /* 0xff8000002f2f7808 */ /* 0x000fe40005800000 */
[----:B------:R-:W-:Y:S02]  /*62b0*/  ISETP.GT.AND P3, PT, R6, RZ, !P6 ;  /* 0x000000ff0600720c */ /* 0x000fe40007764270 */
[----:B-1----:R-:W-:-:S02]  /*62c0*/  FMNMX.FTZ R7, R20, R7, !PT ;  /* 0x0000000714077209 */ /* 0x002fc40007810000 */
[----:B------:R-:W-:Y:S02]  /*62d0*/  ISETP.LT.OR P3, PT, R8, 0x1, P3 ;  /* 0x000000010800780c */ /* 0x000fe40001f61670 */
[----:B------:R-:W-:Y:S01]  /*62e0*/  ISETP.NE.AND P6, PT, R24, RZ, PT ;  /* 0x000000ff1800720c */ /* 0x000fe20003fc5270 */
[C---:B------:R-:W-:Y:S01]  /*62f0*/  FMUL.FTZ R11, R7.reuse, UR7 ;  /* 0x00000007070b7c20 */ /* 0x040fe20008410000 */
[----:B------:R-:W-:Y:S02]  /*6300*/  FSEL R26, R26, -INF , !P3 ;  /* 0xff8000001a1a7808 */ /* 0x000fe40005800000 */
[----:B------:R-:W-:Y:S02]  /*6310*/  FSETP.NEU.FTZ.AND P3, PT, R7, -INF , PT ;  /* 0xff8000000700780b */ /* 0x000fe40003f7d000 */
[----:B------:R-:W-:Y:S02]  /*6320*/  ISETP.LT.OR P4, PT, R8, 0x32, P4 ;  /* 0x000000320800780c */ /* 0x000fe40002781670 */
[----:B------:R-:W-:-:S02]  /*6330*/  FSEL R24, R11, RZ, P3 ;  /* 0x000000ff0b187208 */ /* 0x000fc40001800000 */
        /* <DEDUP_REMOVED lines=8> */
[--C-:B------:R-:W-:Y:S01]  /*63c0*/  FFMA.FTZ R170, R37, UR7, -R24.reuse ;  /* 0x0000000725aa7c23 */ /* 0x100fe20008010818 */
[----:B------:R-:W-:Y:S01]  /*63d0*/  ISETP.LT.OR P3, PT, R8, 0x31, P3 ;  /* 0x000000310800780c */ /* 0x000fe20001f61670 */
[--C-:B------:R-:W-:Y:S01]  /*63e0*/  FFMA.FTZ R171, R171, UR7, -R24.reuse ;  /* 0x00000007abab7c23 */ /* 0x100fe20008010818 */
[----:B------:R-:W-:Y:S01]  /*63f0*/  FMNMX.FTZ R14, R34, R11, !PT ;  /* 0x0000000b220e7209 */ /* 0x000fe20007810000 */
[--C-:B------:R-:W-:Y:S01]  /*6400*/  FFMA.FTZ R172, R41, UR7, -R24.reuse ;  /* 0x0000000729ac7c23 */ /* 0x100fe20008010818 */
[----:B------:R-:W-:Y:S01]  /*6410*/  FSEL R50, R50, -INF , !P3 ;  /* 0xff80000032327808 */ /* 0x000fe20005800000 */
[--C-:B------:R-:W-:Y:S01]  /*6420*/  FFMA.FTZ R173, R173, UR7, -R24.reuse ;  /* 0x00000007adad7c23 */ /* 0x100fe20008010818 */
[----:B------:R-:W-:Y:S01]  /*6430*/  FMNMX.FTZ R11, R35, R14, !PT ;  /* 0x0000000e230b7209 */ /* 0x000fe20007810000 */
[--C-:B------:R-:W-:Y:S01]  /*6440*/  FFMA.FTZ R174, R45, UR7, -R24.reuse ;  /* 0x000000072dae7c23 */ /* 0x100fe20008010818 */
[----:B------:R-:W-:Y:S01]  /*6450*/  ISETP.GT.AND P6, PT, R6, 0x39, !P6 ;  /* 0x000000390600780c */ /* 0x000fe200077c4270 */
[--C-:B------:R-:W-:Y:S01]  /*6460*/  FFMA.FTZ R6, R25, UR7, -R24.reuse ;  /* 0x0000000719067c23 */ /* 0x100fe20008010818 */
[----:B------:R-:W-:Y:S01]  /*6470*/  FMNMX.FTZ R14, R38, R11, !PT ;  /* 0x0000000b260e7209 */ /* 0x000fe20007810000 */
[--C-:B------:R-:W-:Y:S01]  /*6480*/  FFMA.FTZ R28, R63, UR7, -R24.reuse ;  /* 0x000000073f1c7c23 */ /* 0x100fe20008010818 */
[----:B------:R-:W-:Y:S01]  /*6490*/  FSEL R51, R51, -INF , !P4 ;  /* 0xff80000033337808 */ /* 0x000fe20006000000 */
[--C-:B------:R-:W-:Y:S01]  /*64a0*/  FFMA.FTZ R175, R175, UR7, -R24.reuse ;  /* 0x00000007afaf7c23 */ /* 0x100fe20008010818 */
[----:B------:R-:W-:Y:S01]  /*64b0*/  FMNMX.FTZ R11, R39, R14, !PT ;  /* 0x0000000e270b7209 */ /* 0x000fe20007810000 */
[--C-:B------:R-:W-:Y:S01]  /*64c0*/  FFMA.FTZ R176, R49, UR7, -R24.reuse ;  /* 0x0000000731b07c23 */ /* 0x100fe20008010818 */
[----:B------:R-:W-:Y:S01]  /*64d0*/  ISETP.LT.OR P6, PT, R8, 0x3a, P6 ;  /* 0x0000003a0800780c */ /* 0x000fe200037c1670 */
[--C-:B------:R-:W-:Y:S01]  /*64e0*/  FFMA.FTZ R177, R177, UR7, -R24.reuse ;  /* 0x00000007b1b17c23 */ /* 0x100fe20008010818 */
[----:B------:R-:W-:Y:S01]  /*64f0*/  FMNMX.FTZ R14, R42, R11, !PT ;  /* 0x0000000b2a0e7209 */ /* 0x000fe20007810000 */
[----:B------:R-:W-:Y:S01]  /*6500*/  FFMA.FTZ R178, R53, UR7, -R24 ;  /* 0x0000000735b27c23 */ /* 0x000fe20008010818 */
[----:B------:R-:W-:Y:S01]  /*6510*/  FSEL R55, R55, -INF , !P6 ;  /* 0xff80000037377808 */ /* 0x000fe20007000000 */
[----:B------:R-:W-:Y:S01]  /*6520*/  MUFU.EX2 R6, R6 ;  /* 0x0000000600067308 */ /* 0x000fe20000000800 */
[----:B------:R-:W-:-:S04]  /*6530*/  FMNMX.FTZ R11, R43, R14, !PT ;  /* 0x0000000e2b0b7209 */ /* 0x000fc80007810000 */
[----:B------:R-:W-:-:S03]  /*6540*/  FMNMX.FTZ R14, R46, R11, !PT ;  /* 0x0000000b2e0e7209 */ /* 0x000fc60007810000 */
[----:B------:R-:W-:Y:S01]  /*6550*/  MUFU.EX2 R21, R21 ;  /* 0x0000001500157308 */ /* 0x000fe20000000800 */
[----:B------:R-:W-:-:S04]  /*6560*/  FMNMX.FTZ R11, R47, R14, !PT ;  /* 0x0000000e2f0b7209 */ /* 0x000fc80007810000 */
[----:B------:R-:W-:-:S03]  /*6570*/  FMNMX.FTZ R14, R50, R11, !PT ;  /* 0x0000000b320e7209 */ /* 0x000fc60007810000 */
[----:B------:R-:W1:Y:S01]  /*6580*/  MUFU.EX2 R11, R20 ;  /* 0x00000014000b7308 */ /* 0x000e620000000800 */
[----:B------:R-:W-:Y:S01]  /*6590*/  FMNMX.FTZ R15, R51, R14, !PT ;  /* 0x0000000e330f7209 */ /* 0x000fe20007810000 */
[----:B------:R-:W-:-:S03]  /*65a0*/  FFMA.FTZ R14, R61, UR7, -R24 ;  /* 0x000000073d0e7c23 */ /* 0x000fc60008010818 */
[----:B------:R-:W-:Y:S01]  /*65b0*/  FMNMX.FTZ R8, R54, R15, !PT ;  /* 0x0000000f36087209 */ /* 0x000fe20007810000 */
[----:B------:R-:W-:Y:S02]  /*65c0*/  FFMA.FTZ R15, R29, UR7, -R24 ;  /* 0x000000071d0f7c23 */ /* 0x000fe40008010818 */
[----:B------:R-:W-:Y:S01]  /*65d0*/  MUFU.EX2 R14, R14 ;  /* 0x0000000e000e7308 */ /* 0x000fe20000000800 */
[----:B------:R-:W-:-:S05]  /*65e0*/  FMNMX.FTZ R8, R55, R8, !PT ;  /* 0x0000000837087209 */ /* 0x000fca0007810000 */
[----:B------:R-:W2:Y:S02]  /*65f0*/  SHFL.BFLY PT, R25, R8, 0x2, 0x1f ;  /* 0x0c401f0008197f89 */ /* 0x000ea400000e0000 */
[----:B------:R-:W3:Y:S01]  /*6600*/  MUFU.EX2 R15, R15 ;  /* 0x0000000f000f7308 */ /* 0x000ee20000000800 */
[----:B-1----:R-:W-:Y:S01]  /*6610*/  F2FP.BF16.F32.PACK_AB R152, R11, R6 ;  /* 0x000000060b98723e */ /* 0x002fe200000010ff */
[----:B------:R-:W-:-:S06]  /*6620*/  FADD.FTZ R11, R6, R11 ;  /* 0x0000000b060b7221 */ /* 0x000fcc0000010000 */
[----:B------:R-:W1:Y:S08]  /*6630*/  MUFU.EX2 R20, R28 ;  /* 0x0000001c00147308 */ /* 0x000e700000000800 */
[----:B------:R-:W-:Y:S01]  /*6640*/  MUFU.EX2 R169, R169 ;  /* 0x000000a900a97308 */ /* 0x000fe20000000800 */
[----:B---3--:R-:W-:Y:S01]  /*6650*/  F2FP.BF16.F32.PACK_AB R154, R15, R14 ;  /* 0x0000000e0f9a723e */ /* 0x008fe200000010ff */
[----:B------:R-:W-:Y:S01]  /*6660*/  FADD.FTZ R14, R14, R11 ;  /* 0x0000000b0e0e7221 */ /* 0x000fe20000010000 */
[----:B--2---:R-:W-:-:S03]  /*6670*/  FMNMX.FTZ R25, R8, R25, !PT ;  /* 0x0000001908197209 */ /* 0x004fc60007810000 */
[----:B------:R-:W-:Y:S02]  /*6680*/  FADD.FTZ R15, R15, R14 ;  /* 0x0000000e0f0f7221 */ /* 0x000fe40000010000 */
[----:B------:R-:W2:Y:S01]  /*6690*/  MUFU.EX2 R170, R170 ;  /* 0x000000aa00aa7308 */ /* 0x000ea20000000800 */
[----:B-1----:R-:W-:Y:S01]  /*66a0*/  F2FP.BF16.F32.PACK_AB R156, R21, R20 ;  /* 0x00000014159c723e */ /* 0x002fe200000010ff */
[----:B------:R-:W1:Y:S01]  /*66b0*/  SHFL.BFLY PT, R8, R25, 0x1, 0x1f ;  /* 0x0c201f0019087f89 */ /* 0x000e6200000e0000 */
[----:B------:R-:W-:Y:S01]  /*66c0*/  FADD.FTZ R20, R20, R15 ;  /* 0x0000000f14147221 */ /* 0x000fe20000010000 */
[----:B------:R-:W-:-:S04]  /*66d0*/  VIADD R15, R10, UR42 ;  /* 0x0000002a0a0f7c36 */ /* 0x000fc80008000000 */
[----:B------:R-:W-:Y:S01]  /*66e0*/  MUFU.EX2 R171, R171 ;  /* 0x000000ab00ab7308 */ /* 0x000fe20000000800 */
[----:B------:R-:W-:Y:S01]  /*66f0*/  FADD.FTZ R20, R21, R20 ;  /* 0x0000001415147221 */ /* 0x000fe20000010000 */
[----:B------:R-:W-:-:S06]  /*6700*/  IMAD.IADD R12, R15, 0x1, R12 ;  /* 0x000000010f0c7824 */ /* 0x000fcc00078e020c */
[----:B------:R-:W3:Y:S01]  /*6710*/  MUFU.EX2 R172, R172 ;  /* 0x000000ac00ac7308 */ /* 0x000ee20000000800 */
[----:B--2---:R-:W-:Y:S01]  /*6720*/  F2FP.BF16.F32.PACK_AB R158, R170, R169 ;  /* 0x000000a9aa9e723e */ /* 0x004fe200000010ff */
[----:B------:R-:W-:-:S04]  /*6730*/  FADD.FTZ R169, R169, R20 ;  /* 0x00000014a9a97221 */ /* 0x000fc80000010000 */
[----:B------:R-:W-:Y:S02]  /*6740*/  FADD.FTZ R170, R170, R169 ;  /* 0x000000a9aaaa7221 */ /* 0x000fe40000010000 */
[----:B------:R-:W-:Y:S01]  /*6750*/  MUFU.EX2 R173, R173 ;  /* 0x000000ad00ad7308 */ /* 0x000fe20000000800 */
[----:B-1----:R-:W-:-:S04]  /*6760*/  FMNMX.FTZ R8, R25, R8, !PT ;  /* 0x0000000819087209 */ /* 0x002fc80007810000 */
[C---:B------:R-:W-:Y:S01]  /*6770*/  FSETP.NEU.FTZ.AND P3, PT, R8.reuse, -INF , PT ;  /* 0xff8000000800780b */ /* 0x040fe20003f7d000 */
[----:B------:R-:W-:Y:S02]  /*6780*/  FMUL.FTZ R25, R8, UR7 ;  /* 0x0000000708197c20 */ /* 0x000fe40008410000 */
[----:B------:R-:W1:Y:S01]  /*6790*/  MUFU.EX2 R174, R174 ;  /* 0x000000ae00ae7308 */ /* 0x000e620000000800 */
[----:B---3--:R-:W-:Y:S01]  /*67a0*/  F2FP.BF16.F32.PACK_AB R160, R172, R171 ;  /* 0x000000abaca0723e */ /* 0x008fe200000010ff */
[----:B------:R-:W-:Y:S01]  /*67b0*/  FADD.FTZ R171, R171, R170 ;  /* 0x000000aaabab7221 */ /* 0x000fe20000010000 */
[----:B------:R-:W-:-:S03]  /*67c0*/  FSEL R25, R25, RZ, P3 ;  /* 0x000000ff19197208 */ /* 0x000fc60001800000 */
[----:B------:R-:W-:Y:S02]  /*67d0*/  FADD.FTZ R172, R172, R171 ;  /* 0x000000abacac7221 */ /* 0x000fe40000010000 */
[----:B------:R-:W-:Y:S01]  /*67e0*/  MUFU.EX2 R175, R175 ;  /* 0x000000af00af7308 */ /* 0x000fe20000000800 */
        /* <DEDUP_REMOVED lines=17> */
[----:B-1----:R-:W-:Y:S01]  /*6900*/  F2FP.BF16.F32.PACK_AB R162, R174, R173 ;  /* 0x000000adaea2723e */ /* 0x002fe200000010ff */
[----:B------:R-:W-:-:S04]  /*6910*/  FADD.FTZ R173, R173, R172 ;  /* 0x000000acadad7221 */ /* 0x000fc80000010000 */
[----:B------:R-:W-:Y:S02]  /*6920*/  FADD.FTZ R174, R174, R173 ;  /* 0x000000adaeae7221 */ /* 0x000fe40000010000 */
[----:B------:R-:W1:Y:S08]  /*6930*/  MUFU.EX2 R180, R180 ;  /* 0x000000b400b47308 */ /* 0x000e700000000800 */
[----:B------:R-:W-:Y:S08]  /*6940*/  MUFU.EX2 R181, R181 ;  /* 0x000000b500b57308 */ /* 0x000ff00000000800 */
[----:B------:R-:W2:Y:S01]  /*6950*/  MUFU.EX2 R182, R182 ;  /* 0x000000b600b67308 */ /* 0x000ea20000000800 */
[----:B-1----:R-:W-:Y:S01]  /*6960*/  F2FP.BF16.F32.PACK_AB R153, R180, R179 ;  /* 0x000000b3b499723e */ /* 0x002fe200000010ff */
[----:B------:R-:W-:-:S06]  /*6970*/  FADD.FTZ R180, R179, R180 ;  /* 0x000000b4b3b47221 */ /* 0x000fcc0000010000 */
[----:B------:R-:W-:Y:S08]  /*6980*/  MUFU.EX2 R183, R183 ;  /* 0x000000b700b77308 */ /* 0x000ff00000000800 */
[----:B------:R-:W1:Y:S01]  /*6990*/  MUFU.EX2 R196, R196 ;  /* 0x000000c400c47308 */ /* 0x000e620000000800 */
[----:B--2---:R-:W-:Y:S01]  /*69a0*/  F2FP.BF16.F32.PACK_AB R155, R182, R181 ;  /* 0x000000b5b69b723e */ /* 0x004fe200000010ff */
[----:B------:R-:W-:-:S04]  /*69b0*/  FADD.FTZ R181, R181, R180 ;  /* 0x000000b4b5b57221 */ /* 0x000fc80000010000 */
[----:B------:R2:W-:Y:S01]  /*69c0*/  STSM.16.M88.4 [R184+0x36400], R152 ;  /* 0x03640098b8007844 */ /* 0x0005e20000000200 */
        /* <DEDUP_REMOVED lines=17> */
[----:B------:R-:W1:Y:S08]  /*6ae0*/  MUFU.EX2 R176, R176 ;  /* 0x000000b000b07308 */ /* 0x000e700000000800 */
        /* <DEDUP_REMOVED lines=20> */
[----:B------:R-:W-:Y:S01]  /*6c30*/  WARPGROUP.ARRIVE ;  /* 0x00000000000079c5 */ /* 0x000fe20000000000 */
[----:B------:R-:W-:-:S05]  /*6c40*/  FADD.FTZ R6, R206, R205 ;  /* 0x000000cdce067221 */ /* 0x000fca0000010000 */
[----:B------:R-:W-:Y:S01]  /*6c50*/  HGMMA.64x256x16.F32.BF16 R24, R152, gdesc[UR8].tnspB, RZ, !UPT, gsb0 ;  /* 0x43e0000898187df0 */ /* 0x000fe2000c0018ff */
[----:B------:R-:W-:Y:S01]  /*6c60*/  R2UR UR10, R208 ;  /* 0x00000000d00a72ca */ /* 0x000fe200000e0000 */
[----:B------:R-:W-:Y:S01]  /*6c70*/  UMOV UR11, 0x40000040 ;  /* 0x40000040000b7882 */ /* 0x000fe20000000000 */
[C---:B------:R-:W-:Y:S02]  /*6c80*/  VIADD R208, R207.reuse, 0x100 ;  /* 0x00000100cfd07836 */ /* 0x040fe40000000000 */
[----:B------:R-:W-:Y:S01]  /*6c90*/  VIADD R207, R207, 0x180 ;  /* 0x00000180cfcf7836 */ /* 0x000fe20000000000 */
[----:B------:R-:W-:Y:S02]  /*6ca0*/  WARPGROUP.DEPBAR.LE gsb0, 0x0 ;  /* 0x00008000000079c5 */ /* 0x000fe40000010000 */
[----:B------:R-:W-:-:S15]  /*6cb0*/  WARPGROUP.ARRIVE ;  /* 0x00000000000079c5 */ /* 0x000fde0000000000 */
[----:B------:R-:W-:-:S05]  /*6cc0*/  NOP ;  /* 0x0000000000007918 */ /* 0x000fca0000000000 */
[----:B------:R-:W-:Y:S01]  /*6cd0*/  HGMMA.64x256x16.F32.BF16 R24, R156, gdesc[UR8].tnspB, R24, gsb0 ;  /* 0x43e000089c187df0 */ /* 0x000fe20008001818 */
[----:B------:R-:W-:Y:S01]  /*6ce0*/  R2UR UR10, R208 ;  /* 0x00000000d00a72ca */ /* 0x000fe200000e0000 */
[----:B------:R-:W-:Y:S01]  /*6cf0*/  UMOV UR11, 0x40000040 ;  /* 0x40000040000b7882 */ /* 0x000fe20000000000 */
[----:B------:R-:W-:Y:S02]  /*6d00*/  WARPGROUP.DEPBAR.LE gsb0, 0x0 ;  /* 0x00008000000079c5 */ /* 0x000fe40000010000 */
[----:B------:R-:W-:-:S15]  /*6d10*/  WARPGROUP.ARRIVE ;  /* 0x00000000000079c5 */ /* 0x000fde0000000000 */
[----:B------:R-:W-:-:S08]  /*6d20*/  NOP ;  /* 0x0000000000007918 */ /* 0x000fd00000000000 */
[----:B------:R-:W-:Y:S01]  /*6d30*/  HGMMA.64x256x16.F32.BF16 R24, R160, gdesc[UR8].tnspB, R24, gsb0 ;  /* 0x43e00008a0187df0 */ /* 0x000fe20008001818 */
[----:B------:R-:W-:Y:S01]  /*6d40*/  R2UR UR10, R207 ;  /* 0x00000000cf0a72ca */ /* 0x000fe200000e0000 */
[----:B------:R-:W-:Y:S01]  /*6d50*/  UMOV UR11, 0x40000040 ;  /* 0x40000040000b7882 */ /* 0x000fe20000000000 */
[----:B------:R-:W-:Y:S02]  /*6d60*/  WARPGROUP.DEPBAR.LE gsb0, 0x0 ;  /* 0x00008000000079c5 */ /* 0x000fe40000010000 */
[----:B------:R-:W-:-:S15]  /*6d70*/  WARPGROUP.ARRIVE ;  /* 0x00000000000079c5 */ /* 0x000fde0000000000 */
[----:B------:R-:W-:-:S08]  /*6d80*/  NOP ;  /* 0x0000000000007918 */ /* 0x000fd00000000000 */
[----:B------:R-:W-:Y:S03]  /*6d90*/  HGMMA.64x256x16.F32.BF16 R24, R164, gdesc[UR8].tnspB, R24, gsb0 ;  /* 0x43e00008a4187df0 */ /* 0x000fe60008001818 */
[----:B------:R-:W-:Y:S02]  /*6da0*/  WARPGROUP.DEPBAR.LE gsb0, 0x0 ;  /* 0x00008000000079c5 */ /* 0x000fe40000010000 */
[----:B------:R1:W-:Y:S06]  /*6db0*/  MEMBAR.ALL.CTA ;  /* 0x0000000000007992 */ /* 0x0003ec0000008000 */
[----:B-1----:R-:W1:Y:S02]  /*6dc0*/  FENCE.VIEW.ASYNC.S ;  /* 0x00000000000073c6 */ /* 0x002e640000000000 */
[----:B-1----:R-:W-:Y:S01]  /*6dd0*/  NOP ;  /* 0x0000000000007918 */ /* 0x002fe20000000000 */
[----:B------:R-:W-:Y:S06]  /*6de0*/  BAR.ARV 0xe, 0x100 ;  /* 0x0384000000007b1d */ /* 0x000fec0000002000 */
[----:B------:R1:W-:Y:S02]  /*6df0*/  @!P1 SYNCS.ARRIVE.TRANS64.RED.A1T0 RZ, [R5+URZ], RZ ;  /* 0x000000ff05ff99a7 */ /* 0x0003e4000810043f */
[----:B-1----:R-:W-:-:S04]  /*6e00*/  FADD.FTZ R5, R177, R176 ;  /* 0x000000b0b1057221 */ /* 0x002fc80000010000 */
[----:B------:R-:W-:Y:S01]  /*6e10*/  FADD.FTZ R5, R178, R5 ;  /* 0x00000005b2057221 */ /* 0x000fe20000010000 */
[----:B--2---:R-:W-:Y:S06]  /*6e20*/  @!P2 BRA `(.L_x_1517) ;  /* 0x000000000040a947 */ /* 0x004fec0003800000 */
[C---:B------:R-:W-:Y:S01]  /*6e30*/  ISETP.GT.AND P3, PT, R15.reuse, RZ, PT ;  /* 0x000000ff0f00720c */ /* 0x040fe20003f64270 */
[----:B------:R-:W-:-:S12]  /*6e40*/  VIADD R11, R15, 0xffffffff ;  /* 0xffffffff0f0b7836 */ /* 0x000fd80000000000 */
[----:B------:R-:W-:Y:S05]  /*6e50*/  @P3 BRA `(.L_x_1518) ;  /* 0x00000000001c3947 */ /* 0x000fea0003800000 */
[----:B------:R-:W-:Y:S01]  /*6e60*/  ISETP.NE.AND P3, PT, R13, 0x1, PT ;  /* 0x000000010d00780c */ /* 0x000fe20003f65270 */
[----:B------:R-:W-:-:S12]  /*6e70*/  IMAD.MOV R11, RZ, RZ, -R15 ;  /* 0x000000ffff0b7224 */ /* 0x000fd800078e0a0f */
[----:B------:R-:W1:Y:S02]  /*6e80*/  @P3 LDC.64 R20, c[0x0][0xae0] ;  /* 0x0002b800ff143b82 */ /* 0x000e640000000a00 */
[----:B-1----:R-:W-:-:S05]  /*6e90*/  @P3 IMAD.HI.U32 R14, R11, R20, RZ ;  /* 0x000000140b0e3227 */ /* 0x002fca00078e00ff */
[----:B------:R-:W-:-:S04]  /*6ea0*/  @P3 SHF.R.U32.HI R11, RZ, R21, R14 ;  /* 0x00000015ff0b3219 */ /* 0x000fc8000001160e */
[----:B------:R-:W-:Y:S01]  /*6eb0*/  LOP3.LUT R11, RZ, R11, RZ, 0x33, !PT ;  /* 0x0000000bff0b7212 */ /* 0x000fe200078e33ff */
[----:B------:R-:W-:Y:S06]  /*6ec0*/  BRA `(.L_x_1519) ;  /* 0x0000000000107947 */ /* 0x000fec0003800000 */
.L_x_1518:
[----:B------:R-:W-:-:S13]  /*6ed0*/  ISETP.NE.AND P3, PT, R13, 0x1, PT ;  /* 0x000000010d00780c */ /* 0x000fda0003f65270 */
[----:B------:R-:W1:Y:S02]  /*6ee0*/  @P3 LDC.64 R14, c[0x0][0xae0] ;  /* 0x0002b800ff0e3b82 */ /* 0x000e640000000a00 */
[----:B-1----:R-:W-:-:S05]  /*6ef0*/  @P3 IMAD.HI.U32 R14, R11, R14, RZ ;  /* 0x0000000e0b0e3227 */ /* 0x002fca00078e00ff */
[----:B------:R-:W-:-:S07]  /*6f00*/  @P3 SHF.R.U32.HI R11, RZ, R15, R14 ;  /* 0x0000000fff0b3219 */ /* 0x000fce000001160e */
.L_x_1519:
[----:B------:R-:W-:-:S05]  /*6f10*/  IMAD R11, R11, R13, R13 ;  /* 0x0000000d0b0b7224 */ /* 0x000fca00078e020d */
[----:B------:R-:W-:-:S07]  /*6f20*/  VIMNMX R12, R12, R11, PT ;  /* 0x0000000b0c0c7248 */ /* 0x000fce0003fe0100 */
.L_x_1517:
[----:B------:R-:W-:-:S04]  /*6f30*/  SHF.R.S32.HI R11, RZ, 0x1f, R12 ;  /* 0x0000001fff0b7819 */ /* 0x000fc8000001140c */
[----:B------:R-:W-:-:S04]  /*6f40*/  LEA.HI R11, R11, R12, RZ, 0x6 ;  /* 0x0000000c0b0b7211 */ /* 0x000fc800078f30ff */
[----:B------:R-:W-:-:S04]  /*6f50*/  SHF.R.S32.HI R11, RZ, 0x6, R11 ;  /* 0x00000006ff0b7819 */ /* 0x000fc8000001140b */
[----:B------:R-:W-:-:S04]  /*6f60*/  VIMNMX R14, R11, UR37, !PT ;  /* 0x000000250b0e7c48 */ /* 0x000fc8000ffe0100 */
[----:B------:R-:W-:-:S13]  /*6f70*/  ISETP.GE.AND P3, PT, R9, R14, PT ;  /* 0x0000000e0900720c */ /* 0x000fda0003f66270 */
[----:B------:R-:W-:Y:S05]  /*6f80*/  @!P3 BRA `(.L_x_1520) ;  /* 0x000000380010b947 */ /* 0x000fea0003800000 */
.L_x_1537:
[----:B------:R-:W-:-:S05]  /*6f90*/  VIADD R12, R16, 0x1 ;  /* 0x00000001100c7836 */ /* 0x000fca0000000000 */
[----:B------:R-:W-:-:S04]  /*6fa0*/  ISETP.NE.AND P3, PT, R12, 0x2, PT ;  /* 0x000000020c00780c */ /* 0x000fc80003f65270 */
[----:B------:R-:W-:Y:S02]  /*6fb0*/  SEL R20, RZ, 0x1, P3 ;  /* 0x00000001ff147807 */ /* 0x000fe40001800000 */
[----:B------:R-:W-:Y:S02]  /*6fc0*/  SEL R12, R12, RZ, P3 ;  /* 0x000000ff0c0c7207 */ /* 0x000fe40001800000 */
[----:B------:R-:W-:Y:S01]  /*6fd0*/  LOP3.LUT R17, R17, R20, RZ, 0x3c, !PT ;  /* 0x0000001411117212 */ /* 0x000fe200078e3cff */
[----:B------:R-:W-:Y:S06]  /*6fe0*/  @!P0 BRA `(.L_x_1521) ;  /* 0x0000000000048947 */ /* 0x000fec0003800000 */
[----:B------:R-:W-:Y:S01]  /*6ff0*/  BPT.TRAP 0x1 ;  /* 0x000000040000795c */ /* 0x000fe20000300000 */
.L_x_1521:
[----:B------:R-:W-:Y:S02]  /*7000*/  LEA R11, R12, UR36, 0x3 ;  /* 0x000000240c0b7c11 */ /* 0x000fe4000f8e18ff */
[----:B------:R-:W-:-:S04]  /*7010*/  SHF.L.U32 R20, R17, 0x1f, RZ ;  /* 0x0000001f11147819 */ /* 0x000fc800000006ff */
[----:B------:R1:W2:Y:S01]  /*7020*/  SYNCS.PHASECHK.TRANS64.TRYWAIT P3, [R11+URZ+0x38830], R20 ;  /* 0x038830140b0075a7 */ /* 0x0002a2000806017f */
[----:B------:R-:W-:Y:S05]  /*7030*/  @!P0 BRA `(.L_x_1522) ;  /* 0x0000000000048947 */ /* 0x000fea0003800000 */
[----:B------:R-:W-:Y:S01]  /*7040*/  BPT.TRAP 0x1 ;  /* 0x000000040000795c */ /* 0x000fe20000300000 */
.L_x_1522:
[----:B------:R-:W-:Y:S01]  /*7050*/  IMAD R13, R12, 0x200, R4 ;  /* 0x000002000c0d7824 */ /* 0x000fe200078e0204 */
[----:B--2---:R-:W-:Y:S06]  /*7060*/  @P3 BRA `(.L_x_1523) ;  /* 0x0000000000083947 */ /* 0x004fec0003800000 */
[----:B------:R-:W2:Y:S02]  /*7070*/  SYNCS.PHASECHK.TRANS64.TRYWAIT P3, [R11+URZ+0x38830], R20 ;  /* 0x038830140b0075a7 */ /* 0x000ea4000806017f */
[----:B--2---:R-:W-:Y:S05]  /*7080*/  @!P3 BRA `(.L_x_1524) ;  /* 0x000000fc0040b947 */ /* 0x004fea0003800000 */
.L_x_1523:
[----:B------:R-:W-:Y:S01]  /*7090*/  R2UR UR10, R13 ;  /* 0x000000000d0a72ca */ /* 0x000fe200000e0000 */
[----:B------:R-:W-:Y:S01]  /*70a0*/  WARPGROUP.ARRIVE ;  /* 0x00000000000079c5 */ /* 0x000fe20000000000 */
[----:B------:R-:W-:Y:S01]  /*70b0*/  UMOV UR4, UR24 ;  /* 0x0000001800047c82 */ /* 0x000fe20008000000 */
[----:B------:R-:W-:Y:S01]  /*70c0*/  UMOV UR5, UR25 ;  /* 0x0000001900057c82 */ /* 0x000fe20008000000 */
[----:B------:R-:W-:-:S09]  /*70d0*/  UMOV UR7, 0x40000040 ;  /* 0x4000004000077882 */ /* 0x000fd20000000000 */
[----:B------:R-:W-:Y:S02]  /*70e0*/  UMOV UR6, UR10 ;  /* 0x0000000a00067c82 */ /* 0x000fe40008000000 */
        /* <DEDUP_REMOVED lines=23> */
[----:B------:R-:W-:Y:S05]  /*7260*/  @!P0 BRA `(.L_x_1525) ;  /* 0x0000000000048947 */ /* 0x000fea0003800000 */
[----:B------:R-:W-:Y:S01]  /*7270*/  BPT.TRAP 0x1 ;  /* 0x000000040000795c */ /* 0x000fe20000300000 */
.L_x_1525:
[----:B------:R3:W4:Y:S01]  /*7280*/  SYNCS.PHASECHK.TRANS64.TRYWAIT P3, [R11+URZ+0x38850], R20 ;  /* 0x038850140b0075a7 */ /* 0x000722000806017f */
[----:B------:R-:W-:Y:S05]  /*7290*/  @!P0 BRA `(.L_x_1526) ;  /* 0x0000000000048947 */ /* 0x000fea0003800000 */
[----:B------:R-:W-:Y:S01]  /*72a0*/  BPT.TRAP 0x1 ;  /* 0x000000040000795c */ /* 0x000fe20000300000 */
.L_x_1526:
[----:B------:R-:W-:Y:S01]  /*72b0*/  IMAD R13, R12, 0x1000, R3 ;  /* 0x000010000c0d7824 */ /* 0x000fe200078e0203 */
[----:B----4-:R-:W-:Y:S06]  /*72c0*/  @P3 BRA `(.L_x_1527) ;  /* 0x0000000000083947 */ /* 0x010fec0003800000 */
[----:B------:R-:W4:Y:S02]  /*72d0*/  SYNCS.PHASECHK.TRANS64.TRYWAIT P3, [R11+URZ+0x38850], R20 ;  /* 0x038850140b0075a7 */ /* 0x000f24000806017f */
[----:B----4-:R-:W-:Y:S05]  /*72e0*/  @!P3 BRA `(.L_x_1528) ;  /* 0x000000f800bcb947 */ /* 0x010fea0003800000 */
.L_x_1527:
[C---:B------:R-:W-:Y:S01]  /*72f0*/  R2UR UR6, R13.reuse ;  /* 0x000000000d0672ca */ /* 0x040fe200000e0000 */
[----:B------:R-:W-:Y:S01]  /*7300*/  WARPGROUP.ARRIVE ;  /* 0x00000000000079c5 */ /* 0x000fe20000000000 */
[----:B------:R-:W-:Y:S01]  /*7310*/  UMOV UR4, UR8 ;  /* 0x0000000800047c82 */ /* 0x000fe20008000000 */
[----:B------:R-:W-:Y:S01]  /*7320*/  UMOV UR5, UR9 ;  /* 0x0000000900057c82 */ /* 0x000fe20008000000 */
[----:B------:R-:W-:Y:S01]  /*7330*/  UMOV UR7, 0x40000040 ;  /* 0x4000004000077882 */ /* 0x000fe20000000000 */
[C---:B-1234-:R-:W-:Y:S02]  /*7340*/  VIADD R20, R0.reuse, 0x2 ;  /* 0x0000000200147836 */ /* 0x05efe40000000000 */
[----:B------:R-:W1:Y:S01]  /*7350*/  S2R R21, SR_TID.X ;  /* 0x0000000000157919 */ /* 0x000e620000002100 */
[----:B------:R-:W-:Y:S02]  /*7360*/  VIADD R15, R13, 0x2 ;  /* 0x000000020d0f7836 */ /* 0x000fe40000000000 */
[----:B------:R-:W-:-:S02]  /*7370*/  VIADD R198, R0, 0x800 ;  /* 0x0000080000c67836 */ /* 0x000fc40000000000 */
[----:B------:R-:W-:Y:S01]  /*7380*/  VIADD R196, R13, 0x800 ;  /* 0x000008000dc47836 */ /* 0x000fe20000000000 */
[----:B------:R-:W-:Y:S01]  /*7390*/  HGMMA.64x64x16.F32.BF16 R152, gdesc[UR4], R152, gsb0 ;  /* 0x00e00000049879f0 */ /* 0x000fe20008001898 */
[----:B------:R-:W-:Y:S01]  /*73a0*/  R2UR UR4, R20 ;  /* 0x00000000140472ca */ /* 0x000fe200000e0000 */
[----:B------:R-:W-:Y:S01]  /*73b0*/  UMOV UR5, 0x40000040 ;  /* 0x4000004000057882 */ /* 0x000fe20000000000 */
[----:B------:R-:W-:Y:S01]  /*73c0*/  R2UR UR6, R15 ;  /* 0x000000000f0672ca */ /* 0x000fe200000e0000 */
[----:B------:R-:W-:Y:S01]  /*73d0*/  UMOV UR7, 0x40000040 ;  /* 0x4000004000077882 */ /* 0x000fe20000000000 */
[----:B------:R-:W-:Y:S02]  /*73e0*/  VIADD R20, R0, 0x4 ;  /* 0x0000000400147836 */ /* 0x000fe40000000000 */
[----:B------:R-:W-:Y:S01]  /*73f0*/  VIADD R15, R13, 0x4 ;  /* 0x000000040d0f7836 */ /* 0x000fe20000000000 */
[----:B-1----:R-:W-:Y:S01]  /*7400*/  SHF.R.U32.HI R21, RZ, 0x7, R21 ;  /* 0x00000007ff157819 */ /* 0x002fe20000011615 */
        /* <DEDUP_REMOVED lines=124> */
[----:B------:R-:W1:Y:S02]  /*7bd0*/  SHFL.IDX PT, R15, R21, RZ, 0x1f ;  /* 0x00001fff150f7589 */ /* 0x000e6400000e0000 */
[----:B-1----:R-:W-:-:S04]  /*7be0*/  ISETP.GT.AND P3, PT, R15, 0x7f, PT ;  /* 0x0000007f0f00780c */ /* 0x002fc80003f64270 */
[----:B------:R-:W-:-:S05]  /*7bf0*/  SEL R15, RZ, 0x2, !P3 ;  /* 0x00000002ff0f7807 */ /* 0x000fca0005800000 */
        /* <DEDUP_REMOVED lines=11> */
[----:B------:R-:W-:-:S03]  /*7cb0*/  SEL R21, R21, 0x6, !P3 ;  /* 0x0000000615157807 */ /* 0x000fc60005800000 */
[--C-:B------:R-:W-:Y:S02]  /*7cc0*/  IMAD.IADD R197, R198, 0x1, R20.reuse ;  /* 0x00000001c6c57824 */ /* 0x100fe400078e0214 */
        /* <DEDUP_REMOVED lines=10> */
[----:B------:R-:W-:Y:S02]  /*7d70*/  WARPGROUP.DEPBAR.LE gsb0, 0x0 ;  /* 0x00008000000079c5 */ /* 0x000fe40000010000 */
[----:B------:R-:W-:-:S08]  /*7d80*/  WARPGROUP.ARRIVE ;  /* 0x00000000000079c5 */ /* 0x000fd00000000000 */
        /* <DEDUP_REMOVED lines=141> */
[----:B------:R-:W-:-:S04]  /*8660*/  SEL R15, R15, 0x3e, P3 ;  /* 0x0000003e0f0f7807 */ /* 0x000fc80001800000 */
[----:B------:R-:W-:-:S04]  /*8670*/  LOP3.LUT R15, R15, 0x6, RZ, 0xc0, !PT ;  /* 0x000000060f0f7812 */ /* 0x000fc800078ec0ff */
[CC--:B------:R-:W-:Y:S02]  /*8680*/  IADD3 R21, R15.reuse, R20.reuse, R0 ;  /* 0x000000140f157210 */ /* 0x0c0fe40007ffe000 */
[----:B------:R-:W-:Y:S01]  /*8690*/  IADD3 R13, R15, R20, R13 ;  /* 0x000000140f0d7210 */ /* 0x000fe20007ffe00d */
[----:B------:R-:W-:-:S05]  /*86a0*/  @!P1 VIADD R15, R11, 0x38840 ;  /* 0x000388400b0f9836 */ /* 0x000fca0000000000 */
[----:B------:R-:W-:Y:S01]  /*86b0*/  @!P1 PRMT R15, RZ, 0x654, R15 ;  /* 0x00000654ff0f9816 */ /* 0x000fe2000000000f */
[----:B------:R-:W-:Y:S02]  /*86c0*/  WARPGROUP.DEPBAR.LE gsb0, 0x0 ;  /* 0x00008000000079c5 */ /* 0x000fe40000010000 */
[----:B------:R-:W-:-:S06]  /*86d0*/  WARPGROUP.ARRIVE ;  /* 0x00000000000079c5 */ /* 0x000fcc0000000000 */
[----:B------:R-:W-:Y:S01]  /*86e0*/  HGMMA.64x64x16.F32.BF16 R152, gdesc[UR4], R152, gsb0 ;  /* 0x00e00000049879f0 */ /* 0x000fe20008001898 */
[----:B------:R-:W-:Y:S01]  /*86f0*/  R2UR UR4, R21 ;  /* 0x00000000150472ca */ /* 0x000fe200000e0000 */
[----:B------:R-:W-:Y:S01]  /*8700*/  UMOV UR5, 0x40000040 ;  /* 0x4000004000057882 */ /* 0x000fe20000000000 */
[----:B------:R-:W-:Y:S01]  /*8710*/  R2UR UR6, R13 ;  /* 0x000000000d0672ca */ /* 0x000fe200000e0000 */
[----:B------:R-:W-:Y:S01]  /*8720*/  UMOV UR7, 0x40000040 ;  /* 0x4000004000077882 */ /* 0x000fe20000000000 */
[----:B------:R-:W1:Y:S01]  /*8730*/  LDC R21, c[0x0][0x2e0] ;  /* 0x0000b800ff157b82 */ /* 0x000e620000000800 */
[----:B------:R-:W-:-:S05]  /*8740*/  IMAD.SHL.U32 R13, R9, 0x40, RZ ;  /* 0x00000040090d7824 */ /* 0x000fca00078e00ff */
[----:B------:R-:W-:Y:S01]  /*8750*/  IADD3 R20, -R13, 0x1, RZ ;  /* 0x000000010d147810 */ /* 0x000fe20007ffe1ff */
[----:B------:R-:W-:Y:S02]  /*8760*/  WARPGROUP.DEPBAR.LE gsb0, 0x0 ;  /* 0x00008000000079c5 */ /* 0x000fe40000010000 */
[----:B------:R-:W-:-:S06]  /*8770*/  WARPGROUP.ARRIVE ;  /* 0x00000000000079c5 */ /* 0x000fcc0000000000 */
[----:B------:R-:W-:Y:S01]  /*8780*/  HGMMA.64x64x16.F32.BF16 R152, gdesc[UR4], R152, gsb0 ;  /* 0x00e00000049879f0 */ /* 0x000fe20008001898 */
[----:B------:R-:W-:Y:S01]  /*8790*/  ULDC UR6, c[0x0][0xad4] ;  /* 0x0002b50000067ab9 */ /* 0x000fe20000000800 */
[----:B------:R-:W-:Y:S01]  /*87a0*/  ULDC UR5, c[0x0][0x288] ;  /* 0x0000a20000057ab9 */ /* 0x000fe20000000800 */
[----:B------:R-:W-:Y:S01]  /*87b0*/  ULOP3.LUT UR4, URZ, UR6, URZ, 0x33, !UPT ;  /* 0x000000063f047292 */ /* 0x000fe2000f8e333f */
[----:B------:R-:W-:Y:S02]  /*87c0*/  WARPGROUP.DEPBAR.LE gsb0, 0x0 ;  /* 0x00008000000079c5 */ /* 0x000fe40000010000 */
[----:B------:R1:W-:Y:S02]  /*87d0*/  @!P1 SYNCS.ARRIVE.TRANS64.RED.A1T0 RZ, [R15+URZ], RZ ;  /* 0x000000ff0fff99a7 */ /* 0x0003e4000810043f */
[----:B-1----:R-:W-:-:S05]  /*87e0*/  IMAD R15, R21, UR38, R20 ;  /* 0x00000026150f7c24 */ /* 0x002fca000f8e0214 */
[----:B------:R-:W-:Y:S01]  /*87f0*/  IADD3 R15, R15, -UR5, -R18 ;  /* 0x800000050f0f7c10 */ /* 0x000fe2000fffe812 */
[----:B------:R-:W-:-:S04]  /*8800*/  ULDC UR5, c[0x0][0xad8] ;  /* 0x0002b60000057ab9 */ /* 0x000fc80000000800 */
[C---:B------:R-:W-:Y:S02]  /*8810*/  VIADD R201, R15.reuse, UR5 ;  /* 0x000000050fc97c36 */ /* 0x040fe40008000000 */
[----:B------:R-:W-:Y:S01]  /*8820*/  VIADD R203, R15, UR4 ;  /* 0x000000040fcb7c36 */ /* 0x000fe20008000000 */
[----:B------:R-:W-:Y:S01]  /*8830*/  ULDC UR4, c[0x0][0xadc] ;  /* 0x0002b70000047ab9 */ /* 0x000fe20000000800 */
[C---:B------:R-:W-:Y:S02]  /*8840*/  IMAD.IADD R199, R2.reuse, 0x1, R201 ;  /* 0x0000000102c77824 */ /* 0x040fe400078e02c9 */
[----:B------:R-:W-:Y:S01]  /*8850*/  IMAD.IADD R200, R2, 0x1, R203 ;  /* 0x0000000102c87824 */ /* 0x000fe200078e02cb */
[----:B------:R-:W-:Y:S06]  /*8860*/  @!P2 BRA `(.L_x_1529) ;  /* 0x00000000005ca947 */ /* 0x000fec0003800000 */
[----:B------:R-:W-:Y:S01]  /*8870*/  IMAD.IADD R15, R2, 0x1, R10 ;  /* 0x00000001020f7824 */ /* 0x000fe200078e020a */
[----:B------:R-:W-:Y:S04]  /*8880*/  BSSY B0, `(.L_x_1530) ;  /* 0x0000011000007945 */ /* 0x000fe80003800000 */
        /* <DEDUP_REMOVED lines=10> */
.L_x_1531:
[----:B------:R-:W-:-:S05]  /*8930*/  IMAD.U32 R198, RZ, RZ, UR4 ;  /* 0x00000004ffc67e24 */ /* 0x000fca000f8e00ff */
[----:B------:R-:W-:-:S13]  /*8940*/  ISETP.NE.AND P3, PT, R198, 0x1, PT ;  /* 0x00000001c600780c */ /* 0x000fda0003f65270 */
[----:B------:R-:W1:Y:S02]  /*8950*/  @P3 LDC.64 R20, c[0x0][0xae0] ;  /* 0x0002b800ff143b82 */ /* 0x000e640000000a00 */
[----:B-1----:R-:W-:-:S04]  /*8960*/  @P3 IMAD.HI.U32 R196, R15, R20, RZ ;  /* 0x000000140fc43227 */ /* 0x002fc800078e00ff */
[----:B------:R-:W-:Y:S01]  /*8970*/  IMAD.MOV.U32 R20, RZ, RZ, R15 ;  /* 0x000000ffff147224 */ /* 0x000fe200078e000f */
[----:B------:R-:W-:-:S07]  /*8980*/  @P3 SHF.R.U32.HI R20, RZ, R21, R196 ;  /* 0x00000015ff143219 */ /* 0x000fce00000116c4 */
.L_x_1532:
[----:B------:R-:W-:Y:S05]  /*8990*/  BSYNC B0 ;  /* 0x0000000000007941 */ /* 0x000fea0003800000 */
.L_x_1530:
[----:B------:R-:W-:-:S04]  /*89a0*/  IMAD R15, R20, R198, -R13 ;  /* 0x000000c6140f7224 */ /* 0x000fc800078e0a0d */
[----:B------:R-:W-:-:S05]  /*89b0*/  IMAD.IADD R15, R15, 0x1, -R18 ;  /* 0x000000010f0f7824 */ /* 0x000fca00078e0a12 */
[----:B------:R-:W-:Y:S02]  /*89c0*/  VIADDMNMX R199, R15, R198, R199, PT ;  /* 0x000000c60fc77246 */ /* 0x000fe400038001c7 */
[----:B------:R-:W-:-:S07]  /*89d0*/  VIMNMX R200, R200, R15, !PT ;  /* 0x0000000fc8c87248 */ /* 0x000fce0007fe0100 */
.L_x_1529:
[----:B------:R-:W-:-:S04]  /*89e0*/  ISETP.GT.AND P3, PT, R9, -0x1, PT ;  /* 0xffffffff0900780c */ /* 0x000fc80003f64270 */
[C---:B------:R-:W-:Y:S02]  /*89f0*/  ISETP.GT.AND P4, PT, R200.reuse, RZ, P3 ;  /* 0x000000ffc800720c */ /* 0x040fe40001f84270 */
[C---:B------:R-:W-:Y:S02]  /*8a00*/  ISETP.GT.AND P6, PT, R200.reuse, 0x1, P3 ;  /* 0x00000001c800780c */ /* 0x040fe40001fc4270 */
[----:B------:R-:W-:Y:S02]  /*8a10*/  ISETP.LT.OR P5, PT, R199, 0x1, P4 ;  /* 0x00000001c700780c */ /* 0x000fe400027a1670 */
[----:B------:R-:W-:Y:S02]  /*8a20*/  ISETP.GT.AND P4, PT, R200, 0x8, P3 ;  /* 0x00000008c800780c */ /* 0x000fe40001f84270 */
[----:B------:R-:W-:Y:S02]  /*8a30*/  FSEL R198, R152, -INF , !P5 ;  /* 0xff80000098c67808 */ /* 0x000fe40006800000 */
[----:B------:R-:W-:-:S02]  /*8a40*/  ISETP.GT.AND P5, PT, R200, 0x9, P3 ;  /* 0x00000009c800780c */ /* 0x000fc40001fa4270 */
[C---:B------:R-:W-:Y:S02]  /*8a50*/  ISETP.LT.OR P6, PT, R199.reuse, 0x2, P6 ;  /* 0x00000002c700780c */ /* 0x040fe400037c1670 */
[C---:B------:R-:W-:Y:S02]  /*8a60*/  ISETP.LT.OR P4, PT, R199.reuse, 0x9, P4 ;  /* 0x00000009c700780c */ /* 0x040fe40002781670 */
[----:B------:R-:W-:Y:S02]  /*8a70*/  ISETP.LT.OR P5, PT, R199, 0xa, P5 ;  /* 0x0000000ac700780c */ /* 0x000fe40002fa1670 */
[----:B------:R-:W-:Y:S02]  /*8a80*/  FSEL R15, R153, -INF , !P6 ;  /* 0xff800000990f7808 */ /* 0x000fe40007000000 */
[----:B------:R-:W-:Y:S02]  /*8a90*/  FSEL R197, R156, -INF , !P4 ;  /* 0xff8000009cc57808 */ /* 0x000fe40006000000 */
[----:B------:R-:W-:-:S02]  /*8aa0*/  FSEL R196, R157, -INF , !P5 ;  /* 0xff8000009dc47808 */ /* 0x000fc40006800000 */
[C---:B------:R-:W-:Y:S02]  /*8ab0*/  ISETP.GT.AND P6, PT, R200.reuse, 0x10, P3 ;  /* 0x00000010c800780c */ /* 0x040fe40001fc4270 */
[C---:B------:R-:W-:Y:S02]  /*8ac0*/  ISETP.GT.AND P4, PT, R200.reuse, 0x11, P3 ;  /* 0x00000011c800780c */ /* 0x040fe40001f84270 */
[----:B------:R-:W-:Y:S02]  /*8ad0*/  ISETP.GT.AND P5, PT, R200, 0x18, P3 ;  /* 0x00000018c800780c */ /* 0x000fe40001fa4270 */
[C---:B------:R-:W-:Y:S02]  /*8ae0*/  ISETP.LT.OR P6, PT, R199.reuse, 0x11, P6 ;  /* 0x00000011c700780c */ /* 0x040fe400037c1670 */
[C---:B------:R-:W-:Y:S02]  /*8af0*/  ISETP.LT.OR P4, PT, R199.reuse, 0x12, P4 ;  /* 0x00000012c700780c */ /* 0x040fe40002781670 */
[----:B------:R-:W-:-:S02]  /*8b00*/  ISETP.LT.OR P5, PT, R199, 0x19, P5 ;  /* 0x00000019c700780c */ /* 0x000fc40002fa1670 */
[----:B------:R-:W-:Y:S02]  /*8b10*/  FSEL R160, R160, -INF , !P6 ;  /* 0xff800000a0a07808 */ /* 0x000fe40007000000 */
[----:B------:R-:W-:Y:S02]  /*8b20*/  FSEL R161, R161, -INF , !P4 ;  /* 0xff800000a1a17808 */ /* 0x000fe40006000000 */
[----:B------:R-:W-:Y:S02]  /*8b30*/  FSEL R164, R164, -INF , !P5 ;  /* 0xff800000a4a47808 */ /* 0x000fe40006800000 */
[C---:B------:R-:W-:Y:S02]  /*8b40*/  ISETP.GT.AND P6, PT, R200.reuse, 0x19, P3 ;  /* 0x00000019c800780c */ /* 0x040fe40001fc4270 */
[C---:B------:R-:W-:Y:S02]  /*8b50*/  ISETP.GT.AND P4, PT, R200.reuse, 0x20, P3 ;  /* 0x00000020c800780c */ /* 0x040fe40001f84270 */
        /* <DEDUP_REMOVED lines=22> */
[--C-:B------:R-:W-:Y:S02]  /*8cc0*/  IADD3 R168, R201, 0x8, R2.reuse ;  /* 0x00000008c9a87810 */ /* 0x100fe40007ffe002 */
[----:B------:R-:W-:Y:S02]  /*8cd0*/  IADD3 R169, R203, 0x8, R2 ;  /* 0x00000008cba97810 */ /* 0x000fe40007ffe002 */
[----:B------:R-:W-:-:S02]  /*8ce0*/  FSEL R177, R177, -INF , !P6 ;  /* 0xff800000b1b17808 */ /* 0x000fc40007000000 */
        /* <DEDUP_REMOVED lines=16> */
.L_x_1535:
[----:B------:R-:W-:Y:S02]  /*8df0*/  IMAD.U32 R200, RZ, RZ, UR4 ;  /* 0x00000004ffc87e24 */ /* 0x000fe4000f8e00ff */
[----:B------:R-:W-:-:S03]  /*8e00*/  VIADD R173, R173, 0x8 ;  /* 0x00000008adad7836 */ /* 0x000fc60000000000 */
[----:B------:R-:W-:-:S13]  /*8e10*/  ISETP.NE.AND P4, PT, R200, 0x1, PT ;  /* 0x00000001c800780c */ /* 0x000fda0003f85270 */
[----:B------:R-:W1:Y:S02]  /*8e20*/  @P4 LDC.64 R20, c[0x0][0xae0] ;  /* 0x0002b800ff144b82 */ /* 0x000e640000000a00 */
[----:B-1----:R-:W-:-:S05]  /*8e30*/  @P4 IMAD.HI.U32 R20, R173, R20, RZ ;  /* 0x00000014ad144227 */ /* 0x002fca00078e00ff */
[----:B------:R-:W-:-:S07]  /*8e40*/  @P4 SHF.R.U32.HI R173, RZ, R21, R20 ;  /* 0x00000015ffad4219 */ /* 0x000fce0000011614 */
.L_x_1536:
[----:B------:R-:W-:Y:S05]  /*8e50*/  BSYNC B0 ;  /* 0x0000000000007941 */ /* 0x000fea0003800000 */
.L_x_1534:
[----:B------:R-:W-:-:S04]  /*8e60*/  IMAD R173, R173, R200, -R13 ;  /* 0x000000c8adad7224 */ /* 0x000fc800078e0a0d */
[----:B------:R-:W-:-:S05]  /*8e70*/  IMAD.IADD R173, R173, 0x1, -R18 ;  /* 0x00000001adad7824 */ /* 0x000fca00078e0a12 */
[----:B------:R-:W-:Y:S02]  /*8e80*/  VIADDMNMX R168, R173, R200, R168, PT ;  /* 0x000000c8ada87246 */ /* 0x000fe400038001a8 */
[----:B------:R-:W-:-:S07]  /*8e90*/  VIMNMX R169, R169, R173, !PT ;  /* 0x000000ada9a97248 */ /* 0x000fce0007fe0100 */
.L_x_1533:
[----:B------:R-:W-:Y:S01]  /*8ea0*/  FMNMX.FTZ R20, R198, R7, !PT ;  /* 0x00000007c6147209 */ /* 0x000fe20007810000 */
[----:B------:R-:W-:Y:S01]  /*8eb0*/  ULDC UR7, c[0x0][0xa80] ;  /* 0x0002a00000077ab9 */ /* 0x000fe20000000800 */
[----:B------:R-:W-:Y:S01]  /*8ec0*/  ISETP.GT.AND P4, PT, R169, 0x1, P3 ;  /* 0x00000001a900780c */ /* 0x000fe20001f84270 */
[----:B------:R-:W-:Y:S01]  /*8ed0*/  UMOV UR11, 0x40000040 ;  /* 0x40000040000b7882 */ /* 0x000fe20000000000 */
[----:B------:R-:W-:Y:S01]  /*8ee0*/  FMNMX.FTZ R20, R15, R20, !PT ;  /* 0x000000140f147209 */ /* 0x000fe20007810000 */
[----:B------:R-:W-:Y:S01]  /*8ef0*/  @!P1 VIADD R11, R11, 0x38860 ;  /* 0x000388600b0b9836 */ /* 0x000fe20000000000 */
[----:B------:R-:W-:Y:S02]  /*8f00*/  ISETP.LT.OR P4, PT, R168, 0x2, P4 ;  /* 0x00000002a800780c */ /* 0x000fe40002781670 */
[----:B------:R-:W-:Y:S02]  /*8f10*/  FMNMX.FTZ R13, R197, R20, !PT ;  /* 0x00000014c50d7209 */ /* 0x000fe40007810000 */
[----:B------:R-:W-:-:S02]  /*8f20*/  FSEL R155, R155, -INF , !P4 ;  /* 0xff8000009b9b7808 */ /* 0x000fc40006000000 */
[----:B------:R-:W-:Y:S02]  /*8f30*/  FMNMX.FTZ R13, R196, R13, !PT ;  /* 0x0000000dc40d7209 */ /* 0x000fe40007810000 */
[----:B------:R-:W-:Y:S02]  /*8f40*/  ISETP.GT.AND P4, PT, R169, RZ, P3 ;  /* 0x000000ffa900720c */ /* 0x000fe40001f84270 */
[----:B------:R-:W-:Y:S02]  /*8f50*/  FMNMX.FTZ R20, R160, R13, !PT ;  /* 0x0000000da0147209 */ /* 0x000fe40007810000 */
[----:B------:R-:W-:Y:S02]  /*8f60*/  ISETP.LT.OR P4, PT, R168, 0x1, P4 ;  /* 0x00000001a800780c */ /* 0x000fe40002781670 */
[----:B------:R-:W-:Y:S02]  /*8f70*/  FMNMX.FTZ R13, R161, R20, !PT ;  /* 0x00000014a10d7209 */ /* 0x000fe40007810000 */
[----:B------:R-:W-:-:S02]  /*8f80*/  ISETP.GT.AND P5, PT, R169, 0x8, P3 ;  /* 0x00000008a900780c */ /* 0x000fc40001fa4270 */
[----:B------:R-:W-:Y:S02]  /*8f90*/  FMNMX.FTZ R20, R164, R13, !PT ;  /* 0x0000000da4147209 */ /* 0x000fe40007810000 */
[----:B------:R-:W-:Y:S02]  /*8fa0*/  FSEL R199, R154, -INF , !P4 ;  /* 0xff8000009ac77808 */ /* 0x000fe40006000000 */
        /* <DEDUP_REMOVED lines=18> */
[C---:B------:R-:W-:Y:S01]  /*90d0*/  ISETP.GT.AND P4, PT, R169.reuse, 0x18, P3 ;  /* 0x00000018a900780c */ /* 0x040fe20001f84270 */
[----:B------:R-:W1:Y:S01]  /*90e0*/  SHFL.BFLY PT, R13, R20, 0x2, 0x1f ;  /* 0x0c401f00140d7f89 */ /* 0x000e6200000e0000 */
[C---:B------:R-:W-:Y:S02]  /*90f0*/  ISETP.LT.OR P6, PT, R168.reuse, 0x12, P6 ;  /* 0x00000012a800780c */ /* 0x040fe400037c1670 */
[----:B------:R-:W-:Y:S02]  /*9100*/  ISETP.GT.AND P5, PT, R169, 0x19, P3 ;  /* 0x00000019a900780c */ /* 0x000fe40001fa4270 */
[----:B------:R-:W-:-:S02]  /*9110*/  ISETP.LT.OR P4, PT, R168, 0x19, P4 ;  /* 0x00000019a800780c */ /* 0x000fc40002781670 */
[----:B------:R-:W-:Y:S02]  /*9120*/  FSEL R163, R163, -INF , !P6 ;  /* 0xff800000a3a37808 */ /* 0x000fe40007000000 */
[----:B------:R-:W-:Y:S02]  /*9130*/  ISETP.LT.OR P5, PT, R168, 0x1a, P5 ;  /* 0x0000001aa800780c */ /* 0x000fe40002fa1670 */
[C---:B------:R-:W-:Y:S02]  /*9140*/  ISETP.GT.AND P6, PT, R169.reuse, 0x20, P3 ;  /* 0x00000020a900780c */ /* 0x040fe40001fc4270 */
[----:B------:R-:W-:Y:S02]  /*9150*/  FSEL R166, R166, -INF , !P4 ;  /* 0xff800000a6a67808 */ /* 0x000fe40006000000 */
[----:B------:R-:W-:Y:S02]  /*9160*/  ISETP.GT.AND P4, PT, R169, 0x21, P3 ;  /* 0x00000021a900780c */ /* 0x000fe40001f84270 */
[----:B------:R-:W-:-:S02]  /*9170*/  FSEL R167, R167, -INF , !P5 ;  /* 0xff800000a7a77808 */ /* 0x000fc40006800000 */
[C---:B------:R-:W-:Y:S02]  /*9180*/  ISETP.LT.OR P6, PT, R168.reuse, 0x21, P6 ;  /* 0x00000021a800780c */ /* 0x040fe400037c1670 */
[----:B------:R-:W-:Y:S02]  /*9190*/  ISETP.GT.AND P5, PT, R169, 0x28, P3 ;  /* 0x00000028a900780c */ /* 0x000fe40001fa4270 */
[----:B------:R-:W-:Y:S02]  /*91a0*/  ISETP.LT.OR P4, PT, R168, 0x22, P4 ;  /* 0x00000022a800780c */ /* 0x000fe40002781670 */
[----:B-1----:R-:W-:Y:S02]  /*91b0*/  FMNMX.FTZ R21, R20, R13, !PT ;  /* 0x0000000d14157209 */ /* 0x002fe40007810000 */
[----:B------:R-:W-:Y:S02]  /*91c0*/  FMNMX.FTZ R20, R199, R8, !PT ;  /* 0x00000008c7147209 */ /* 0x000fe40007810000 */
[----:B------:R-:W-:Y:S01]  /*91d0*/  FSEL R154, R170, -INF , !P6 ;  /* 0xff800000aa9a7808 */ /* 0x000fe20007000000 */
[----:B------:R-:W1:Y:S01]  /*91e0*/  SHFL.BFLY PT, R172, R21, 0x1, 0x1f ;  /* 0x0c201f0015ac7f89 */ /* 0x000e6200000e0000 */
[----:B------:R-:W-:-:S02]  /*91f0*/  ISETP.LT.OR P5, PT, R168, 0x29, P5 ;  /* 0x00000029a800780c */ /* 0x000fc40002fa1670 */
[----:B------:R-:W-:Y:S02]  /*9200*/  FSEL R200, R171, -INF , !P4 ;  /* 0xff800000abc87808 */ /* 0x000fe40006000000 */
[C---:B------:R-:W-:Y:S02]  /*9210*/  ISETP.GT.AND P4, PT, R169.reuse, 0x29, P3 ;  /* 0x00000029a900780c */ /* 0x040fe40001f84270 */
[----:B------:R-:W-:Y:S02]  /*9220*/  FSEL R201, R174, -INF , !P5 ;  /* 0xff800000aec97808 */ /* 0x000fe40006800000 */
[----:B------:R-:W-:Y:S02]  /*9230*/  ISETP.GT.AND P5, PT, R169, 0x30, P3 ;  /* 0x00000030a900780c */ /* 0x000fe40001fa4270 */
[C---:B------:R-:W-:Y:S02]  /*9240*/  ISETP.LT.OR P4, PT, R168.reuse, 0x2a, P4 ;  /* 0x0000002aa800780c */ /* 0x040fe40002781670 */
[----:B------:R-:W-:-:S02]  /*9250*/  ISETP.LT.OR P5, PT, R168, 0x31, P5 ;  /* 0x00000031a800780c */ /* 0x000fc40002fa1670 */
[----:B------:R-:W-:Y:S02]  /*9260*/  @!P1 PRMT R11, RZ, 0x654, R11 ;  /* 0x00000654ff0b9816 */ /* 0x000fe4000000000b */
[----:B------:R-:W-:Y:S02]  /*9270*/  FSEL R202, R178, -INF , !P5 ;  /* 0xff800000b2ca7808 */ /* 0x000fe40006800000 */
[----:B------:R-:W-:-:S04]  /*9280*/  ISETP.GT.AND P5, PT, R169, 0x38, P3 ;  /* 0x00000038a900780c */ /* 0x000fc80001fa4270 */
[----:B------:R-:W-:Y:S02]  /*9290*/  ISETP.LT.OR P5, PT, R168, 0x39, P5 ;  /* 0x00000039a800780c */ /* 0x000fe40002fa1670 */
[----:B-1----:R-:W-:Y:S02]  /*92a0*/  FMNMX.FTZ R13, R21, R172, !PT ;  /* 0x000000ac150d7209 */ /* 0x002fe40007810000 */
[----:B------:R-:W-:Y:S02]  /*92b0*/  FMNMX.FTZ R21, R155, R20, !PT ;  /* 0x000000149b157209 */ /* 0x000fe40007810000 */
[C---:B------:R-:W-:Y:S01]  /*92c0*/  FSETP.NEU.FTZ.AND P6, PT, R13.reuse, -INF , PT ;  /* 0xff8000000d00780b */ /* 0x040fe20003fdd000 */
[----:B------:R-:W-:Y:S01]  /*92d0*/  FMUL.FTZ R203, R13, UR7 ;  /* 0x000000070dcb7c20 */ /* 0x000fe20008410000 */
[----:B------:R-:W-:Y:S02]  /*92e0*/  FMNMX.FTZ R20, R158, R21, !PT ;  /* 0x000000159e147209 */ /* 0x000fe40007810000 */
[----:B------:R-:W-:-:S02]  /*92f0*/  FSEL R182, R182, -INF , !P5 ;  /* 0xff800000b6b67808 */ /* 0x000fc40006800000 */
[----:B------:R-:W-:Y:S02]  /*9300*/  FMNMX.FTZ R21, R159, R20, !PT ;  /* 0x000000149f157209 */ /* 0x000fe40007810000 */
[----:B------:R-:W-:Y:S02]  /*9310*/  FSEL R203, R203, RZ, P6 ;  /* 0x000000ffcbcb7208 */ /* 0x000fe40003000000 */
[----:B------:R-:W-:-:S03]  /*9320*/  FMNMX.FTZ R20, R162, R21, !PT ;  /* 0x00000015a2147209 */ /* 0x000fc60007810000 */
[--C-:B------:R-:W-:Y:S01]  /*9330*/  FFMA.FTZ R171, R198, UR7, -R203.reuse ;  /* 0x00000007c6ab7c23 */ /* 0x100fe200080108cb */
[----:B------:R-:W-:Y:S01]  /*9340*/  FMNMX.FTZ R21, R163, R20, !PT ;  /* 0x00000014a3157209 */ /* 0x000fe20007810000 */
[--C-:B------:R-:W-:Y:S01]  /*9350*/  FFMA.FTZ R173, R152, UR7, -R203.reuse ;  /* 0x0000000798ad7c23 */ /* 0x100fe200080108cb */
        /* <DEDUP_REMOVED lines=8> */
[----:B------:R-:W-:Y:S01]  /*93e0*/  ISETP.GT.AND P3, PT, R169, 0x39, P3 ;  /* 0x00000039a900780c */ /* 0x000fe20001f64270 */
[----:B------:R1:W-:Y:S01]  /*93f0*/  MUFU.EX2 R20, R171 ;  /* 0x000000ab00147308 */ /* 0x0003e20000000800 */
[----:B------:R-:W-:Y:S01]  /*9400*/  FMNMX.FTZ R21, R154, R21, !PT ;  /* 0x000000159a157209 */ /* 0x000fe20007810000 */
[--C-:B------:R-:W-:Y:S01]  /*9410*/  FFMA.FTZ R178, R157, UR7, -R203.reuse ;  /* 0x000000079db27c23 */ /* 0x100fe200080108cb */
[----:B------:R-:W-:Y:S01]  /*9420*/  ISETP.LT.OR P4, PT, R168, 0x32, P4 ;  /* 0x00000032a800780c */ /* 0x000fe20002781670 */
[--C-:B------:R-:W-:Y:S01]  /*9430*/  FFMA.FTZ R176, R176, UR7, -R203.reuse ;  /* 0x00000007b0b07c23 */ /* 0x100fe200080108cb */
[----:B------:R-:W-:Y:S01]  /*9440*/  FMNMX.FTZ R170, R200, R21, !PT ;  /* 0x00000015c8aa7209 */ /* 0x000fe20007810000 */
[--C-:B------:R-:W-:Y:S01]  /*9450*/  FFMA.FTZ R177, R177, UR7, -R203.reuse ;  /* 0x00000007b1b17c23 */ /* 0x100fe200080108cb */
[----:B------:R-:W-:Y:S01]  /*9460*/  ISETP.LT.OR P3, PT, R168, 0x3a, P3 ;  /* 0x0000003aa800780c */ /* 0x000fe20001f61670 */
[--C-:B------:R-:W-:Y:S01]  /*9470*/  FFMA.FTZ R168, R196, UR7, -R203.reuse ;  /* 0x00000007c4a87c23 */ /* 0x100fe200080108cb */
[----:B------:R-:W-:Y:S01]  /*9480*/  FMNMX.FTZ R21, R201, R170, !PT ;  /* 0x000000aac9157209 */ /* 0x000fe20007810000 */
[--C-:B-1----:R-:W-:Y:S01]  /*9490*/  FFMA.FTZ R171, R197, UR7, -R203.reuse ;  /* 0x00000007c5ab7c23 */ /* 0x102fe200080108cb */
[----:B------:R-:W-:Y:S01]  /*94a0*/  FSEL R197, R179, -INF , !P4 ;  /* 0xff800000b3c57808 */ /* 0x000fe20006000000 */
[--C-:B------:R-:W-:Y:S01]  /*94b0*/  FFMA.FTZ R179, R180, UR7, -R203.reuse ;  /* 0x00000007b4b37c23 */ /* 0x100fe200080108cb */
[----:B------:R-:W-:Y:S01]  /*94c0*/  FMNMX.FTZ R169, R198, R21, !PT ;  /* 0x00000015c6a97209 */ /* 0x000fe20007810000 */
[----:B------:R-:W-:Y:S01]  /*94d0*/  FFMA.FTZ R196, R181, UR7, -R203 ;  /* 0x00000007b5c47c23 */ /* 0x000fe200080108cb */
[----:B------:R-:W-:Y:S01]  /*94e0*/  FSEL R183, R183, -INF , !P3 ;  /* 0xff800000b7b77808 */ /* 0x000fe20005800000 */
[----:B------:R1:W-:Y:S01]  /*94f0*/  MUFU.EX2 R21, R171 ;  /* 0x000000ab00157308 */ /* 0x0003e20000000800 */
[----:B------:R-:W-:-:S02]  /*9500*/  FMNMX.FTZ R170, R202, R169, !PT ;  /* 0x000000a9caaa7209 */ /* 0x000fc40007810000 */
[----:B------:R-:W-:Y:S02]  /*9510*/  FSEL R156, R13, RZ, P6 ;  /* 0x000000ff0d9c7208 */ /* 0x000fe40003000000 */
[----:B------:R-:W-:-:S03]  /*9520*/  FMNMX.FTZ R169, R197, R170, !PT ;  /* 0x000000aac5a97209 */ /* 0x000fc60007810000 */
[----:B------:R-:W-:Y:S01]  /*9530*/  FADD.FTZ R156, -R156, R7 ;  /* 0x000000079c9c7221 */ /* 0x000fe20000010100 */
[----:B------:R-:W-:Y:S01]  /*9540*/  FMNMX.FTZ R170, R182, R169, !PT ;  /* 0x000000a9b6aa7209 */ /* 0x000fe20007810000 */
[--C-:B------:R-:W-:Y:S01]  /*9550*/  FFMA.FTZ R169, R160, UR7, -R203.reuse ;  /* 0x00000007a0a97c23 */ /* 0x100fe200080108cb */
[--C-:B-1----:R-:W-:Y:S01]  /*9560*/  FFMA.FTZ R171, R164, UR7, -R203.reuse ;  /* 0x00000007a4ab7c23 */ /* 0x102fe200080108cb */
[----:B------:R-:W-:Y:S01]  /*9570*/  FMUL.FTZ R7, R156, UR7 ;  /* 0x000000079c077c20 */ /* 0x000fe20008410000 */
[----:B------:R-:W-:Y:S01]  /*9580*/  FMNMX.FTZ R160, R183, R170, !PT ;  /* 0x000000aab7a07209 */ /* 0x000fe20007810000 */
[----:B------:R-:W-:Y:S01]  /*9590*/  FFMA.FTZ R170, R161, UR7, -R203 ;  /* 0x00000007a1aa7c23 */ /* 0x000fe200080108cb */
[----:B------:R-:W-:Y:S01]  /*95a0*/  MUFU.EX2 R15, R15 ;  /* 0x0000000f000f7308 */ /* 0x000fe20000000800 */
[----:B------:R-:W-:Y:S02]  /*95b0*/  LEA R203, R12, R19, 0xc ;  /* 0x000000130ccb7211 */ /* 0x000fe400078e60ff */
[----:B------:R-:W1:Y:S02]  /*95c0*/  SHFL.BFLY PT, R161, R160, 0x2, 0x1f ;  /* 0x0c401f00a0a17f89 */ /* 0x000e6400000e0000 */
[C---:B------:R-:W-:Y:S01]  /*95d0*/  R2UR UR10, R203.reuse ;  /* 0x00000000cb0a72ca */ /* 0x040fe200000e0000 */
[----:B------:R-:W-:-:S02]  /*95e0*/  VIADD R210, R203, 0x80 ;  /* 0x00000080cbd27836 */ /* 0x000fc40000000000 */
[----:B------:R-:W2:Y:S08]  /*95f0*/  MUFU.EX2 R7, R7 ;  /* 0x0000000700077308 */ /* 0x000eb00000000800 */
[----:B------:R-:W-:Y:S08]  /*9600*/  MUFU.EX2 R168, R168 ;  /* 0x000000a800a87308 */ /* 0x000ff00000000800 */
[----:B------:R-:W-:Y:S01]  /*9610*/  MUFU.EX2 R169, R169 ;  /* 0x000000a900a97308 */ /* 0x000fe20000000800 */
[-C--:B--2---:R-:W-:Y:S01]  /*9620*/  FMUL.FTZ R24, R24, R7.reuse ;  /* 0x0000000718187220 */ /* 0x084fe20000410000 */
[----:B------:R-:W-:Y:S01]  /*9630*/  FMUL.FTZ R25, R25, R7 ;  /* 0x0000000719197220 */ /* 0x000fe20000410000 */
[----:B-1----:R-:W-:Y:S01]  /*9640*/  FMNMX.FTZ R161, R160, R161, !PT ;  /* 0x000000a1a0a17209 */ /* 0x002fe20007810000 */
[-C--:B------:R-:W-:Y:S01]  /*9650*/  FMUL.FTZ R28, R28, R7.reuse ;  /* 0x000000071c1c7220 */ /* 0x080fe20000410000 */
[-C--:B------:R-:W-:Y:S01]  /*9660*/  FMUL.FTZ R29, R29, R7.reuse ;  /* 0x000000071d1d7220 */ /* 0x080fe20000410000 */
[-C--:B------:R-:W-:Y:S01]  /*9670*/  FMUL.FTZ R32, R32, R7.reuse ;  /* 0x0000000720207220 */ /* 0x080fe20000410000 */
[-C--:B------:R-:W-:Y:S01]  /*9680*/  FMUL.FTZ R33, R33, R7.reuse ;  /* 0x0000000721217220 */ /* 0x080fe20000410000 */
[----:B------:R-:W1:Y:S01]  /*9690*/  SHFL.BFLY PT, R152, R161, 0x1, 0x1f ;  /* 0x0c201f00a1987f89 */ /* 0x000e6200000e0000 */
        /* <DEDUP_REMOVED lines=16> */
[----:B------:R-:W3:Y:S01]  /*97a0*/  MUFU.EX2 R172, R172 ;  /* 0x000000ac00ac7308 */ /* 0x000ee20000000800 */
[----:B--2---:R-:W-:Y:S01]  /*97b0*/  F2FP.BF16.F32.PACK_AB R156, R170, R169 ;  /* 0x000000a9aa9c723e */ /* 0x004fe200000010ff */
[-C--:B------:R-:W-:Y:S01]  /*97c0*/  FMUL.FTZ R64, R64, R7.reuse ;  /* 0x0000000740407220 */ /* 0x080fe20000410000 */
[-C--:B------:R-:W-:Y:S01]  /*97d0*/  FMUL.FTZ R65, R65, R7.reuse ;  /* 0x0000000741417220 */ /* 0x080fe20000410000 */
[-C--:B------:R-:W-:Y:S01]  /*97e0*/  FMUL.FTZ R68, R68, R7.reuse ;  /* 0x0000000744447220 */ /* 0x080fe20000410000 */
[-C--:B------:R-:W-:Y:S01]  /*97f0*/  FMUL.FTZ R69, R69, R7.reuse ;  /* 0x0000000745457220 */ /* 0x080fe20000410000 */
[-C--:B------:R-:W-:Y:S01]  /*9800*/  FMUL.FTZ R72, R72, R7.reuse ;  /* 0x0000000748487220 */ /* 0x080fe20000410000 */
[----:B-1----:R-:W-:Y:S01]  /*9810*/  FMNMX.FTZ R180, R161, R152, !PT ;  /* 0x00000098a1b47209 */ /* 0x002fe20007810000 */
[----:B------:R-:W-:Y:S01]  /*9820*/  MUFU.EX2 R173, R173 ;  /* 0x000000ad00ad7308 */ /* 0x000fe20000000800 */
[-C--:B------:R-:W-:Y:S01]  /*9830*/  FMUL.FTZ R73, R73, R7.reuse ;  /* 0x0000000749497220 */ /* 0x080fe20000410000 */
[-C--:B------:R-:W-:Y:S01]  /*9840*/  FMUL.FTZ R76, R76, R7.reuse ;  /* 0x000000074c4c7220 */ /* 0x080fe20000410000 */
[C---:B------:R-:W-:Y:S01]  /*9850*/  FSETP.NEU.FTZ.AND P3, PT, R180.reuse, -INF , PT ;  /* 0xff800000b400780b */ /* 0x040fe20003f7d000 */
[----:B------:R-:W-:Y:S01]  /*9860*/  FMUL.FTZ R152, R180, UR7 ;  /* 0x00000007b4987c20 */ /* 0x000fe20008410000 */
[-C--:B------:R-:W-:Y:S01]  /*9870*/  FMUL.FTZ R77, R77, R7.reuse ;  /* 0x000000074d4d7220 */ /* 0x080fe20000410000 */
[-C--:B------:R-:W-:Y:S01]  /*9880*/  FMUL.FTZ R80, R80, R7.reuse ;  /* 0x0000000750507220 */ /* 0x080fe20000410000 */
[----:B------:R-:W-:Y:S01]  /*9890*/  FSEL R153, R180, RZ, P3 ;  /* 0x000000ffb4997208 */ /* 0x000fe20001800000 */
[----:B------:R-:W1:Y:S01]  /*98a0*/  MUFU.EX2 R174, R174 ;  /* 0x000000ae00ae7308 */ /* 0x000e620000000800 */
[----:B------:R-:W-:Y:S01]  /*98b0*/  FSEL R152, R152, RZ, P3 ;  /* 0x000000ff98987208 */ /* 0x000fe20001800000 */
[-C--:B------:R-:W-:Y:S01]  /*98c0*/  FMUL.FTZ R81, R81, R7.reuse ;  /* 0x0000000751517220 */ /* 0x080fe20000410000 */
[-C--:B------:R-:W-:Y:S01]  /*98d0*/  FMUL.FTZ R84, R84, R7.reuse ;  /* 0x0000000754547220 */ /* 0x080fe20000410000 */
[----:B------:R-:W-:Y:S01]  /*98e0*/  FADD.FTZ R153, -R153, R8 ;  /* 0x0000000899997221 */ /* 0x000fe20000010100 */
[----:B------:R-:W-:Y:S01]  /*98f0*/  FMUL.FTZ R85, R85, R7 ;  /* 0x0000000755557220 */ /* 0x000fe20000410000 */
[----:B------:R-:W-:Y:S01]  /*9900*/  FFMA.FTZ R204, R155, UR7, -R152 ;  /* 0x000000079bcc7c23 */ /* 0x000fe20008010898 */
[----:B------:R-:W-:-:S02]  /*9910*/  IMAD.MOV R155, RZ, RZ, -R23 ;  /* 0x000000ffff9b7224 */ /* 0x000fc400078e0a17 */
[----:B------:R-:W-:Y:S01]  /*9920*/  FMUL.FTZ R153, R153, UR7 ;  /* 0x0000000799997c20 */ /* 0x000fe20008410000 */
[--C-:B------:R-:W-:Y:S01]  /*9930*/  FFMA.FTZ R159, R159, UR7, -R152.reuse ;  /* 0x000000079f9f7c23 */ /* 0x100fe20008010898 */
[--C-:B------:R-:W-:Y:S01]  /*9940*/  FFMA.FTZ R181, R199, UR7, -R152.reuse ;  /* 0x00000007c7b57c23 */ /* 0x100fe20008010898 */
[--C-:B------:R-:W-:Y:S01]  /*9950*/  FFMA.FTZ R199, R158, UR7, -R152.reuse ;  /* 0x000000079ec77c23 */ /* 0x100fe20008010898 */
[----:B------:R-:W-:Y:S01]  /*9960*/  ISETP.NE.AND P3, PT, R18, R155, PT ;  /* 0x0000009b1200720c */ /* 0x000fe20003f65270 */
[----:B------:R2:W4:Y:S01]  /*9970*/  MUFU.EX2 R206, R153 ;  /* 0x0000009900ce7308 */ /* 0x0005220000000800 */
[--C-:B------:R-:W-:Y:S01]  /*9980*/  FFMA.FTZ R209, R166, UR7, -R152.reuse ;  /* 0x00000007a6d17c23 */ /* 0x100fe20008010898 */
[--C-:B------:R-:W-:Y:S01]  /*9990*/  FFMA.FTZ R208, R167, UR7, -R152.reuse ;  /* 0x00000007a7d07c23 */ /* 0x100fe20008010898 */
[--C-:B------:R-:W-:Y:S01]  /*99a0*/  FFMA.FTZ R162, R162, UR7, -R152.reuse ;  /* 0x00000007a2a27c23 */ /* 0x100fe20008010898 */
[--C-:B------:R-:W-:Y:S01]  /*99b0*/  FFMA.FTZ R163, R163, UR7, -R152.reuse ;  /* 0x00000007a3a37c23 */ /* 0x100fe20008010898 */
[--C-:B------:R-:W-:Y:S01]  /*99c0*/  FFMA.FTZ R200, R200, UR7, -R152.reuse ;  /* 0x00000007c8c87c23 */ /* 0x100fe20008010898 */
[--C-:B------:R-:W-:Y:S01]  /*99d0*/  FFMA.FTZ R205, R197, UR7, -R152.reuse ;  /* 0x00000007c5cd7c23 */ /* 0x100fe20008010898 */
[--C-:B------:R-:W-:Y:S01]  /*99e0*/  FFMA.FTZ R207, R183, UR7, -R152.reuse ;  /* 0x00000007b7cf7c23 */ /* 0x100fe20008010898 */
[----:B------:R5:W-:Y:S01]  /*99f0*/  MUFU.EX2 R8, R159 ;  /* 0x0000009f00087308 */ /* 0x000be20000000800 */
[--C-:B------:R-:W-:Y:S01]  /*9a00*/  FFMA.FTZ R157, R154, UR7, -R152.reuse ;  /* 0x000000079a9d7c23 */ /* 0x100fe20008010898 */
[--C-:B--2---:R-:W-:Y:S01]  /*9a10*/  FFMA.FTZ R153, R201, UR7, -R152.reuse ;  /* 0x00000007c9997c23 */ /* 0x104fe20008010898 */
[----:B------:R-:W-:Y:S01]  /*9a20*/  FFMA.FTZ R161, R182, UR7, -R152 ;  /* 0x00000007b6a17c23 */ /* 0x000fe20008010898 */
[----:B------:R-:W-:Y:S01]  /*9a30*/  @!P3 IMAD R16, R16, 0x40, R22 ;  /* 0x000000401010b824 */ /* 0x000fe200078e0216 */
[----:B------:R-:W-:Y:S01]  /*9a40*/  F2FP.BF16.F32.PACK_AB R154, R168, R21 ;  /* 0x00000015a89a723e */ /* 0x000fe200000010ff */
[----:B------:R-:W-:Y:S01]  /*9a50*/  FMUL.FTZ R88, R88, R7 ;  /* 0x0000000758587220 */ /* 0x000fe20000410000 */
[----:B---3--:R-:W-:Y:S01]  /*9a60*/  F2FP.BF16.F32.PACK_AB R158, R172, R171 ;  /* 0x000000abac9e723e */ /* 0x008fe200000010ff */
[----:B------:R-:W-:Y:S01]  /*9a70*/  MUFU.EX2 R181, R181 ;  /* 0x000000b500b57308 */ /* 0x000fe20000000800 */
[----:B------:R-:W-:Y:S01]  /*9a80*/  @!P3 LEA R155, R16, UR36, 0x2 ;  /* 0x00000024109bbc11 */ /* 0x000fe2000f8e10ff */
[--C-:B-----5:R-:W-:Y:S01]  /*9a90*/  FFMA.FTZ R159, R198, UR7, -R152.reuse ;  /* 0x00000007c69f7c23 */ /* 0x120fe20008010898 */
[----:B------:R-:W-:Y:S01]  /*9aa0*/  FFMA.FTZ R198, R202, UR7, -R152 ;  /* 0x00000007cac67c23 */ /* 0x000fe20008010898 */
[----:B------:R-:W-:Y:S01]  /*9ab0*/  F2FP.BF16.F32.PACK_AB R152, R15, R20 ;  /* 0x000000140f98723e */ /* 0x000fe200000010ff */
[----:B------:R-:W-:Y:S01]  /*9ac0*/  FMUL.FTZ R89, R89, R7 ;  /* 0x0000000759597220 */ /* 0x000fe20000410000 */
[----:B------:R-:W-:Y:S01]  /*9ad0*/  @!P3 STS [R155+0x38400], R7 ;  /* 0x038400079b00b388 */ /* 0x000fe20000000800 */
[----:B-1----:R-:W-:Y:S01]  /*9ae0*/  F2FP.BF16.F32.PACK_AB R160, R174, R173 ;  /* 0x000000adaea0723e */ /* 0x002fe200000010ff */
[----:B------:R-:W-:Y:S01]  /*9af0*/  MUFU.EX2 R204, R204 ;  /* 0x000000cc00cc7308 */ /* 0x000fe20000000800 */
[-C--:B------:R-:W-:Y:S01]  /*9b00*/  FMUL.FTZ R92, R92, R7.reuse ;  /* 0x000000075c5c7220 */ /* 0x080fe20000410000 */
[----:B----4-:R1:W-:Y:S01]  /*9b10*/  @!P3 STS [R155+0x38420], R206 ;  /* 0x038420ce9b00b388 */ /* 0x0103e20000000800 */
        /* <DEDUP_REMOVED lines=71> */
[-C--:B------:R-:W-:Y:S01]  /*9f90*/  FMUL.FTZ R87, R87, R206.reuse ;  /* 0x000000ce57577220 */ /* 0x080fe20000410000 */
[----:B-1----:R-:W-:Y:S01]  /*9fa0*/  F2FP.BF16.F32.PACK_AB R162, R178, R175 ;  /* 0x000000afb2a2723e */ /* 0x002fe200000010ff */
        /* <DEDUP_REMOVED lines=25> */
[-C--:B------:R-:W-:Y:S01]  /*a140*/  FMUL.FTZ R127, R127, R206.reuse ;  /* 0x000000ce7f7f7220 */ /* 0x080fe20000410000 */
[-C--:B------:R-:W-:Y:S01]  /*a150*/  FMUL.FTZ R130, R130, R206.reuse ;  /* 0x000000ce82827220 */ /* 0x080fe20000410000 */
[----:B------:R-:W-:Y:S01]  /*a160*/  FMUL.FTZ R131, R131, R206 ;  /* 0x000000ce83837220 */ /* 0x000fe20000410000 */
[----:B------:R-:W1:Y:S01]  /*a170*/  MUFU.EX2 R177, R177 ;  /* 0x000000b100b17308 */ /* 0x000e620000000800 */
[----:B---3--:R-:W-:Y:S01]  /*a180*/  F2FP.BF16.F32.PACK_AB R163, R197, R182 ;  /* 0x000000b6c5a3723e */ /* 0x008fe200000010ff */
        /* <DEDUP_REMOVED lines=11> */
[----:B------:R2:W-:Y:S01]  /*a240*/  STSM.16.M88.4 [R184+0x36400], R152 ;  /* 0x03640098b8007844 */ /* 0x0005e20000000200 */
[----:B------:R-:W-:Y:S01]  /*a250*/  FFMA.FTZ R20, R7, R5, R20 ;  /* 0x0000000507147223 */ /* 0x000fe20000010014 */
[----:B------:R-:W-:Y:S01]  /*a260*/  FFMA.FTZ R181, R206, R6, R181 ;  /* 0x00000006ceb57223 */ /* 0x000fe200000100b5 */
[----:B------:R-:W3:Y:S01]  /*a270*/  MUFU.EX2 R196, R196 ;  /* 0x000000c400c47308 */ /* 0x000ee20000000800 */
[----:B-1----:R-:W-:Y:S01]  /*a280*/  F2FP.BF16.F32.PACK_AB R164, R177, R176 ;  /* 0x000000b0b1a4723e */ /* 0x002fe200000010ff */
[----:B------:R2:W-:Y:S01]  /*a290*/  STSM.16.M88.4 [R185], R156 ;  /* 0x0000009cb9007844 */ /* 0x0005e20000000200 */
[----:B------:R-:W-:Y:S01]  /*a2a0*/  FADD.FTZ R20, R15, R20 ;  /* 0x000000140f147221 */ /* 0x000fe20000010000 */
[----:B------:R-:W-:Y:S01]  /*a2b0*/  FADD.FTZ R204, R204, R181 ;  /* 0x000000b5cccc7221 */ /* 0x000fe20000010000 */
[----:B------:R-:W-:Y:S01]  /*a2c0*/  ISETP.GT.AND P3, PT, R9, R14, PT ;  /* 0x0000000e0900720c */ /* 0x000fe20003f64270 */
[----:B------:R-:W-:-:S02]  /*a2d0*/  IMAD.MOV.U32 R7, RZ, RZ, R13 ;  /* 0x000000ffff077224 */ /* 0x000fc400078e000d */
[----:B------:R-:W-:Y:S01]  /*a2e0*/  FADD.FTZ R21, R21, R20 ;  /* 0x0000001415157221 */ /* 0x000fe20000010000 */
[----:B------:R-:W-:Y:S01]  /*a2f0*/  MUFU.EX2 R198, R198 ;  /* 0x000000c600c67308 */ /* 0x000fe20000000800 */
[----:B------:R-:W-:Y:S02]  /*a300*/  FADD.FTZ R199, R199, R204 ;  /* 0x000000ccc7c77221 */ /* 0x000fe40000010000 */
[----:B------:R-:W-:Y:S02]  /*a310*/  FADD.FTZ R168, R168, R21 ;  /* 0x00000015a8a87221 */ /* 0x000fe40000010000 */
[----:B------:R-:W-:Y:S01]  /*a320*/  FADD.FTZ R199, R8, R199 ;  /* 0x000000c708c77221 */ /* 0x000fe20000010000 */
[----:B------:R-:W-:Y:S02]  /*a330*/  IMAD.MOV.U32 R8, RZ, RZ, R180 ;  /* 0x000000ffff087224 */ /* 0x000fe400078e00b4 */
[----:B------:R-:W-:Y:S01]  /*a340*/  FADD.FTZ R169, R169, R168 ;  /* 0x000000a8a9a97221 */ /* 0x000fe20000010000 */
[----:B------:R-:W1:Y:S01]  /*a350*/  MUFU.EX2 R205, R205 ;  /* 0x000000cd00cd7308 */ /* 0x000e620000000800 */
[----:B---3--:R-:W-:Y:S01]  /*a360*/  F2FP.BF16.F32.PACK_AB R166, R196, R179 ;  /* 0x000000b3c4a6723e */ /* 0x008fe200000010ff */
[----:B------:R-:W-:Y:S01]  /*a370*/  FADD.FTZ R16, R16, R199 ;  /* 0x000000c710107221 */ /* 0x000fe20000010000 */
[----:B------:R-:W-:-:S03]  /*a380*/  FADD.FTZ R170, R170, R169 ;  /* 0x000000a9aaaa7221 */ /* 0x000fc60000010000 */
[----:B------:R-:W-:Y:S01]  /*a390*/  FADD.FTZ R16, R201, R16 ;  /* 0x00000010c9107221 */ /* 0x000fe20000010000 */
[----:B------:R-:W-:Y:S01]  /*a3a0*/  FADD.FTZ R171, R171, R170 ;  /* 0x000000aaabab7221 */ /* 0x000fe20000010000 */
[----:B------:R3:W-:Y:S02]  /*a3b0*/  MUFU.EX2 R200, R161 ;  /* 0x000000a100c87308 */ /* 0x0007e40000000800 */
[----:B------:R-:W-:Y:S01]  /*a3c0*/  FADD.FTZ R209, R209, R16 ;  /* 0x00000010d1d17221 */ /* 0x000fe20000010000 */
[----:B------:R-:W-:Y:S01]  /*a3d0*/  FADD.FTZ R172, R172, R171 ;  /* 0x000000abacac7221 */ /* 0x000fe20000010000 */
[----:B------:R-:W-:Y:S02]  /*a3e0*/  IMAD.MOV.U32 R16, RZ, RZ, R12 ;  /* 0x000000ffff107224 */ /* 0x000fe400078e000c */
[----:B------:R-:W-:Y:S01]  /*a3f0*/  FADD.FTZ R209, R208, R209 ;  /* 0x000000d1d0d17221 */ /* 0x000fe20000010000 */
[----:B------:R-:W-:Y:S01]  /*a400*/  FADD.FTZ R173, R173, R172 ;  /* 0x000000acadad7221 */ /* 0x000fe20000010000 */
[----:B------:R-:W4:Y:S01]  /*a410*/  MUFU.EX2 R207, R207 ;  /* 0x000000cf00cf7308 */ /* 0x000f220000000800 */
[----:B---3--:R-:W-:Y:S01]  /*a420*/  F2FP.BF16.F32.PACK_AB R161, R183, R202 ;  /* 0x000000cab7a1723e */ /* 0x008fe200000010ff */
[----:B------:R-:W-:Y:S01]  /*a430*/  FADD.FTZ R202, R202, R209 ;  /* 0x000000d1caca7221 */ /* 0x000fe20000010000 */
[----:B-1----:R-:W-:Y:S01]  /*a440*/  F2FP.BF16.F32.PACK_AB R165, R205, R198 ;  /* 0x000000c6cda5723e */ /* 0x002fe200000010ff */
[----:B------:R-:W-:-:S02]  /*a450*/  FADD.FTZ R174, R174, R173 ;  /* 0x000000adaeae7221 */ /* 0x000fc40000010000 */
[----:B------:R2:W-:Y:S01]  /*a460*/  STSM.16.M88.4 [R187], R160 ;  /* 0x000000a0bb007844 */ /* 0x0005e20000000200 */
[----:B------:R-:W-:Y:S01]  /*a470*/  FADD.FTZ R183, R183, R202 ;  /* 0x000000cab7b77221 */ /* 0x000fe20000010000 */
[----:B------:R-:W-:-:S03]  /*a480*/  FADD.FTZ R175, R175, R174 ;  /* 0x000000aeafaf7221 */ /* 0x000fc60000010000 */
[----:B------:R-:W-:Y:S01]  /*a490*/  FADD.FTZ R182, R182, R183 ;  /* 0x000000b7b6b67221 */ /* 0x000fe20000010000 */
[----:B------:R-:W-:-:S03]  /*a4a0*/  FADD.FTZ R175, R178, R175 ;  /* 0x000000afb2af7221 */ /* 0x000fc60000010000 */
[----:B------:R-:W-:Y:S01]  /*a4b0*/  FADD.FTZ R197, R197, R182 ;  /* 0x000000b6c5c57221 */ /* 0x000fe20000010000 */
[----:B------:R-:W-:Y:S01]  /*a4c0*/  FADD.FTZ R176, R176, R175 ;  /* 0x000000afb0b07221 */ /* 0x000fe20000010000 */
[----:B----4-:R-:W-:Y:S02]  /*a4d0*/  F2FP.BF16.F32.PACK_AB R167, R207, R200 ;  /* 0x000000c8cfa7723e */ /* 0x010fe400000010ff */
[----:B------:R-:W-:Y:S01]  /*a4e0*/  FADD.FTZ R198, R198, R197 ;  /* 0x000000c5c6c67221 */ /* 0x000fe20000010000 */
[----:B------:R-:W-:Y:S02]  /*a4f0*/  FADD.FTZ R176, R177, R176 ;  /* 0x000000b0b1b07221 */ /* 0x000fe40000010000 */
[----:B------:R2:W-:Y:S01]  /*a500*/  STSM.16.M88.4 [R186], R164 ;  /* 0x000000a4ba007844 */ /* 0x0005e20000000200 */
[----:B------:R-:W-:Y:S01]  /*a510*/  WARPGROUP.ARRIVE ;  /* 0x00000000000079c5 */ /* 0x000fe20000000000 */
[----:B------:R-:W-:Y:S01]  /*a520*/  FADD.FTZ R205, R205, R198 ;  /* 0x000000c6cdcd7221 */ /* 0x000fe20000010000 */
[----:B------:R-:W-:-:S03]  /*a530*/  FADD.FTZ R5, R179, R176 ;  /* 0x000000b0b3057221 */ /* 0x000fc60000010000 */
[----:B------:R-:W-:Y:S01]  /*a540*/  FADD.FTZ R6, R200, R205 ;  /* 0x000000cdc8067221 */ /* 0x000fe20000010000 */
[----:B------:R-:W-:Y:S01]  /*a550*/  HGMMA.64x256x16.F32.BF16 R24, R152, gdesc[UR8].tnspB, R24, gsb0 ;  /* 0x43e0000898187df0 */ /* 0x000fe20008001818 */
[----:B------:R-:W-:Y:S01]  /*a560*/  R2UR UR10, R210 ;  /* 0x00000000d20a72ca */ /* 0x000fe200000e0000 */
[----:B------:R-:W-:Y:S01]  /*a570*/  UMOV UR11, 0x40000040 ;  /* 0x40000040000b7882 */ /* 0x000fe20000000000 */
[C---:B------:R-:W-:Y:S02]  /*a580*/  VIADD R210, R203.reuse, 0x100 ;  /* 0x00000100cbd27836 */ /* 0x040fe40000000000 */
[----:B------:R-:W-:Y:S01]  /*a590*/  FADD.FTZ R5, R196, R5 ;  /* 0x00000005c4057221 */ /* 0x000fe20000010000 */
[----:B------:R-:W-:Y:S02]  /*a5a0*/  VIADD R203, R203, 0x180 ;  /* 0x00000180cbcb7836 */ /* 0x000fe40000000000 */
[----:B------:R-:W-:Y:S01]  /*a5b0*/  FADD.FTZ R6, R207, R6 ;  /* 0x00000006cf067221 */ /* 0x000fe20000010000 */
[----:B------:R-:W-:-:S02]  /*a5c0*/  WARPGROUP.DEPBAR.LE gsb0, 0x0 ;  /* 0x00008000000079c5 */ /* 0x000fc40000010000 */
[----:B------:R-:W-:-:S15]  /*a5d0*/  WARPGROUP.ARRIVE ;  /* 0x00000000000079c5 */ /* 0x000fde0000000000 */
[----:B------:R-:W-:-:S02]  /*a5e0*/  NOP ;  /* 0x0000000000007918 */ /* 0x000fc40000000000 */
        /* <DEDUP_REMOVED lines=23> */
[----:B-1----:R-:W-:-:S04]  /*a760*/  VIADD R11, R9, 0xffffffff ;  /* 0xffffffff090b7836 */ /* 0x002fc80000000000 */
[----:B------:R-:W-:Y:S01]  /*a770*/  IMAD.MOV.U32 R9, RZ, RZ, R11 ;  /* 0x000000ffff097224 */ /* 0x000fe200078e000b */
[----:B--2---:R-:W-:Y:S06]  /*a780*/  @P3 BRA `(.L_x_1537) ;  /* 0xffffffc800003947 */ /* 0x004fec000383ffff */
[----:B------:R-:W-:Y:S02]  /*a790*/  IMAD.MOV.U32 R8, RZ, RZ, R180 ;  /* 0x000000ffff087224 */ /* 0x000fe400078e00b4 */
[----:B------:R-:W-:Y:S02]  /*a7a0*/  IMAD.MOV.U32 R7, RZ, RZ, R13 ;  /* 0x000000ffff077224 */ /* 0x000fe400078e000d */
[----:B------:R-:W-:Y:S02]  /*a7b0*/  IMAD.MOV.U32 R16, RZ, RZ, R12 ;  /* 0x000000ffff107224 */ /* 0x000fe400078e000c */
[----:B------:R-:W-:-:S07]  /*a7c0*/  IMAD.MOV.U32 R9, RZ, RZ, R11 ;  /* 0x000000ffff097224 */ /* 0x000fce00078e000b */
.L_x_1520:
        /* <DEDUP_REMOVED lines=15> */
.L_x_1539:
[----:B------:R-:W-:-:S11]  /*a8c0*/  UISETP.NE.AND UP0, UPT, UR10, 0x1, UPT ;  /* 0x000000010a00788c */ /* 0x000fd6000bf05270 */
[----:B------:R-:W-:Y:S02]  /*a8d0*/  @UP0 ULDC.64 UR14, c[0x0][0xae0] ;  /* 0x0002b800000e0ab9 */ /* 0x000fe40000000a00 */
[----:B------:R-:W-:-:S04]  /*a8e0*/  UIMAD.WIDE.U32 UR4, UR40, UR14, URZ ;  /* 0x0000000e280472a5 */ /* 0x000fc8000f8e003f */
[----:B------:R-:W-:-:S12]  /*a8f0*/  @UP0 USHF.R.U32.HI UR40, URZ, UR15, UR5 ;  /* 0x0000000f3f280299 */ /* 0x000fd80008011605 */
.L_x_1540:
[----:B------:R-:W-:-:S04]  /*a900*/  UIMAD UR40, UR40, UR10, URZ ;  /* 0x0000000a282872a4 */ /* 0x000fc8000f8e023f */
[----:B------:R-:W-:-:S04]  /*a910*/  UISETP.LT.AND UP0, UPT, UR6, UR40, UPT ;  /* 0x000000280600728c */ /* 0x000fc8000bf01270 */
[----:B------:R-:W-:-:S12]  /*a920*/  USEL UR6, UR6, UR40, !UP0 ;  /* 0x0000002806067287 */ /* 0x000fd8000c000000 */
.L_x_1538:
        /* <DEDUP_REMOVED lines=8> */
[----:B------:R-:W-:Y:S02]  /*a9b0*/  IMAD.MOV.U32 R201, RZ, RZ, R8 ;  /* 0x000000ffffc97224 */ /* 0x000fe400078e0008 */
[----:B------:R-:W-:Y:S02]  /*a9c0*/  IMAD.MOV.U32 R12, RZ, RZ, R7 ;  /* 0x000000ffff0c7224 */ /* 0x000fe400078e0007 */
[----:B------:R-:W-:Y:S02]  /*a9d0*/  IMAD.MOV.U32 R11, RZ, RZ, R9 ;  /* 0x000000ffff0b7224 */ /* 0x000fe400078e0009 */
[----:B------:R-:W-:-:S07]  /*a9e0*/  IMAD.MOV.U32 R199, RZ, RZ, R16 ;  /* 0x000000ffffc77224 */ /* 0x000fce00078e0010 */
.L_x_1550:
[----:B------:R-:W-:Y:S01]  /*a9f0*/  VIADD R16, R199, 0x1 ;  /* 0x00000001c7107836 */ /* 0x000fe20000000000 */
[C---:B------:R-:W-:Y:S01]  /*aa00*/  ISETP.GT.AND P2, PT, R11.reuse, UR4, PT ;  /* 0x000000040b007c0c */ /* 0x040fe2000bf44270 */
[----:B------:R-:W-:-:S03]  /*aa10*/  VIADD R11, R11, 0xffffffff ;  /* 0xffffffff0b0b7836 */ /* 0x000fc60000000000 */
[----:B------:R-:W-:-:S04]  /*aa20*/  ISETP.NE.AND P3, PT, R16, 0x2, PT ;  /* 0x000000021000780c */ /* 0x000fc80003f65270 */
[----:B------:R-:W-:Y:S02]  /*aa30*/  SEL R8, RZ, 0x1, P3 ;  /* 0x00000001ff087807 */ /* 0x000fe40001800000 */
[----:B------:R-:W-:Y:S02]  /*aa40*/  SEL R16, R16, RZ, P3 ;  /* 0x000000ff10107207 */ /* 0x000fe40001800000 */
[----:B------:R-:W-:Y:S01]  /*aa50*/  LOP3.LUT R17, R17, R8, RZ, 0x3c, !PT ;  /* 0x0000000811117212 */ /* 0x000fe200078e3cff */
[----:B-1----:R-:W-:Y:S06]  /*aa60*/  @!P0 BRA `(.L_x_1542) ;  /* 0x0000000000048947 */ /* 0x002fec0003800000 */
[----:B------:R-:W-:Y:S01]  /*aa70*/  BPT.TRAP 0x1 ;  /* 0x000000040000795c */ /* 0x000fe20000300000 */
.L_x_1542:
[----:B------:R-:W-:Y:S02]  /*aa80*/  LEA R9, R16, UR36, 0x3 ;  /* 0x0000002410097c11 */ /* 0x000fe4000f8e18ff */
[----:B------:R-:W-:-:S04]  /*aa90*/  SHF.L.U32 R8, R17, 0x1f, RZ ;  /* 0x0000001f11087819 */ /* 0x000fc800000006ff */
[----:B------:R1:W2:Y:S01]  /*aaa0*/  SYNCS.PHASECHK.TRANS64.TRYWAIT P3, [R9+URZ+0x38830], R8 ;  /* 0x03883008090075a7 */ /* 0x0002a2000806017f */
[----:B------:R-:W-:Y:S05]  /*aab0*/  @!P0 BRA `(.L_x_1543) ;  /* 0x0000000000048947 */ /* 0x000fea0003800000 */
[----:B------:R-:W-:Y:S01]  /*aac0*/  BPT.TRAP 0x1 ;  /* 0x000000040000795c */ /* 0x000fe20000300000 */
.L_x_1543:
[----:B------:R-:W-:Y:S01]  /*aad0*/  IMAD R7, R16, 0x200, R4 ;  /* 0x0000020010077824 */ /* 0x000fe200078e0204 */
[----:B--2---:R-:W-:Y:S06]  /*aae0*/  @P3 BRA `(.L_x_1544) ;  /* 0x0000000000083947 */ /* 0x004fec0003800000 */
[----:B------:R-:W2:Y:S02]  /*aaf0*/  SYNCS.PHASECHK.TRANS64.TRYWAIT P3, [R9+URZ+0x38830], R8 ;  /* 0x03883008090075a7 */ /* 0x000ea4000806017f */
[----:B--2---:R-:W-:Y:S05]  /*ab00*/  @!P3 BRA `(.L_x_1545) ;  /* 0x000000c000c8b947 */ /* 0x004fea0003800000 */
.L_x_1544:
[----:B------:R-:W-:Y:S01]  /*ab10*/  R2UR UR26, R7 ;  /* 0x00000000071a72ca */ /* 0x000fe200000e0000 */
[----:B------:R-:W-:Y:S01]  /*ab20*/  WARPGROUP.ARRIVE ;  /* 0x00000000000079c5 */ /* 0x000fe20000000000 */
[----:B------:R-:W-:Y:S01]  /*ab30*/  UMOV UR27, 0x40000040 ;  /* 0x40000040001b7882 */ /* 0x000fe20000000000 */
[----:B------:R-:W-:Y:S01]  /*ab40*/  UMOV UR23, 0x40000040 ;  /* 0x4000004000177882 */ /* 0x000fe20000000000 */
[----:B------:R-:W-:Y:S01]  /*ab50*/  UMOV UR19, 0x40000040 ;  /* 0x4000004000137882 */ /* 0x000fe20000000000 */
[----:B------:R-:W-:-:S08]  /*ab60*/  UMOV UR15, 0x40000040 ;  /* 0x40000040000f7882 */ /* 0x000fd00000000000 */
[----:B------:R-:W-:Y:S01]  /*ab70*/  HGMMA.64x64x16.F32.BF16 R152, gdesc[UR24], RZ, !UPT, gsb0 ;  /* 0x00e00000189879f0 */ /* 0x000fe2000c0018ff */
[----:B------:R-:W-:Y:S02]  /*ab80*/  UIADD3 UR22, UR26, 0x2, URZ ;  /* 0x000000021a167890 */ /* 0x000fe4000fffe03f */
[----:B------:R-:W-:Y:S02]  /*ab90*/  UIADD3 UR18, UR26, 0x4, URZ ;  /* 0x000000041a127890 */ /* 0x000fe4000fffe03f */
[----:B------:R-:W-:Y:S01]  /*aba0*/  UIADD3 UR14, UR26, 0x6, URZ ;  /* 0x000000061a0e7890 */ /* 0x000fe2000fffe03f */
        /* <DEDUP_REMOVED lines=10> */
[----:B------:R-:W-:Y:S05]  /*ac50*/  @!P0 BRA `(.L_x_1546) ;  /* 0x0000000000048947 */ /* 0x000fea0003800000 */
[----:B------:R-:W-:Y:S01]  /*ac60*/  BPT.TRAP 0x1 ;  /* 0x000000040000795c */ /* 0x000fe20000300000 */
.L_x_1546:
[----:B------:R3:W4:Y:S01]  /*ac70*/  SYNCS.PHASECHK.TRANS64.TRYWAIT P3, [R9+URZ+0x38850], R8 ;  /* 0x03885008090075a7 */ /* 0x000722000806017f */
[----:B------:R-:W-:Y:S05]  /*ac80*/  @!P0 BRA `(.L_x_1547) ;  /* 0x0000000000048947 */ /* 0x000fea0003800000 */
[----:B------:R-:W-:Y:S01]  /*ac90*/  BPT.TRAP 0x1 ;  /* 0x000000040000795c */ /* 0x000fe20000300000 */
.L_x_1547:
[----:B----4-:R-:W-:Y:S05]  /*aca0*/  @P3 BRA `(.L_x_1548) ;  /* 0x0000000000083947 */ /* 0x010fea0003800000 */
[----:B------:R-:W4:Y:S02]  /*acb0*/  SYNCS.PHASECHK.TRANS64.TRYWAIT P3, [R9+URZ+0x38850], R8 ;  /* 0x03885008090075a7 */ /* 0x000f24000806017f */
[----:B----4-:R-:W-:Y:S05]  /*acc0*/  @!P3 BRA `(.L_x_1549) ;  /* 0x000000c0006cb947 */ /* 0x010fea0003800000 */
.L_x_1548:
[----:B------:R-:W-:Y:S01]  /*acd0*/  IMAD R7, R16, 0x1000, R3 ;  /* 0x0000100010077824 */ /* 0x000fe200078e0203 */
[----:B------:R-:W-:Y:S01]  /*ace0*/  WARPGROUP.ARRIVE ;  /* 0x00000000000079c5 */ /* 0x000fe20000000000 */
[----:B------:R-:W-:Y:S01]  /*acf0*/  UMOV UR11, 0x40000040 ;  /* 0x40000040000b7882 */ /* 0x000fe20000000000 */
[C---:B------:R-:W-:Y:S01]  /*ad00*/  VIADD R13, R0.reuse, 0x2 ;  /* 0x00000002000d7836 */ /* 0x040fe20000000000 */
[----:B------:R-:W-:Y:S01]  /*ad10*/  UMOV UR29, 0x40000040 ;  /* 0x40000040001d7882 */ /* 0x000fe20000000000 */
[C---:B------:R-:W-:Y:S01]  /*ad20*/  R2UR UR10, R7.reuse ;  /* 0x00000000070a72ca */ /* 0x040fe200000e0000 */
[----:B-1234-:R-:W-:Y:S01]  /*ad30*/  VIADD R8, R7, 0x2 ;  /* 0x0000000207087836 */ /* 0x01efe20000000000 */
[----:B------:R-:W-:Y:S01]  /*ad40*/  UMOV UR31, 0x40000040 ;  /* 0x40000040001f7882 */ /* 0x000fe20000000000 */
[----:B------:R-:W-:Y:S01]  /*ad50*/  R2UR UR28, R13 ;  /* 0x000000000d1c72ca */ /* 0x000fe200000e0000 */
[----:B------:R-:W-:Y:S01]  /*ad60*/  VIADD R13, R0, 0x4 ;  /* 0x00000004000d7836 */ /* 0x000fe20000000000 */
[----:B------:R-:W1:Y:S01]  /*ad70*/  S2R R14, SR_TID.X ;  /* 0x00000000000e7919 */ /* 0x000e620000002100 */
[----:B------:R-:W-:Y:S01]  /*ad80*/  R2UR UR30, R8 ;  /* 0x00000000081e72ca */ /* 0x000fe200000e0000 */
[----:B------:R-:W-:Y:S01]  /*ad90*/  VIADD R8, R7, 0x4 ;  /* 0x0000000407087836 */ /* 0x000fe20000000000 */
[----:B------:R-:W-:Y:S01]  /*ada0*/  ULDC UR7, c[0x0][0xa80] ;  /* 0x0002a00000077ab9 */ /* 0x000fe20000000800 */
[----:B------:R-:W-:-:S02]  /*adb0*/  VIADD R21, R0, 0x800 ;  /* 0x0000080000157836 */ /* 0x000fc40000000000 */
[----:B------:R-:W-:Y:S02]  /*adc0*/  VIADD R15, R7, 0x800 ;  /* 0x00000800070f7836 */ /* 0x000fe40000000000 */
[----:B------:R-:W-:Y:S01]  /*add0*/  HGMMA.64x64x16.F32.BF16 R152, gdesc[UR8], R152, gsb0 ;  /* 0x00e00000089879f0 */ /* 0x000fe20008001898 */
[----:B------:R-:W-:Y:S01]  /*ade0*/  IMAD R208, R16, 0x1000, R19 ;  /* 0x0000100010d07824 */ /* 0x000fe200078e0213 */
[----:B------:R-:W-:-:S04]  /*adf0*/  UMOV UR11, 0x40000040 ;  /* 0x40000040000b7882 */ /* 0x000fc80000000000 */
[----:B------:R-:W-:-:S13]  /*ae00*/  R2UR UR6, R208 ;  /* 0x00000000d00672ca */ /* 0x000fda00000e0000 */
[----:B------:R-:W-:Y:S01]  /*ae10*/  UMOV UR10, UR6 ;  /* 0x00000006000a7c82 */ /* 0x000fe20008000000 */
        /* <DEDUP_REMOVED lines=364> */
[----:B------:R-:W-:Y:S01]  /*c4e0*/  FFMA.FTZ R181, R181, UR7, -R200 ;  /* 0x00000007b5b57c23 */ /* 0x000fe200080108c8 */
[----:B------:R-:W-:Y:S02]  /*c4f0*/  MUFU.EX2 R13, R13 ;  /* 0x0000000d000d7308 */ /* 0x000fe40000000800 */
[----:B------:R-:W2:Y:S01]  /*c500*/  SHFL.BFLY PT, R153, R8, 0x2, 0x1f ;  /* 0x0c401f0008997f89 */ /* 0x000ea200000e0000 */
[-C--:B-1----:R-:W-:Y:S01]  /*c510*/  FMUL.FTZ R24, R24, R12.reuse ;  /* 0x0000000c18187220 */ /* 0x082fe20000410000 */
        /* <DEDUP_REMOVED lines=52> */
[----:B------:R-:W-:Y:S01]  /*c860*/  IMAD.MOV R153, RZ, RZ, -R23 ;  /* 0x000000ffff997224 */ /* 0x000fe200078e0a17 */
[----:B------:R-:W-:Y:S01]  /*c870*/  MUFU.EX2 R198, R198 ;  /* 0x000000c600c67308 */ /* 0x000fe20000000800 */
[-C--:B------:R-:W-:Y:S01]  /*c880*/  FMUL.FTZ R112, R112, R12.reuse ;  /* 0x0000000c70707220 */ /* 0x080fe20000410000 */
[-C--:B------:R-:W-:Y:S01]  /*c890*/  FMUL.FTZ R113, R113, R12.reuse ;  /* 0x0000000c71717220 */ /* 0x080fe20000410000 */
[----:B------:R-:W-:Y:S01]  /*c8a0*/  FADD.FTZ R152, -R8, R201 ;  /* 0x000000c908987221 */ /* 0x000fe20000010100 */
[----:B------:R-:W-:Y:S01]  /*c8b0*/  ISETP.NE.AND P3, PT, R18, R153, PT ;  /* 0x000000991200720c */ /* 0x000fe20003f65270 */
[----:B------:R-:W-:Y:S01]  /*c8c0*/  FMUL.FTZ R156, R8, UR7 ;  /* 0x00000007089c7c20 */ /* 0x000fe20008410000 */
[----:B------:R-:W-:Y:S01]  /*c8d0*/  FMUL.FTZ R116, R116, R12 ;  /* 0x0000000c74747220 */ /* 0x000fe20000410000 */
[----:B------:R-:W-:Y:S01]  /*c8e0*/  FMUL.FTZ R152, R152, UR7 ;  /* 0x0000000798987c20 */ /* 0x000fe20008410000 */
        /* <DEDUP_REMOVED lines=8> */
[----:B------:R2:W3:Y:S01]  /*c970*/  MUFU.EX2 R201, R152 ;  /* 0x0000009800c97308 */ /* 0x0004e20000000800 */
[----:B------:R-:W-:-:S02]  /*c980*/  @!P3 IMAD R153, R199, 0x40, R22 ;  /* 0x00000040c799b824 */ /* 0x000fc400078e0216 */
[--C-:B------:R-:W-:Y:S01]  /*c990*/  FFMA.FTZ R209, R167, UR7, -R156.reuse ;  /* 0x00000007a7d17c23 */ /* 0x100fe2000801089c */
[--C-:B------:R-:W-:Y:S01]  /*c9a0*/  FFMA.FTZ R170, R170, UR7, -R156.reuse ;  /* 0x00000007aaaa7c23 */ /* 0x100fe2000801089c */
[--C-:B------:R-:W-:Y:S01]  /*c9b0*/  FFMA.FTZ R171, R171, UR7, -R156.reuse ;  /* 0x00000007abab7c23 */ /* 0x100fe2000801089c */
[--C-:B------:R-:W-:Y:S01]  /*c9c0*/  FFMA.FTZ R174, R174, UR7, -R156.reuse ;  /* 0x00000007aeae7c23 */ /* 0x100fe2000801089c */
[----:B------:R-:W-:Y:S01]  /*c9d0*/  @!P3 LEA R153, R153, UR36, 0x2 ;  /* 0x000000249999bc11 */ /* 0x000fe2000f8e10ff */
[--C-:B------:R-:W-:Y:S01]  /*c9e0*/  FFMA.FTZ R175, R175, UR7, -R156.reuse ;  /* 0x00000007afaf7c23 */ /* 0x100fe2000801089c */
[--C-:B------:R-:W-:Y:S01]  /*c9f0*/  FFMA.FTZ R178, R178, UR7, -R156.reuse ;  /* 0x00000007b2b27c23 */ /* 0x100fe2000801089c */
[----:B--2---:R-:W-:Y:S02]  /*ca00*/  @!P1 VIADD R152, R9, 0x38840 ;  /* 0x0003884009989836 */ /* 0x004fe40000000000 */
[--C-:B------:R-:W-:Y:S01]  /*ca10*/  FFMA.FTZ R179, R179, UR7, -R156.reuse ;  /* 0x00000007b3b37c23 */ /* 0x100fe2000801089c */
[--C-:B------:R-:W-:Y:S01]  /*ca20*/  FFMA.FTZ R182, R182, UR7, -R156.reuse ;  /* 0x00000007b6b67c23 */ /* 0x100fe2000801089c */
[----:B------:R-:W-:Y:S01]  /*ca30*/  FFMA.FTZ R183, R183, UR7, -R156 ;  /* 0x00000007b7b77c23 */ /* 0x000fe2000801089c */
[----:B------:R-:W-:Y:S01]  /*ca40*/  MUFU.EX2 R200, R200 ;  /* 0x000000c800c87308 */ /* 0x000fe20000000800 */
[----:B------:R-:W-:Y:S01]  /*ca50*/  @!P1 PRMT R152, RZ, 0x654, R152 ;  /* 0x00000654ff989816 */ /* 0x000fe20000000098 */
[----:B------:R-:W-:Y:S01]  /*ca60*/  FMUL.FTZ R117, R117, R12 ;  /* 0x0000000c75757220 */ /* 0x000fe20000410000 */
[----:B-1----:R-:W-:Y:S01]  /*ca70*/  F2FP.BF16.F32.PACK_AB R154, R20, R15 ;  /* 0x0000000f149a723e */ /* 0x002fe200000010ff */
[----:B---3--:R-:W-:Y:S01]  /*ca80*/  FMUL.FTZ R26, R26, R201 ;  /* 0x000000c91a1a7220 */ /* 0x008fe20000410000 */
[----:B------:R1:W-:Y:S01]  /*ca90*/  @!P1 SYNCS.ARRIVE.TRANS64.RED.A1T0 RZ, [R152+URZ], RZ ;  /* 0x000000ff98ff99a7 */ /* 0x0003e2000810043f */
[----:B------:R-:W-:Y:S01]  /*caa0*/  @!P3 STS [R153+0x38400], R12 ;  /* 0x0384000c9900b388 */ /* 0x000fe20000000800 */
[----:B------:R-:W-:Y:S01]  /*cab0*/  F2FP.BF16.F32.PACK_AB R156, R196, R21 ;  /* 0x00000015c49c723e */ /* 0x000fe200000010ff */
[----:B------:R-:W2:Y:S01]  /*cac0*/  MUFU.EX2 R203, R203 ;  /* 0x000000cb00cb7308 */ /* 0x000ea20000000800 */
[----:B------:R-:W-:Y:S01]  /*cad0*/  F2FP.BF16.F32.PACK_AB R158, R198, R197 ;  /* 0x000000c5c69e723e */ /* 0x000fe200000010ff */
[----:B------:R2:W-:Y:S01]  /*cae0*/  @!P3 STS [R153+0x38420], R201 ;  /* 0x038420c99900b388 */ /* 0x0005e20000000800 */
[-C--:B------:R-:W-:Y:S01]  /*caf0*/  FMUL.FTZ R27, R27, R201.reuse ;  /* 0x000000c91b1b7220 */ /* 0x080fe20000410000 */
[----:B------:R-:W-:Y:S01]  /*cb00*/  FMUL.FTZ R30, R30, R201 ;  /* 0x000000c91e1e7220 */ /* 0x000fe20000410000 */
[----:B-1----:R-:W-:Y:S01]  /*cb10*/  F2FP.BF16.F32.PACK_AB R152, R14, R13 ;  /* 0x0000000d0e98723e */ /* 0x002fe200000010ff */
        /* <DEDUP_REMOVED lines=11> */
[----:B--2---:R-:W-:Y:S01]  /*cbd0*/  F2FP.BF16.F32.PACK_AB R153, R203, R200 ;  /* 0x000000c8cb99723e */ /* 0x004fe200000010ff */
        /* <DEDUP_REMOVED lines=48> */
[-C--:B------:R-:W-:Y:S01]  /*cee0*/  FMUL.FTZ R122, R122, R201.reuse ;  /* 0x000000c97a7a7220 */ /* 0x080fe20000410000 */
[-C--:B------:R-:W-:Y:S01]  /*cef0*/  FMUL.FTZ R123, R123, R201.reuse ;  /* 0x000000c97b7b7220 */ /* 0x080fe20000410000 */
[-C--:B------:R-:W-:Y:S01]  /*cf00*/  FMUL.FTZ R124, R124, R12.reuse ;  /* 0x0000000c7c7c7220 */ /* 0x080fe20000410000 */
[----:B------:R-:W-:Y:S01]  /*cf10*/  FMUL.FTZ R125, R125, R12 ;  /* 0x0000000c7d7d7220 */ /* 0x000fe20000410000 */
        /* <DEDUP_REMOVED lines=30> */
[-C--:B------:R-:W-:Y:S01]  /*d100*/  FMUL.FTZ R150, R150, R201.reuse ;  /* 0x000000c996967220 */ /* 0x080fe20000410000 */
[----:B------:R-:W-:Y:S01]  /*d110*/  FMUL.FTZ R151, R151, R201 ;  /* 0x000000c997977220 */ /* 0x000fe20000410000 */
[----:B------:R1:W-:Y:S01]  /*d120*/  STSM.16.M88.4 [R184+0x36400], R152 ;  /* 0x03640098b8007844 */ /* 0x0003e20000000200 */
[----:B------:R-:W-:Y:S01]  /*d130*/  VIADD R199, R208, 0x80 ;  /* 0x00000080d0c77836 */ /* 0x000fe20000000000 */
[----:B------:R-:W3:Y:S01]  /*d140*/  MUFU.EX2 R175, R175 ;  /* 0x000000af00af7308 */ /* 0x000ee20000000800 */
[----:B--2---:R-:W-:Y:S01]  /*d150*/  F2FP.BF16.F32.PACK_AB R161, R171, R170 ;  /* 0x000000aaaba1723e */ /* 0x004fe200000010ff */
[----:B------:R1:W-:Y:S01]  /*d160*/  STSM.16.M88.4 [R185], R156 ;  /* 0x0000009cb9007844 */ /* 0x0003e20000000200 */
[----:B------:R-:W-:Y:S01]  /*d170*/  FFMA.FTZ R5, R12, R5, R13 ;  /* 0x000000050c057223 */ /* 0x000fe2000001000d */
[----:B------:R-:W-:Y:S01]  /*d180*/  R2UR UR6, R199 ;  /* 0x00000000c70672ca */ /* 0x000fe200000e0000 */
[----:B------:R-:W-:-:S02]  /*d190*/  VIADD R199, R208, 0x100 ;  /* 0x00000100d0c77836 */ /* 0x000fc40000000000 */
[----:B------:R-:W-:Y:S01]  /*d1a0*/  FFMA.FTZ R6, R201, R6, R200 ;  /* 0x00000006c9067223 */ /* 0x000fe200000100c8 */
[----:B------:R-:W-:Y:S01]  /*d1b0*/  VIADD R208, R208, 0x180 ;  /* 0x00000180d0d07836 */ /* 0x000fe20000000000 */
[----:B------:R-:W-:Y:S01]  /*d1c0*/  MUFU.EX2 R176, R176 ;  /* 0x000000b000b07308 */ /* 0x000fe20000000800 */
[----:B------:R-:W-:Y:S01]  /*d1d0*/  FADD.FTZ R14, R14, R5 ;  /* 0x000000050e0e7221 */ /* 0x000fe20000010000 */
[----:B------:R-:W-:Y:S01]  /*d1e0*/  FADD.FTZ R203, R203, R6 ;  /* 0x00000006cbcb7221 */ /* 0x000fe20000010000 */
[----:B------:R-:W-:Y:S02]  /*d1f0*/  @!P1 VIADD R9, R9, 0x38860 ;  /* 0x0003886009099836 */ /* 0x000fe40000000000 */
[----:B------:R-:W-:Y:S01]  /*d200*/  FADD.FTZ R15, R15, R14 ;  /* 0x0000000e0f0f7221 */ /* 0x000fe20000010000 */
[----:B------:R-:W-:Y:S01]  /*d210*/  FADD.FTZ R202, R202, R203 ;  /* 0x000000cbcaca7221 */ /* 0x000fe20000010000 */
[----:B------:R-:W-:Y:S01]  /*d220*/  IMAD.MOV.U32 R201, RZ, RZ, R8 ;  /* 0x000000ffffc97224 */ /* 0x000fe200078e0008 */
[----:B------:R-:W2:Y:S01]  /*d230*/  MUFU.EX2 R177, R177 ;  /* 0x000000b100b17308 */ /* 0x000ea20000000800 */
[----:B---3--:R-:W-:Y:S01]  /*d240*/  F2FP.BF16.F32.PACK_AB R163, R175, R174 ;  /* 0x000000aeafa3723e */ /* 0x008fe200000010ff */
[----:B------:R-:W-:Y:S01]  /*d250*/  FADD.FTZ R20, R20, R15 ;  /* 0x0000000f14147221 */ /* 0x000fe20000010000 */
[----:B------:R-:W-:Y:S01]  /*d260*/  FADD.FTZ R205, R205, R202 ;  /* 0x000000cacdcd7221 */ /* 0x000fe20000010000 */
[----:B------:R-:W-:Y:S01]  /*d270*/  @!P1 PRMT R9, RZ, 0x654, R9 ;  /* 0x00000654ff099816 */ /* 0x000fe20000000009 */
[----:B------:R-:W-:Y:S01]  /*d280*/  IMAD.MOV.U32 R12, RZ, RZ, R7 ;  /* 0x000000ffff0c7224 */ /* 0x000fe200078e0007 */
[----:B------:R1:W-:Y:S01]  /*d290*/  STSM.16.M88.4 [R187], R160 ;  /* 0x000000a0bb007844 */ /* 0x0003e20000000200 */
[----:B------:R-:W-:Y:S01]  /*d2a0*/  FADD.FTZ R21, R21, R20 ;  /* 0x0000001415157221 */ /* 0x000fe20000010000 */
[----:B------:R-:W-:Y:S01]  /*d2b0*/  MUFU.EX2 R180, R180 ;  /* 0x000000b400b47308 */ /* 0x000fe20000000800 */
[----:B------:R-:W-:-:S02]  /*d2c0*/  FADD.FTZ R204, R204, R205 ;  /* 0x000000cdcccc7221 */ /* 0x000fc40000010000 */
[----:B------:R-:W-:Y:S02]  /*d2d0*/  FADD.FTZ R196, R196, R21 ;  /* 0x00000015c4c47221 */ /* 0x000fe40000010000 */
[----:B------:R-:W-:Y:S02]  /*d2e0*/  FADD.FTZ R207, R207, R204 ;  /* 0x000000cccfcf7221 */ /* 0x000fe40000010000 */
[----:B------:R-:W-:Y:S01]  /*d2f0*/  FADD.FTZ R197, R197, R196 ;  /* 0x000000c4c5c57221 */ /* 0x000fe20000010000 */
[----:B------:R-:W3:Y:S01]  /*d300*/  MUFU.EX2 R181, R181 ;  /* 0x000000b500b57308 */ /* 0x000ee20000000800 */
[----:B--2---:R-:W-:Y:S01]  /*d310*/  F2FP.BF16.F32.PACK_AB R164, R177, R176 ;  /* 0x000000b0b1a4723e */ /* 0x004fe200000010ff */
[----:B------:R-:W-:Y:S01]  /*d320*/  FADD.FTZ R206, R206, R207 ;  /* 0x000000cfcece7221 */ /* 0x000fe20000010000 */
[----:B------:R-:W-:-:S03]  /*d330*/  FADD.FTZ R197, R198, R197 ;  /* 0x000000c5c6c57221 */ /* 0x000fc60000010000 */
[----:B------:R-:W-:Y:S01]  /*d340*/  FADD.FTZ R209, R209, R206 ;  /* 0x000000ced1d17221 */ /* 0x000fe20000010000 */
[----:B------:R-:W-:Y:S01]  /*d350*/  FADD.FTZ R168, R168, R197 ;  /* 0x000000c5a8a87221 */ /* 0x000fe20000010000 */
[----:B------:R-:W-:Y:S02]  /*d360*/  MUFU.EX2 R178, R178 ;  /* 0x000000b200b27308 */ /* 0x000fe40000000800 */
[----:B------:R-:W-:Y:S01]  /*d370*/  FADD.FTZ R170, R170, R209 ;  /* 0x000000d1aaaa7221 */ /* 0x000fe20000010000 */
[----:B------:R-:W-:-:S03]  /*d380*/  FADD.FTZ R169, R169, R168 ;  /* 0x000000a8a9a97221 */ /* 0x000fc60000010000 */
[----:B------:R-:W-:Y:S01]  /*d390*/  FADD.FTZ R171, R171, R170 ;  /* 0x000000aaabab7221 */ /* 0x000fe20000010000 */
[----:B------:R-:W-:Y:S01]  /*d3a0*/  FADD.FTZ R172, R172, R169 ;  /* 0x000000a9acac7221 */ /* 0x000fe20000010000 */
[----:B------:R-:W2:Y:S01]  /*d3b0*/  MUFU.EX2 R179, R179 ;  /* 0x000000b300b37308 */ /* 0x000ea20000000800 */
[----:B---3--:R-:W-:Y:S01]  /*d3c0*/  F2FP.BF16.F32.PACK_AB R166, R181, R180 ;  /* 0x000000b4b5a6723e */ /* 0x008fe200000010ff */
[----:B------:R-:W-:Y:S01]  /*d3d0*/  FADD.FTZ R174, R174, R171 ;  /* 0x000000abaeae7221 */ /* 0x000fe20000010000 */
[----:B------:R-:W-:-:S03]  /*d3e0*/  FADD.FTZ R173, R173, R172 ;  /* 0x000000acadad7221 */ /* 0x000fc60000010000 */
[----:B------:R-:W-:Y:S01]  /*d3f0*/  FADD.FTZ R175, R175, R174 ;  /* 0x000000aeafaf7221 */ /* 0x000fe20000010000 */
[----:B------:R-:W-:Y:S01]  /*d400*/  FADD.FTZ R176, R176, R173 ;  /* 0x000000adb0b07221 */ /* 0x000fe20000010000 */
[----:B------:R-:W3:Y:S03]  /*d410*/  MUFU.EX2 R182, R182 ;  /* 0x000000b600b67308 */ /* 0x000ee60000000800 */
[----:B------:R-:W-:-:S04]  /*d420*/  FADD.FTZ R177, R177, R176 ;  /* 0x000000b0b1b17221 */ /* 0x000fc80000010000 */
[----:B------:R-:W-:Y:S01]  /*d430*/  FADD.FTZ R180, R180, R177 ;  /* 0x000000b1b4b47221 */ /* 0x000fe20000010000 */
[----:B------:R-:W4:Y:S01]  /*d440*/  MUFU.EX2 R183, R183 ;  /* 0x000000b700b77308 */ /* 0x000f220000000800 */
[----:B--2---:R-:W-:Y:S01]  /*d450*/  F2FP.BF16.F32.PACK_AB R165, R179, R178 ;  /* 0x000000b2b3a5723e */ /* 0x004fe200000010ff */
[----:B------:R-:W-:Y:S01]  /*d460*/  FADD.FTZ R178, R178, R175 ;  /* 0x000000afb2b27221 */ /* 0x000fe20000010000 */
[----:B------:R-:W-:-:S03]  /*d470*/  FADD.FTZ R5, R181, R180 ;  /* 0x000000b4b5057221 */ /* 0x000fc60000010000 */
[----:B------:R-:W-:-:S04]  /*d480*/  FADD.FTZ R179, R179, R178 ;  /* 0x000000b2b3b37221 */ /* 0x000fc80000010000 */
[----:B---3--:R-:W-:Y:S01]  /*d490*/  FADD.FTZ R6, R182, R179 ;  /* 0x000000b3b6067221 */ /* 0x008fe20000010000 */
[----:B----4-:R-:W-:-:S03]  /*d4a0*/  F2FP.BF16.F32.PACK_AB R167, R183, R182 ;  /* 0x000000b6b7a7723e */ /* 0x010fc600000010ff */
[----:B------:R-:W-:Y:S02]  /*d4b0*/  FADD.FTZ R6, R183, R6 ;  /* 0x00000006b7067221 */ /* 0x000fe40000010000 */
[----:B------:R1:W-:Y:S01]  /*d4c0*/  STSM.16.M88.4 [R186], R164 ;  /* 0x000000a4ba007844 */ /* 0x0003e20000000200 */
[----:B------:R-:W-:-:S06]  /*d4d0*/  WARPGROUP.ARRIVE ;  /* 0x00000000000079c5 */ /* 0x000fcc0000000000 */
[----:B------:R-:W-:Y:S01]  /*d4e0*/  HGMMA.64x256x16.F32.BF16 R24, R152, gdesc[UR8].tnspB, R24, gsb0 ;  /* 0x43e0000898187df0 */ /* 0x000fe20008001818 */
[----:B------:R-:W-:Y:S01]  /*d4f0*/  UMOV UR10, UR6 ;  /* 0x00000006000a7c82 */ /* 0x000fe20008000000 */
[----:B------:R-:W-:Y:S01]  /*d500*/  UMOV UR11, 0x40000040 ;  /* 0x40000040000b7882 */ /* 0x000fe20000000000 */
[----:B------:R-:W-:Y:S01]  /*d510*/  R2UR UR6, R199 ;  /* 0x00000000c70672ca */ /* 0x000fe200000e0000 */
[----:B------:R-:W-:Y:S01]  /*d520*/  IMAD.MOV.U32 R199, RZ, RZ, R16 ;  /* 0x000000ffffc77224 */ /* 0x000fe200078e0010 */
[----:B------:R-:W-:Y:S02]  /*d530*/  WARPGROUP.DEPBAR.LE gsb0, 0x0 ;  /* 0x00008000000079c5 */ /* 0x000fe40000010000 */
[----:B------:R-:W-:-:S15]  /*d540*/  WARPGROUP.ARRIVE ;  /* 0x00000000000079c5 */ /* 0x000fde0000000000 */
[----:B------:R-:W-:-:S06]  /*d550*/  NOP ;  /* 0x0000000000007918 */ /* 0x000fcc0000000000 */
        /* <DEDUP_REMOVED lines=24> */
[----:B------:R-:W-:Y:S05]  /*d6e0*/  @P2 BRA `(.L_x_1550) ;  /* 0xffffffd000c02947 */ /* 0x000fea000383ffff */
[----:B-1----:R-:W-:-:S07]  /*d6f0*/  IMAD.MOV.U32 R9, RZ, RZ, R11 ;  /* 0x000000ffff097224 */ /* 0x002fce00078e000b */
.L_x_1541:
[----:B------:R-:W-:-:S13]  /*d700*/  ISETP.GE.AND P2, PT, R9, UR37, PT ;  /* 0x0000002509007c0c */ /* 0x000fda000bf46270 */
[----:B------:R-:W-:Y:S05]  /*d710*/  @!P2 BRA `(.L_x_1551) ;  /* 0x0000003400e4a947 */ /* 0x000fea0003800000 */
[----:B------:R-:W-:Y:S01]  /*d720*/  IMAD.MOV.U32 R15, RZ, RZ, R8 ;  /* 0x000000ffff0f7224 */ /* 0x000fe200078e0008 */
[----:B------:R-:W-:Y:S01]  /*d730*/  ULDC UR4, c[0x0][0xadc] ;  /* 0x0002b70000047ab9 */ /* 0x000fe20000000800 */
[----:B------:R-:W-:Y:S02]  /*d740*/  IMAD.MOV.U32 R14, RZ, RZ, R7 ;  /* 0x000000ffff0e7224 */ /* 0x000fe400078e0007 */
[----:B------:R-:W-:-:S07]  /*d750*/  IMAD.MOV.U32 R21, RZ, RZ, R16 ;  /* 0x000000ffff157224 */ /* 0x000fce00078e0010 */
.L_x_1568:
[----:B------:R-:W-:-:S05]  /*d760*/  VIADD R16, R21, 0x1 ;  /* 0x0000000115107836 */ /* 0x000fca0000000000 */
[----:B------:R-:W-:-:S04]  /*d770*/  ISETP.NE.AND P2, PT, R16, 0x2, PT ;  /* 0x000000021000780c */ /* 0x000fc80003f45270 */
[----:B------:R-:W-:Y:S02]  /*d780*/  SEL R8, RZ, 0x1, P2 ;  /* 0x00000001ff087807 */ /* 0x000fe40001000000 */
[----:B------:R-:W-:Y:S02]  /*d790*/  SEL R16, R16, RZ, P2 ;  /* 0x000000ff10107207 */ /* 0x000fe40001000000 */
[----:B------:R-:W-:Y:S01]  /*d7a0*/  LOP3.LUT R17, R17, R8, RZ, 0x3c, !PT ;  /* 0x0000000811117212 */ /* 0x000fe200078e3cff */
[----:B------:R-:W-:Y:S06]  /*d7b0*/  @!P0 BRA `(.L_x_1552) ;  /* 0x0000000000048947 */ /* 0x000fec0003800000 */
[----:B------:R-:W-:Y:S01]  /*d7c0*/  BPT.TRAP 0x1 ;  /* 0x000000040000795c */ /* 0x000fe20000300000 */
.L_x_1552:
[----:B------:R-:W-:Y:S02]  /*d7d0*/  LEA R11, R16, UR36, 0x3 ;  /* 0x00000024100b7c11 */ /* 0x000fe4000f8e18ff */
[----:B------:R-:W-:-:S04]  /*d7e0*/  SHF.L.U32 R8, R17, 0x1f, RZ ;  /* 0x0000001f11087819 */ /* 0x000fc800000006ff */
[----:B------:R1:W2:Y:S01]  /*d7f0*/  SYNCS.PHASECHK.TRANS64.TRYWAIT P2, [R11+URZ+0x38830], R8 ;  /* 0x038830080b0075a7 */ /* 0x0002a2000804017f */
[----:B------:R-:W-:Y:S05]  /*d800*/  @!P0 BRA `(.L_x_1553) ;  /* 0x0000000000048947 */ /* 0x000fea0003800000 */
[----:B------:R-:W-:Y:S01]  /*d810*/  BPT.TRAP 0x1 ;  /* 0x000000040000795c */ /* 0x000fe20000300000 */
.L_x_1553:
[----:B------:R-:W-:Y:S01]  /*d820*/  IMAD R7, R16, 0x200, R4 ;  /* 0x0000020010077824 */ /* 0x000fe200078e0204 */
[----:B--2---:R-:W-:Y:S06]  /*d830*/  @P2 BRA `(.L_x_1554) ;  /* 0x0000000000082947 */ /* 0x004fec0003800000 */
[----:B------:R-:W2:Y:S02]  /*d840*/  SYNCS.PHASECHK.TRANS64.TRYWAIT P2, [R11+URZ+0x38830], R8 ;  /* 0x038830080b0075a7 */ /* 0x000ea4000804017f */
[----:B--2---:R-:W-:Y:S05]  /*d850*/  @!P2 BRA `(.L_x_1555) ;  /* 0x00000094009ca947 */ /* 0x004fea0003800000 */
.L_x_1554:
        /* <DEDUP_REMOVED lines=22> */
.L_x_1556:
[----:B------:R3:W4:Y:S01]  /*d9c0*/  SYNCS.PHASECHK.TRANS64.TRYWAIT P2, [R11+URZ+0x38850], R8 ;  /* 0x038850080b0075a7 */ /* 0x000722000804017f */
[----:B------:R-:W-:Y:S05]  /*d9d0*/  @!P0 BRA `(.L_x_1557) ;  /* 0x0000000000048947 */ /* 0x000fea0003800000 */
[----:B------:R-:W-:Y:S01]  /*d9e0*/  BPT.TRAP 0x1 ;  /* 0x000000040000795c */ /* 0x000fe20000300000 */
.L_x_1557:
[----:B------:R-:W-:Y:S01]  /*d9f0*/  LEA R7, R16, R3, 0xc ;  /* 0x0000000310077211 */ /* 0x000fe200078e60ff */
[----:B----4-:R-:W-:Y:S06]  /*da00*/  @P2 BRA `(.L_x_1558) ;  /* 0x0000000000082947 */ /* 0x010fec0003800000 */
[----:B------:R-:W4:Y:S02]  /*da10*/  SYNCS.PHASECHK.TRANS64.TRYWAIT P2, [R11+URZ+0x38850], R8 ;  /* 0x038850080b0075a7 */ /* 0x000f24000804017f */
[----:B----4-:R-:W-:Y:S05]  /*da20*/  @!P2 BRA `(.L_x_1559) ;  /* 0x00000094003ca947 */ /* 0x010fea0003800000 */
.L_x_1558:
[C---:B------:R-:W-:Y:S01]  /*da30*/  R2UR UR10, R7.reuse ;  /* 0x00000000070a72ca */ /* 0x040fe200000e0000 */
[----:B------:R-:W-:Y:S01]  /*da40*/  WARPGROUP.ARRIVE ;  /* 0x00000000000079c5 */ /* 0x000fe20000000000 */
[----:B------:R-:W-:Y:S01]  /*da50*/  UMOV UR11, 0x40000040 ;  /* 0x40000040000b7882 */ /* 0x000fe20000000000 */
[----:B-1234-:R-:W-:Y:S01]  /*da60*/  VIADD R8, R0, 0x2 ;  /* 0x0000000200087836 */ /* 0x01efe20000000000 */
[----:B------:R-:W-:Y:S01]  /*da70*/  UMOV UR29, 0x40000040 ;  /* 0x40000040001d7882 */ /* 0x000fe20000000000 */
[C---:B------:R-:W-:Y:S01]  /*da80*/  VIADD R12, R7.reuse, 0x2 ;  /* 0x00000002070c7836 */ /* 0x040fe20000000000 */
[----:B------:R-:W-:Y:S01]  /*da90*/  UMOV UR31, 0x40000040 ;  /* 0x40000040001f7882 */ /* 0x000fe20000000000 */
[----:B------:R-:W1:Y:S01]  /*daa0*/  S2R R13, SR_TID.X ;  /* 0x00000000000d7919 */ /* 0x000e620000002100 */
[----:B------:R-:W-:Y:S01]  /*dab0*/  R2UR UR28, R8 ;  /* 0x00000000081c72ca */ /* 0x000fe200000e0000 */
[----:B------:R-:W-:Y:S01]  /*dac0*/  VIADD R8, R0, 0x4 ;  /* 0x0000000400087836 */ /* 0x000fe20000000000 */
[----:B------:R-:W-:Y:S01]  /*dad0*/  R2UR UR30, R12 ;  /* 0x000000000c1e72ca */ /* 0x000fe200000e0000 */
[C---:B------:R-:W-:Y:S01]  /*dae0*/  VIADD R12, R7.reuse, 0x4 ;  /* 0x00000004070c7836 */ /* 0x040fe20000000000 */
[----:B------:R-:W-:Y:S01]  /*daf0*/  ULDC UR5, c[0x0][0xad4] ;  /* 0x0002b50000057ab9 */ /* 0x000fe20000000800 */
[----:B------:R-:W-:Y:S01]  /*db00*/  HGMMA.64x64x16.F32.BF16 R152, gdesc[UR8], R152, gsb0 ;  /* 0x00e00000089879f0 */ /* 0x000fe20008001898 */
[----:B------:R-:W-:Y:S01]  /*db10*/  VIADD R197, R0, 0x800 ;  /* 0x0000080000c57836 */ /* 0x000fe20000000000 */
[----:B------:R-:W-:Y:S01]  /*db20*/  ULDC UR6, c[0x0][0x288] ;  /* 0x0000a20000067ab9 */ /* 0x000fe20000000800 */
[----:B------:R-:W-:Y:S01]  /*db30*/  VIADD R199, R7, 0x800 ;  /* 0x0000080007c77836 */ /* 0x000fe20000000000 */
[----:B------:R-:W-:Y:S01]  /*db40*/  ULOP3.LUT UR5, URZ, UR5, URZ, 0x33, !UPT ;  /* 0x000000053f057292 */ /* 0x000fe2000f8e333f */
        /* <DEDUP_REMOVED lines=128> */
[--C-:B------:R-:W-:Y:S02]  /*e350*/  IMAD.IADD R12, R197, 0x1, R8.reuse ;  /* 0x00000001c50c7824 */ /* 0x100fe400078e0208 */
        /* <DEDUP_REMOVED lines=154> */
[----:B------:R-:W-:-:S05]  /*ed00*/  IMAD.MOV.U32 R12, RZ, RZ, 0x1000 ;  /* 0x00001000ff0c7424 */ /* 0x000fca00078e00ff */
[----:B------:R-:W-:Y:S01]  /*ed10*/  SEL R12, R12, 0xf80, P2 ;  /* 0x00000f800c0c7807 */ /* 0x000fe20001000000 */
        /* <DEDUP_REMOVED lines=8> */
[----:B------:R-:W-:-:S04]  /*eda0*/  LOP3.LUT R13, R12, 0x1e00, RZ, 0xc0, !PT ;  /* 0x00001e000c0d7812 */ /* 0x000fc800078ec0ff */
[----:B------:R-:W-:-:S04]  /*edb0*/  SEL R8, R8, 0x3e, P2 ;  /* 0x0000003e08087807 */ /* 0x000fc80001000000 */
[----:B------:R-:W-:-:S04]  /*edc0*/  LOP3.LUT R8, R8, 0x6, RZ, 0xc0, !PT ;  /* 0x0000000608087812 */ /* 0x000fc800078ec0ff */
[CC--:B------:R-:W-:Y:S02]  /*edd0*/  IADD3 R12, R8.reuse, R13.reuse, R0 ;  /* 0x0000000d080c7210 */ /* 0x0c0fe40007ffe000 */
[----:B------:R-:W-:Y:S01]  /*ede0*/  IADD3 R7, R8, R13, R7 ;  /* 0x0000000d08077210 */ /* 0x000fe20007ffe007 */
[----:B------:R-:W-:Y:S01]  /*edf0*/  @!P1 VIADD R8, R11, 0x38840 ;  /* 0x000388400b089836 */ /* 0x000fe20000000000 */
[----:B------:R-:W1:Y:S04]  /*ee00*/  LDC R13, c[0x0][0x2e0] ;  /* 0x0000b800ff0d7b82 */ /* 0x000e680000000800 */
        /* <DEDUP_REMOVED lines=8> */
[----:B------:R-:W-:-:S05]  /*ee90*/  IMAD.SHL.U32 R7, R9, 0x40, RZ ;  /* 0x0000004009077824 */ /* 0x000fca00078e00ff */
[----:B------:R-:W-:-:S05]  /*eea0*/  IADD3 R12, -R7, 0x1, RZ ;  /* 0x00000001070c7810 */ /* 0x000fca0007ffe1ff */
[----:B-1----:R-:W-:-:S05]  /*eeb0*/  IMAD R13, R13, UR38, R12 ;  /* 0x000000260d0d7c24 */ /* 0x002fca000f8e020c */
[----:B------:R-:W-:Y:S01]  /*eec0*/  IADD3 R13, R13, -UR6, -R18 ;  /* 0x800000060d0d7c10 */ /* 0x000fe2000fffe812 */
[----:B------:R-:W-:-:S03]  /*eed0*/  ULDC UR6, c[0x0][0xad8] ;  /* 0x0002b60000067ab9 */ /* 0x000fc60000000800 */
[C---:B------:R-:W-:Y:S01]  /*eee0*/  IADD3 R201, R13.reuse, UR6, RZ ;  /* 0x000000060dc97c10 */ /* 0x040fe2000fffe0ff */
[----:B------:R-:W-:-:S04]  /*eef0*/  VIADD R203, R13, UR5 ;  /* 0x000000050dcb7c36 */ /* 0x000fc80008000000 */
[C---:B------:R-:W-:Y:S02]  /*ef00*/  IMAD.IADD R198, R2.reuse, 0x1, R201 ;  /* 0x0000000102c67824 */ /* 0x040fe400078e02c9 */
[----:B------:R-:W-:Y:S01]  /*ef10*/  IMAD.IADD R199, R2, 0x1, R203 ;  /* 0x0000000102c77824 */ /* 0x000fe200078e02cb */
[----:B------:R-:W-:Y:S02]  /*ef20*/  WARPGROUP.DEPBAR.LE gsb0, 0x0 ;  /* 0x00008000000079c5 */ /* 0x000fe40000010000 */
[----:B------:R-:W-:-:S06]  /*ef30*/  WARPGROUP.ARRIVE ;  /* 0x00000000000079c5 */ /* 0x000fcc0000000000 */
[----:B------:R-:W-:Y:S03]  /*ef40*/  HGMMA.64x64x16.F32.BF16 R152, gdesc[UR28], R152, gsb0 ;  /* 0x00e000001c9879f0 */ /* 0x000fe60008001898 */
[----:B------:R-:W-:Y:S02]  /*ef50*/  WARPGROUP.DEPBAR.LE gsb0, 0x0 ;  /* 0x00008000000079c5 */ /* 0x000fe40000010000 */
[----:B------:R1:W-:Y:S01]  /*ef60*/  @!P1 SYNCS.ARRIVE.TRANS64.RED.A1T0 RZ, [R8+URZ], RZ ;  /* 0x000000ff08ff99a7 */ /* 0x0003e2000810043f */
[----:B------:R-:W-:Y:S05]  /*ef70*/  @!P6 BRA `(.L_x_1560) ;  /* 0x000000000058e947 */ /* 0x000fea0003800000 */
[----:B-1----:R-:W-:Y:S01]  /*ef80*/  IMAD.IADD R8, R2, 0x1, R10 ;  /* 0x0000000102087824 */ /* 0x002fe200078e020a */
        /* <DEDUP_REMOVED lines=11> */
.L_x_1562:
[----:B------:R-:W-:-:S05]  /*f040*/  IMAD.U32 R20, RZ, RZ, UR4 ;  /* 0x00000004ff147e24 */ /* 0x000fca000f8e00ff */
[----:B------:R-:W-:-:S13]  /*f050*/  ISETP.NE.AND P2, PT, R20, 0x1, PT ;  /* 0x000000011400780c */ /* 0x000fda0003f45270 */
[----:B------:R-:W1:Y:S02]  /*f060*/  @P2 LDC.64 R12, c[0x0][0xae0] ;  /* 0x0002b800ff0c2b82 */ /* 0x000e640000000a00 */
[----:B-1----:R-:W-:-:S05]  /*f070*/  @P2 IMAD.HI.U32 R12, R8, R12, RZ ;  /* 0x0000000c080c2227 */ /* 0x002fca00078e00ff */
[----:B------:R-:W-:-:S07]  /*f080*/  @P2 SHF.R.U32.HI R8, RZ, R13, R12 ;  /* 0x0000000dff082219 */ /* 0x000fce000001160c */
.L_x_1563:
[----:B------:R-:W-:Y:S05]  /*f090*/  BSYNC B0 ;  /* 0x0000000000007941 */ /* 0x000fea0003800000 */
.L_x_1561:
[----:B------:R-:W-:-:S04]  /*f0a0*/  IMAD R13, R8, R20, -R7 ;  /* 0x00000014080d7224 */ /* 0x000fc800078e0a07 */
[----:B------:R-:W-:-:S05]  /*f0b0*/  IMAD.IADD R13, R13, 0x1, -R18 ;  /* 0x000000010d0d7824 */ /* 0x000fca00078e0a12 */
[----:B------:R-:W-:Y:S02]  /*f0c0*/  VIADDMNMX R198, R13, R20, R198, PT ;  /* 0x000000140dc67246 */ /* 0x000fe400038001c6 */
[----:B------:R-:W-:-:S07]  /*f0d0*/  VIMNMX R199, R199, R13, !PT ;  /* 0x0000000dc7c77248 */ /* 0x000fce0007fe0100 */
.L_x_1560:
[----:B------:R-:W-:-:S04]  /*f0e0*/  ISETP.GT.AND P2, PT, R9, -0x1, PT ;  /* 0xffffffff0900780c */ /* 0x000fc80003f44270 */
[C---:B------:R-:W-:Y:S02]  /*f0f0*/  ISETP.GT.AND P3, PT, R199.reuse, RZ, P2 ;  /* 0x000000ffc700720c */ /* 0x040fe40001764270 */
[C---:B------:R-:W-:Y:S02]  /*f100*/  ISETP.GT.AND P5, PT, R199.reuse, 0x1, P2 ;  /* 0x00000001c700780c */ /* 0x040fe400017a4270 */
[----:B------:R-:W-:Y:S02]  /*f110*/  ISETP.LT.OR P4, PT, R198, 0x1, P3 ;  /* 0x00000001c600780c */ /* 0x000fe40001f81670 */
[C---:B------:R-:W-:Y:S02]  /*f120*/  ISETP.GT.AND P3, PT, R199.reuse, 0x8, P2 ;  /* 0x00000008c700780c */ /* 0x040fe40001764270 */
        /* <DEDUP_REMOVED lines=33> */
[----:B-1----:R-:W-:Y:S02]  /*f340*/  FSEL R8, R173, -INF , !P3 ;  /* 0xff800000ad087808 */ /* 0x002fe40005800000 */
        /* <DEDUP_REMOVED lines=26> */
.L_x_1566:
[----:B------:R-:W-:-:S05]  /*f4f0*/  IMAD.U32 R172, RZ, RZ, UR4 ;  /* 0x00000004ffac7e24 */ /* 0x000fca000f8e00ff */
[----:B------:R-:W-:-:S13]  /*f500*/  ISETP.NE.AND P3, PT, R172, 0x1, PT ;  /* 0x00000001ac00780c */ /* 0x000fda0003f65270 */
[----:B------:R-:W1:Y:S02]  /*f510*/  @P3 LDC.64 R12, c[0x0][0xae0] ;  /* 0x0002b800ff0c3b82 */ /* 0x000e640000000a00 */
[----:B-1----:R-:W-:-:S05]  /*f520*/  @P3 IMAD.HI.U32 R12, R173, R12, RZ ;  /* 0x0000000cad0c3227 */ /* 0x002fca00078e00ff */
[----:B------:R-:W-:-:S07]  /*f530*/  @P3 SHF.R.U32.HI R173, RZ, R13, R12 ;  /* 0x0000000dffad3219 */ /* 0x000fce000001160c */
.L_x_1567:
[----:B------:R-:W-:Y:S05]  /*f540*/  BSYNC B0 ;  /* 0x0000000000007941 */ /* 0x000fea0003800000 */
.L_x_1565:
[----:B------:R-:W-:-:S04]  /*f550*/  IMAD R173, R173, R172, -R7 ;  /* 0x000000acadad7224 */ /* 0x000fc800078e0a07 */
[----:B------:R-:W-:-:S05]  /*f560*/  IMAD.IADD R173, R173, 0x1, -R18 ;  /* 0x00000001adad7824 */ /* 0x000fca00078e0a12 */
[----:B------:R-:W-:Y:S02]  /*f570*/  VIADDMNMX R168, R173, R172, R168, PT ;  /* 0x000000acada87246 */ /* 0x000fe400038001a8 */
[----:B------:R-:W-:-:S07]  /*f580*/  VIMNMX R169, R169, R173, !PT ;  /* 0x000000ada9a97248 */ /* 0x000fce0007fe0100 */
.L_x_1564:
[----:B------:R-:W-:Y:S01]  /*f590*/  FMNMX.FTZ R7, R197, R14, !PT ;  /* 0x0000000ec5077209 */ /* 0x000fe20007810000 */
[----:B------:R-:W-:Y:S01]  /*f5a0*/  ULDC UR7, c[0x0][0xa80] ;  /* 0x0002a00000077ab9 */ /* 0x000fe20000000800 */
[----:B------:R-:W-:Y:S01]  /*f5b0*/  ISETP.GT.AND P3, PT, R169, 0x1, P2 ;  /* 0x00000001a900780c */ /* 0x000fe20001764270 */
[----:B------:R-:W-:Y:S01]  /*f5c0*/  IMAD R205, R16, 0x1000, R19 ;  /* 0x0000100010cd7824 */ /* 0x000fe200078e0213 */
[----:B------:R-:W-:Y:S01]  /*f5d0*/  FMNMX.FTZ R7, R196, R7, !PT ;  /* 0x00000007c4077209 */ /* 0x000fe20007810000 */
[----:B------:R-:W-:Y:S01]  /*f5e0*/  UMOV UR11, 0x40000040 ;  /* 0x40000040000b7882 */ /* 0x000fe20000000000 */
[----:B------:R-:W-:Y:S01]  /*f5f0*/  ISETP.LT.OR P3, PT, R168, 0x2, P3 ;  /* 0x00000002a800780c */ /* 0x000fe20001f61670 */
[----:B------:R-:W-:Y:S01]  /*f600*/  VIADD R208, R205, 0x80 ;  /* 0x00000080cdd07836 */ /* 0x000fe20000000000 */
[----:B------:R-:W-:Y:S01]  /*f610*/  FMNMX.FTZ R12, R20, R7, !PT ;  /* 0x00000007140c7209 */ /* 0x000fe20007810000 */
[----:B------:R-:W-:Y:S01]  /*f620*/  @!P1 VIADD R11, R11, 0x38860 ;  /* 0x000388600b0b9836 */ /* 0x000fe20000000000 */
        /* <DEDUP_REMOVED lines=52> */
[----:B------:R-:W-:Y:S02]  /*f970*/  R2UR UR6, R205 ;  /* 0x00000000cd0672ca */ /* 0x000fe400000e0000 */
[----:B------:R-:W-:Y:S02]  /*f980*/  @!P1 PRMT R11, RZ, 0x654, R11 ;  /* 0x00000654ff0b9816 */ /* 0x000fe4000000000b */
[----:B-1----:R-:W-:Y:S02]  /*f990*/  FMNMX.FTZ R7, R13, R172, !PT ;  /* 0x000000ac0d077209 */ /* 0x002fe40007810000 */
[----:B------:R-:W-:Y:S02]  /*f9a0*/  FMNMX.FTZ R13, R155, R12, !PT ;  /* 0x0000000c9b0d7209 */ /* 0x000fe40007810000 */
[C---:B------:R-:W-:Y:S01]  /*f9b0*/  FSETP.NEU.FTZ.AND P5, PT, R7.reuse, -INF , PT ;  /* 0xff8000000700780b */ /* 0x040fe20003fbd000 */
[----:B------:R-:W-:Y:S01]  /*f9c0*/  FMUL.FTZ R201, R7, UR7 ;  /* 0x0000000707c97c20 */ /* 0x000fe20008410000 */
[----:B------:R-:W-:-:S03]  /*f9d0*/  FMNMX.FTZ R12, R158, R13, !PT ;  /* 0x0000000d9e0c7209 */ /* 0x000fc60007810000 */
[----:B------:R-:W-:Y:S01]  /*f9e0*/  UMOV UR10, UR6 ;  /* 0x00000006000a7c82 */ /* 0x000fe20008000000 */
[----:B------:R-:W-:Y:S01]  /*f9f0*/  R2UR UR6, R208 ;  /* 0x00000000d00672ca */ /* 0x000fe200000e0000 */
[----:B------:R-:W-:Y:S01]  /*fa00*/  VIADD R208, R205, 0x100 ;  /* 0x00000100cdd07836 */ /* 0x000fe20000000000 */
[----:B------:R-:W-:Y:S01]  /*fa10*/  FMNMX.FTZ R13, R159, R12, !PT ;  /* 0x0000000c9f0d7209 */ /* 0x000fe20007810000 */
[----:B------:R-:W-:Y:S01]  /*fa20*/  VIADD R205, R205, 0x180 ;  /* 0x00000180cdcd7836 */ /* 0x000fe20000000000 */
        /* <DEDUP_REMOVED lines=14> */
[----:B------:R1:W-:Y:S01]  /*fb10*/  MUFU.EX2 R12, R172 ;  /* 0x000000ac000c7308 */ /* 0x0003e20000000800 */
        /* <DEDUP_REMOVED lines=9> */
[--C-:B-1----:R-:W-:Y:S01]  /*fbb0*/  FFMA.FTZ R172, R157, UR7, -R201.reuse ;  /* 0x000000079dac7c23 */ /* 0x102fe200080108c9 */
[----:B------:R-:W-:Y:S01]  /*fbc0*/  ISETP.GT.AND P2, PT, R169, 0x39, P2 ;  /* 0x00000039a900780c */ /* 0x000fe20001744270 */
[--C-:B------:R-:W-:Y:S01]  /*fbd0*/  FFMA.FTZ R171, R161, UR7, -R201.reuse ;  /* 0x00000007a1ab7c23 */ /* 0x100fe200080108c9 */
[----:B------:R-:W-:Y:S01]  /*fbe0*/  FMNMX.FTZ R169, R197, R170, !PT ;  /* 0x000000aac5a97209 */ /* 0x000fe20007810000 */
[--C-:B------:R-:W-:Y:S01]  /*fbf0*/  FFMA.FTZ R170, R164, UR7, -R201.reuse ;  /* 0x00000007a4aa7c23 */ /* 0x100fe200080108c9 */
[----:B------:R-:W-:Y:S01]  /*fc00*/  ISETP.LT.OR P4, PT, R168, 0x39, P4 ;  /* 0x00000039a800780c */ /* 0x000fe20002781670 */
[----:B------:R-:W-:Y:S01]  /*fc10*/  MUFU.EX2 R13, R13 ;  /* 0x0000000d000d7308 */ /* 0x000fe20000000800 */
[----:B------:R-:W-:Y:S01]  /*fc20*/  FSEL R200, R179, -INF , !P3 ;  /* 0xff800000b3c87808 */ /* 0x000fe20005800000 */
[----:B------:R-:W-:Y:S01]  /*fc30*/  FFMA.FTZ R179, R8, UR7, -R201 ;  /* 0x0000000708b37c23 */ /* 0x000fe200080108c9 */
[----:B------:R-:W-:-:S02]  /*fc40*/  FMNMX.FTZ R169, R196, R169, !PT ;  /* 0x000000a9c4a97209 */ /* 0x000fc40007810000 */
[----:B------:R-:W-:Y:S02]  /*fc50*/  ISETP.LT.OR P2, PT, R168, 0x3a, P2 ;  /* 0x0000003aa800780c */ /* 0x000fe40001741670 */
[----:B------:R-:W-:Y:S01]  /*fc60*/  FSEL R182, R182, -INF , !P4 ;  /* 0xff800000b6b67808 */ /* 0x000fe20006000000 */
[----:B------:R-:W-:Y:S01]  /*fc70*/  MUFU.EX2 R20, R20 ;  /* 0x0000001400147308 */ /* 0x000fe20000000800 */
[----:B------:R-:W-:Y:S02]  /*fc80*/  FMNMX.FTZ R157, R200, R169, !PT ;  /* 0x000000a9c89d7209 */ /* 0x000fe40007810000 */
[----:B------:R-:W-:Y:S02]  /*fc90*/  FSEL R183, R183, -INF , !P2 ;  /* 0xff800000b7b77808 */ /* 0x000fe40005000000 */
[----:B------:R-:W-:-:S03]  /*fca0*/  FMNMX.FTZ R168, R182, R157, !PT ;  /* 0x0000009db6a87209 */ /* 0x000fc60007810000 */
[----:B------:R1:W-:Y:S01]  /*fcb0*/  MUFU.EX2 R169, R172 ;  /* 0x000000ac00a97308 */ /* 0x0003e20000000800 */
[----:B------:R-:W-:-:S05]  /*fcc0*/  FMNMX.FTZ R157, R183, R168, !PT ;  /* 0x000000a8b79d7209 */ /* 0x000fca0007810000 */
[----:B------:R-:W2:Y:S02]  /*fcd0*/  SHFL.BFLY PT, R160, R157, 0x2, 0x1f ;  /* 0x0c401f009da07f89 */ /* 0x000ea400000e0000 */
[----:B------:R-:W-:Y:S01]  /*fce0*/  MUFU.EX2 R168, R175 ;  /* 0x000000af00a87308 */ /* 0x000fe20000000800 */
[--C-:B-1----:R-:W-:Y:S01]  /*fcf0*/  FFMA.FTZ R172, R156, UR7, -R201.reuse ;  /* 0x000000079cac7c23 */ /* 0x102fe200080108c9 */
[----:B------:R-:W-:-:S06]  /*fd00*/  FFMA.FTZ R156, R153, UR7, -R201 ;  /* 0x00000007999c7c23 */ /* 0x000fcc00080108c9 */
[----:B------:R-:W-:Y:S08]  /*fd10*/  MUFU.EX2 R171, R171 ;  /* 0x000000ab00ab7308 */ /* 0x000ff00000000800 */
[----:B------:R-:W-:Y:S01]  /*fd20*/  MUFU.EX2 R170, R170 ;  /* 0x000000aa00aa7308 */ /* 0x000fe20000000800 */
[----:B--2---:R-:W-:Y:S02]  /*fd30*/  FMNMX.FTZ R160, R157, R160, !PT ;  /* 0x000000a09da07209 */ /* 0x004fe40007810000 */
[----:B------:R-:W-:-:S05]  /*fd40*/  FSEL R157, R7, RZ, P5 ;  /* 0x000000ff079d7208 */ /* 0x000fca0002800000 */
[----:B------:R-:W-:Y:S01]  /*fd50*/  MUFU.EX2 R173, R173 ;  /* 0x000000ad00ad7308 */ /* 0x000fe20000000800 */
[----:B------:R-:W1:Y:S01]  /*fd60*/  SHFL.BFLY PT, R153, R160, 0x1, 0x1f ;  /* 0x0c201f00a0997f89 */ /* 0x000e6200000e0000 */
[----:B------:R-:W-:-:S04]  /*fd70*/  FADD.FTZ R157, -R157, R14 ;  /* 0x0000000e9d9d7221 */ /* 0x000fc80000010100 */
[----:B------:R-:W-:Y:S02]  /*fd80*/  FMUL.FTZ R157, R157, UR7 ;  /* 0x000000079d9d7c20 */ /* 0x000fe40008410000 */
[----:B------:R-:W-:Y:S08]  /*fd90*/  MUFU.EX2 R172, R172 ;  /* 0x000000ac00ac7308 */ /* 0x000ff00000000800 */
[----:B------:R-:W2:Y:S08]  /*fda0*/  MUFU.EX2 R201, R157 ;  /* 0x0000009d00c97308 */ /* 0x000eb00000000800 */
[----:B------:R3:W-:Y:S01]  /*fdb0*/  MUFU.EX2 R175, R156 ;  /* 0x0000009c00af7308 */ /* 0x0007e20000000800 */
[----:B-1----:R-:W-:Y:S01]  /*fdc0*/  FMNMX.FTZ R8, R160, R153, !PT ;  /* 0x00000099a0087209 */ /* 0x002fe20007810000 */
[----:B------:R-:W-:-:S03]  /*fdd0*/  IMAD.MOV R153, RZ, RZ, -R23 ;  /* 0x000000ffff997224 */ /* 0x000fc600078e0a17 */
[C---:B------:R-:W-:Y:S01]  /*fde0*/  FSETP.NEU.FTZ.AND P2, PT, R8.reuse, -INF , PT ;  /* 0xff8000000800780b */ /* 0x040fe20003f5d000 */
[C---:B------:R-:W-:Y:S02]  /*fdf0*/  FMUL.FTZ R161, R8.reuse, UR7 ;  /* 0x0000000708a17c20 */ /* 0x040fe40008410000 */
[----:B------:R-:W-:Y:S01]  /*fe00*/  MUFU.EX2 R178, R178 ;  /* 0x000000b200b27308 */ /* 0x000fe20000000800 */
[----:B------:R-:W-:Y:S01]  /*fe10*/  FSEL R152, R8, RZ, P2 ;  /* 0x000000ff08987208 */ /* 0x000fe20001000000 */
[-C--:B--2---:R-:W-:Y:S01]  /*fe20*/  FMUL.FTZ R24, R24, R201.reuse ;  /* 0x000000c918187220 */ /* 0x084fe20000410000 */
[----:B------:R-:W-:Y:S01]  /*fe30*/  FSEL R161, R161, RZ, P2 ;  /* 0x000000ffa1a17208 */ /* 0x000fe20001000000 */
[----:B------:R-:W-:Y:S01]  /*fe40*/  FMUL.FTZ R25, R25, R201 ;  /* 0x000000c919197220 */ /* 0x000fe20000410000 */
[----:B------:R-:W-:Y:S01]  /*fe50*/  ISETP.NE.AND P2, PT, R18, R153, PT ;  /* 0x000000991200720c */ /* 0x000fe20003f45270 */
[----:B------:R-:W-:Y:S01]  /*fe60*/  FADD.FTZ R152, -R152, R15 ;  /* 0x0000000f98987221 */ /* 0x000fe20000010100 */
[----:B---3--:R-:W-:Y:S01]  /*fe70*/  F2FP.BF16.F32.PACK_AB R156, R171, R168 ;  /* 0x000000a8ab9c723e */ /* 0x008fe200000010ff */
[--C-:B------:R-:W-:Y:S01]  /*fe80*/  FFMA.FTZ R159, R159, UR7, -R161.reuse ;  /* 0x000000079f9f7c23 */ /* 0x100fe200080108a1 */
[--C-:B------:R-:W-:Y:S01]  /*fe90*/  FFMA.FTZ R203, R154, UR7, -R161.reuse ;  /* 0x000000079acb7c23 */ /* 0x100fe200080108a1 */
[----:B------:R-:W-:Y:S01]  /*fea0*/  FMUL.FTZ R152, R152, UR7 ;  /* 0x0000000798987c20 */ /* 0x000fe20008410000 */
[--C-:B------:R-:W-:Y:S01]  /*feb0*/  FFMA.FTZ R14, R155, UR7, -R161.reuse ;  /* 0x000000079b0e7c23 */ /* 0x100fe200080108a1 */
[--C-:B------:R-:W-:Y:S01]  /*fec0*/  FFMA.FTZ R202, R158, UR7, -R161.reuse ;  /* 0x000000079eca7c23 */ /* 0x100fe200080108a1 */
[--C-:B------:R-:W-:Y:S01]  /*fed0*/  FFMA.FTZ R206, R167, UR7, -R161.reuse ;  /* 0x00000007a7ce7c23 */ /* 0x100fe200080108a1 */
[----:B------:R1:W2:Y:S01]  /*fee0*/  MUFU.EX2 R204, R152 ;  /* 0x0000009800cc7308 */ /* 0x0002a20000000800 */
[--C-:B------:R-:W-:Y:S01]  /*fef0*/  FFMA.FTZ R207, R198, UR7, -R161.reuse ;  /* 0x00000007c6cf7c23 */ /* 0x100fe200080108a1 */
[--C-:B------:R-:W-:Y:S01]  /*ff00*/  FFMA.FTZ R162, R162, UR7, -R161.reuse ;  /* 0x00000007a2a27c23 */ /* 0x100fe200080108a1 */
[----:B------:R-:W-:Y:S01]  /*ff10*/  FFMA.FTZ R163, R163, UR7, -R161 ;  /* 0x00000007a3a37c23 */ /* 0x000fe200080108a1 */
[----:B------:R-:W-:-:S02]  /*ff20*/  @!P2 IMAD R21, R21, 0x40, R22 ;  /* 0x000000401515a824 */ /* 0x000fc400078e0216 */
[--C-:B------:R-:W-:Y:S01]  /*ff30*/  FFMA.FTZ R155, R166, UR7, -R161.reuse ;  /* 0x00000007a69b7c23 */ /* 0x100fe200080108a1 */
[--C-:B------:R-:W-:Y:S01]  /*ff40*/  FFMA.FTZ R199, R199, UR7, -R161.reuse ;  /* 0x00000007c7c77c23 */ /* 0x100fe200080108a1 */
[--C-:B------:R-:W-:Y:S01]  /*ff50*/  FFMA.FTZ R197, R197, UR7, -R161.reuse ;  /* 0x00000007c5c57c23 */ /* 0x100fe200080108a1 */
[----:B------:R3:W-:Y:S01]  /*ff60*/  MUFU.EX2 R15, R159 ;  /* 0x0000009f000f7308 */ /* 0x0007e20000000800 */
[----:B------:R-:W-:Y:S01]  /*ff70*/  @!P2 LEA R153, R21, UR36, 0x2 ;  /* 0x000000241599ac11 */ /* 0x000fe2000f8e10ff */
[--C-:B------:R-:W-:Y:S01]  /*ff80*/  FFMA.FTZ R196, R196, UR7, -R161.reuse ;  /* 0x00000007c4c47c23 */ /* 0x100fe200080108a1 */
[--C-:B------:R-:W-:Y:S01]  /*ff90*/  FFMA.FTZ R198, R182, UR7, -R161.reuse ;  /* 0x00000007b6c67c23 */ /* 0x100fe200080108a1 */
[--C-:B------:R-:W-:Y:S01]  /*ffa0*/  FFMA.FTZ R157, R174, UR7, -R161.reuse ;  /* 0x00000007ae9d7c23 */ /* 0x100fe200080108a1 */
[----:B-1----:R-:W-:Y:S01]  /*ffb0*/  F2FP.BF16.F32.PACK_AB R152, R13, R12 ;  /* 0x0000000c0d98723e */ /* 0x002fe200000010ff */
[----:B------:R-:W-:Y:S01]  /*ffc0*/  @!P2 STS [R153+0x38400], R201 ;  /* 0x038400c99900a388 */ /* 0x000fe20000000800 */
[----:B------:R-:W-:Y:S01]  /*ffd0*/  F2FP.BF16.F32.PACK_AB R154, R169, R20 ;  /* 0x00000014a99a723e */ /* 0x000fe200000010ff */
[----:B------:R-:W-:Y:S01]  /*ffe0*/  MUFU.EX2 R203, R203 ;  /* 0x000000cb00cb7308 */ /* 0x000fe20000000800 */
[--C-:B---3--:R-:W-:Y:S01]  /*fff0*/  FFMA.FTZ R159, R200, UR7, -R161.reuse ;  /* 0x00000007c89f7c23 */ /* 0x108fe200080108a1 */
[----:B--2---:R1:W-:Y:S01]  /*10000*/  @!P2 STS [R153+0x38420], R204 ;  /* 0x038420cc9900a388 */ /* 0x0043e20000000800 */
[----:B------:R-:W-:Y:S01]  /*10010*/  FFMA.FTZ R161, R183, UR7, -R161 ;  /* 0x00000007b7a17c23 */ /* 0x000fe200080108a1 */
[----:B------:R-:W-:Y:S01]  /*10020*/  F2FP.BF16.F32.PACK_AB R158, R173, R170 ;  /* 0x000000aaad9e723e */ /* 0x000fe200000010ff */
[-C--:B------:R-:W-:Y:S01]  /*10030*/  FMUL.FTZ R28, R28, R201.reuse ;  /* 0x000000c91c1c7220 */ /* 0x080fe20000410000 */
[----:B------:R-:W-:Y:S01]  /*10040*/  F2FP.BF16.F32.PACK_AB R160, R175, R172 ;  /* 0x000000acafa0723e */ /* 0x000fe200000010ff */
        /* <DEDUP_REMOVED lines=43> */
[----:B------:R-:W-:Y:S01]  /*10300*/  BAR.SYNC.DEFER_BLOCKING 0xf, 0x100 ;  /* 0x03c4000000007b1d */ /* 0x000fe20000010000 */
        /* <DEDUP_REMOVED lines=29> */
[----:B------:R1:W-:Y:S01]  /*104e0*/  MUFU.EX2 R183, R157 ;  /* 0x0000009d00b77308 */ /* 0x0003e20000000800 */
[----:B------:R-:W-:Y:S01]  /*104f0*/  FMUL.FTZ R149, R149, R201 ;  /* 0x000000c995957220 */ /* 0x000fe20000410000 */
        /* <DEDUP_REMOVED lines=54> */
[----:B------:R1:W3:Y:S01]  /*10860*/  MUFU.EX2 R197, R159 ;  /* 0x0000009f00c57308 */ /* 0x0002e20000000800 */
        /* <DEDUP_REMOVED lines=14> */
[----:B------:R-:W-:Y:S01]  /*10950*/  FMUL.FTZ R138, R138, R204 ;  /* 0x000000cc8a8a7220 */ /* 0x000fe20000410000 */
[----:B------:R1:W2:Y:S01]  /*10960*/  MUFU.EX2 R199, R161 ;  /* 0x000000a100c77308 */ /* 0x0002a20000000800 */
[----:B---3--:R-:W-:Y:S01]  /*10970*/  F2FP.BF16.F32.PACK_AB R165, R197, R196 ;  /* 0x000000c4c5a5723e */ /* 0x008fe200000010ff */
[-C--:B------:R-:W-:Y:S01]  /*10980*/  FMUL.FTZ R139, R139, R204.reuse ;  /* 0x000000cc8b8b7220 */ /* 0x080fe20000410000 */
[-C--:B------:R-:W-:Y:S01]  /*10990*/  FMUL.FTZ R142, R142, R204.reuse ;  /* 0x000000cc8e8e7220 */ /* 0x080fe20000410000 */
[-C--:B------:R-:W-:Y:S01]  /*109a0*/  FMUL.FTZ R143, R143, R204.reuse ;  /* 0x000000cc8f8f7220 */ /* 0x080fe20000410000 */
[-C--:B------:R-:W-:Y:S01]  /*109b0*/  FMUL.FTZ R146, R146, R204.reuse ;  /* 0x000000cc92927220 */ /* 0x080fe20000410000 */
[-C--:B------:R-:W-:Y:S01]  /*109c0*/  FMUL.FTZ R147, R147, R204.reuse ;  /* 0x000000cc93937220 */ /* 0x080fe20000410000 */
[-C--:B------:R-:W-:Y:S01]  /*109d0*/  FMUL.FTZ R150, R150, R204.reuse ;  /* 0x000000cc96967220 */ /* 0x080fe20000410000 */
[----:B------:R-:W-:Y:S01]  /*109e0*/  FMUL.FTZ R151, R151, R204 ;  /* 0x000000cc97977220 */ /* 0x000fe20000410000 */
[----:B-1----:R-:W-:Y:S01]  /*109f0*/  F2FP.BF16.F32.PACK_AB R161, R200, R207 ;  /* 0x000000cfc8a1723e */ /* 0x002fe200000010ff */
[----:B------:R1:W-:Y:S01]  /*10a00*/  STSM.16.M88.4 [R184+0x36400], R152 ;  /* 0x03640098b8007844 */ /* 0x0003e20000000200 */
[----:B------:R-:W-:Y:S01]  /*10a10*/  FFMA.FTZ R12, R201, R5, R12 ;  /* 0x00000005c90c7223 */ /* 0x000fe2000001000c */
[----:B------:R-:W-:Y:S01]  /*10a20*/  FFMA.FTZ R203, R204, R6, R203 ;  /* 0x00000006cccb7223 */ /* 0x000fe200000100cb */
[----:B------:R-:W-:Y:S01]  /*10a30*/  ISETP.GT.AND P2, PT, R9, UR37, PT ;  /* 0x0000002509007c0c */ /* 0x000fe2000bf44270 */
[----:B------:R1:W-:Y:S01]  /*10a40*/  STSM.16.M88.4 [R185], R156 ;  /* 0x0000009cb9007844 */ /* 0x0003e20000000200 */
[----:B------:R-:W-:Y:S01]  /*10a50*/  FADD.FTZ R13, R13, R12 ;  /* 0x0000000c0d0d7221 */ /* 0x000fe20000010000 */
[----:B------:R-:W-:Y:S01]  /*10a60*/  FADD.FTZ R203, R14, R203 ;  /* 0x000000cb0ecb7221 */ /* 0x000fe20000010000 */
[----:B--2---:R-:W-:Y:S01]  /*10a70*/  F2FP.BF16.F32.PACK_AB R167, R199, R198 ;  /* 0x000000c6c7a7723e */ /* 0x004fe200000010ff */
[----:B------:R1:W-:Y:S01]  /*10a80*/  STSM.16.M88.4 [R187], R160 ;  /* 0x000000a0bb007844 */ /* 0x0003e20000000200 */
[----:B------:R-:W-:Y:S01]  /*10a90*/  FADD.FTZ R20, R20, R13 ;  /* 0x0000000d14147221 */ /* 0x000fe20000010000 */
[----:B------:R-:W-:Y:S01]  /*10aa0*/  FADD.FTZ R202, R202, R203 ;  /* 0x000000cbcaca7221 */ /* 0x000fe20000010000 */
[----:B------:R-:W-:Y:S01]  /*10ab0*/  IMAD.MOV.U32 R14, RZ, RZ, R7 ;  /* 0x000000ffff0e7224 */ /* 0x000fe200078e0007 */
[----:B------:R1:W-:Y:S01]  /*10ac0*/  STSM.16.M88.4 [R186], R164 ;  /* 0x000000a4ba007844 */ /* 0x0003e20000000200 */
[----:B------:R-:W-:Y:S01]  /*10ad0*/  WARPGROUP.ARRIVE ;  /* 0x00000000000079c5 */ /* 0x000fe20000000000 */
[----:B------:R-:W-:Y:S01]  /*10ae0*/  FADD.FTZ R169, R169, R20 ;  /* 0x00000014a9a97221 */ /* 0x000fe20000010000 */
[----:B------:R-:W-:Y:S01]  /*10af0*/  FADD.FTZ R202, R15, R202 ;  /* 0x000000ca0fca7221 */ /* 0x000fe20000010000 */
[----:B------:R-:W-:-:S02]  /*10b00*/  IMAD.MOV.U32 R15, RZ, RZ, R8 ;  /* 0x000000ffff0f7224 */ /* 0x000fc400078e0008 */
[----:B------:R-:W-:Y:S01]  /*10b10*/  FADD.FTZ R168, R168, R169 ;  /* 0x000000a9a8a87221 */ /* 0x000fe20000010000 */
[----:B------:R-:W-:Y:S01]  /*10b20*/  HGMMA.64x256x16.F32.BF16 R24, R152, gdesc[UR8].tnspB, R24, gsb0 ;  /* 0x43e0000898187df0 */ /* 0x000fe20008001818 */
[----:B------:R-:W-:Y:S01]  /*10b30*/  UMOV UR10, UR6 ;  /* 0x00000006000a7c82 */ /* 0x000fe20008000000 */
[----:B------:R-:W-:Y:S01]  /*10b40*/  UMOV UR11, 0x40000040 ;  /* 0x40000040000b7882 */ /* 0x000fe20000000000 */
[----:B------:R-:W-:Y:S01]  /*10b50*/  R2UR UR6, R208 ;  /* 0x00000000d00672ca */ /* 0x000fe200000e0000 */
[----:B------:R-:W-:Y:S01]  /*10b60*/  FADD.FTZ R21, R21, R202 ;  /* 0x000000ca15157221 */ /* 0x000fe20000010000 */
[----:B------:R-:W-:-:S03]  /*10b70*/  FADD.FTZ R171, R171, R168 ;  /* 0x000000a8abab7221 */ /* 0x000fc60000010000 */
[----:B------:R-:W-:Y:S01]  /*10b80*/  FADD.FTZ R174, R174, R21 ;  /* 0x00000015aeae7221 */ /* 0x000fe20000010000 */
[----:B------:R-:W-:Y:S01]  /*10b90*/  FADD.FTZ R170, R170, R171 ;  /* 0x000000abaaaa7221 */ /* 0x000fe20000010000 */
[----:B------:R-:W-:Y:S02]  /*10ba0*/  IMAD.MOV.U32 R21, RZ, RZ, R16 ;  /* 0x000000ffff157224 */ /* 0x000fe400078e0010 */
[----:B------:R-:W-:Y:S01]  /*10bb0*/  FADD.FTZ R209, R209, R174 ;  /* 0x000000aed1d17221 */ /* 0x000fe20000010000 */
[----:B------:R-:W-:-:S03]  /*10bc0*/  FADD.FTZ R173, R173, R170 ;  /* 0x000000aaadad7221 */ /* 0x000fc60000010000 */
        /* <DEDUP_REMOVED lines=17> */
[----:B------:R-:W-:Y:S02]  /*10ce0*/  WARPGROUP.DEPBAR.LE gsb0, 0x0 ;  /* 0x00008000000079c5 */ /* 0x000fe40000010000 */
        /* <DEDUP_REMOVED lines=25> */
[----:B--2---:R-:W-:-:S04]  /*10e80*/  VIADD R11, R9, 0xffffffff ;  /* 0xffffffff090b7836 */ /* 0x004fc80000000000 */
[----:B------:R-:W-:Y:S01]  /*10e90*/  IMAD.MOV.U32 R9, RZ, RZ, R11 ;  /* 0x000000ffff097224 */ /* 0x000fe200078e000b */
[----:B-1----:R-:W-:Y:S06]  /*10ea0*/  @P2 BRA `(.L_x_1568) ;  /* 0xffffffc8002c2947 */ /* 0x002fec000383ffff */
.L_x_1551:
[----:B------:R-:W1:Y:S01]  /*10eb0*/  SHFL.BFLY PT, R0, R5, 0x2, 0x1f ;  /* 0x0c401f0005007f89 */ /* 0x000e6200000e0000 */
[----:B------:R-:W-:Y:S01]  /*10ec0*/  VIADD R2, R16, 0x1 ;  /* 0x0000000110027836 */ /* 0x000fe20000000000 */
[----:B------:R-:W-:Y:S01]  /*10ed0*/  UIADD3 UR46, UR46, 0x1, URZ ;  /* 0x000000012e2e7890 */ /* 0x000fe2000fffe03f */
[----:B------:R-:W-:Y:S01]  /*10ee0*/  IMAD.U32 R12, RZ, RZ, UR7 ;  /* 0x00000007ff0c7e24 */ /* 0x000fe2000f8e00ff */
[----:B------:R-:W2:Y:S01]  /*10ef0*/  SHFL.BFLY PT, R9, R6, 0x2, 0x1f ;  /* 0x0c401f0006097f89 */ /* 0x000ea200000e0000 */
[----:B------:R-:W-:Y:S01]  /*10f00*/  IMAD.MOV.U32 R19, RZ, RZ, -0x800000 ;  /* 0xff800000ff137424 */ /* 0x000fe200078e00ff */
[----:B------:R-:W-:Y:S08]  /*10f10*/  BAR.ARV 0x8, 0xa0 ;  /* 0x0202800000007b1d */ /* 0x000ff00000002000 */
[----:B------:R-:W-:Y:S01]  /*10f20*/  BAR.SYNC.DEFER_BLOCKING 0xf, 0x100 ;  /* 0x03c4000000007b1d */ /* 0x000fe20000010000 */
[----:B------:R-:W-:Y:S01]  /*10f30*/  ISETP.NE.AND P1, PT, R2, 0x2, PT ;  /* 0x000000020200780c */ /* 0x000fe20003f25270 */
[----:B-1----:R-:W-:Y:S01]  /*10f40*/  FADD.FTZ R0, R0, R5 ;  /* 0x0000000500007221 */ /* 0x002fe20000010000 */
[----:B--2---:R-:W-:-:S04]  /*10f50*/  FADD.FTZ R9, R9, R6 ;  /* 0x0000000609097221 */ /* 0x004fc80000010000 */
[----:B------:R-:W1:Y:S01]  /*10f60*/  SHFL.BFLY PT, R3, R0, 0x1, 0x1f ;  /* 0x0c201f0000037f89 */ /* 0x000e6200000e0000 */
[----:B------:R-:W-:-:S03]  /*10f70*/  IMAD.U32 R6, RZ, RZ, UR7 ;  /* 0x00000007ff067e24 */ /* 0x000fc6000f8e00ff */
[----:B------:R-:W2:Y:S01]  /*10f80*/  SHFL.BFLY PT, R4, R9, 0x1, 0x1f ;  /* 0x0c201f0009047f89 */ /* 0x000ea200000e0000 */
[----:B-1----:R-:W-:Y:S01]  /*10f90*/  FADD.FTZ R11, R0, R3 ;  /* 0x00000003000b7221 */ /* 0x002fe20000010000 */
[----:B------:R-:W-:Y:S01]  /*10fa0*/  IMAD.MOV R3, RZ, RZ, -R23 ;  /* 0x000000ffff037224 */ /* 0x000fe200078e0a17 */
[----:B------:R-:W-:Y:S01]  /*10fb0*/  SEL R0, RZ, 0x1, P1 ;  /* 0x00000001ff007807 */ /* 0x000fe20000800000 */
[----:B--2---:R-:W-:Y:S02]  /*10fc0*/  FADD.FTZ R10, R9, R4 ;  /* 0x00000004090a7221 */ /* 0x004fe40000010000 */
[----:B------:R-:W-:Y:S02]  /*10fd0*/  FSETP.NE.FTZ.AND P2, PT, R11, RZ, PT ;  /* 0x000000ff0b00720b */ /* 0x000fe40003f55000 */
[----:B------:R-:W-:Y:S01]  /*10fe0*/  ISETP.NE.AND P0, PT, R18, R3, PT ;  /* 0x000000031200720c */ /* 0x000fe20003f05270 */
[----:B------:R-:W-:Y:S01]  /*10ff0*/  IMAD.MOV.U32 R3, RZ, RZ, RZ ;  /* 0x000000ffff037224 */ /* 0x000fe200078e00ff */
[----:B------:R-:W-:-:S02]  /*11000*/  FSETP.NE.FTZ.AND P3, PT, R10, RZ, PT ;  /* 0x000000ff0a00720b */ /* 0x000fc40003f75000 */
[----:B------:R-:W-:Y:S01]  /*11010*/  LOP3.LUT R17, R17, R0, RZ, 0x3c, !PT ;  /* 0x0000000011117212 */ /* 0x000fe200078e3cff */
[----:B------:R-:W-:-:S06]  /*11020*/  IMAD.MOV.U32 R0, RZ, RZ, RZ ;  /* 0x000000ffff007224 */ /* 0x000fcc00078e00ff */
[----:B------:R-:W1:Y:S01]  /*11030*/  @P2 MUFU.RCP R3, R11 ;  /* 0x0000000b00032308 */ /* 0x000e620000001000 */
[----:B------:R-:W-:Y:S01]  /*11040*/  @P2 FMUL.FTZ R6, R6, 0.69314718246459960938 ;  /* 0x3f31721806062820 */ /* 0x000fe20000410000 */
[----:B------:R-:W-:Y:S02]  /*11050*/  @!P0 IMAD R16, R16, 0x40, R22 ;  /* 0x0000004010108824 */ /* 0x000fe400078e0216 */
[----:B------:R-:W-:-:S03]  /*11060*/  @P3 FMUL.FTZ R12, R12, 0.69314718246459960938 ;  /* 0x3f3172180c0c3820 */ /* 0x000fc60000410000 */
[----:B------:R-:W-:Y:S01]  /*11070*/  @!P0 LEA R16, R16, UR36, 0x2 ;  /* 0x0000002410108c11 */ /* 0x000fe2000f8e10ff */
        /* <DEDUP_REMOVED lines=9> */
[----:B------:R-:W1:Y:S01]  /*11110*/  @P3 MUFU.LG2 R10, R10 ;  /* 0x0000000a000a3308 */ /* 0x000e620000000c00 */
        /* <DEDUP_REMOVED lines=59> */
[----:B---3--:R-:W-:Y:S01]  /*114d0*/  @P2 FMUL.FTZ R9, R9, 0.69314718246459960938 ;  /* 0x3f31721809092820 */ /* 0x008fe20000410000 */
[----:B-1----:R-:W-:Y:S01]  /*114e0*/  @P3 FMUL.FTZ R3, R10, 0.69314718246459960938 ;  /* 0x3f3172180a033820 */ /* 0x002fe20000410000 */
[----:B------:R-:W-:-:S02]  /*114f0*/  IMAD.MOV.U32 R32, RZ, RZ, -0x800000 ;  /* 0xff800000ff207424 */ /* 0x000fc400078e00ff */
        /* <DEDUP_REMOVED lines=67> */
[----:B--2---:R-:W-:Y:S01]  /*11930*/  SEL R16, R2, RZ, P1 ;  /* 0x000000ff02107207 */ /* 0x004fe20000800000 */
[----:B------:R-:W-:Y:S06]  /*11940*/  BAR.ARV 0xe, 0x100 ;  /* 0x0384000000007b1d */ /* 0x000fec0000002000 */
.L_x_1489:
        /* <DEDUP_REMOVED lines=26> */
[----:B------:R-:W-:Y:S01]  /*11af0*/  F2FP.BF16.F32.PACK_AB R57, R59, R58 ;  /* 0x0000003a3b39723e */ /* 0x000fe200000010ff */
[----:B------:R-:W-:Y:S01]  /*11b00*/  IMAD.U32 R7, RZ, RZ, UR7 ;  /* 0x00000007ff077e24 */ /* 0x000fe2000f8e00ff */
        /* <DEDUP_REMOVED lines=12> */
[----:B------:R-:W-:Y:S01]  /*11bd0*/  IADD3 R173, P3, R6, 0x40, RZ ;  /* 0x0000004006ad7810 */ /* 0x000fe20007f7e0ff */
[--C-:B------:R-:W-:Y:S01]  /*11be0*/  IMAD.X R11, RZ, RZ, R7.reuse, P4 ;  /* 0x000000ffff0b7224 */ /* 0x100fe200020e0607 */
[----:B------:R-:W-:Y:S02]  /*11bf0*/  LOP3.LUT R2, R0, R171, RZ, 0x3c, !PT ;  /* 0x000000ab00027212 */ /* 0x000fe400078e3cff */
[----:B------:R-:W-:Y:S02]  /*11c00*/  LOP3.LUT R0, R179, 0x380, RZ, 0xc0, !PT ;  /* 0x00000380b3007812 */ /* 0x000fe400078ec0ff */
[----:B------:R-:W-:Y:S02]  /*11c10*/  IADD3 R199, P4, R6, 0x4020, RZ ;  /* 0x0000402006c77810 */ /* 0x000fe40007f9e0ff */
[----:B------:R-:W-:Y:S02]  /*11c20*/  SHF.R.U64 R0, R0, 0x3, RZ ;  /* 0x0000000300007819 */ /* 0x000fe400000012ff */
[C---:B------:R-:W-:Y:S01]  /*11c30*/  LOP3.LUT R103, R6.reuse, 0x380, RZ, 0xc0, !PT ;  /* 0x0000038006677812 */ /* 0x040fe200078ec0ff */
[----:B------:R-:W-:Y:S01]  /*11c40*/  IMAD.X R91, RZ, RZ, R7, P4 ;  /* 0x000000ffff5b7224 */ /* 0x000fe200020e0607 */
[----:B------:R-:W-:-:S02]  /*11c50*/  IADD3 R183, P2, R6, 0x2060, RZ ;  /* 0x0000206006b77810 */ /* 0x000fc40007f5e0ff */
[----:B------:R-:W-:Y:S02]  /*11c60*/  IADD3.X R9, RZ, R7, RZ, P3, !PT ;  /* 0x00000007ff097210 */ /* 0x000fe40001ffe4ff */
[C---:B------:R-:W-:Y:S01]  /*11c70*/  IADD3 R177, P5, R6.reuse, 0x2000, RZ ;  /* 0x0000200006b17810 */ /* 0x040fe20007fbe0ff */
[--C-:B------:R-:W-:Y:S01]  /*11c80*/  IMAD.X R25, RZ, RZ, R7.reuse, P2 ;  /* 0x000000ffff197224 */ /* 0x100fe200010e0607 */
[C---:B------:R-:W-:Y:S02]  /*11c90*/  IADD3 R181, P1, R6.reuse, 0x2040, RZ ;  /* 0x0000204006b57810 */ /* 0x040fe40007f3e0ff */
[----:B------:R-:W-:Y:S01]  /*11ca0*/  IADD3 R197, P3, R6, 0x4000, RZ ;  /* 0x0000400006c57810 */ /* 0x000fe20007f7e0ff */
[--C-:B------:R-:W-:Y:S01]  /*11cb0*/  IMAD.X R13, RZ, RZ, R7.reuse, P5 ;  /* 0x000000ffff0d7224 */ /* 0x100fe200028e0607 */
[----:B------:R-:W-:Y:S01]  /*11cc0*/  LOP3.LUT R14, R0, R179, RZ, 0x3c, !PT ;  /* 0x000000b3000e7212 */ /* 0x000fe200078e3cff */
[--C-:B------:R-:W-:Y:S01]  /*11cd0*/  IMAD.X R21, RZ, RZ, R7.reuse, P1 ;  /* 0x000000ffff157224 */ /* 0x100fe200008e0607 */
[----:B------:R-:W-:Y:S01]  /*11ce0*/  LOP3.LUT R0, R199, 0x380, RZ, 0xc0, !PT ;  /* 0x00000380c7007812 */ /* 0x000fe200078ec0ff */
[----:B------:R-:W-:Y:S01]  /*11cf0*/  IMAD.X R29, RZ, RZ, R7, P3 ;  /* 0x000000ffff1d7224 */ /* 0x000fe200018e0607 */
[----:B------:R-:W-:-:S02]  /*11d00*/  SHF.R.U64 R103, R103, 0x3, RZ ;  /* 0x0000000367677819 */ /* 0x000fc400000012ff */
[C---:B------:R-:W-:Y:S02]  /*11d10*/  IADD3 R106, P2, R6.reuse, 0x6020, RZ ;  /* 0x00006020066a7810 */ /* 0x040fe40007f5e0ff */
[C---:B------:R-:W-:Y:S02]  /*11d20*/  IADD3 R201, P5, R6.reuse, 0x4040, RZ ;  /* 0x0000404006c97810 */ /* 0x040fe40007fbe0ff */
[C---:B------:R-:W-:Y:S01]  /*11d30*/  IADD3 R203, P6, R6.reuse, 0x4060, RZ ;  /* 0x0000406006cb7810 */ /* 0x040fe20007fde0ff */
[--C-:B------:R-:W-:Y:S01]  /*11d40*/  IMAD.X R107, RZ, RZ, R7.reuse, P2 ;  /* 0x000000ffff6b7224 */ /* 0x100fe200010e0607 */
[C---:B------:R-:W-:Y:S01]  /*11d50*/  IADD3 R205, P1, R6.reuse, 0x6000, RZ ;  /* 0x0000600006cd7810 */ /* 0x040fe20007f3e0ff */
[--C-:B------:R-:W-:Y:S01]  /*11d60*/  IMAD.X R95, RZ, RZ, R7.reuse, P5 ;  /* 0x000000ffff5f7224 */ /* 0x100fe200028e0607 */
[C---:B------:R-:W-:Y:S01]  /*11d70*/  IADD3 R207, P3, R6.reuse, 0x6040, RZ ;  /* 0x0000604006cf7810 */ /* 0x040fe20007f7e0ff */
[----:B------:R-:W-:Y:S01]  /*11d80*/  IMAD.X R99, RZ, RZ, R7, P6 ;  /* 0x000000ffff637224 */ /* 0x000fe200030e0607 */
[----:B------:R-:W-:-:S02]  /*11d90*/  IADD3 R209, P4, R6, 0x6060, RZ ;  /* 0x0000606006d17810 */ /* 0x000fc40007f9e0ff */
[----:B------:R-:W-:Y:S01]  /*11da0*/  SHF.R.U64 R0, R0, 0x3, RZ ;  /* 0x0000000300007819 */ /* 0x000fe200000012ff */
[--C-:B------:R-:W-:Y:S01]  /*11db0*/  IMAD.X R111, RZ, RZ, R7.reuse, P3 ;  /* 0x000000ffff6f7224 */ /* 0x100fe200018e0607 */
[----:B------:R-:W-:Y:S01]  /*11dc0*/  LOP3.LUT R6, R103, R6, RZ, 0x3c, !PT ;  /* 0x0000000667067212 */ /* 0x000fe200078e3cff */
[--C-:B------:R-:W-:Y:S01]  /*11dd0*/  IMAD.X R103, RZ, RZ, R7.reuse, P1 ;  /* 0x000000ffff677224 */ /* 0x100fe200008e0607 */
[----:B------:R-:W-:Y:S01]  /*11de0*/  LOP3.LUT R8, R173, 0x380, RZ, 0xc0, !PT ;  /* 0x00000380ad087812 */ /* 0x000fe200078ec0ff */
[----:B------:R-:W-:Y:S01]  /*11df0*/  IMAD.X R115, RZ, RZ, R7, P4 ;  /* 0x000000ffff737224 */ /* 0x000fe200020e0607 */
[----:B------:R-:W-:Y:S02]  /*11e00*/  LOP3.LUT R10, R175, 0x380, RZ, 0xc0, !PT ;  /* 0x00000380af0a7812 */ /* 0x000fe400078ec0ff */
[----:B------:R-:W-:Y:S02]  /*11e10*/  LOP3.LUT R12, R177, 0x380, RZ, 0xc0, !PT ;  /* 0x00000380b10c7812 */ /* 0x000fe400078ec0ff */
[----:B------:R-:W-:-:S02]  /*11e20*/  LOP3.LUT R27, R106, 0x380, RZ, 0xc0, !PT ;  /* 0x000003806a1b7812 */ /* 0x000fc400078ec0ff */
[----:B------:R-:W-:Y:S02]  /*11e30*/  LOP3.LUT R90, R0, R199, RZ, 0x3c, !PT ;  /* 0x000000c7005a7212 */ /* 0x000fe400078e3cff */
[----:B------:R-:W-:Y:S02]  /*11e40*/  SHF.R.U64 R8, R8, 0x3, RZ ;  /* 0x0000000308087819 */ /* 0x000fe400000012ff */
[----:B------:R-:W-:Y:S02]  /*11e50*/  LOP3.LUT R20, R181, 0x380, RZ, 0xc0, !PT ;  /* 0x00000380b5147812 */ /* 0x000fe400078ec0ff */
[----:B------:R-:W-:Y:S02]  /*11e60*/  MOV R0, R6 ;  /* 0x0000000600007202 */ /* 0x000fe40000000f00 */
[----:B------:R-:W-:Y:S02]  /*11e70*/  SHF.R.U64 R10, R10, 0x3, RZ ;  /* 0x000000030a0a7819 */ /* 0x000fe400000012ff */
[----:B------:R-:W-:-:S02]  /*11e80*/  LOP3.LUT R24, R183, 0x380, RZ, 0xc0, !PT ;  /* 0x00000380b7187812 */ /* 0x000fc400078ec0ff */
[----:B------:R-:W-:Y:S02]  /*11e90*/  F2FP.BF16.F32.PACK_AB R6, R157, R166 ;  /* 0x000000a69d06723e */ /* 0x000fe400000010ff */
[----:B------:R-:W-:Y:S02]  /*11ea0*/  F2FP.BF16.F32.PACK_AB R7, R31, R30 ;  /* 0x0000001e1f07723e */ /* 0x000fe400000010ff */
[----:B------:R-:W-:Y:S02]  /*11eb0*/  SHF.R.U64 R12, R12, 0x3, RZ ;  /* 0x000000030c0c7819 */ /* 0x000fe400000012ff */
[----:B------:R-:W-:Y:S01]  /*11ec0*/  LOP3.LUT R28, R197, 0x380, RZ, 0xc0, !PT ;  /* 0x00000380c51c7812 */ /* 0x000fe200078ec0ff */
[----:B------:R1:W-:Y:S01]  /*11ed0*/  STSM.16.M88.4 [R0], R4 ;  /* 0x0000000400007844 */ /* 0x0003e20000000200 */
[----:B------:R-:W-:Y:S02]  /*11ee0*/  LOP3.LUT R98, R203, 0x380, RZ, 0xc0, !PT ;  /* 0x00000380cb627812 */ /* 0x000fe400078ec0ff */
[----:B------:R-:W-:-:S02]  /*11ef0*/  SHF.R.U64 R27, R27, 0x3, RZ ;  /* 0x000000031b1b7819 */ /* 0x000fc400000012ff */
[----:B------:R-:W-:Y:S02]  /*11f00*/  LOP3.LUT R8, R8, R173, RZ, 0x3c, !PT ;  /* 0x000000ad08087212 */ /* 0x000fe400078e3cff */
[----:B------:R-:W-:Y:S02]  /*11f10*/  SHF.R.U64 R20, R20, 0x3, RZ ;  /* 0x0000000314147819 */ /* 0x000fe400000012ff */
[----:B------:R-:W-:Y:S02]  /*11f20*/  LOP3.LUT R94, R201, 0x380, RZ, 0xc0, !PT ;  /* 0x00000380c95e7812 */ /* 0x000fe400078ec0ff */
[----:B------:R-:W-:Y:S02]  /*11f30*/  LOP3.LUT R114, R209, 0x380, RZ, 0xc0, !PT ;  /* 0x00000380d1727812 */ /* 0x000fe400078ec0ff */
[----:B------:R-:W-:Y:S02]  /*11f40*/  LOP3.LUT R10, R10, R175, RZ, 0x3c, !PT ;  /* 0x000000af0a0a7212 */ /* 0x000fe400078e3cff */
[----:B------:R-:W-:-:S02]  /*11f50*/  SHF.R.U64 R24, R24, 0x3, RZ ;  /* 0x0000000318187819 */ /* 0x000fc400000012ff */
[----:B------:R-:W-:Y:S02]  /*11f60*/  LOP3.LUT R12, R12, R177, RZ, 0x3c, !PT ;  /* 0x000000b10c0c7212 */ /* 0x000fe400078e3cff */
[----:B------:R-:W-:Y:S02]  /*11f70*/  SHF.R.U64 R28, R28, 0x3, RZ ;  /* 0x000000031c1c7819 */ /* 0x000fe400000012ff */
[----:B------:R-:W-:Y:S02]  /*11f80*/  LOP3.LUT R102, R205, 0x380, RZ, 0xc0, !PT ;  /* 0x00000380cd667812 */ /* 0x000fe400078ec0ff */
[----:B------:R-:W-:Y:S02]  /*11f90*/  SHF.R.U64 R98, R98, 0x3, RZ ;  /* 0x0000000362627819 */ /* 0x000fe400000012ff */
[----:B------:R-:W-:Y:S02]  /*11fa0*/  LOP3.LUT R106, R27, R106, RZ, 0x3c, !PT ;  /* 0x0000006a1b6a7212 */ /* 0x000fe400078e3cff */
[----:B------:R-:W-:-:S02]  /*11fb0*/  MOV R27, R2 ;  /* 0x00000002001b7202 */ /* 0x000fc40000000f00 */
[----:B-1----:R-:W-:Y:S02]  /*11fc0*/  F2FP.BF16.F32.PACK_AB R4, R33, R159 ;  /* 0x0000009f2104723e */ /* 0x002fe400000010ff */
[----:B------:R-:W-:Y:S02]  /*11fd0*/  F2FP.BF16.F32.PACK_AB R5, R35, R34 ;  /* 0x000000222305723e */ /* 0x000fe400000010ff */
[----:B------:R-:W-:Y:S02]  /*11fe0*/  F2FP.BF16.F32.PACK_AB R6, R37, R36 ;  /* 0x000000242506723e */ /* 0x000fe400000010ff */
[----:B------:R-:W-:Y:S02]  /*11ff0*/  F2FP.BF16.F32.PACK_AB R7, R39, R38 ;  /* 0x000000262707723e */ /* 0x000fe400000010ff */
[----:B------:R-:W-:Y:S02]  /*12000*/  LOP3.LUT R20, R20, R181, RZ, 0x3c, !PT ;  /* 0x000000b514147212 */ /* 0x000fe400078e3cff */
[----:B------:R-:W-:Y:S01]  /*12010*/  SHF.R.U64 R94, R94, 0x3, RZ ;  /* 0x000000035e5e7819 */ /* 0x000fe200000012ff */
[----:B------:R1:W-:Y:S01]  /*12020*/  STSM.16.M88.4 [R27], R4 ;  /* 0x000000041b007844 */ /* 0x0003e20000000200 */
[----:B------:R-:W-:-:S02]  /*12030*/  LOP3.LUT R110, R207, 0x380, RZ, 0xc0, !PT ;  /* 0x00000380cf6e7812 */ /* 0x000fc400078ec0ff */
[----:B------:R-:W-:Y:S02]  /*12040*/  SHF.R.U64 R114, R114, 0x3, RZ ;  /* 0x0000000372727819 */ /* 0x000fe400000012ff */
[----:B------:R-:W-:Y:S02]  /*12050*/  MOV R8, R8 ;  /* 0x0000000800087202 */ /* 0x000fe40000000f00 */
[----:B------:R-:W-:Y:S02]  /*12060*/  LOP3.LUT R24, R24, R183, RZ, 0x3c, !PT ;  /* 0x000000b718187212 */ /* 0x000fe400078e3cff */
[----:B------:R-:W-:Y:S01]  /*12070*/  MOV R10, R10 ;  /* 0x0000000a000a7202 */ /* 0x000fe20000000f00 */
[----:B------:R1:W-:Y:S01]  /*12080*/  STSM.16.M88.4 [R8], R40 ;  /* 0x0000002808007844 */ /* 0x0003e20000000200 */
[----:B------:R-:W-:Y:S02]  /*12090*/  LOP3.LUT R28, R28, R197, RZ, 0x3c, !PT ;  /* 0x000000c51c1c7212 */ /* 0x000fe400078e3cff */
[----:B------:R-:W-:Y:S01]  /*120a0*/  SHF.R.U64 R102, R102, 0x3, RZ ;  /* 0x0000000366667819 */ /* 0x000fe200000012ff */
[----:B------:R1:W-:Y:S01]  /*120b0*/  STSM.16.M88.4 [R10], R48 ;  /* 0x000000300a007844 */ /* 0x0003e20000000200 */
[----:B------:R-:W-:-:S02]  /*120c0*/  LOP3.LUT R98, R98, R203, RZ, 0x3c, !PT ;  /* 0x000000cb62627212 */ /* 0x000fc400078e3cff */
[----:B------:R-:W-:Y:S02]  /*120d0*/  MOV R12, R12 ;  /* 0x0000000c000c7202 */ /* 0x000fe40000000f00 */
[----:B------:R-:W-:Y:S02]  /*120e0*/  F2FP.BF16.F32.PACK_AB R72, R73, R72 ;  /* 0x000000484948723e */ /* 0x000fe400000010ff */
[----:B------:R-:W-:Y:S01]  /*120f0*/  MOV R14, R14 ;  /* 0x0000000e000e7202 */ /* 0x000fe20000000f00 */
[----:B------:R1:W-:Y:S01]  /*12100*/  STSM.16.M88.4 [R12], R56 ;  /* 0x000000380c007844 */ /* 0x0003e20000000200 */
[----:B------:R-:W-:Y:S02]  /*12110*/  F2FP.BF16.F32.PACK_AB R66, R69, R68 ;  /* 0x000000444542723e */ /* 0x000fe400000010ff */
[----:B------:R-:W-:Y:S02]  /*12120*/  F2FP.BF16.F32.PACK_AB R67, R71, R70 ;  /* 0x000000464743723e */ /* 0x000fe400000010ff */
[----:B------:R-:W-:-:S02]  /*12130*/  F2FP.BF16.F32.PACK_AB R73, R75, R74 ;  /* 0x0000004a4b49723e */ /* 0x000fc400000010ff */
[----:B------:R-:W-:Y:S01]  /*12140*/  F2FP.BF16.F32.PACK_AB R80, R81, R80 ;  /* 0x000000505150723e */ /* 0x000fe200000010ff */
[----:B------:R1:W-:Y:S01]  /*12150*/  STSM.16.M88.4 [R14], R64 ;  /* 0x000000400e007844 */ /* 0x0003e20000000200 */
[----:B------:R-:W-:Y:S02]  /*12160*/  LOP3.LUT R94, R94, R201, RZ, 0x3c, !PT ;  /* 0x000000c95e5e7212 */ /* 0x000fe400078e3cff */
[----:B------:R-:W-:Y:S02]  /*12170*/  SHF.R.U64 R110, R110, 0x3, RZ ;  /* 0x000000036e6e7819 */ /* 0x000fe400000012ff */
[----:B------:R-:W-:Y:S02]  /*12180*/  LOP3.LUT R114, R114, R209, RZ, 0x3c, !PT ;  /* 0x000000d172727212 */ /* 0x000fe400078e3cff */
[----:B------:R-:W-:Y:S02]  /*12190*/  MOV R20, R20 ;  /* 0x0000001400147202 */ /* 0x000fe40000000f00 */
[----:B------:R-:W-:-:S02]  /*121a0*/  F2FP.BF16.F32.PACK_AB R74, R77, R76 ;  /* 0x0000004c4d4a723e */ /* 0x000fc400000010ff */
[----:B------:R-:W-:Y:S02]  /*121b0*/  F2FP.BF16.F32.PACK_AB R75, R79, R78 ;  /* 0x0000004e4f4b723e */ /* 0x000fe400000010ff */
[----:B------:R-:W-:Y:S02]  /*121c0*/  F2FP.BF16.F32.PACK_AB R81, R83, R82 ;  /* 0x000000525351723e */ /* 0x000fe400000010ff */
[----:B------:R-:W-:Y:S01]  /*121d0*/  MOV R24, R24 ;  /* 0x0000001800187202 */ /* 0x000fe20000000f00 */
        /* <DEDUP_REMOVED lines=8> */
[----:B------:R-:W-:Y:S02]  /*12260*/  MOV R2, R98 ;  /* 0x0000006200027202 */ /* 0x000fe40000000f00 */
[----:B------:R-:W-:Y:S02]  /*12270*/  F2FP.BF16.F32.PACK_AB R89, R152, R26 ;  /* 0x0000001a9859723e */ /* 0x000fe400000010ff */
[----:B------:R-:W-:-:S02]  /*12280*/  F2FP.BF16.F32.PACK_AB R90, R93, R92 ;  /* 0x0000005c5d5a723e */ /* 0x000fc400000010ff */
[----:B------:R-:W-:Y:S02]  /*12290*/  F2FP.BF16.F32.PACK_AB R91, R154, R153 ;  /* 0x000000999a5b723e */ /* 0x000fe400000010ff */
[----:B------:R-:W-:Y:S02]  /*122a0*/  F2FP.BF16.F32.PACK_AB R96, R97, R96 ;  /* 0x000000606160723e */ /* 0x000fe400000010ff */
[----:B------:R-:W-:Y:S01]  /*122b0*/  F2FP.BF16.F32.PACK_AB R97, R156, R155 ;  /* 0x0000009b9c61723e */ /* 0x000fe200000010ff */
[----:B------:R1:W-:Y:S01]  /*122c0*/  STSM.16.M88.4 [R28], R88 ;  /* 0x000000581c007844 */ /* 0x0003e20000000200 */
        /* <DEDUP_REMOVED lines=11> */
[----:B------:R-:W-:Y:S01]  /*12380*/  F2FP.BF16.F32.PACK_AB R120, R121, R120 ;  /* 0x000000787978723e */ /* 0x000fe200000010ff */
        /* <DEDUP_REMOVED lines=19> */
[----:B------:R-:W-:Y:S02]  /*124c0*/  MOV R110, R110 ;  /* 0x0000006e006e7202 */ /* 0x000fe40000000f00 */
[----:B------:R-:W-:-:S02]  /*124d0*/  F2FP.BF16.F32.PACK_AB R138, R141, R140 ;  /* 0x0000008c8d8a723e */ /* 0x000fc400000010ff */
        /* <DEDUP_REMOVED lines=11> */
[----:B--2---:R-:W2:Y:S02]  /*12590*/  FENCE.VIEW.ASYNC.S ;  /* 0x00000000000073c6 */ /* 0x004ea40000000000 */
[----:B--2---:R-:W-:Y:S06]  /*125a0*/  BAR.ARV 0x1, 0x120 ;  /* 0x0044800000007b1d */ /* 0x004fec0000002000 */
[----:B------:R-:W-:Y:S05]  /*125b0*/  @P0 BRA `(.L_x_1570) ;  /* 0x0000000000740947 */ /* 0x000fea0003800000 */
[----:B-1----:R-:W1:Y:S01]  /*125c0*/  LDC.64 R4, c[0x0][0xc78] ;  /* 0x00031e00ff047b82 */ /* 0x002e620000000a00 */
[----:B------:R-:W-:Y:S01]  /*125d0*/  USHF.R.S32.HI UR5, URZ, 0x1f, UR43 ;  /* 0x0000001f3f057899 */ /* 0x000fe2000801142b */
[----:B------:R-:W-:Y:S01]  /*125e0*/  IMAD.MOV R7, RZ, RZ, -R23 ;  /* 0x000000ffff077224 */ /* 0x000fe200078e0a17 */
[----:B------:R-:W-:Y:S02]  /*125f0*/  ULDC.64 UR8, c[0x0][0xc70] ;  /* 0x00031c0000087ab9 */ /* 0x000fe40000000a00 */
[----:B------:R-:W-:Y:S02]  /*12600*/  UIMAD UR5, UR5, UR8, URZ ;  /* 0x00000008050572a4 */ /* 0x000fe4000f8e023f */
[----:B------:R-:W-:Y:S01]  /*12610*/  UIMAD.WIDE.U32 UR6, UR43, UR8, URZ ;  /* 0x000000082b0672a5 */ /* 0x000fe2000f8e003f */
[----:B------:R-:W-:Y:S01]  /*12620*/  ISETP.NE.AND P0, PT, R18, R7, PT ;  /* 0x000000071200720c */ /* 0x000fe20003f05270 */
[----:B------:R-:W-:Y:S01]  /*12630*/  UIMAD UR5, UR43, UR9, UR5 ;  /* 0x000000092b0572a4 */ /* 0x000fe2000f8e0205 */
[----:B------:R-:W-:Y:S01]  /*12640*/  VIADD R7, R22, UR42 ;  /* 0x0000002a16077c36 */ /* 0x000fe20008000000 */
        /* <DEDUP_REMOVED lines=20> */
.L_x_1570:
[----:B-1----:R-:W1:Y:S02]  /*12790*/  SHFL.IDX PT, R0, R193, RZ, 0x1f ;  /* 0x00001fffc1007589 */ /* 0x002e6400000e0000 */
[----:B-1----:R-:W-:-:S13]  /*127a0*/  ISETP.NE.AND P0, PT, R0, 0x7, PT ;  /* 0x000000070000780c */ /* 0x002fda0003f05270 */
        /* <DEDUP_REMOVED lines=19> */
[----:B-1----:R-:W-:Y:S01]  /*128e0*/  UMOV UR40, UR5 ;  /* 0x0000000500287c82 */ /* 0x002fe20008000000 */
[----:B------:R-:W-:Y:S01]  /*128f0*/  UMOV UR41, UR8 ;  /* 0x0000000800297c82 */ /* 0x000fe20008000000 */
[----:B------:R-:W-:Y:S01]  /*12900*/  UIADD3 UR5, UR36, 0xa000, URZ ;  /* 0x0000a00024057890 */ /* 0x000fe2000fffe03f */
[----:B------:R1:W-:Y:S01]  /*12910*/  UTMASTG.5D [UR40], [UR6] ;  /* 0x00000028060073b5 */ /* 0x0003e20008020000 */
[----:B------:R-:W-:Y:S01]  /*12920*/  UMOV UR8, 0x140 ;  /* 0x0000014000087882 */ /* 0x000fe20000000000 */
[----:B-1----:R-:W-:Y:S01]  /*12930*/  UMOV UR40, UR9 ;  /* 0x0000000900287c82 */ /* 0x002fe20008000000 */
[----:B------:R-:W-:Y:S01]  /*12940*/  UMOV UR41, UR10 ;  /* 0x0000000a00297c82 */ /* 0x000fe20008000000 */
[----:B------:R-:W-:Y:S01]  /*12950*/  UIADD3 UR9, UR36, 0xc000, URZ ;  /* 0x0000c00024097890 */ /* 0x000fe2000fffe03f */
[----:B------:R1:W-:Y:S01]  /*12960*/  UTMASTG.5D [UR40], [UR6] ;  /* 0x00000028060073b5 */ /* 0x0003e20008020000 */
[----:B------:R-:W-:Y:S01]  /*12970*/  UIADD3 UR10, UR36, 0xe000, URZ ;  /* 0x0000e000240a7890 */ /* 0x000fe2000fffe03f */
[----:B-1----:R-:W-:Y:S01]  /*12980*/  UMOV UR40, UR11 ;  /* 0x0000000b00287c82 */ /* 0x002fe20008000000 */
[----:B------:R-:W-:-:S02]  /*12990*/  UMOV UR41, UR12 ;  /* 0x0000000c00297c82 */ /* 0x000fc40008000000 */
[----:B------:R1:W-:Y:S02]  /*129a0*/  UTMASTG.5D [UR40], [UR6] ;  /* 0x00000028060073b5 */ /* 0x0003e40008020000 */
[----:B-1----:R-:W-:Y:S01]  /*129b0*/  UMOV UR40, UR13 ;  /* 0x0000000d00287c82 */ /* 0x002fe20008000000 */
[----:B------:R-:W-:Y:S02]  /*129c0*/  UMOV UR41, UR14 ;  /* 0x0000000e00297c82 */ /* 0x000fe40008000000 */
[----:B------:R1:W-:Y:S02]  /*129d0*/  UTMASTG.5D [UR40], [UR6] ;  /* 0x00000028060073b5 */ /* 0x0003e40008020000 */
[----:B-1----:R-:W-:Y:S01]  /*129e0*/  UMOV UR40, UR5 ;  /* 0x0000000500287c82 */ /* 0x002fe20008000000 */
[----:B------:R-:W-:Y:S01]  /*129f0*/  UMOV UR41, UR8 ;  /* 0x0000000800297c82 */ /* 0x000fe20008000000 */
[----:B------:R-:W-:Y:S01]  /*12a00*/  UMOV UR5, 0x180 ;  /* 0x0000018000057882 */ /* 0x000fe20000000000 */
[----:B------:R1:W-:Y:S02]  /*12a10*/  UTMASTG.5D [UR40], [UR6] ;  /* 0x00000028060073b5 */ /* 0x0003e40008020000 */
[----:B-1----:R-:W-:Y:S01]  /*12a20*/  UMOV UR40, UR9 ;  /* 0x0000000900287c82 */ /* 0x002fe20008000000 */
[----:B------:R-:W-:Y:S01]  /*12a30*/  UMOV UR41, UR5 ;  /* 0x0000000500297c82 */ /* 0x000fe20008000000 */
[----:B------:R-:W-:Y:S01]  /*12a40*/  UMOV UR5, 0x1c0 ;  /* 0x000001c000057882 */ /* 0x000fe20000000000 */
[----:B------:R1:W-:Y:S02]  /*12a50*/  UTMASTG.5D [UR40], [UR6] ;  /* 0x00000028060073b5 */ /* 0x0003e40008020000 */
[----:B-1----:R-:W-:Y:S01]  /*12a60*/  UMOV UR40, UR10 ;  /* 0x0000000a00287c82 */ /* 0x002fe20008000000 */
[----:B------:R-:W-:Y:S01]  /*12a70*/  UMOV UR41, UR5 ;  /* 0x0000000500297c82 */ /* 0x000fe20008000000 */
[----:B------:R-:W-:Y:S01]  /*12a80*/  UIADD3 UR5, UR36, 0x38820, URZ ;  /* 0x0003882024057890 */ /* 0x000fe2000fffe03f */
[----:B------:R1:W-:Y:S03]  /*12a90*/  UTMASTG.5D [UR40], [UR6] ;  /* 0x00000028060073b5 */ /* 0x0003e60008020000 */
[----:B------:R-:W-:Y:S01]  /*12aa0*/  UPRMT UR5, URZ, 0x654, UR5 ;  /* 0x000006543f057896 */ /* 0x000fe20008000005 */
[----:B------:R0:W-:Y:S01]  /*12ab0*/  UTMACMDFLUSH ;  /* 0x00000000000079b7 */ /* 0x0001e20000000000 */
[----:B------:R-:W-:-:S07]  /*12ac0*/  DEPBAR.LE SB0, 0x0 ;  /* 0x000080000000791a */ /* 0x000fce0000000000 */
[----:B-1----:R-:W-:Y:S03]  /*12ad0*/  SYNCS.ARRIVE.TRANS64.RED.A1T0 RZ, [UR5], RZ ;  /* 0x000000ffffff79a7 */ /* 0x002fe60008100405 */
.L_x_1573:
[----:B------:R-:W-:Y:S05]  /*12ae0*/  BSYNC B0 ;  /* 0x0000000000007941 */ /* 0x000fea0003800000 */
.L_x_1572:
[----:B------:R-:W-:Y:S05]  /*12af0*/  BRA `(.L_x_1571) ;  /* 0x0000000800287947 */ /* 0x000fea0003800000 */
.L_x_1569:
        /* <DEDUP_REMOVED lines=20> */
[C---:B---3--:R-:W-:Y:S02]  /*12c40*/  IMAD R0, R8.reuse, UR8, RZ ;  /* 0x0000000808007c24 */ /* 0x048fe4000f8e02ff */
[----:B------:R-:W-:Y:S02]  /*12c50*/  IMAD.IADD R3, R3, 0x1, R5 ;  /* 0x0000000103037824 */ /* 0x000fe400078e0205 */
[----:B------:R-:W-:Y:S02]  /*12c60*/  IMAD R5, R9, UR44, R0 ;  /* 0x0000002c09057c24 */ /* 0x000fe4000f8e0200 */
[----:B------:R-:W-:-:S04]  /*12c70*/  IMAD.WIDE.U32 R2, R8, UR44, R2 ;  /* 0x0000002c08027c25 */ /* 0x000fc8000f8e0002 */
[----:B------:R-:W-:Y:S01]  /*12c80*/  IMAD.IADD R3, R3, 0x1, R5 ;  /* 0x0000000103037824 */ /* 0x000fe200078e0205 */
[----:B------:R-:W-:-:S04]  /*12c90*/  LEA R4, P0, R2, UR6, 0x2 ;  /* 0x0000000602047c11 */ /* 0x000fc8000f8010ff */
[----:B------:R-:W-:Y:S01]  /*12ca0*/  LEA.HI.X R5, R2, UR7, R3, 0x2, P0 ;  /* 0x0000000702057c11 */ /* 0x000fe200080f1403 */
[----:B------:R-:W-:-:S05]  /*12cb0*/  IMAD.MOV.U32 R3, RZ, RZ, -0x800000 ;  /* 0xff800000ff037424 */ /* 0x000fca00078e00ff */
[----:B------:R2:W-:Y:S03]  /*12cc0*/  STG.E desc[UR54][R4.64], R3 ;  /* 0x0000000304007986 */ /* 0x0005e6000c101936 */
.L_x_1575:
[----:B------:R-:W-:Y:S05]  /*12cd0*/  BSYNC B0 ;  /* 0x0000000000007941 */ /* 0x000fea0003800000 */
.L_x_1574:
[----:B------:R-:W-:Y:S01]  /*12ce0*/  ULDC.64 UR6, c[0x0][0xb88] ;  /* 0x0002e20000067ab9 */ /* 0x000fe20000000a00 */
[----:B------:R-:W3:Y:S01]  /*12cf0*/  LDC.64 R10, c[0x0][0xbe8] ;  /* 0x0002fa00ff0a7b82 */ /* 0x000ee20000000a00 */
[----:B------:R-:W-:Y:S01]  /*12d00*/  ISETP.GE.AND P1, PT, R12, UR7, PT ;  /* 0x000000070c007c0c */ /* 0x000fe2000bf26270 */
[C---:B--2---:R-:W-:Y:S01]  /*12d10*/  VIADD R4, R188.reuse, 0x180 ;  /* 0x00000180bc047836 */ /* 0x044fe20000000000 */
[C---:B------:R-:W-:Y:S01]  /*12d20*/  ISETP.GE.AND P0, PT, R188.reuse, UR7, PT ;  /* 0x00000007bc007c0c */ /* 0x040fe2000bf06270 */
[C---:B------:R-:W-:Y:S01]  /*12d30*/  VIADD R14, R188.reuse, 0x80 ;  /* 0x00000080bc0e7836 */ /* 0x040fe20000000000 */
[----:B------:R-:W-:Y:S01]  /*12d40*/  SEL R2, RZ, 0xffffffff, P1 ;  /* 0xffffffffff027807 */ /* 0x000fe20000800000 */
[----:B------:R-:W-:Y:S01]  /*12d50*/  VIADD R15, R188, 0xc0 ;  /* 0x000000c0bc0f7836 */ /* 0x000fe20000000000 */
[----:B------:R-:W-:Y:S01]  /*12d60*/  ISETP.GE.AND P3, PT, R4, UR7, PT ;  /* 0x0000000704007c0c */ /* 0x000fe2000bf66270 */
[----:B------:R-:W2:Y:S01]  /*12d70*/  LDC R8, c[0x0][0xeac] ;  /* 0x0003ab00ff087b82 */ /* 0x000ea20000000800 */
[----:B------:R-:W-:Y:S01]  /*12d80*/  VIADD R5, R188, 0x1c0 ;  /* 0x000001c0bc057836 */ /* 0x000fe20000000000 */
[----:B------:R-:W-:Y:S01]  /*12d90*/  SEL R0, RZ, 0x1, P0 ;  /* 0x00000001ff007807 */ /* 0x000fe20000000000 */
[----:B------:R-:W-:Y:S01]  /*12da0*/  IMAD.SHL.U32 R3, R2, 0x2, RZ ;  /* 0x0000000202037824 */ /* 0x000fe200078e00ff */
[----:B------:R-:W-:Y:S01]  /*12db0*/  ISETP.GE.AND P0, PT, R14, UR7, PT ;  /* 0x000000070e007c0c */ /* 0x000fe2000bf06270 */
[----:B-1----:R-:W-:Y:S01]  /*12dc0*/  IMAD R4, R6, UR5, RZ ;  /* 0x0000000506047c24 */ /* 0x002fe2000f8e02ff */
[----:B------:R-:W-:Y:S01]  /*12dd0*/  ISETP.GE.AND P2, PT, R15, UR7, PT ;  /* 0x000000070f007c0c */ /* 0x000fe2000bf46270 */
[C---:B------:R-:W-:Y:S01]  /*12de0*/  VIADD R20, R188.reuse, 0x140 ;  /* 0x00000140bc147836 */ /* 0x040fe20000000000 */
[----:B------:R-:W-:Y:S01]  /*12df0*/  ISETP.GE.AND P1, PT, R5, UR7, PT ;  /* 0x0000000705007c0c */ /* 0x000fe2000bf26270 */
[----:B------:R-:W-:Y:S01]  /*12e00*/  VIADD R19, R188, 0x100 ;  /* 0x00000100bc137836 */ /* 0x000fe20000000000 */
[----:B------:R-:W-:Y:S01]  /*12e10*/  SHF.R.S32.HI R189, RZ, 0x1f, R188 ;  /* 0x0000001fffbd7819 */ /* 0x000fe200000114bc */
[----:B------:R-:W-:Y:S01]  /*12e20*/  IMAD R7, R7, UR43, R4 ;  /* 0x0000002b07077c24 */ /* 0x000fe2000f8e0204 */
[----:B------:R-:W-:Y:S01]  /*12e30*/  LOP3.LUT R0, R3, 0x2, R0, 0xe2, !PT ;  /* 0x0000000203007812 */ /* 0x000fe200078ee200 */
[----:B------:R-:W-:Y:S01]  /*12e40*/  UIADD3 UR42, -UR42, UR6, URZ ;  /* 0x000000062a2a7290 */ /* 0x000fe2000fffe13f */
[----:B------:R-:W-:Y:S01]  /*12e50*/  SEL R5, RZ, 0x4, P0 ;  /* 0x00000004ff057807 */ /* 0x000fe20000000000 */
[----:B------:R-:W-:Y:S01]  /*12e60*/  IMAD.WIDE.U32 R2, R6, UR43, R188 ;  /* 0x0000002b06027c25 */ /* 0x000fe2000f8e00bc */
[----:B------:R-:W-:Y:S01]  /*12e70*/  SEL R4, RZ, 0x8, P2 ;  /* 0x00000008ff047807 */ /* 0x000fe20001000000 */
[----:B------:R-:W-:Y:S01]  /*12e80*/  ULOP3.LUT UR39, URZ, UR39, URZ, 0x33, !UPT ;  /* 0x000000273f277292 */ /* 0x000fe2000f8e333f */
[----:B------:R-:W-:Y:S01]  /*12e90*/  ISETP.GE.AND P2, PT, R20, UR7, PT ;  /* 0x0000000714007c0c */ /* 0x000fe2000bf46270 */
[----:B------:R-:W-:Y:S01]  /*12ea0*/  VIADD R6, R190, 0x20 ;  /* 0x00000020be067836 */ /* 0x000fe20000000000 */
[----:B------:R-:W-:Y:S01]  /*12eb0*/  ISETP.GE.AND P0, PT, R19, UR7, PT ;  /* 0x0000000713007c0c */ /* 0x000fe2000bf06270 */
[----:B------:R-:W-:Y:S01]  /*12ec0*/  IMAD.IADD R3, R3, 0x1, R7 ;  /* 0x0000000103037824 */ /* 0x000fe200078e0207 */
[----:B------:R-:W-:Y:S01]  /*12ed0*/  LOP3.LUT R0, R4, R0, R5, 0xfe, !PT ;  /* 0x0000000004007212 */ /* 0x000fe200078efe05 */
[----:B------:R-:W-:Y:S01]  /*12ee0*/  BSSY B0, `(.L_x_1576) ;  /* 0x000002c000007945 */ /* 0x000fe20003800000 */
[----:B------:R-:W-:Y:S01]  /*12ef0*/  SEL R4, RZ, 0x20, P2 ;  /* 0x00000020ff047807 */ /* 0x000fe20001000000 */
[----:B--2---:R-:W-:Y:S01]  /*12f00*/  VIADD R13, R8, UR39 ;  /* 0x00000027080d7c36 */ /* 0x004fe20008000000 */
[----:B------:R-:W-:-:S02]  /*12f10*/  ISETP.GE.AND P2, PT, R190, UR42, PT ;  /* 0x0000002abe007c0c */ /* 0x000fc4000bf46270 */
[----:B------:R-:W-:Y:S02]  /*12f20*/  SEL R5, RZ, 0x10, P0 ;  /* 0x00000010ff057807 */ /* 0x000fe40000000000 */
[----:B------:R-:W-:Y:S01]  /*12f30*/  ISETP.GE.AND P0, PT, R6, UR42, PT ;  /* 0x0000002a06007c0c */ /* 0x000fe2000bf06270 */
[----:B---3--:R-:W-:Y:S01]  /*12f40*/  IMAD R6, R10, UR8, RZ ;  /* 0x000000080a067c24 */ /* 0x008fe2000f8e02ff */
[----:B------:R-:W-:Y:S02]  /*12f50*/  LOP3.LUT R5, R4, R0, R5, 0xfe, !PT ;  /* 0x0000000004057212 */ /* 0x000fe400078efe05 */
[----:B------:R-:W-:Y:S01]  /*12f60*/  SEL R0, RZ, 0x40, P3 ;  /* 0x00000040ff007807 */ /* 0x000fe20001800000 */
[----:B------:R-:W-:Y:S01]  /*12f70*/  IMAD R11, R11, UR44, R6 ;  /* 0x0000002c0b0b7c24 */ /* 0x000fe2000f8e0206 */
[----:B------:R-:W-:Y:S01]  /*12f80*/  SHF.R.S32.HI R191, RZ, 0x1f, R190 ;  /* 0x0000001fffbf7819 */ /* 0x000fe200000114be */
[----:B------:R-:W-:Y:S01]  /*12f90*/  IMAD.WIDE.U32 R6, R10, UR44, R2 ;  /* 0x0000002c0a067c25 */ /* 0x000fe2000f8e0002 */
[----:B------:R-:W-:-:S02]  /*12fa0*/  LOP3.LUT R9, R5, R0, RZ, 0xfc, !PT ;  /* 0x0000000005097212 */ /* 0x000fc400078efcff */
[----:B------:R-:W-:Y:S01]  /*12fb0*/  SEL R0, RZ, 0x80, P1 ;  /* 0x00000080ff007807 */ /* 0x000fe20000800000 */
[----:B------:R-:W-:-:S03]  /*12fc0*/  IMAD.WIDE R4, R13, 0x40, R190 ;  /* 0x000000400d047825 */ /* 0x000fc600078e02be */
[----:B------:R-:W-:Y:S01]  /*12fd0*/  LOP3.LUT R0, R9, R0, RZ, 0xfc, !PT ;  /* 0x0000000009007212 */ /* 0x000fe200078efcff */
[----:B------:R-:W-:Y:S01]  /*12fe0*/  IMAD.IADD R13, R7, 0x1, R11 ;  /* 0x00000001070d7824 */ /* 0x000fe200078e020b */
[----:B------:R-:W-:Y:S06]  /*12ff0*/  @P2 BRA `(.L_x_1577) ;  /* 0x0000000000682947 */ /* 0x000fec0003800000 */
[----:B------:R-:W-:Y:S01]  /*13000*/  ULDC.64 UR8, c[0x0][0xbd8] ;  /* 0x0002f60000087ab9 */ /* 0x000fe20000000a00 */
[----:B------:R-:W-:Y:S01]  /*13010*/  MOV R3, R13 ;  /* 0x0000000d00037202 */ /* 0x000fe20000000f00 */
[----:B------:R-:W-:Y:S01]  /*13020*/  IMAD R11, R5, UR8, RZ ;  /* 0x00000008050b7c24 */ /* 0x000fe2000f8e02ff */
[----:B------:R-:W-:Y:S01]  /*13030*/  ISETP.GE.AND P6, PT, R188, UR7, PT ;  /* 0x00000007bc007c0c */ /* 0x000fe2000bfc6270 */
[----:B------:R-:W-:Y:S01]  /*13040*/  IMAD.MOV.U32 R2, RZ, RZ, R6 ;  /* 0x000000ffff027224 */ /* 0x000fe200078e0006 */
[----:B------:R-:W-:Y:S01]  /*13050*/  ISETP.GE.AND P1, PT, R12, UR7, PT ;  /* 0x000000070c007c0c */ /* 0x000fe2000bf26270 */
[C---:B------:R-:W-:Y:S01]  /*13060*/  IMAD R11, R4.reuse, UR9, R11 ;  /* 0x00000009040b7c24 */ /* 0x040fe2000f8e020b */
[----:B------:R-:W-:Y:S01]  /*13070*/  ISETP.GE.AND P3, PT, R15, UR7, PT ;  /* 0x000000070f007c0c */ /* 0x000fe2000bf66270 */
[----:B------:R-:W-:Y:S01]  /*13080*/  IMAD.WIDE.U32 R2, R4, UR8, R2 ;  /* 0x0000000804027c25 */ /* 0x000fe2000f8e0002 */
[----:B------:R-:W-:Y:S01]  /*13090*/  ULDC.64 UR8, c[0x0][0xb80] ;  /* 0x0002e00000087ab9 */ /* 0x000fe20000000a00 */
[----:B------:R-:W-:-:S02]  /*130a0*/  ISETP.GE.AND P4, PT, R19, UR7, PT ;  /* 0x0000000713007c0c */ /* 0x000fc4000bf86270 */
[----:B------:R-:W-:Y:S01]  /*130b0*/  IMAD.IADD R3, R3, 0x1, R11 ;  /* 0x0000000103037824 */ /* 0x000fe200078e020b */
[----:B------:R-:W-:Y:S02]  /*130c0*/  LEA R10, P2, R2, UR8, 0x1 ;  /* 0x00000008020a7c11 */ /* 0x000fe4000f8408ff */
        /* <DEDUP_REMOVED lines=13> */
.L_x_1577:
[----:B------:R-:W-:Y:S05]  /*131a0*/  BSYNC B0 ;  /* 0x0000000000007941 */ /* 0x000fea0003800000 */
.L_x_1576:
        /* <DEDUP_REMOVED lines=30> */
.L_x_1578:
[----:B------:R-:W-:Y:S05]  /*13390*/  BSYNC B0 ;  /* 0x0000000000007941 */ /* 0x000fea0003800000 */
.L_x_1571:
[----:B------:R-:W3:Y:S02]  /*133a0*/  LDC R0, c[0x0][0xea8] ;  /* 0x0003aa00ff007b82 */ /* 0x000ee40000000800 */
[----:B---3--:R-:W-:-:S13]  /*133b0*/  ISETP.LE.AND P0, PT, R0, UR4, PT ;  /* 0x0000000400007c0c */ /* 0x008fda000bf03270 */
[----:B------:R-:W-:Y:S05]  /*133c0*/  @!P0 BRA `(.L_x_1579) ;  /* 0xfffffed800e48947 */ /* 0x000fea000383ffff */
[----:B------:R-:W-:Y:S05]  /*133d0*/  EXIT ;  /* 0x000000000000794d */ /* 0x000fea0003800000 */
.L_x_1478:
[----:B------:R-:W-:-:S08]  /*133e0*/  NOP ;  /* 0x0000000000007918 */ /* 0x000fd00000000000 */
[----:B-1----:R-:W1:-:S00]  /*133f0*/  USETMAXREG.DEALLOC.CTAPOOL 0x18 ;  /* 0x00000018000079c8 */ /* 0x002e4000080e0500 */
        /* <DEDUP_REMOVED lines=11> */
[----:B------:R-:W-:Y:S01]  /*134b0*/  ULDC UR5, c[0x0][0xc] ;  /* 0x0000030000057ab9 */ /* 0x000fe20000000800 */
[----:B------:R-:W-:Y:S01]  /*134c0*/  LOP3.LUT R19, R19, 0x1f, RZ, 0xc0, !PT ;  /* 0x0000001f13137812 */ /* 0x000fe200078ec0ff */
[----:B------:R-:W-:Y:S01]  /*134d0*/  IMAD.U32 R0, RZ, RZ, UR5 ;  /* 0x00000005ff007e24 */ /* 0x000fe2000f8e00ff */
[----:B------:R-:W-:Y:S01]  /*134e0*/  ULDC.64 UR46, c[0x0][0x198] ;  /* 0x00006600002e7ab9 */ /* 0x000fe20000000a00 */
[----:B------:R-:W-:Y:S01]  /*134f0*/  IMAD.U32 R18, RZ, RZ, UR4 ;  /* 0x00000004ff127e24 */ /* 0x000fe2000f8e00ff */
[----:B------:R-:W-:Y:S01]  /*13500*/  UMOV UR61, URZ ;  /* 0x0000003f003d7c82 */ /* 0x000fe20008000000 */
[----:B------:R-:W-:Y:S01]  /*13510*/  IMAD.MOV.U32 R17, RZ, RZ, 0x1 ;  /* 0x00000001ff117424 */ /* 0x000fe200078e00ff */
[----:B------:R1:W-:Y:S01]  /*13520*/  STL [R1], R0 ;  /* 0x0000000001007387 */ /* 0x0003e20000100800 */
[----:B------:R-:W-:-:S07]  /*13530*/  IMAD.MOV.U32 R16, RZ, RZ, RZ ;  /* 0x000000ffff107224 */ /* 0x000fce00078e00ff */
.L_x_1636:
[----:B------:R-:W-:Y:S01]  /*13540*/  ULDC UR10, c[0x0][0xed0] ;  /* 0x0003b400000a7ab9 */ /* 0x000fe20000000800 */
[----:B-1----:R-:W1:Y:S01]  /*13550*/  LDC R0, c[0x0][0xee8] ;  /* 0x0003ba00ff007b82 */ /* 0x002e620000000800 */
        /* <DEDUP_REMOVED lines=19> */
.L_x_1581:
[----:B------:R-:W-:Y:S01]  /*13690*/  ULDC UR11, c[0x0][0xec4] ;  /* 0x0003b100000b7ab9 */ /* 0x000fe20000000800 */
[----:B------:R-:W-:Y:S01]  /*136a0*/  UMOV UR9, UR10 ;  /* 0x0000000a00097c82 */ /* 0x000fe20008000000 */
[----:B------:R-:W-:-:S11]  /*136b0*/  UISETP.NE.AND UP0, UPT, UR11, 0x1, UPT ;  /* 0x000000010b00788c */ /* 0x000fd6000bf05270 */
[----:B------:R-:W-:Y:S02]  /*136c0*/  @UP0 ULDC.64 UR12, c[0x0][0xec8] ;  /* 0x0003b200000c0ab9 */ /* 0x000fe40000000a00 */
[----:B------:R-:W-:-:S04]  /*136d0*/  UIMAD.WIDE.U32 UR6, UR10, UR12, URZ ;  /* 0x0000000c0a0672a5 */ /* 0x000fc8000f8e003f */
[----:B------:R-:W-:-:S04]  /*136e0*/  @UP0 USHF.R.U32.HI UR9, URZ, UR13, UR7 ;  /* 0x0000000d3f090299 */ /* 0x000fc80008011607 */
[----:B------:R-:W-:-:S12]  /*136f0*/  UIMAD UR6, UR9, UR11, URZ ;  /* 0x0000000b090672a4 */ /* 0x000fd8000f8e023f */
.L_x_1582:
        /* <DEDUP_REMOVED lines=40> */
.L_x_1584:
[----:B------:R-:W-:-:S11]  /*13980*/  UISETP.NE.AND UP0, UPT, UR7, 0x1, UPT ;  /* 0x000000010700788c */ /* 0x000fd6000bf05270 */
[----:B------:R-:W-:Y:S02]  /*13990*/  @UP0 ULDC.64 UR16, c[0x0][0xae0] ;  /* 0x0002b80000100ab9 */ /* 0x000fe40000000a00 */
[----:B------:R-:W-:-:S04]  /*139a0*/  UIMAD.WIDE.U32 UR8, UR10, UR16, URZ ;  /* 0x000000100a0872a5 */ /* 0x000fc8000f8e003f */
[----:B------:R-:W-:-:S12]  /*139b0*/  @UP0 USHF.R.U32.HI UR10, URZ, UR17, UR9 ;  /* 0x000000113f0a0299 */ /* 0x000fd80008011609 */
.L_x_1585:
[----:B------:R-:W-:-:S04]  /*139c0*/  UIMAD UR10, UR10, UR7, UR7 ;  /* 0x000000070a0a72a4 */ /* 0x000fc8000f8e0207 */
[----:B------:R-:W-:-:S04]  /*139d0*/  UISETP.LT.AND UP0, UPT, UR6, UR10, UPT ;  /* 0x0000000a0600728c */ /* 0x000fc8000bf01270 */
[----:B------:R-:W-:-:S12]  /*139e0*/  USEL UR6, UR6, UR10, UP0 ;  /* 0x0000000a06067287 */ /* 0x000fd80008000000 */
.L_x_1583:
        /* <DEDUP_REMOVED lines=25> */
.L_x_1587:
[----:B------:R-:W-:-:S11]  /*13b80*/  UISETP.NE.AND UP0, UPT, UR7, 0x1, UPT ;  /* 0x000000010700788c */ /* 0x000fd6000bf05270 */
[----:B------:R-:W-:Y:S02]  /*13b90*/  @UP0 ULDC.64 UR12, c[0x0][0xae0] ;  /* 0x0002b800000c0ab9 */ /* 0x000fe40000000a00 */
[----:B------:R-:W-:-:S04]  /*13ba0*/  UIMAD.WIDE.U32 UR8, UR6, UR12, URZ ;  /* 0x0000000c060872a5 */ /* 0x000fc8000f8e003f */
[----:B------:R-:W-:-:S12]  /*13bb0*/  @UP0 USHF.R.U32.HI UR6, URZ, UR13, UR9 ;  /* 0x0000000d3f060299 */ /* 0x000fd80008011609 */
.L_x_1588:
[----:B------:R-:W-:-:S04]  /*13bc0*/  UIMAD UR6, UR6, UR7, URZ ;  /* 0x00000007060672a4 */ /* 0x000fc8000f8e023f */
[----:B------:R-:W-:-:S04]  /*13bd0*/  UISETP.LT.AND UP0, UPT, UR10, UR6, UPT ;  /* 0x000000060a00728c */ /* 0x000fc8000bf01270 */
[----:B------:R-:W-:-:S12]  /*13be0*/  USEL UR10, UR10, UR6, !UP0 ;  /* 0x000000060a0a7287 */ /* 0x000fd8000c000000 */
.L_x_1586:
        /* <DEDUP_REMOVED lines=12> */
[----:B------:R-:W2:Y:S01]  /*13cb0*/  LDL R0, [R1] ;  /* 0x0000000001007983 */ /* 0x000ea20000100800 */
[----:B------:R-:W-:Y:S01]  /*13cc0*/  VOTEU.ANY UR6, UPT, PT ;  /* 0x0000000000067886 */ /* 0x000fe200038e0100 */
[----:B------:R-:W1:Y:S01]  /*13cd0*/  LDC.64 R2, c[0x0][0xef0] ;  /* 0x0003bc00ff027b82 */ /* 0x000e620000000a00 */
[----:B------:R-:W3:Y:S01]  /*13ce0*/  S2R R5, SR_LANEID ;  /* 0x0000000000057919 */ /* 0x000ee20000000000 */
[----:B--2---:R-:W-:Y:S02]  /*13cf0*/  R2UR UR7, R0 ;  /* 0x00000000000772ca */ /* 0x004fe400000e0000 */
[----:B------:R-:W3:Y:S02]  /*13d00*/  FLO.U32 R0, UR6 ;  /* 0x0000000600007d00 */ /* 0x000ee400080e0000 */
[----:B---3--:R-:W-:-:S06]  /*13d10*/  ISETP.EQ.U32.AND P0, PT, R0, R5, PT ;  /* 0x000000050000720c */ /* 0x008fcc0003f02070 */
[----:B------:R-:W1:Y:S07]  /*13d20*/  POPC R5, UR6 ;  /* 0x0000000600057d09 */ /* 0x000e6e0008000000 */
[----:B-1----:R-:W2:Y:S01]  /*13d30*/  @P0 ATOMG.E.ADD.STRONG.GPU PT, R3, desc[UR54][R2.64], R5 ;  /* 0x00000005020309a8 */ /* 0x002ea200081ee1f6 */
[----:B------:R-:W1:Y:S02]  /*13d40*/  S2R R4, SR_LTMASK ;  /* 0x0000000000047919 */ /* 0x000e640000003900 */
[----:B-1----:R-:W-:-:S04]  /*13d50*/  LOP3.LUT R4, R4, UR6, RZ, 0xc0, !PT ;  /* 0x0000000604047c12 */ /* 0x002fc8000f8ec0ff */
[----:B------:R-:W1:Y:S01]  /*13d60*/  POPC R13, R4 ;  /* 0x00000004000d7309 */ /* 0x000e620000000000 */
[----:B--2---:R-:W1:Y:S02]  /*13d70*/  SHFL.IDX PT, R0, R3, R0, 0x1f ;  /* 0x00001f0003007589 */ /* 0x004e6400000e0000 */
[----:B-1----:R-:W-:Y:S01]  /*13d80*/  IADD3 R13, R0, UR7, R13 ;  /* 0x00000007000d7c10 */ /* 0x002fe2000fffe00d */
[----:B------:R-:W-:Y:S06]  /*13d90*/  BRA `(.L_x_1591) ;  /* 0x00000028008c7947 */ /* 0x000fec0003800000 */
.L_x_1590:
        /* <DEDUP_REMOVED lines=11> */
[----:B------:R-:W-:Y:S02]  /*13e50*/  IMAD.U32 R4, RZ, RZ, UR6 ;  /* 0x00000006ff047e24 */ /* 0x000fe4000f8e00ff */
[----:B------:R-:W1:Y:S01]  /*13e60*/  LDC.64 R2, c[0x4][R2] ;  /* 0x0100000002027b82 */ /* 0x000e620000000a00 */
[----:B------:R-:W-:Y:S02]  /*13e70*/  IMAD.U32 R5, RZ, RZ, UR7 ;  /* 0x00000007ff057e24 */ /* 0x000fe4000f8e00ff */
[----:B------:R-:W-:Y:S02]  /*13e80*/  IMAD.U32 R6, RZ, RZ, UR8 ;  /* 0x00000008ff067e24 */ /* 0x000fe4000f8e00ff */
[----:B------:R-:W-:-:S02]  /*13e90*/  IMAD.U32 R7, RZ, RZ, UR9 ;  /* 0x00000009ff077e24 */ /* 0x000fc4000f8e00ff */
[----:B------:R-:W-:Y:S02]  /*13ea0*/  IMAD.U32 R10, RZ, RZ, UR4 ;  /* 0x00000004ff0a7e24 */ /* 0x000fe4000f8e00ff */
[----:B------:R-:W-:Y:S02]  /*13eb0*/  IMAD.U32 R11, RZ, RZ, UR5 ;  /* 0x00000005ff0b7e24 */ /* 0x000fe4000f8e00ff */
[----:B------:R-:W-:Y:S02]  /*13ec0*/  IMAD.MOV.U32 R8, RZ, RZ, 0x70 ;  /* 0x00000070ff087424 */ /* 0x000fe400078e00ff */
[----:B------:R-:W-:Y:S02]  /*13ed0*/  IMAD.MOV.U32 R12, RZ, RZ, 0x1 ;  /* 0x00000001ff0c7424 */ /* 0x000fe400078e00ff */
[----:B------:R-:W-:-:S07]  /*13ee0*/  IMAD.MOV.U32 R13, RZ, RZ, RZ ;  /* 0x000000ffff0d7224 */ /* 0x000fce00078e00ff */
[----:B------:R-:W-:-:S07]  /*13ef0*/  LEPC R20, `(.L_x_1592) ;  /* 0x000000001014794e */ /* 0x000fce0000000000 */
[----:B-1----:R-:W-:Y:S05]  /*13f00*/  CALL.ABS.NOINC R2 ;  /* 0x0000000002007343 */ /* 0x002fea0003c00000 */
.L_x_1592:
        /* <DEDUP_REMOVED lines=17> */
[----:B-1----:R-:W-:-:S07]  /*14020*/  IMAD.MOV.U32 R13, RZ, RZ, RZ ;  /* 0x000000ffff0d7224 */ /* 0x002fce00078e00ff */
[----:B------:R-:W-:-:S07]  /*14030*/  LEPC R20, `(.L_x_1594) ;  /* 0x000000001014794e */ /* 0x000fce0000000000 */
[----:B--2---:R-:W-:Y:S05]  /*14040*/  CALL.ABS.NOINC R2 ;  /* 0x0000000002007343 */ /* 0x004fea0003c00000 */
.L_x_1594:
[----:B------:R-:W-:Y:S01]  /*14050*/  MOV R2, 0x0 ;  /* 0x0000000000027802 */ /* 0x000fe20000000f00 */
[----:B------:R-:W-:Y:S01]  /*14060*/  ULDC.64 UR6, c[0x4][0x88] ;  /* 0x0100220000067ab9 */ /* 0x000fe20000000a00 */
[----:B------:R-:W-:Y:S01]  /*14070*/  ULDC.64 UR8, c[0x4][0x90] ;  /* 0x0100240000087ab9 */ /* 0x000fe20000000a00 */
[----:B------:R-:W-:Y:S01]  /*14080*/  ULDC.64 UR4, c[0x4][0x18] ;  /* 0x0100060000047ab9 */ /* 0x000fe20000000a00 */
[----:B------:R-:W-:Y:S01]  /*14090*/  IMAD.U32 R4, RZ, RZ, UR6 ;  /* 0x00000006ff047e24 */ /* 0x000fe2000f8e00ff */
[----:B------:R-:W-:Y:S01]  /*140a0*/  MOV R8, 0x70 ;  /* 0x0000007000087802 */ /* 0x000fe20000000f00 */
[----:B------:R-:W1:Y:S01]  /*140b0*/  LDC.64 R2, c[0x4][R2] ;  /* 0x0100000002027b82 */ /* 0x000e620000000a00 */
        /* <DEDUP_REMOVED lines=8> */
[----:B-1----:R-:W-:Y:S05]  /*14140*/  CALL.ABS.NOINC R2 ;  /* 0x0000000002007343 */ /* 0x002fea0003c00000 */
.L_x_1593:
        /* <DEDUP_REMOVED lines=10> */
[----:B------:R-:W-:Y:S01]  /*141f0*/  IMAD.U32 R0, RZ, RZ, UR58 ;  /* 0x0000003aff007e24 */ /* 0x000fe2000f8e00ff */
[----:B------:R-:W-:Y:S01]  /*14200*/  ISETP.NE.AND P1, PT, R19, RZ, PT ;  /* 0x000000ff1300720c */ /* 0x000fe20003f25270 */
[----:B------:R-:W-:Y:S01]  /*14210*/  UMOV UR56, URZ ;  /* 0x0000003f00387c82 */ /* 0x000fe20008000000 */
[----:B------:R-:W-:Y:S01]  /*14220*/  UMOV UR6, 0xffffffff ;  /* 0xffffffff00067882 */ /* 0x000fe20000000000 */
        /* <DEDUP_REMOVED lines=15> */
.L_x_1649:
[----:B------:R-:W-:Y:S01]  /*14320*/  UMOV UR4, 0xffffffff ;  /* 0xffffffff00047882 */ /* 0x000fe20000000000 */
[----:B------:R-:W-:Y:S02]  /*14330*/  SHF.R.S32.HI R7, RZ, 0x1f, R6 ;  /* 0x0000001fff077819 */ /* 0x000fe40000011406 */
[----:B------:R-:W-:Y:S05]  /*14340*/  BRA.DIV UR4, `(.L_x_1596) ;  /* 0x0000002e04347947 */ /* 0x000fea000b800000 */
[----:B------:R-:W-:-:S13]  /*14350*/  ELECT P6, URZ, PT ;  /* 0x00000000003f782f */ /* 0x000fda00038c0000 */
.L_x_1652:
[----:B------:R-:W-:Y:S05]  /*14360*/  @!P6 BRA `(.L_x_1597) ;  /* 0x0000000000c4e947 */ /* 0x000fea0003800000 */
[----:B------:R-:W-:Y:S01]  /*14370*/  IMAD.MOV.U32 R4, RZ, RZ, R6 ;  /* 0x000000ffff047224 */ /* 0x000fe200078e0006 */
[----:B------:R-:W-:Y:S06]  /*14380*/  @!P0 BRA `(.L_x_1598) ;  /* 0x0000000000488947 */ /* 0x000fec0003800000 */
[----:B------:R-:W1:Y:S01]  /*14390*/  LDC R12, c[0x0][0x41c] ;  /* 0x00010700ff0c7b82 */ /* 0x000e620000000800 */
[----:B------:R-:W-:Y:S01]  /*143a0*/  IMAD.MOV.U32 R11, RZ, RZ, R10 ;  /* 0x000000ffff0b7224 */ /* 0x000fe200078e000a */
        /* <DEDUP_REMOVED lines=16> */
.L_x_1598:
[----:B-1----:R-:W-:Y:S01]  /*144b0*/  LEA R8, R16, UR38, 0x3 ;  /* 0x0000002610087c11 */ /* 0x002fe2000f8e18ff */
[----:B------:R-:W1:Y:S01]  /*144c0*/  S2R R9, SR_TID.X ;  /* 0x0000000000097919 */ /* 0x000e620000002100 */
[----:B------:R-:W-:-:S04]  /*144d0*/  SHF.L.U32 R5, R17, 0x1f, RZ ;  /* 0x0000001f11057819 */ /* 0x000fc800000006ff */
[----:B------:R-:W2:Y:S01]  /*144e0*/  SYNCS.PHASECHK.TRANS64.TRYWAIT P2, [R8+URZ+0x38840], R5 ;  /* 0x03884005080075a7 */ /* 0x000ea2000804017f */
[----:B-1----:R-:W-:-:S04]  /*144f0*/  LOP3.LUT R9, R9, 0x7f, RZ, 0xc0, !PT ;  /* 0x0000007f09097812 */ /* 0x002fc800078ec0ff */
[----:B------:R-:W-:Y:S01]  /*14500*/  ISETP.NE.AND P3, PT, R9, RZ, PT ;  /* 0x000000ff0900720c */ /* 0x000fe20003f65270 */
[----:B--2---:R-:W-:-:S12]  /*14510*/  @!P2 BRA `(.L_x_1599) ;  /* 0x0000002800e0a947 */ /* 0x004fd80003800000 */
.L_x_1653:
[----:B------:R-:W-:Y:S05]  /*14520*/  @P3 BRA `(.L_x_1600) ;  /* 0x0000000000143947 */ /* 0x000fea0003800000 */
[----:B------:R-:W-:Y:S01]  /*14530*/  ISETP.NE.AND P2, PT, R19, RZ, PT ;  /* 0x000000ff1300720c */ /* 0x000fe20003f45270 */
[----:B-1----:R-:W-:-:S04]  /*14540*/  IMAD.MOV.U32 R5, RZ, RZ, 0x2000 ;  /* 0x00002000ff057424 */ /* 0x002fc800078e00ff */
[----:B------:R2:W-:Y:S08]  /*14550*/  SYNCS.ARRIVE.TRANS64 RZ, [R8+URZ+0x38830], R5 ;  /* 0x0388300508ff79a7 */ /* 0x0005f0000800003f */
[----:B------:R-:W-:Y:S05]  /*14560*/  @!P2 BRA `(.L_x_1600) ;  /* 0x000000000004a947 */ /* 0x000fea0003800000 */
[----:B------:R-:W-:Y:S01]  /*14570*/  BPT.TRAP 0x1 ;  /* 0x000000040000795c */ /* 0x000fe20000300000 */
.L_x_1600:
        /* <DEDUP_REMOVED lines=16> */
.L_x_1597:
[----:B------:R-:W-:Y:S05]  /*14680*/  WARPSYNC.ALL ;  /* 0x0000000000007948 */ /* 0x000fea0003800000 */
[----:B------:R-:W-:Y:S01]  /*14690*/  BAR.SYNC.DEFER_BLOCKING 0x8, 0xa0 ;  /* 0x0202800000007b1d */ /* 0x000fe20000010000 */
[----:B------:R-:W-:-:S05]  /*146a0*/  ELECT P2, URZ, PT ;  /* 0x00000000003f782f */ /* 0x000fca0003840000 */
[----:B------:R-:W-:Y:S08]  /*146b0*/  BSSY B0, `(.L_x_1601) ;  /* 0x0000041000007945 */ /* 0x000ff00003800000 */
[----:B------:R-:W-:Y:S05]  /*146c0*/  @!P2 BRA `(.L_x_1602) ;  /* 0x0000000000fca947 */ /* 0x000fea0003800000 */
[----:B------:R-:W-:Y:S01]  /*146d0*/  UIADD3 UR14, UP0, UR46, 0x270, URZ ;  /* 0x000002702e0e7890 */ /* 0x000fe2000ff1e03f */
[----:B-12---:R-:W-:Y:S01]  /*146e0*/  IMAD.MOV.U32 R5, RZ, RZ, 0x2000 ;  /* 0x00002000ff057424 */ /* 0x006fe200078e00ff */
[----:B------:R-:W-:Y:S02]  /*146f0*/  UIADD3 UR16, UR38, 0x20400, URZ ;  /* 0x0002040026107890 */ /* 0x000fe4000fffe03f */
[----:B------:R-:W-:Y:S01]  /*14700*/  UIADD3.X UR15, URZ, UR47, URZ, UP0, !UPT ;  /* 0x0000002f3f0f7290 */ /* 0x000fe200087fe43f */
[----:B------:R1:W-:Y:S01]  /*14710*/  SYNCS.ARRIVE.TRANS64 RZ, [UR38+0x38800], R5 ;  /* 0x03880005ffff79a7 */ /* 0x0003e20008000026 */
[----:B------:R-:W-:Y:S02]  /*14720*/  UIADD3 UR4, UP0, UR46, 0x770, URZ ;  /* 0x000007702e047890 */ /* 0x000fe4000ff1e03f */
[----:B------:R-:W-:Y:S02]  /*14730*/  UIADD3 UR17, UR38, 0x38800, URZ ;  /* 0x0003880026117890 */ /* 0x000fe4000fffe03f */
[----:B------:R-:W-:-:S02]  /*14740*/  UIADD3 UR8, UR38, 0x26400, URZ ;  /* 0x0002640026087890 */ /* 0x000fc4000fffe03f */
[----:B------:R-:W-:Y:S01]  /*14750*/  UIADD3 UR9, UR38, 0x38810, URZ ;  /* 0x0003881026097890 */ /* 0x000fe2000fffe03f */
[----:B-1----:R-:W-:Y:S01]  /*14760*/  IMAD.MOV.U32 R5, RZ, RZ, 0x10000 ;  /* 0x00010000ff057424 */ /* 0x002fe200078e00ff */
[----:B------:R-:W-:Y:S02]  /*14770*/  UIADD3.X UR5, URZ, UR47, URZ, UP0, !UPT ;  /* 0x0000002f3f057290 */ /* 0x000fe400087fe43f */
[----:B------:R-:W-:Y:S01]  /*14780*/  UIADD3 UR24, UR38, 0x28400, URZ ;  /* 0x0002840026187890 */ /* 0x000fe2000fffe03f */
[----:B------:R-:W-:Y:S01]  /*14790*/  UMOV UR6, 0x0 ;  /* 0x0000000000067882 */ /* 0x000fe20000000000 */
[----:B------:R-:W-:Y:S01]  /*147a0*/  UMOV UR7, 0x12f00000 ;  /* 0x12f0000000077882 */ /* 0x000fe20000000000 */
[----:B------:R-:W-:Y:S01]  /*147b0*/  UMOV UR18, URZ ;  /* 0x0000003f00127c82 */ /* 0x000fe20008000000 */
[----:B------:R-:W-:Y:S01]  /*147c0*/  UMOV UR19, UR57 ;  /* 0x0000003900137c82 */ /* 0x000fe20008000000 */
[----:B------:R-:W-:Y:S01]  /*147d0*/  UMOV UR20, UR58 ;  /* 0x0000003a00147c82 */ /* 0x000fe20008000000 */
[----:B------:R-:W-:Y:S01]  /*147e0*/  UMOV UR21, UR59 ;  /* 0x0000003b00157c82 */ /* 0x000fe20008000000 */
[----:B------:R-:W-:Y:S01]  /*147f0*/  UMOV UR11, UR57 ;  /* 0x00000039000b7c82 */ /* 0x000fe20008000000 */
[----:B------:R1:W-:Y:S01]  /*14800*/  UTMALDG.4D [UR16], [UR14], desc[UR6] ;  /* 0x000006100e0075b4 */ /* 0x0003e20008019000 */
[----:B------:R-:W-:Y:S01]  /*14810*/  UMOV UR12, UR58 ;  /* 0x0000003a000c7c82 */ /* 0x000fe20008000000 */
[----:B------:R-:W-:Y:S01]  /*14820*/  UMOV UR13, UR59 ;  /* 0x0000003b000d7c82 */ /* 0x000fe20008000000 */
[----:B------:R-:W-:Y:S01]  /*14830*/  UMOV UR10, UR18 ;  /* 0x00000012000a7c82 */ /* 0x000fe20008000000 */
[----:B------:R3:W-:Y:S01]  /*14840*/  SYNCS.ARRIVE.TRANS64 RZ, [UR38+0x38810], R5 ;  /* 0x03881005ffff79a7 */ /* 0x0007e20008000026 */
[----:B------:R-:W-:Y:S01]  /*14850*/  UMOV UR26, 0x40 ;  /* 0x00000040001a7882 */ /* 0x000fe20000000000 */
[----:B------:R-:W-:Y:S01]  /*14860*/  UMOV UR27, UR57 ;  /* 0x00000039001b7c82 */ /* 0x000fe20008000000 */
[----:B------:R-:W-:Y:S01]  /*14870*/  UMOV UR28, UR58 ;  /* 0x0000003a001c7c82 */ /* 0x000fe20008000000 */
[----:B------:R-:W-:Y:S01]  /*14880*/  UMOV UR29, UR59 ;  /* 0x0000003b001d7c82 */ /* 0x000fe20008000000 */
[----:B------:R-:W-:Y:S01]  /*14890*/  UIADD3 UR48, UR38, 0x2a400, URZ ;  /* 0x0002a40026307890 */ /* 0x000fe2000fffe03f */
[----:B------:R2:W-:Y:S01]  /*148a0*/  UTMALDG.4D [UR8], [UR4], desc[UR6] ;  /* 0x00000608040075b4 */ /* 0x0005e20008019000 */
[----:B------:R-:W-:Y:S01]  /*148b0*/  UMOV UR25, UR9 ;  /* 0x0000000900197c82 */ /* 0x000fe20008000000 */
[----:B------:R-:W-:-:S02]  /*148c0*/  UIADD3 UR40, UR38, 0x2c400, URZ ;  /* 0x0002c40026287890 */ /* 0x000fc4000fffe03f */
[----:B------:R-:W-:Y:S01]  /*148d0*/  UIADD3 UR32, UR38, 0x2e400, URZ ;  /* 0x0002e40026207890 */ /* 0x000fe2000fffe03f */
[----:B------:R-:W-:Y:S01]  /*148e0*/  UMOV UR50, 0x80 ;  /* 0x0000008000327882 */ /* 0x000fe20000000000 */
[----:B------:R-:W-:Y:S01]  /*148f0*/  UMOV UR51, UR57 ;  /* 0x0000003900337c82 */ /* 0x000fe20008000000 */
[----:B------:R4:W-:Y:S01]  /*14900*/  UTMALDG.4D [UR24], [UR4], desc[UR6] ;  /* 0x00000618040075b4 */ /* 0x0009e20008019000 */
[----:B------:R-:W-:Y:S01]  /*14910*/  UMOV UR52, UR58 ;  /* 0x0000003a00347c82 */ /* 0x000fe20008000000 */
[----:B------:R-:W-:Y:S01]  /*14920*/  UMOV UR53, UR59 ;  /* 0x0000003b00357c82 */ /* 0x000fe20008000000 */
[----:B------:R-:W-:Y:S01]  /*14930*/  UMOV UR49, UR9 ;  /* 0x0000000900317c82 */ /* 0x000fe20008000000 */
[----:B------:R-:W-:Y:S01]  /*14940*/  UMOV UR42, 0xc0 ;  /* 0x000000c0002a7882 */ /* 0x000fe20000000000 */
[----:B------:R-:W-:Y:S01]  /*14950*/  UMOV UR43, UR57 ;  /* 0x00000039002b7c82 */ /* 0x000fe20008000000 */
[----:B------:R-:W-:Y:S01]  /*14960*/  UMOV UR44, UR58 ;  /* 0x0000003a002c7c82 */ /* 0x000fe20008000000 */
[----:B------:R-:W-:Y:S01]  /*14970*/  UMOV UR45, UR59 ;  /* 0x0000003b002d7c82 */ /* 0x000fe20008000000 */
[----:B-1----:R-:W-:Y:S01]  /*14980*/  UIADD3 UR16, UR38, 0x32400, URZ ;  /* 0x0003240026107890 */ /* 0x002fe2000fffe03f */
[----:B------:R3:W-:Y:S01]  /*14990*/  UTMALDG.4D [UR48], [UR4], desc[UR6] ;  /* 0x00000630040075b4 */ /* 0x0007e20008019000 */
[----:B------:R-:W-:Y:S01]  /*149a0*/  UMOV UR41, UR9 ;  /* 0x0000000900297c82 */ /* 0x000fe20008000000 */
[----:B------:R-:W-:Y:S01]  /*149b0*/  UMOV UR34, 0x100 ;  /* 0x0000010000227882 */ /* 0x000fe20000000000 */
[----:B------:R-:W-:Y:S01]  /*149c0*/  UMOV UR35, UR57 ;  /* 0x0000003900237c82 */ /* 0x000fe20008000000 */
[----:B------:R-:W-:Y:S01]  /*149d0*/  UMOV UR36, UR58 ;  /* 0x0000003a00247c82 */ /* 0x000fe20008000000 */
[----:B------:R-:W-:Y:S01]  /*149e0*/  UMOV UR37, UR59 ;  /* 0x0000003b00257c82 */ /* 0x000fe20008000000 */
[----:B------:R-:W-:Y:S01]  /*149f0*/  UMOV UR33, UR9 ;  /* 0x0000000900217c82 */ /* 0x000fe20008000000 */
[----:B------:R-:W-:Y:S01]  /*14a00*/  UMOV UR18, 0x180 ;  /* 0x0000018000127882 */ /* 0x000fe20000000000 */
[----:B------:R3:W-:Y:S01]  /*14a10*/  UTMALDG.4D [UR40], [UR4], desc[UR6] ;  /* 0x00000628040075b4 */ /* 0x0007e20008019000 */
[----:B--2---:R-:W-:Y:S01]  /*14a20*/  UIADD3 UR8, UR38, 0x34400, URZ ;  /* 0x0003440026087890 */ /* 0x004fe2000fffe03f */
[----:B------:R-:W-:Y:S01]  /*14a30*/  UMOV UR17, UR9 ;  /* 0x0000000900117c82 */ /* 0x000fe20008000000 */
[----:B------:R-:W-:Y:S01]  /*14a40*/  UMOV UR10, 0x1c0 ;  /* 0x000001c0000a7882 */ /* 0x000fe20000000000 */
[----:B------:R3:W-:Y:S01]  /*14a50*/  UTMALDG.4D [UR32], [UR4], desc[UR6] ;  /* 0x00000620040075b4 */ /* 0x0007e20008019000 */
[----:B----4-:R-:W-:Y:S01]  /*14a60*/  UIADD3 UR24, UR38, 0x30400, URZ ;  /* 0x0003040026187890 */ /* 0x010fe2000fffe03f */
[----:B------:R-:W-:-:S08]  /*14a70*/  UMOV UR26, 0x140 ;  /* 0x00000140001a7882 */ /* 0x000fd00000000000 */
[----:B------:R3:W-:Y:S01]  /*14a80*/  UTMALDG.4D [UR24], [UR4], desc[UR6] ;  /* 0x00000618040075b4 */ /* 0x0007e20008019000 */
[----:B------:R3:W-:Y:S01]  /*14a90*/  UTMALDG.4D [UR16], [UR4], desc[UR6] ;  /* 0x00000610040075b4 */ /* 0x0007e20008019000 */
[----:B------:R3:W-:Y:S02]  /*14aa0*/  UTMALDG.4D [UR8], [UR4], desc[UR6] ;  /* 0x00000608040075b4 */ /* 0x0007e40008019000 */
[----:B---3--:R-:W-:Y:S01]  /*14ab0*/  NOP ;  /* 0x0000000000007918 */ /* 0x008fe20000000000 */
.L_x_1602:
[----:B------:R-:W-:Y:S05]  /*14ac0*/  BSYNC B0 ;  /* 0x0000000000007941 */ /* 0x000fea0003800000 */
.L_x_1601:
[----:B------:R-:W-:-:S04]  /*14ad0*/  UIADD3 UR61, UR61, 0x1, URZ ;  /* 0x000000013d3d7890 */ /* 0x000fc8000fffe03f */
[----:B------:R-:W-:-:S04]  /*14ae0*/  ULEA.HI UR4, UR61, UR61, URZ, 0x1 ;  /* 0x0000003d3d047291 */ /* 0x000fc8000f8f083f */
[----:B------:R-:W-:-:S04]  /*14af0*/  ULOP3.LUT UR4, UR4, 0xfffffffe, URZ, 0xc0, !UPT ;  /* 0xfffffffe04047892 */ /* 0x000fc8000f8ec03f */
[----:B------:R-:W-:-:S06]  /*14b00*/  UIADD3 UR4, UR61, -UR4, URZ ;  /* 0x800000043d047290 */ /* 0x000fcc000fffe03f */
[----:B-12---:R-:W-:-:S05]  /*14b10*/  IMAD.U32 R5, RZ, RZ, UR4 ;  /* 0x00000004ff057e24 */ /* 0x006fca000f8e00ff */
[----:B------:R-:W-:-:S04]  /*14b20*/  SHF.L.U32 R5, R5, 0x1f, RZ ;  /* 0x0000001f05057819 */ /* 0x000fc800000006ff */
[----:B------:R-:W1:Y:S02]  /*14b30*/  SYNCS.PHASECHK.TRANS64.TRYWAIT P2, [UR38+0x38820], R5 ;  /* 0x03882005ff0075a7 */ /* 0x000e640008040166 */
[----:B-1----:R-:W-:Y:S05]  /*14b40*/  @!P2 BRA `(.L_x_1603) ;  /* 0x000000240068a947 */ /* 0x002fea0003800000 */
.L_x_1654:
        /* <DEDUP_REMOVED lines=10> */
.L_x_1655:
[----:B------:R-:W-:Y:S05]  /*14bf0*/  @P3 BRA `(.L_x_1607) ;  /* 0x0000000000143947 */ /* 0x000fea0003800000 */
[----:B------:R-:W-:Y:S01]  /*14c00*/  ISETP.NE.AND P2, PT, R19, RZ, PT ;  /* 0x000000ff1300720c */ /* 0x000fe20003f45270 */
[----:B-1----:R-:W-:-:S04]  /*14c10*/  IMAD.MOV.U32 R8, RZ, RZ, 0x10000 ;  /* 0x00010000ff087424 */ /* 0x002fc800078e00ff */
[----:B------:R2:W-:Y:S08]  /*14c20*/  SYNCS.ARRIVE.TRANS64 RZ, [R5+URZ+0x38850], R8 ;  /* 0x0388500805ff79a7 */ /* 0x0005f0000800003f */
[----:B------:R-:W-:Y:S05]  /*14c30*/  @!P2 BRA `(.L_x_1607) ;  /* 0x000000000004a947 */ /* 0x000fea0003800000 */
[----:B------:R-:W-:Y:S01]  /*14c40*/  BPT.TRAP 0x1 ;  /* 0x000000040000795c */ /* 0x000fe20000300000 */
.L_x_1607:
        /* <DEDUP_REMOVED lines=26> */
[----:B------:R3:W-:Y:S02]  /*14df0*/  UTMALDG.4D [UR8], [UR14], desc[UR6] ;  /* 0x000006080e0075b4 */ /* 0x0007e40008019000 */
[----:B---3--:R-:W-:Y:S01]  /*14e00*/  UMOV UR8, UR18 ;  /* 0x0000001200087c82 */ /* 0x008fe20008000000 */
[----:B------:R-:W-:Y:S01]  /*14e10*/  UMOV UR10, UR21 ;  /* 0x00000015000a7c82 */ /* 0x000fe20008000000 */
[----:B------:R-:W-:Y:S01]  /*14e20*/  UIADD3 UR18, UR16, 0xa400, URZ ;  /* 0x0000a40010127890 */ /* 0x000fe2000fffe03f */
[----:B------:R3:W-:Y:S02]  /*14e30*/  UTMALDG.4D [UR8], [UR14], desc[UR6] ;  /* 0x000006080e0075b4 */ /* 0x0007e40008019000 */
[----:B---3--:R-:W-:Y:S01]  /*14e40*/  UMOV UR8, UR19 ;  /* 0x0000001300087c82 */ /* 0x008fe20008000000 */
[----:B------:R-:W-:Y:S01]  /*14e50*/  UMOV UR10, UR22 ;  /* 0x00000016000a7c82 */ /* 0x000fe20008000000 */
[----:B------:R-:W-:Y:S01]  /*14e60*/  UIADD3 UR19, UR16, 0xc400, URZ ;  /* 0x0000c40010137890 */ /* 0x000fe2000fffe03f */
[----:B------:R3:W-:Y:S01]  /*14e70*/  UTMALDG.4D [UR8], [UR14], desc[UR6] ;  /* 0x000006080e0075b4 */ /* 0x0007e20008019000 */
[----:B------:R-:W-:Y:S01]  /*14e80*/  UIADD3 UR16, UR16, 0xe400, URZ ;  /* 0x0000e40010107890 */ /* 0x000fe2000fffe03f */
[----:B---3--:R-:W-:Y:S01]  /*14e90*/  UMOV UR8, UR17 ;  /* 0x0000001100087c82 */ /* 0x008fe20008000000 */
[----:B------:R-:W-:Y:S01]  /*14ea0*/  UMOV UR10, UR23 ;  /* 0x00000017000a7c82 */ /* 0x000fe20008000000 */
[----:B------:R-:W-:Y:S01]  /*14eb0*/  UMOV UR17, 0x180 ;  /* 0x0000018000117882 */ /* 0x000fe20000000000 */
[----:B------:R3:W-:Y:S02]  /*14ec0*/  UTMALDG.4D [UR8], [UR14], desc[UR6] ;  /* 0x000006080e0075b4 */ /* 0x0007e40008019000 */
[----:B---3--:R-:W-:Y:S01]  /*14ed0*/  UMOV UR8, UR18 ;  /* 0x0000001200087c82 */ /* 0x008fe20008000000 */
[----:B------:R-:W-:-:S02]  /*14ee0*/  UMOV UR10, UR24 ;  /* 0x00000018000a7c82 */ /* 0x000fc40008000000 */
[----:B------:R3:W-:Y:S02]  /*14ef0*/  UTMALDG.4D [UR8], [UR14], desc[UR6] ;  /* 0x000006080e0075b4 */ /* 0x0007e40008019000 */
[----:B---3--:R-:W-:Y:S01]  /*14f00*/  UMOV UR8, UR19 ;  /* 0x0000001300087c82 */ /* 0x008fe20008000000 */
[----:B------:R-:W-:Y:S01]  /*14f10*/  UMOV UR10, UR17 ;  /* 0x00000011000a7c82 */ /* 0x000fe20008000000 */
[----:B------:R-:W-:Y:S01]  /*14f20*/  UMOV UR17, 0x1c0 ;  /* 0x000001c000117882 */ /* 0x000fe20000000000 */
[----:B------:R3:W-:Y:S02]  /*14f30*/  UTMALDG.4D [UR8], [UR14], desc[UR6] ;  /* 0x000006080e0075b4 */ /* 0x0007e40008019000 */
[----:B---3--:R-:W-:Y:S01]  /*14f40*/  UMOV UR8, UR16 ;  /* 0x0000001000087c82 */ /* 0x008fe20008000000 */
[----:B------:R-:W-:Y:S02]  /*14f50*/  UMOV UR10, UR17 ;  /* 0x00000011000a7c82 */ /* 0x000fe40008000000 */
[----:B------:R3:W-:Y:S02]  /*14f60*/  UTMALDG.4D [UR8], [UR14], desc[UR6] ;  /* 0x000006080e0075b4 */ /* 0x0007e40008019000 */
[----:B---3--:R-:W-:Y:S01]  /*14f70*/  NOP ;  /* 0x0000000000007918 */ /* 0x008fe20000000000 */
.L_x_1605:
[----:B------:R-:W-:Y:S05]  /*14f80*/  BSYNC B0 ;  /* 0x0000000000007941 */ /* 0x000fea0003800000 */
.L_x_1604:
[----:B------:R-:W-:-:S04]  /*14f90*/  UIADD3 UR6, UR60, -0x2, URZ ;  /* 0xfffffffe3c067890 */ /* 0x000fc8000fffe03f */
[----:B------:R-:W-:-:S06]  /*14fa0*/  UISETP.GE.AND UP0, UPT, UR6, UR39, UPT ;  /* 0x000000270600728c */ /* 0x000fcc000bf06270 */
[----:B------:R-:W-:-:S13]  /*14fb0*/  PLOP3.LUT P2, PT, PT, PT, UP0, 0x80, 0x0 ;  /* 0x000000000000781c */ /* 0x000fda0003f4f008 */
[----:B------:R-:W-:Y:S05]  /*14fc0*/  @!P2 BRA `(.L_x_1608) ;  /* 0x0000001400a4a947 */ /* 0x000fea0003800000 */
[----:B-12---:R-:W-:Y:S01]  /*14fd0*/  IMAD R8, RZ, RZ, -UR60 ;  /* 0x8000003cff087e24 */ /* 0x006fe2000f8e02ff */
[----:B------:R-:W-:-:S04]  /*14fe0*/  LOP3.LUT R9, RZ, UR39, RZ, 0x33, !PT ;  /* 0x00000027ff097c12 */ /* 0x000fc8000f8e33ff */
        /* <DEDUP_REMOVED lines=32> */
.L_x_1612:
[----:B-1----:R-:W-:Y:S01]  /*151f0*/  LEA R2, R16, UR38, 0x3 ;  /* 0x0000002610027c11 */ /* 0x002fe2000f8e18ff */
[----:B------:R-:W1:Y:S01]  /*15200*/  S2R R5, SR_TID.X ;  /* 0x0000000000057919 */ /* 0x000e620000002100 */
[----:B------:R-:W-:-:S04]  /*15210*/  SHF.L.U32 R3, R17, 0x1f, RZ ;  /* 0x0000001f11037819 */ /* 0x000fc800000006ff */
[----:B------:R-:W2:Y:S01]  /*15220*/  SYNCS.PHASECHK.TRANS64.TRYWAIT P3, [R2+URZ+0x38840], R3 ;  /* 0x03884003020075a7 */ /* 0x000ea2000806017f */
[----:B-1----:R-:W-:-:S04]  /*15230*/  LOP3.LUT R5, R5, 0x7f, RZ, 0xc0, !PT ;  /* 0x0000007f05057812 */ /* 0x002fc800078ec0ff */
[----:B------:R-:W-:Y:S01]  /*15240*/  ISETP.NE.AND P2, PT, R5, RZ, PT ;  /* 0x000000ff0500720c */ /* 0x000fe20003f45270 */
[----:B--2---:R-:W-:-:S12]  /*15250*/  @!P3 BRA `(.L_x_1613) ;  /* 0x0000001c00d0b947 */ /* 0x004fd80003800000 */
.L_x_1656:
[----:B------:R-:W-:Y:S05]  /*15260*/  @P2 BRA `(.L_x_1614) ;  /* 0x0000000000142947 */ /* 0x000fea0003800000 */
[----:B------:R-:W-:Y:S01]  /*15270*/  ISETP.NE.AND P3, PT, R19, RZ, PT ;  /* 0x000000ff1300720c */ /* 0x000fe20003f65270 */
[----:B------:R-:W-:-:S04]  /*15280*/  IMAD.MOV.U32 R5, RZ, RZ, 0x2000 ;  /* 0x00002000ff057424 */ /* 0x000fc800078e00ff */
[----:B------:R2:W-:Y:S08]  /*15290*/  SYNCS.ARRIVE.TRANS64 RZ, [R2+URZ+0x38830], R5 ;  /* 0x0388300502ff79a7 */ /* 0x0005f0000800003f */
[----:B------:R-:W-:Y:S05]  /*152a0*/  @!P3 BRA `(.L_x_1614) ;  /* 0x000000000004b947 */ /* 0x000fea0003800000 */
[----:B------:R-:W-:Y:S01]  /*152b0*/  BPT.TRAP 0x1 ;  /* 0x000000040000795c */ /* 0x000fe20000300000 */
.L_x_1614:
        /* <DEDUP_REMOVED lines=17> */
.L_x_1657:
[----:B------:R-:W-:Y:S05]  /*153d0*/  @P2 BRA `(.L_x_1616) ;  /* 0x0000000000142947 */ /* 0x000fea0003800000 */
[----:B------:R-:W-:Y:S01]  /*153e0*/  ISETP.NE.AND P2, PT, R19, RZ, PT ;  /* 0x000000ff1300720c */ /* 0x000fe20003f45270 */
[----:B-1-3--:R-:W-:-:S04]  /*153f0*/  IMAD.MOV.U32 R3, RZ, RZ, 0x10000 ;  /* 0x00010000ff037424 */ /* 0x00afc800078e00ff */
[----:B------:R4:W-:Y:S08]  /*15400*/  SYNCS.ARRIVE.TRANS64 RZ, [R2+URZ+0x38850], R3 ;  /* 0x0388500302ff79a7 */ /* 0x0009f0000800003f */
[----:B------:R-:W-:Y:S05]  /*15410*/  @!P2 BRA `(.L_x_1616) ;  /* 0x000000000004a947 */ /* 0x000fea0003800000 */
[----:B------:R-:W-:Y:S01]  /*15420*/  BPT.TRAP 0x1 ;  /* 0x000000040000795c */ /* 0x000fe20000300000 */
.L_x_1616:
        /* <DEDUP_REMOVED lines=50> */
.L_x_1611:
[----:B------:R-:W-:Y:S05]  /*15750*/  BSYNC B0 ;  /* 0x0000000000007941 */ /* 0x000fea0003800000 */
.L_x_1610:
[----:B------:R-:W-:-:S06]  /*15760*/  UIADD3 UR6, UR60, -0x3, URZ ;  /* 0xfffffffd3c067890 */ /* 0x000fcc000fffe03f */
[----:B------:R-:W-:-:S07]  /*15770*/  IMAD.U32 R8, RZ, RZ, UR6 ;  /* 0x00000006ff087e24 */ /* 0x000fce000f8e00ff */
.L_x_1609:
[----:B------:R-:W-:Y:S01]  /*15780*/  ULOP3.LUT UR6, URZ, UR60, URZ, 0x33, !UPT ;  /* 0x0000003c3f067292 */ /* 0x000fe2000f8e333f */
[----:B------:R-:W-:Y:S01]  /*15790*/  VIADD R9, R9, 0xfffffffe ;  /* 0xfffffffe09097836 */ /* 0x000fe20000000000 */
[----:B------:R-:W-:Y:S04]  /*157a0*/  BSSY B0, `(.L_x_1608) ;  /* 0x00000eb000007945 */ /* 0x000fe80003800000 */
[----:B------:R-:W-:-:S13]  /*157b0*/  ISETP.NE.AND P2, PT, R9, UR6, PT ;  /* 0x0000000609007c0c */ /* 0x000fda000bf45270 */
[----:B------:R-:W-:Y:S05]  /*157c0*/  @!P2 BRA `(.L_x_1617) ;  /* 0x0000000c00a0a947 */ /* 0x000fea0003800000 */
.L_x_1632:
        /* <DEDUP_REMOVED lines=23> */
[----:B--2---:R-:W-:-:S04]  /*15940*/  LEA R4, P2, R2, R4, 0x2 ;  /* 0x0000000402047211 */ /* 0x004fc800078410ff */
[----:B------:R-:W-:-:S05]  /*15950*/  LEA.HI.X R5, R2, R5, R3, 0x2, P2 ;  /* 0x0000000502057211 */ /* 0x000fca00010f1403 */
[----:B------:R1:W5:Y:S01]  /*15960*/  LDG.E R4, desc[UR54][R4.64] ;  /* 0x0000003604047981 */ /* 0x000362000c1e1900 */
[----:B------:R-:W-:-:S04]  /*15970*/  IMAD.MOV R3, RZ, RZ, -R11 ;  /* 0x000000ffff037224 */ /* 0x000fc800078e0a0b */
[----:B------:R-:W-:-:S07]  /*15980*/  IMAD R10, R10, R3, R8 ;  /* 0x000000030a0a7224 */ /* 0x000fce00078e0208 */
.L_x_1620:
[----:B------:R-:W-:Y:S01]  /*15990*/  LEA R3, R9, UR38, 0x3 ;  /* 0x0000002609037c11 */ /* 0x000fe2000f8e18ff */
[----:B-1----:R-:W1:Y:S01]  /*159a0*/  S2R R5, SR_TID.X ;  /* 0x0000000000057919 */ /* 0x002e620000002100 */
[----:B------:R-:W-:-:S04]  /*159b0*/  SHF.L.U32 R2, R17, 0x1f, RZ ;  /* 0x0000001f11027819 */ /* 0x000fc800000006ff */
[----:B------:R-:W2:Y:S01]  /*159c0*/  SYNCS.PHASECHK.TRANS64.TRYWAIT P3, [R3+URZ+0x38840], R2 ;  /* 0x03884002030075a7 */ /* 0x000ea2000806017f */
[----:B-1----:R-:W-:-:S04]  /*159d0*/  LOP3.LUT R5, R5, 0x7f, RZ, 0xc0, !PT ;  /* 0x0000007f05057812 */ /* 0x002fc800078ec0ff */
[----:B------:R-:W-:Y:S01]  /*159e0*/  ISETP.NE.AND P2, PT, R5, RZ, PT ;  /* 0x000000ff0500720c */ /* 0x000fe20003f45270 */
[----:B--2---:R-:W-:-:S12]  /*159f0*/  @!P3 BRA `(.L_x_1621) ;  /* 0x000000180010b947 */ /* 0x004fd80003800000 */
.L_x_1658:
[----:B------:R-:W-:Y:S05]  /*15a00*/  @P2 BRA `(.L_x_1622) ;  /* 0x0000000000142947 */ /* 0x000fea0003800000 */
[----:B------:R-:W-:Y:S02]  /*15a10*/  ISETP.NE.AND P3, PT, R19, RZ, PT ;  /* 0x000000ff1300720c */ /* 0x000fe40003f65270 */
[----:B------:R-:W-:-:S04]  /*15a20*/  MOV R12, 0x2000 ;  /* 0x00002000000c7802 */ /* 0x000fc80000000f00 */
[----:B------:R2:W-:Y:S07]  /*15a30*/  SYNCS.ARRIVE.TRANS64 RZ, [R3+URZ+0x38830], R12 ;  /* 0x0388300c03ff79a7 */ /* 0x0005ee000800003f */
[----:B------:R-:W-:Y:S05]  /*15a40*/  @!P3 BRA `(.L_x_1622) ;  /* 0x000000000004b947 */ /* 0x000fea0003800000 */
[----:B------:R-:W-:Y:S01]  /*15a50*/  BPT.TRAP 0x1 ;  /* 0x000000040000795c */ /* 0x000fe20000300000 */
.L_x_1622:
        /* <DEDUP_REMOVED lines=17> */
.L_x_1659:
[----:B------:R-:W-:Y:S05]  /*15b70*/  @P2 BRA `(.L_x_1624) ;  /* 0x0000000000142947 */ /* 0x000fea0003800000 */
[----:B------:R-:W-:Y:S01]  /*15b80*/  ISETP.NE.AND P2, PT, R19, RZ, PT ;  /* 0x000000ff1300720c */ /* 0x000fe20003f45270 */
[----:B-1-3--:R-:W-:-:S04]  /*15b90*/  IMAD.MOV.U32 R2, RZ, RZ, 0x10000 ;  /* 0x00010000ff027424 */ /* 0x00afc800078e00ff */
[----:B------:R4:W-:Y:S08]  /*15ba0*/  SYNCS.ARRIVE.TRANS64 RZ, [R3+URZ+0x38850], R2 ;  /* 0x0388500203ff79a7 */ /* 0x0009f0000800003f */
[----:B------:R-:W-:Y:S05]  /*15bb0*/  @!P2 BRA `(.L_x_1624) ;  /* 0x000000000004a947 */ /* 0x000fea0003800000 */
[----:B------:R-:W-:Y:S01]  /*15bc0*/  BPT.TRAP 0x1 ;  /* 0x000000040000795c */ /* 0x000fe20000300000 */
.L_x_1624:
        /* <DEDUP_REMOVED lines=50> */
.L_x_1619:
[----:B------:R-:W-:Y:S05]  /*15ef0*/  BSYNC B1 ;  /* 0x0000000000017941 */ /* 0x000fea0003800000 */
.L_x_1618:
        /* <DEDUP_REMOVED lines=8> */
[----:B------:R-:W-:Y:S01]  /*15f80*/  IMAD.MOV.U32 R10, RZ, RZ, R9 ;  /* 0x000000ffff0a7224 */ /* 0x000fe200078e0009 */
        /* <DEDUP_REMOVED lines=18> */
.L_x_1627:
[----:B------:R-:W-:Y:S01]  /*160b0*/  LEA R2, R16, UR38, 0x3 ;  /* 0x0000002610027c11 */ /* 0x000fe2000f8e18ff */
[----:B-1----:R-:W1:Y:S01]  /*160c0*/  S2R R5, SR_TID.X ;  /* 0x0000000000057919 */ /* 0x002e620000002100 */
[----:B--2---:R-:W-:-:S04]  /*160d0*/  SHF.L.U32 R3, R17, 0x1f, RZ ;  /* 0x0000001f11037819 */ /* 0x004fc800000006ff */
[----:B------:R-:W2:Y:S01]  /*160e0*/  SYNCS.PHASECHK.TRANS64.TRYWAIT P3, [R2+URZ+0x38840], R3 ;  /* 0x03884003020075a7 */ /* 0x000ea2000806017f */
[----:B-1----:R-:W-:-:S04]  /*160f0*/  LOP3.LUT R5, R5, 0x7f, RZ, 0xc0, !PT ;  /* 0x0000007f05057812 */ /* 0x002fc800078ec0ff */
[----:B------:R-:W-:Y:S01]  /*16100*/  ISETP.NE.AND P2, PT, R5, RZ, PT ;  /* 0x000000ff0500720c */ /* 0x000fe20003f45270 */
[----:B--2---:R-:W-:-:S12]  /*16110*/  @!P3 BRA `(.L_x_1628) ;  /* 0x000000100070b947 */ /* 0x004fd80003800000 */
.L_x_1660:
[----:B------:R-:W-:Y:S05]  /*16120*/  @P2 BRA `(.L_x_1629) ;  /* 0x0000000000142947 */ /* 0x000fea0003800000 */
[----:B------:R-:W-:Y:S01]  /*16130*/  ISETP.NE.AND P3, PT, R19, RZ, PT ;  /* 0x000000ff1300720c */ /* 0x000fe20003f65270 */
[----:B------:R-:W-:-:S04]  /*16140*/  IMAD.MOV.U32 R5, RZ, RZ, 0x2000 ;  /* 0x00002000ff057424 */ /* 0x000fc800078e00ff */
[----:B------:R2:W-:Y:S08]  /*16150*/  SYNCS.ARRIVE.TRANS64 RZ, [R2+URZ+0x38830], R5 ;  /* 0x0388300502ff79a7 */ /* 0x0005f0000800003f */
[----:B------:R-:W-:Y:S05]  /*16160*/  @!P3 BRA `(.L_x_1629) ;  /* 0x000000000004b947 */ /* 0x000fea0003800000 */
[----:B------:R-:W-:Y:S01]  /*16170*/  BPT.TRAP 0x1 ;  /* 0x000000040000795c */ /* 0x000fe20000300000 */
.L_x_1629:
        /* <DEDUP_REMOVED lines=17> */
.L_x_1661:
[----:B------:R-:W-:Y:S05]  /*16290*/  @P2 BRA `(.L_x_1631) ;  /* 0x0000000000142947 */ /* 0x000fea0003800000 */
[----:B------:R-:W-:Y:S01]  /*162a0*/  ISETP.NE.AND P2, PT, R19, RZ, PT ;  /* 0x000000ff1300720c */ /* 0x000fe20003f45270 */
[----:B-12---:R-:W-:-:S04]  /*162b0*/  IMAD.MOV.U32 R3, RZ, RZ, 0x10000 ;  /* 0x00010000ff037424 */ /* 0x006fc800078e00ff */
[----:B------:R3:W-:Y:S08]  /*162c0*/  SYNCS.ARRIVE.TRANS64 RZ, [R2+URZ+0x38850], R3 ;  /* 0x0388500302ff79a7 */ /* 0x0007f0000800003f */
[----:B------:R-:W-:Y:S05]  /*162d0*/  @!P2 BRA `(.L_x_1631) ;  /* 0x000000000004a947 */ /* 0x000fea0003800000 */
[----:B------:R-:W-:Y:S01]  /*162e0*/  BPT.TRAP 0x1 ;  /* 0x000000040000795c */ /* 0x000fe20000300000 */
.L_x_1631:
        /* <DEDUP_REMOVED lines=50> */
.L_x_1626:
[----:B------:R-:W-:Y:S05]  /*16610*/  BSYNC B1 ;  /* 0x0000000000017941 */ /* 0x000fea0003800000 */
.L_x_1625:
[----:B------:R-:W-:Y:S01]  /*16620*/  ISETP.GT.AND P2, PT, R9, UR39, PT ;  /* 0x0000002709007c0c */ /* 0x000fe2000bf44270 */
[----:B------:R-:W-:-:S12]  /*16630*/  VIADD R8, R8, 0xfffffffe ;  /* 0xfffffffe08087836 */ /* 0x000fd80000000000 */
[----:B------:R-:W-:Y:S05]  /*16640*/  @P2 BRA `(.L_x_1632) ;  /* 0xfffffff000602947 */ /* 0x000fea000383ffff */
.L_x_1617:
[----:B------:R-:W-:Y:S05]  /*16650*/  BSYNC B0 ;  /* 0x0000000000007941 */ /* 0x000fea0003800000 */
.L_x_1608:
[----:B------:R-:W-:Y:S01]  /*16660*/  VIADD R16, R16, 0x1 ;  /* 0x0000000110107836 */ /* 0x000fe20000000000 */
[----:B------:R-:W-:Y:S04]  /*16670*/  BSSY B0, `(.L_x_1633) ;  /* 0x0000013000007945 */ /* 0x000fe80003800000 */
[----:B------:R-:W-:-:S04]  /*16680*/  ISETP.NE.AND P0, PT, R16, 0x2, PT ;  /* 0x000000021000780c */ /* 0x000fc80003f05270 */
[----:B------:R-:W-:-:S04]  /*16690*/  SEL R0, RZ, 0x1, P0 ;  /* 0x00000001ff007807 */ /* 0x000fc80000000000 */
[----:B------:R-:W-:Y:S01]  /*166a0*/  LOP3.LUT R17, R17, R0, RZ, 0x3c, !PT ;  /* 0x0000000011117212 */ /* 0x000fe200078e3cff */
[----:B------:R-:W-:Y:S06]  /*166b0*/  @P1 BRA `(.L_x_1634) ;  /* 0x0000000000381947 */ /* 0x000fec0003800000 */
[----:B-1234-:R-:W2:Y:S01]  /*166c0*/  LDL R2, [R1] ;  /* 0x0000000001027983 */ /* 0x01eea20000100800 */
[----:B------:R-:W-:Y:S02]  /*166d0*/  VOTEU.ANY UR6, UPT, PT ;  /* 0x0000000000067886 */ /* 0x000fe400038e0100 */
[----:B------:R-:W1:Y:S01]  /*166e0*/  FLO.U32 R0, UR6 ;  /* 0x0000000600007d00 */ /* 0x000e6200080e0000 */
[----:B------:R-:W1:Y:S02]  /*166f0*/  S2R R5, SR_LANEID ;  /* 0x0000000000057919 */ /* 0x000e640000000000 */
[----:B-1----:R-:W-:-:S05]  /*16700*/  ISETP.EQ.U32.AND P1, PT, R0, R5, PT ;  /* 0x000000050000720c */ /* 0x002fca0003f22070 */
[----:B------:R-:W1:Y:S01]  /*16710*/  POPC R5, UR6 ;  /* 0x0000000600057d09 */ /* 0x000e620008000000 */
[----:B--2---:R-:W-:Y:S02]  /*16720*/  R2UR UR7, R2 ;  /* 0x00000000020772ca */ /* 0x004fe400000e0000 */
[----:B------:R-:W1:Y:S05]  /*16730*/  LDC.64 R2, c[0x0][0xef0] ;  /* 0x0003bc00ff027b82 */ /* 0x000e6a0000000a00 */
[----:B-1----:R-:W2:Y:S01]  /*16740*/  @P1 ATOMG.E.ADD.STRONG.GPU PT, R3, desc[UR54][R2.64], R5 ;  /* 0x00000005020319a8 */ /* 0x002ea200081ee1f6 */
[----:B------:R-:W1:Y:S02]  /*16750*/  S2R R4, SR_LTMASK ;  /* 0x0000000000047919 */ /* 0x000e640000003900 */
[----:B-1----:R-:W-:-:S04]  /*16760*/  LOP3.LUT R4, R4, UR6, RZ, 0xc0, !PT ;  /* 0x0000000604047c12 */ /* 0x002fc8000f8ec0ff */
[----:B------:R-:W1:Y:S01]  /*16770*/  POPC R7, R4 ;  /* 0x0000000400077309 */ /* 0x000e620000000000 */
[----:B--2---:R-:W1:Y:S02]  /*16780*/  SHFL.IDX PT, R0, R3, R0, 0x1f ;  /* 0x00001f0003007589 */ /* 0x004e6400000e0000 */
[----:B-1----:R-:W-:-:S07]  /*16790*/  IADD3 R18, R0, UR7, R7 ;  /* 0x0000000700127c10 */ /* 0x002fce000fffe007 */
.L_x_1634:
[----:B------:R-:W-:Y:S05]  /*167a0*/  BSYNC B0 ;  /* 0x0000000000007941 */ /* 0x000fea0003800000 */
.L_x_1633:
[----:B------:R-:W-:Y:S01]  /*167b0*/  SEL R16, R16, RZ, P0 ;  /* 0x000000ff10107207 */ /* 0x000fe20000000000 */
[----:B------:R-:W-:-:S07]  /*167c0*/  IMAD.MOV.U32 R13, RZ, RZ, R18 ;  /* 0x000000ffff0d7224 */ /* 0x000fce00078e0012 */
.L_x_1591:
[----:B------:R-:W-:Y:S05]  /*167d0*/  BSYNC B6 ;  /* 0x0000000000067941 */ /* 0x000fea0003800000 */
.L_x_1589:
[----:B------:R-:W-:-:S03]  /*167e0*/  UMOV UR6, 0xffffffff ;  /* 0xffffffff00067882 */ /* 0x000fc60000000000 */
[----:B------:R-:W-:Y:S05]  /*167f0*/  BRA.DIV UR6, `(.L_x_1635) ;  /* 0x0000000a06e07947 */ /* 0x000fea000b800000 */
[----:B------:R1:W1:Y:S02]  /*16800*/  SHFL.IDX PT, R14, R13, RZ, 0x1f ;  /* 0x00001fff0d0e7589 */ /* 0x00026400000e0000 */
.L_x_1664:
        /* <DEDUP_REMOVED lines=11> */
[----:B--2---:R-:W-:Y:S05]  /*168c0*/  @!P0 BRA `(.L_x_1636) ;  /* 0xffffffcc001c8947 */ /* 0x004fea000383ffff */
.L_x_1580:
        /* <DEDUP_REMOVED lines=11> */
.L_x_1665:
        /* <DEDUP_REMOVED lines=9> */
[----:B------:R-:W2:Y:S02]  /*16a10*/  LDL R2, [R1+0x4] ;  /* 0x0000040001027983 */ /* 0x000ea40000100800 */
[----:B--2---:R-:W-:-:S13]  /*16a20*/  R2UR UR4, R2 ;  /* 0x00000000020472ca */ /* 0x004fda00000e0000 */
[----:B------:R-:W-:-:S06]  /*16a30*/  ULOP3.LUT UR4, UR4, 0x2, URZ, 0xfc, !UPT ;  /* 0x0000000204047892 */ /* 0x000fcc000f8efc3f */
[----:B------:R-:W-:-:S05]  /*16a40*/  IMAD.U32 R0, RZ, RZ, UR4 ;  /* 0x00000004ff007e24 */ /* 0x000fca000f8e00ff */
[----:B------:R-:W-:-:S13]  /*16a50*/  ISETP.NE.AND P2, PT, R0, 0x3, PT ;  /* 0x000000030000780c */ /* 0x000fda0003f45270 */
[----:B------:R-:W-:Y:S05]  /*16a60*/  @!P2 BRA `(.L_x_1640) ;  /* 0x000000000004a947 */ /* 0x000fea0003800000 */
[----:B------:R-:W-:Y:S01]  /*16a70*/  BPT.TRAP 0x1 ;  /* 0x000000040000795c */ /* 0x000fe20000300000 */
.L_x_1640:
        /* <DEDUP_REMOVED lines=9> */
[----:B------:R-:W-:-:S03]  /*16b10*/  SHF.L.U32 R0, R17, 0x1f, RZ ;  /* 0x0000001f11007819 */ /* 0x000fc600000006ff */
[----:B------:R-:W-:Y:S01]  /*16b20*/  IMAD R3, R2, 0x8, R3 ;  /* 0x0000000802037824 */ /* 0x000fe200078e0203 */
[----:B-1----:R-:W-:Y:S06]  /*16b30*/  @!P0 BRA `(.L_x_1641) ;  /* 0x0000000800488947 */ /* 0x002fec0003800000 */
.L_x_1666:
[----:B------:R-:W2:Y:S02]  /*16b40*/  SYNCS.PHASECHK.TRANS64.TRYWAIT P0, [R3+URZ], R0 ;  /* 0x00000000030075a7 */ /* 0x000ea4000800017f */
[----:B--2---:R-:W-:Y:S05]  /*16b50*/  @!P0 BRA `(.L_x_1642) ;  /* 0x0000000800548947 */ /* 0x004fea0003800000 */
.L_x_1667:
[----:B------:R-:W-:Y:S05]  /*16b60*/  @!P2 BRA `(.L_x_1643) ;  /* 0x000000000004a947 */ /* 0x000fea0003800000 */
[----:B------:R-:W-:Y:S01]  /*16b70*/  BPT.TRAP 0x1 ;  /* 0x000000040000795c */ /* 0x000fe20000300000 */
.L_x_1643:
[----:B--2---:R-:W-:-:S04]  /*16b80*/  VIADD R3, R7, 0x38860 ;  /* 0x0003886007037836 */ /* 0x004fc80000000000 */
[----:B-1----:R-:W-:-:S04]  /*16b90*/  IMAD R5, R16, 0x8, R3 ;  /* 0x0000000810057824 */ /* 0x002fc800078e0203 */
[----:B------:R-:W1:Y:S02]  /*16ba0*/  SYNCS.PHASECHK.TRANS64.TRYWAIT P0, [R5+URZ], R4 ;  /* 0x00000004050075a7 */ /* 0x000e64000800017f */
[----:B-1----:R-:W-:Y:S05]  /*16bb0*/  @!P0 BRA `(.L_x_1644) ;  /* 0x0000000800508947 */ /* 0x002fea0003800000 */
.L_x_1668:
[----:B------:R-:W-:-:S07]  /*16bc0*/  IMAD R3, R2, 0x8, R3 ;  /* 0x0000000802037824 */ /* 0x000fce00078e0203 */
.L_x_1645:
[----:B--2---:R2:W3:Y:S02]  /*16bd0*/  SYNCS.PHASECHK.TRANS64.TRYWAIT P0, [R3+URZ], R0 ;  /* 0x00000000030075a7 */ /* 0x0044e4000800017f */
[----:B---3--:R-:W-:Y:S05]  /*16be0*/  @!P0 NANOSLEEP.SYNCS 0x989680 ;  /* 0x009896800000895d */ /* 0x008fea0003900000 */
[----:B------:R-:W3:Y:S02]  /*16bf0*/  @!P0 SYNCS.PHASECHK.TRANS64 P0, [R3+URZ], R0 ;  /* 0x00000000030085a7 */ /* 0x000ee4000800007f */
[----:B---3--:R-:W-:Y:S05]  /*16c00*/  @!P0 BRA `(.L_x_1645) ;  /* 0xfffffffc00f08947 */ /* 0x008fea000383ffff */
.L_x_1639:
[----:B------:R-:W-:Y:S05]  /*16c10*/  BSYNC B0 ;  /* 0x0000000000007941 */ /* 0x000fea0003800000 */
.L_x_1638:
[----:B------:R-:W-:Y:S05]  /*16c20*/  EXIT ;  /* 0x000000000000794d */ /* 0x000fea0003800000 */
.L_x_1499:
[----:B-1----:R-:W-:-:S04]  /*16c30*/  IMAD.U32 R3, RZ, RZ, UR36 ;  /* 0x00000024ff037e24 */ /* 0x002fc8000f8e00ff */
[----:B------:R1:W2:Y:S03]  /*16c40*/  SYNCS.PHASECHK.TRANS64.TRYWAIT P1, [R3+URZ+0x38800], R0 ;  /* 0x03880000030075a7 */ /* 0x0002a6000802017f */
[----:B--2---:R-:W-:Y:S05]  /*16c50*/  @!P1 NANOSLEEP.SYNCS 0x989680 ;  /* 0x009896800000995d */ /* 0x004fea0003900000 */
[----:B------:R-:W2:Y:S02]  /*16c60*/  @!P1 SYNCS.PHASECHK.TRANS64 P1, [R3+URZ+0x38800], R0 ;  /* 0x03880000030095a7 */ /* 0x000ea4000802007f */
[----:B--2---:R-:W-:Y:S05]  /*16c70*/  @!P1 BRA `(.L_x_1499) ;  /* 0xfffffffc00ec9947 */ /* 0x004fea000383ffff */
[----:B------:R-:W-:Y:S05]  /*16c80*/  BRA `(.L_x_1646) ;  /* 0xfffffecc00dc7947 */ /* 0x000fea000383ffff */
.L_x_1503:
[----:B---3--:R3:W4:Y:S02]  /*16c90*/  SYNCS.PHASECHK.TRANS64.TRYWAIT P1, [R5+URZ+0x38830], R6 ;  /* 0x03883006050075a7 */ /* 0x008724000802017f */
[----:B----4-:R-:W-:Y:S05]  /*16ca0*/  @!P1 NANOSLEEP.SYNCS 0x989680 ;  /* 0x009896800000995d */ /* 0x010fea0003900000 */
[----:B------:R-:W4:Y:S02]  /*16cb0*/  @!P1 SYNCS.PHASECHK.TRANS64 P1, [R5+URZ+0x38830], R6 ;  /* 0x03883006050095a7 */ /* 0x000f24000802007f */
[----:B----4-:R-:W-:Y:S05]  /*16cc0*/  @!P1 BRA `(.L_x_1503) ;  /* 0xfffffffc00f09947 */ /* 0x010fea000383ffff */
[----:B------:R-:W-:Y:S05]  /*16cd0*/  BRA `(.L_x_1502) ;  /* 0xfffffecc00f07947 */ /* 0x000fea000383ffff */
.L_x_1504:
[----:B-1----:R-:W-:-:S04]  /*16ce0*/  IMAD.U32 R3, RZ, RZ, UR36 ;  /* 0x00000024ff037e24 */ /* 0x002fc8000f8e00ff */
[----:B------:R1:W4:Y:S03]  /*16cf0*/  SYNCS.PHASECHK.TRANS64.TRYWAIT P1, [R3+URZ+0x38810], R0 ;  /* 0x03881000030075a7 */ /* 0x000326000802017f */
[----:B----4-:R-:W-:Y:S05]  /*16d00*/  @!P1 NANOSLEEP.SYNCS 0x989680 ;  /* 0x009896800000995d */ /* 0x010fea0003900000 */
[----:B------:R-:W4:Y:S02]  /*16d10*/  @!P1 SYNCS.PHASECHK.TRANS64 P1, [R3+URZ+0x38810], R0 ;  /* 0x03881000030095a7 */ /* 0x000f24000802007f */
[----:B----4-:R-:W-:Y:S05]  /*16d20*/  @!P1 BRA `(.L_x_1504) ;  /* 0xfffffffc00ec9947 */ /* 0x010fea000383ffff */
[----:B------:R-:W-:Y:S05]  /*16d30*/  BRA `(.L_x_1647) ;  /* 0xfffffed000787947 */ /* 0x000fea000383ffff */
.L_x_1508:
[----:B------:R1:W1:Y:S02]  /*16d40*/  SYNCS.PHASECHK.TRANS64.TRYWAIT P1, [R5+URZ+0x38850], R6 ;  /* 0x03885006050075a7 */ /* 0x000264000802017f */
[----:B-1----:R-:W-:Y:S05]  /*16d50*/  @!P1 NANOSLEEP.SYNCS 0x989680 ;  /* 0x009896800000995d */ /* 0x002fea0003900000 */
[----:B------:R-:W1:Y:S02]  /*16d60*/  @!P1 SYNCS.PHASECHK.TRANS64 P1, [R5+URZ+0x38850], R6 ;  /* 0x03885006050095a7 */ /* 0x000e64000802007f */
[----:B-1----:R-:W-:Y:S05]  /*16d70*/  @!P1 BRA `(.L_x_1508) ;  /* 0xfffffffc00f09947 */ /* 0x002fea000383ffff */
[----:B------:R-:W-:Y:S05]  /*16d80*/  BRA `(.L_x_1507) ;  /* 0xfffffed000ac7947 */ /* 0x000fea000383ffff */
.L_x_1524:
[----:B--2---:R2:W3:Y:S02]  /*16d90*/  SYNCS.PHASECHK.TRANS64.TRYWAIT P3, [R11+URZ+0x38830], R20 ;  /* 0x038830140b0075a7 */ /* 0x0044e4000806017f */
[----:B---3--:R-:W-:Y:S05]  /*16da0*/  @!P3 NANOSLEEP.SYNCS 0x989680 ;  /* 0x009896800000b95d */ /* 0x008fea0003900000 */
[----:B------:R-:W3:Y:S02]  /*16db0*/  @!P3 SYNCS.PHASECHK.TRANS64 P3, [R11+URZ+0x38830], R20 ;  /* 0x038830140b00b5a7 */ /* 0x000ee4000806007f */
[----:B---3--:R-:W-:Y:S05]  /*16dc0*/  @!P3 BRA `(.L_x_1524) ;  /* 0xfffffffc00f0b947 */ /* 0x008fea000383ffff */
[----:B------:R-:W-:Y:S05]  /*16dd0*/  BRA `(.L_x_1523) ;  /* 0xffffff0000ac7947 */ /* 0x000fea000383ffff */
.L_x_1528:
[----:B----4-:R4:W1:Y:S02]  /*16de0*/  SYNCS.PHASECHK.TRANS64.TRYWAIT P3, [R11+URZ+0x38850], R20 ;  /* 0x038850140b0075a7 */ /* 0x010864000806017f */
[----:B-1----:R-:W-:Y:S05]  /*16df0*/  @!P3 NANOSLEEP.SYNCS 0x989680 ;  /* 0x009896800000b95d */ /* 0x002fea0003900000 */
[----:B------:R-:W1:Y:S02]  /*16e00*/  @!P3 SYNCS.PHASECHK.TRANS64 P3, [R11+URZ+0x38850], R20 ;  /* 0x038850140b00b5a7 */ /* 0x000e64000806007f */
[----:B-1----:R-:W-:Y:S05]  /*16e10*/  @!P3 BRA `(.L_x_1528) ;  /* 0xfffffffc00f0b947 */ /* 0x002fea000383ffff */
[----:B------:R-:W-:Y:S05]  /*16e20*/  BRA `(.L_x_1527) ;  /* 0xffffff0400307947 */ /* 0x000fea000383ffff */
.L_x_1545:
[----:B--2---:R2:W3:Y:S02]  /*16e30*/  SYNCS.PHASECHK.TRANS64.TRYWAIT P3, [R9+URZ+0x38830], R8 ;  /* 0x03883008090075a7 */ /* 0x0044e4000806017f */
[----:B---3--:R-:W-:Y:S05]  /*16e40*/  @!P3 NANOSLEEP.SYNCS 0x989680 ;  /* 0x009896800000b95d */ /* 0x008fea0003900000 */
[----:B------:R-:W3:Y:S02]  /*16e50*/  @!P3 SYNCS.PHASECHK.TRANS64 P3, [R9+URZ+0x38830], R8 ;  /* 0x038830080900b5a7 */ /* 0x000ee4000806007f */
[----:B---3--:R-:W-:Y:S05]  /*16e60*/  @!P3 BRA `(.L_x_1545) ;  /* 0xfffffffc00f0b947 */ /* 0x008fea000383ffff */
[----:B------:R-:W-:Y:S05]  /*16e70*/  BRA `(.L_x_1544) ;  /* 0xffffff3c00247947 */ /* 0x000fea000383ffff */
.L_x_1549:
[----:B----4-:R4:W1:Y:S02]  /*16e80*/  SYNCS.PHASECHK.TRANS64.TRYWAIT P3, [R9+URZ+0x38850], R8 ;  /* 0x03885008090075a7 */ /* 0x010864000806017f */
[----:B-1----:R-:W-:Y:S05]  /*16e90*/  @!P3 NANOSLEEP.SYNCS 0x989680 ;  /* 0x009896800000b95d */ /* 0x002fea0003900000 */
[----:B------:R-:W1:Y:S02]  /*16ea0*/  @!P3 SYNCS.PHASECHK.TRANS64 P3, [R9+URZ+0x38850], R8 ;  /* 0x038850080900b5a7 */ /* 0x000e64000806007f */
[----:B-1----:R-:W-:Y:S05]  /*16eb0*/  @!P3 BRA `(.L_x_1549) ;  /* 0xfffffffc00f0b947 */ /* 0x002fea000383ffff */
[----:B------:R-:W-:Y:S05]  /*16ec0*/  BRA `(.L_x_1548) ;  /* 0xffffff3c00807947 */ /* 0x000fea000383ffff */
.L_x_1555:
[----:B--2---:R2:W3:Y:S02]  /*16ed0*/  SYNCS.PHASECHK.TRANS64.TRYWAIT P2, [R11+URZ+0x38830], R8 ;  /* 0x038830080b0075a7 */ /* 0x0044e4000804017f */
[----:B---3--:R-:W-:Y:S05]  /*16ee0*/  @!P2 NANOSLEEP.SYNCS 0x989680 ;  /* 0x009896800000a95d */ /* 0x008fea0003900000 */
[----:B------:R-:W3:Y:S02]  /*16ef0*/  @!P2 SYNCS.PHASECHK.TRANS64 P2, [R11+URZ+0x38830], R8 ;  /* 0x038830080b00a5a7 */ /* 0x000ee4000804007f */
[----:B---3--:R-:W-:Y:S05]  /*16f00*/  @!P2 BRA `(.L_x_1555) ;  /* 0xfffffffc00f0a947 */ /* 0x008fea000383ffff */
[----:B------:R-:W-:Y:S05]  /*16f10*/  BRA `(.L_x_1554) ;  /* 0xffffff6800507947 */ /* 0x000fea000383ffff */
.L_x_1559:
[----:B----4-:R4:W1:Y:S02]  /*16f20*/  SYNCS.PHASECHK.TRANS64.TRYWAIT P2, [R11+URZ+0x38850], R8 ;  /* 0x038850080b0075a7 */ /* 0x010864000804017f */
[----:B-1----:R-:W-:Y:S05]  /*16f30*/  @!P2 NANOSLEEP.SYNCS 0x989680 ;  /* 0x009896800000a95d */ /* 0x002fea0003900000 */
[----:B------:R-:W1:Y:S02]  /*16f40*/  @!P2 SYNCS.PHASECHK.TRANS64 P2, [R11+URZ+0x38850], R8 ;  /* 0x038850080b00a5a7 */ /* 0x000e64000804007f */
[----:B-1----:R-:W-:Y:S05]  /*16f50*/  @!P2 BRA `(.L_x_1559) ;  /* 0xfffffffc00f0a947 */ /* 0x002fea000383ffff */
[----:B------:R-:W-:Y:S05]  /*16f60*/  BRA `(.L_x_1558) ;  /* 0xffffff6800b07947 */ /* 0x000fea000383ffff */
.L_x_1595:
[----:B------:R-:W1:Y:S01]  /*16f70*/  S2R R7, SR_TID.X ;  /* 0x0000000000077919 */ /* 0x000e620000002100 */
[----:B------:R-:W-:Y:S02]  /*16f80*/  IMAD.MOV.U32 R12, RZ, RZ, RZ ;  /* 0x000000ffff0c7224 */ /* 0x000fe400078e00ff */
[----:B------:R-:W-:Y:S02]  /*16f90*/  IMAD.MOV.U32 R11, RZ, RZ, 0x1f ;  /* 0x0000001fff0b7424 */ /* 0x000fe400078e00ff */
[----:B------:R-:W-:Y:S01]  /*16fa0*/  IMAD.MOV.U32 R15, RZ, RZ, -0x1 ;  /* 0xffffffffff0f7424 */ /* 0x000fe200078e00ff */
[----:B-1----:R-:W-:-:S04]  /*16fb0*/  SHF.R.U32.HI R7, RZ, 0x5, R7 ;  /* 0x00000005ff077819 */ /* 0x002fc80000011607 */
[----:B------:R-:W-:-:S05]  /*16fc0*/  LOP3.LUT R7, R7, 0x3, RZ, 0xc0, !PT ;  /* 0x0000000307077812 */ /* 0x000fca00078ec0ff */
[----:B------:R-:W-:-:S07]  /*16fd0*/  IMAD.MOV.U32 R13, RZ, RZ, R7 ;  /* 0x000000ffff0d7224 */ /* 0x000fce00078e0007 */
[----:B------:R-:W-:Y:S05]  /*16fe0*/  WARPSYNC.COLLECTIVE R15, `(.L_x_1648) ;  /* 0x000000000f087348 */ /* 0x000fea0003c00000 */
[----:B------:R1:W2:Y:S02]  /*16ff0*/  SHFL.IDX P6, R14, R13, R12, R11 ;  /* 0x0000000c0d0e7389 */ /* 0x0002a400000c000b */
[----:B-12---:R-:W-:Y:S01]  /*17000*/  ENDCOLLECTIVE ;  /* 0x000000000000791b */ /* 0x006fe20003800000 */
.L_x_1648:
[----:B------:R-:W-:Y:S05]  /*17010*/  BRA `(.L_x_1649) ;  /* 0xffffffd000c07947 */ /* 0x000fea000383ffff */
.L_x_1596:
[----:B------:R-:W-:Y:S01]  /*17020*/  BSSY B0, `(.L_x_1650) ;  /* 0x0000006000007945 */ /* 0x000fe20003800000 */
[----:B------:R-:W-:-:S07]  /*17030*/  IMAD.MOV.U32 R15, RZ, RZ, -0x1 ;  /* 0xffffffffff0f7424 */ /* 0x000fce00078e00ff */
[----:B------:R-:W-:Y:S05]  /*17040*/  WARPSYNC.COLLECTIVE R15, `(.L_x_1651) ;  /* 0x000000000f0c7348 */ /* 0x000fea0003c00000 */
[----:B------:R-:W-:Y:S02]  /*17050*/  ELECT P6, UR62, PT ;  /* 0x00000000003e782f */ /* 0x000fe400038c0000 */
[----:B------:R-:W-:Y:S01]  /*17060*/  MOV R14, UR62 ;  /* 0x0000003e000e7c02 */ /* 0x000fe20008000f00 */
[----:B------:R-:W-:Y:S10]  /*17070*/  ENDCOLLECTIVE ;  /* 0x000000000000791b */ /* 0x000ff40003800000 */
.L_x_1651:
[----:B------:R-:W-:Y:S05]  /*17080*/  BSYNC B0 ;  /* 0x0000000000007941 */ /* 0x000fea0003800000 */
.L_x_1650:
[----:B------:R-:W-:Y:S05]  /*17090*/  BRA `(.L_x_1652) ;  /* 0xffffffd000b07947 */ /* 0x000fea000383ffff */
.L_x_1599:
[----:B-1----:R1:W2:Y:S02]  /*170a0*/  SYNCS.PHASECHK.TRANS64.TRYWAIT P2, [R8+URZ+0x38840], R5 ;  /* 0x03884005080075a7 */ /* 0x0022a4000804017f */
[----:B--2---:R-:W-:Y:S05]  /*170b0*/  @!P2 NANOSLEEP.SYNCS 0x989680 ;  /* 0x009896800000a95d */ /* 0x004fea0003900000 */
[----:B------:R-:W2:Y:S02]  /*170c0*/  @!P2 SYNCS.PHASECHK.TRANS64 P2, [R8+URZ+0x38840], R5 ;  /* 0x038840050800a5a7 */ /* 0x000ea4000804007f */
[----:B--2---:R-:W-:Y:S05]  /*170d0*/  @!P2 BRA `(.L_x_1599) ;  /* 0xfffffffc00f0a947 */ /* 0x004fea000383ffff */
[----:B------:R-:W-:Y:S05]  /*170e0*/  BRA `(.L_x_1653) ;  /* 0xffffffd4000c7947 */ /* 0x000fea000383ffff */
.L_x_1603:
[----:B-1----:R-:W-:-:S04]  /*170f0*/  IMAD.U32 R8, RZ, RZ, UR38 ;  /* 0x00000026ff087e24 */ /* 0x002fc8000f8e00ff */
[----:B------:R1:W2:Y:S03]  /*17100*/  SYNCS.PHASECHK.TRANS64.TRYWAIT P2, [R8+URZ+0x38820], R5 ;  /* 0x03882005080075a7 */ /* 0x0002a6000804017f */
[----:B--2---:R-:W-:Y:S05]  /*17110*/  @!P2 NANOSLEEP.SYNCS 0x989680 ;  /* 0x009896800000a95d */ /* 0x004fea0003900000 */
[----:B------:R-:W2:Y:S02]  /*17120*/  @!P2 SYNCS.PHASECHK.TRANS64 P2, [R8+URZ+0x38820], R5 ;  /* 0x038820050800a5a7 */ /* 0x000ea4000804007f */
[----:B--2---:R-:W-:Y:S05]  /*17130*/  @!P2 BRA `(.L_x_1603) ;  /* 0xfffffffc00eca947 */ /* 0x004fea000383ffff */
[----:B------:R-:W-:Y:S05]  /*17140*/  BRA `(.L_x_1654) ;  /* 0xffffffd800807947 */ /* 0x000fea000383ffff */
.L_x_1606:
[----:B-1----:R1:W2:Y:S02]  /*17150*/  SYNCS.PHASECHK.TRANS64.TRYWAIT P2, [R5+URZ+0x38860], R8 ;  /* 0x03886008050075a7 */ /* 0x0022a4000804017f */
[----:B--2---:R-:W-:Y:S05]  /*17160*/  @!P2 NANOSLEEP.SYNCS 0x989680 ;  /* 0x009896800000a95d */ /* 0x004fea0003900000 */
[----:B------:R-:W2:Y:S02]  /*17170*/  @!P2 SYNCS.PHASECHK.TRANS64 P2, [R5+URZ+0x38860], R8 ;  /* 0x038860080500a5a7 */ /* 0x000ea4000804007f */
[----:B--2---:R-:W-:Y:S05]  /*17180*/  @!P2 BRA `(.L_x_1606) ;  /* 0xfffffffc00f0a947 */ /* 0x004fea000383ffff */
[----:B------:R-:W-:Y:S05]  /*17190*/  BRA `(.L_x_1655) ;  /* 0xffffffd800947947 */ /* 0x000fea000383ffff */
.L_x_1613:
[----:B-1----:R1:W2:Y:S02]  /*171a0*/  SYNCS.PHASECHK.TRANS64.TRYWAIT P3, [R2+URZ+0x38840], R3 ;  /* 0x03884003020075a7 */ /* 0x0022a4000806017f */
[----:B--2---:R-:W-:Y:S05]  /*171b0*/  @!P3 NANOSLEEP.SYNCS 0x989680 ;  /* 0x009896800000b95d */ /* 0x004fea0003900000 */
[----:B------:R-:W2:Y:S02]  /*171c0*/  @!P3 SYNCS.PHASECHK.TRANS64 P3, [R2+URZ+0x38840], R3 ;  /* 0x038840030200b5a7 */ /* 0x000ea4000806007f */
[----:B--2---:R-:W-:Y:S05]  /*171d0*/  @!P3 BRA `(.L_x_1613) ;  /* 0xfffffffc00f0b947 */ /* 0x004fea000383ffff */
[----:B------:R-:W-:Y:S05]  /*171e0*/  BRA `(.L_x_1656) ;  /* 0xffffffe0001c7947 */ /* 0x000fea000383ffff */
.L_x_1615:
[----:B---3--:R3:W4:Y:S02]  /*171f0*/  SYNCS.PHASECHK.TRANS64.TRYWAIT P3, [R2+URZ+0x38860], R3 ;  /* 0x03886003020075a7 */ /* 0x008724000806017f */
[----:B----4-:R-:W-:Y:S05]  /*17200*/  @!P3 NANOSLEEP.SYNCS 0x989680 ;  /* 0x009896800000b95d */ /* 0x010fea0003900000 */
[----:B------:R-:W4:Y:S02]  /*17210*/  @!P3 SYNCS.PHASECHK.TRANS64 P3, [R2+URZ+0x38860], R3 ;  /* 0x038860030200b5a7 */ /* 0x000f24000806007f */
[----:B----4-:R-:W-:Y:S05]  /*17220*/  @!P3 BRA `(.L_x_1615) ;  /* 0xfffffffc00f0b947 */ /* 0x010fea000383ffff */
[----:B------:R-:W-:Y:S05]  /*17230*/  BRA `(.L_x_1657) ;  /* 0xffffffe000647947 */ /* 0x000fea000383ffff */
.L_x_1621:
[----:B-1----:R1:W2:Y:S02]  /*17240*/  SYNCS.PHASECHK.TRANS64.TRYWAIT P3, [R3+URZ+0x38840], R2 ;  /* 0x03884002030075a7 */ /* 0x0022a4000806017f */
[----:B--2---:R-:W-:Y:S05]  /*17250*/  @!P3 NANOSLEEP.SYNCS 0x989680 ;  /* 0x009896800000b95d */ /* 0x004fea0003900000 */
[----:B------:R-:W2:Y:S02]  /*17260*/  @!P3 SYNCS.PHASECHK.TRANS64 P3, [R3+URZ+0x38840], R2 ;  /* 0x038840020300b5a7 */ /* 0x000ea4000806007f */
[----:B--2---:R-:W-:Y:S05]  /*17270*/  @!P3 BRA `(.L_x_1621) ;  /* 0xfffffffc00f0b947 */ /* 0x004fea000383ffff */
[----:B------:R-:W-:Y:S05]  /*17280*/  BRA `(.L_x_1658) ;  /* 0xffffffe400dc7947 */ /* 0x000fea000383ffff */
.L_x_1623:
[----:B---3--:R3:W4:Y:S02]  /*17290*/  SYNCS.PHASECHK.TRANS64.TRYWAIT P3, [R3+URZ+0x38860], R2 ;  /* 0x03886002030075a7 */ /* 0x008724000806017f */
[----:B----4-:R-:W-:Y:S05]  /*172a0*/  @!P3 NANOSLEEP.SYNCS 0x989680 ;  /* 0x009896800000b95d */ /* 0x010fea0003900000 */
[----:B------:R-:W4:Y:S02]  /*172b0*/  @!P3 SYNCS.PHASECHK.TRANS64 P3, [R3+URZ+0x38860], R2 ;  /* 0x038860020300b5a7 */ /* 0x000f24000806007f */
[----:B----4-:R-:W-:Y:S05]  /*172c0*/  @!P3 BRA `(.L_x_1623) ;  /* 0xfffffffc00f0b947 */ /* 0x010fea000383ffff */
[----:B------:R-:W-:Y:S05]  /*172d0*/  BRA `(.L_x_1659) ;  /* 0xffffffe800247947 */ /* 0x000fea000383ffff */
.L_x_1628:
[----:B-1----:R1:W2:Y:S02]  /*172e0*/  SYNCS.PHASECHK.TRANS64.TRYWAIT P3, [R2+URZ+0x38840], R3 ;  /* 0x03884003020075a7 */ /* 0x0022a4000806017f */
[----:B--2---:R-:W-:Y:S05]  /*172f0*/  @!P3 NANOSLEEP.SYNCS 0x989680 ;  /* 0x009896800000b95d */ /* 0x004fea0003900000 */
[----:B------:R-:W2:Y:S02]  /*17300*/  @!P3 SYNCS.PHASECHK.TRANS64 P3, [R2+URZ+0x38840], R3 ;  /* 0x038840030200b5a7 */ /* 0x000ea4000806007f */
[----:B--2---:R-:W-:Y:S05]  /*17310*/  @!P3 BRA `(.L_x_1628) ;  /* 0xfffffffc00f0b947 */ /* 0x004fea000383ffff */
[----:B------:R-:W-:Y:S05]  /*17320*/  BRA `(.L_x_1660) ;  /* 0xffffffec007c7947 */ /* 0x000fea000383ffff */
.L_x_1630:
[----:B--2---:R2:W3:Y:S02]  /*17330*/  SYNCS.PHASECHK.TRANS64.TRYWAIT P3, [R2+URZ+0x38860], R3 ;  /* 0x03886003020075a7 */ /* 0x0044e4000806017f */
[----:B---3--:R-:W-:Y:S05]  /*17340*/  @!P3 NANOSLEEP.SYNCS 0x989680 ;  /* 0x009896800000b95d */ /* 0x008fea0003900000 */
[----:B------:R-:W3:Y:S02]  /*17350*/  @!P3 SYNCS.PHASECHK.TRANS64 P3, [R2+URZ+0x38860], R3 ;  /* 0x038860030200b5a7 */ /* 0x000ee4000806007f */
[----:B---3--:R-:W-:Y:S05]  /*17360*/  @!P3 BRA `(.L_x_1630) ;  /* 0xfffffffc00f0b947 */ /* 0x008fea000383ffff */
[----:B------:R-:W-:Y:S05]  /*17370*/  BRA `(.L_x_1661) ;  /* 0xffffffec00c47947 */ /* 0x000fea000383ffff */
.L_x_1635:
[----:B------:R-:W-:Y:S01]  /*17380*/  BSSY B0, `(.L_x_1662) ;  /* 0x0000007000007945 */ /* 0x000fe20003800000 */
[----:B--2---:R-:W-:Y:S02]  /*17390*/  IMAD.MOV.U32 R12, RZ, RZ, RZ ;  /* 0x000000ffff0c7224 */ /* 0x004fe400078e00ff */
[----:B------:R-:W-:Y:S02]  /*173a0*/  IMAD.MOV.U32 R11, RZ, RZ, 0x1f ;  /* 0x0000001fff0b7424 */ /* 0x000fe400078e00ff */
[----:B------:R-:W-:-:S07]  /*173b0*/  IMAD.MOV.U32 R15, RZ, RZ, -0x1 ;  /* 0xffffffffff0f7424 */ /* 0x000fce00078e00ff */
[----:B-1-34-:R-:W-:Y:S05]  /*173c0*/  WARPSYNC.COLLECTIVE R15, `(.L_x_1663) ;  /* 0x000000000f087348 */ /* 0x01afea0003c00000 */
[----:B------:R2:W1:Y:S02]  /*173d0*/  SHFL.IDX P6, R14, R13, R12, R11 ;  /* 0x0000000c0d0e7389 */ /* 0x00046400000c000b */
[----:B-1234-:R-:W-:Y:S01]  /*173e0*/  ENDCOLLECTIVE ;  /* 0x000000000000791b */ /* 0x01efe20003800000 */
.L_x_1663:
[----:B------:R-:W-:Y:S05]  /*173f0*/  BSYNC B0 ;  /* 0x0000000000007941 */ /* 0x000fea0003800000 */
.L_x_1662:
[----:B------:R-:W-:Y:S05]  /*17400*/  BRA `(.L_x_1664) ;  /* 0xfffffff400007947 */ /* 0x000fea000383ffff */
.L_x_1637:
[----:B-1----:R1:W2:Y:S02]  /*17410*/  SYNCS.PHASECHK.TRANS64.TRYWAIT P0, [R7+URZ+0x38820], R0 ;  /* 0x03882000070075a7 */ /* 0x0022a4000800017f */
[----:B--2---:R-:W-:Y:S05]  /*17420*/  @!P0 NANOSLEEP.SYNCS 0x989680 ;  /* 0x009896800000895d */ /* 0x004fea0003900000 */
[----:B------:R-:W2:Y:S02]  /*17430*/  @!P0 SYNCS.PHASECHK.TRANS64 P0, [R7+URZ+0x38820], R0 ;  /* 0x03882000070085a7 */ /* 0x000ea4000800007f */
[----:B--2---:R-:W-:Y:S05]  /*17440*/  @!P0 BRA `(.L_x_1637) ;  /* 0xfffffffc00f08947 */ /* 0x004fea000383ffff */
[----:B------:R-:W-:Y:S05]  /*17450*/  BRA `(.L_x_1665) ;  /* 0xfffffff400487947 */ /* 0x000fea000383ffff */
.L_x_1641:
[----:B-1----:R1:W2:Y:S02]  /*17460*/  SYNCS.PHASECHK.TRANS64.TRYWAIT P0, [R5+URZ], R4 ;  /* 0x00000004050075a7 */ /* 0x0022a4000800017f */
[----:B--2---:R-:W-:Y:S05]  /*17470*/  @!P0 NANOSLEEP.SYNCS 0x989680 ;  /* 0x009896800000895d */ /* 0x004fea0003900000 */
[----:B------:R-:W2:Y:S02]  /*17480*/  @!P0 SYNCS.PHASECHK.TRANS64 P0, [R5+URZ], R4 ;  /* 0x00000004050085a7 */ /* 0x000ea4000800007f */
[----:B--2---:R-:W-:Y:S05]  /*17490*/  @!P0 BRA `(.L_x_1641) ;  /* 0xfffffffc00f08947 */ /* 0x004fea000383ffff */
[----:B------:R-:W-:Y:S05]  /*174a0*/  BRA `(.L_x_1666) ;  /* 0xfffffff400a47947 */ /* 0x000fea000383ffff */
.L_x_1642:
[----:B--2---:R2:W3:Y:S02]  /*174b0*/  SYNCS.PHASECHK.TRANS64.TRYWAIT P0, [R3+URZ], R0 ;  /* 0x00000000030075a7 */ /* 0x0044e4000800017f */
[----:B---3--:R-:W-:Y:S05]  /*174c0*/  @!P0 NANOSLEEP.SYNCS 0x989680 ;  /* 0x009896800000895d */ /* 0x008fea0003900000 */
[----:B------:R-:W3:Y:S02]  /*174d0*/  @!P0 SYNCS.PHASECHK.TRANS64 P0, [R3+URZ], R0 ;  /* 0x00000000030085a7 */ /* 0x000ee4000800007f */
[----:B---3--:R-:W-:Y:S05]  /*174e0*/  @!P0 BRA `(.L_x_1642) ;  /* 0xfffffffc00f08947 */ /* 0x008fea000383ffff */
[----:B------:R-:W-:Y:S05]  /*174f0*/  BRA `(.L_x_1667) ;  /* 0xfffffff400987947 */ /* 0x000fea000383ffff */
.L_x_1644:
[----:B-1----:R1:W2:Y:S02]  /*17500*/  SYNCS.PHASECHK.TRANS64.TRYWAIT P0, [R5+URZ], R4 ;  /* 0x00000004050075a7 */ /* 0x0022a4000800017f */
[----:B--2---:R-:W-:Y:S05]  /*17510*/  @!P0 NANOSLEEP.SYNCS 0x989680 ;  /* 0x009896800000895d */ /* 0x004fea0003900000 */
[----:B------:R-:W2:Y:S02]  /*17520*/  @!P0 SYNCS.PHASECHK.TRANS64 P0, [R5+URZ], R4 ;  /* 0x00000004050085a7 */ /* 0x000ea4000800007f */
[----:B--2---:R-:W-:Y:S05]  /*17530*/  @!P0 BRA `(.L_x_1644) ;  /* 0xfffffffc00f08947 */ /* 0x004fea000383ffff */
[----:B------:R-:W-:Y:S05]  /*17540*/  BRA `(.L_x_1668) ;  /* 0xfffffff4009c7947 */ /* 0x000fea000383ffff */
.L_x_1669:
        /* <DEDUP_REMOVED lines=11> */
.L_x_4556:


//--------------------- .text._ZN7cutlass13device_kernelIN5flash11enable_sm90INS1_16FlashAttnFwdSm90INS1_25CollectiveMainloopFwdSm90ILi2EN4cute5tupleIJNS5_1CILi1EEES8_S8_EEENS6_IJNS7_ILi64EEESA_SA_EEELi512ENS_10bfloat16_tEfNS_4arch4Sm90ELb0ELb1ELb0ELb1ELb0ELb0ELb0ELb0ELb0ELb0ELb0ELb0EEENS1_21CollectiveEpilogueFwdINS6_IJSA_NS7_ILi512EEESA_EEES9_SC_SE_Li256ELb1ELb0ELb0ELb0EEENS1_36VarlenDynamicPersistentTileSchedulerILi64ELi64ELi256ELi32ELb0ELb0ELb1ELb1ELb0ELb1EEEEEEEEEvNT_6ParamsE --------------------------
	.section	.text._ZN7cutlass13device_kernelIN5flash11enable_sm90INS1_16FlashAttnFwdSm90INS1_25CollectiveMainloopFwdSm90ILi2EN4cute5tupleIJNS5_1CILi1EEES8_S8_EEENS6_IJNS7_ILi64EEESA_SA_EEELi512ENS_10bfloat16_tEfNS_4arch4Sm90ELb0ELb1ELb0ELb1ELb0ELb0ELb0ELb0ELb0ELb0ELb0ELb0EEENS1_21CollectiveEpilogueFwdINS6_IJSA_NS7_ILi512EEESA_EEES9_SC_SE_Li256ELb1ELb0ELb0ELb0EEENS1_36VarlenDynamicPersistentTileSchedulerILi64ELi64ELi256ELi32ELb0ELb0ELb1ELb1ELb0ELb1EEEEEEEEEvNT_6ParamsE,"ax",@progbits
	.align	128
.text._ZN7cutlass13device_kernelIN5flash11enable_sm90INS1_16FlashAttnFwdSm90INS1_25CollectiveMainloopFwdSm90ILi2EN4cute5tupleIJNS5_1CILi1EEES8_S8_EEENS6_IJNS7_ILi64EEESA_SA_EEELi512ENS_10bfloat16_tEfNS_4arch4Sm90ELb0ELb1ELb0ELb1ELb0ELb0ELb0ELb0ELb0ELb0ELb0ELb0EEENS1_21CollectiveEpilogueFwdINS6_IJSA_NS7_ILi512EEESA_EEES9_SC_SE_Li256ELb1ELb0ELb0ELb0EEENS1_36VarlenDynamicPersistentTileSchedulerILi64ELi64ELi256ELi32ELb0ELb0ELb1ELb1ELb0ELb1EEEEEEEEEvNT_6ParamsE:
        .type           _ZN7cutlass13device_kernelIN5flash11enable_sm90INS1_16FlashAttnFwdSm90INS1_25CollectiveMainloopFwdSm90ILi2EN4cute5tupleIJNS5_1CILi1EEES8_S8_EEENS6_IJNS7_ILi64EEESA_SA_EEELi512ENS_10bfloat16_tEfNS_4arch4Sm90ELb0ELb1ELb0ELb1ELb0ELb0ELb0ELb0ELb0ELb0ELb0ELb0EEENS1_21CollectiveEpilogueFwdINS6_IJSA_NS7_ILi512EEESA_EEES9_SC_SE_Li256ELb1ELb0ELb0ELb0EEENS1_36VarlenDynamicPersistentTileSchedulerILi64ELi64ELi256ELi32ELb0ELb0ELb1ELb1ELb0ELb1EEEEEEEEEvNT_6ParamsE,@function
        .size           _ZN7cutlass13device_kernelIN5flash11enable_sm90INS1_16FlashAttnFwdSm90INS1_25CollectiveMainloopFwdSm90ILi2EN4cute5tupleIJNS5_1CILi1EEES8_S8_EEENS6_IJNS7_ILi64EEESA_SA_EEELi512ENS_10bfloat16_tEfNS_4arch4Sm90ELb0ELb1ELb0ELb1ELb0ELb0ELb0ELb0ELb0ELb0ELb0ELb0EEENS1_21CollectiveEpilogueFwdINS6_IJSA_NS7_ILi512EEESA_EEES9_SC_SE_Li256ELb1ELb0ELb0ELb0EEENS1_36VarlenDynamicPersistentTileSchedulerILi64ELi64ELi256ELi32ELb0ELb0ELb1ELb1ELb0ELb1EEEEEEEEEvNT_6ParamsE,(.L_x_4557 - _ZN7cutlass13device_kernelIN5flash11enable_sm90INS1_16FlashAttnFwdSm90INS1_25CollectiveMainloopFwdSm90ILi2EN4cute5tupleIJNS5_1CILi1EEES8_S8_EEENS6_IJNS7_ILi64EEESA_SA_EEELi512ENS_10bfloat16_tEfNS_4arch4Sm90ELb0ELb1ELb0ELb1ELb0ELb0ELb0ELb0ELb0ELb0ELb0ELb0EEENS1_21CollectiveEpilogueFwdINS6_IJSA_NS7_ILi512EEESA_EEES9_SC_SE_Li256ELb1ELb0ELb0ELb0EEENS1_36VarlenDynamicPersistentTileSchedulerILi64ELi64ELi256ELi32ELb0ELb0ELb1ELb1ELb0ELb1EEEEEEEEEvNT_6ParamsE)
        .other          _ZN7cutlass13device_kernelIN5flash11enable_sm90INS1_16FlashAttnFwdSm90INS1_25CollectiveMainloopFwdSm90ILi2EN4cute5tupleIJNS5_1CILi1EEES8_S8_EEENS6_IJNS7_ILi64EEESA_SA_EEELi512ENS_10bfloat16_tEfNS_4arch4Sm90ELb0ELb1ELb0ELb1ELb0ELb0ELb0ELb0ELb0ELb0ELb0ELb0EEENS1_21CollectiveEpilogueFwdINS6_IJSA_NS7_ILi512EEESA_EEES9_SC_SE_Li256ELb1ELb0ELb0ELb0EEENS1_36VarlenDynamicPersistentTileSchedulerILi64ELi64ELi256ELi32ELb0ELb0ELb1ELb1ELb0ELb1EEEEEEEEEvNT_6ParamsE,@"STO_CUDA_ENTRY STV_DEFAULT"
_ZN7cutlass13device_kernelIN5flash11enable_sm90INS1_16FlashAttnFwdSm90INS1_25CollectiveMainloopFwdSm90ILi2EN4cute5tupleIJNS5_1CILi1EEES8_S8_EEENS6_IJNS7_ILi64EEESA_SA_EEELi512ENS_10bfloat16_tEfNS_4arch4Sm90ELb0ELb1ELb0ELb1ELb0ELb0ELb0ELb0ELb0ELb0ELb0ELb0EEENS1_21CollectiveEpilogueFwdINS6_IJSA_NS7_ILi512EEESA_EEES9_SC_SE_Li256ELb1ELb0ELb0ELb0EEENS1_36VarlenDynamicPersistentTileSchedulerILi64ELi64ELi256ELi32ELb0ELb0ELb1ELb1ELb0ELb1EEEEEEEEEvNT_6ParamsE:
        /* <DEDUP_REMOVED lines=21> */
.L_x_1671:
[----:B------:R-:W-:Y:S05]  /*0150*/  BSYNC B0 ;  /* 0x0000000000007941 */ /* 0x000fea0003800000 */
.L_x_1670:
        /* <DEDUP_REMOVED lines=37> */
.L_x_1672:
        /* <DEDUP_REMOVED lines=22> */
.L_x_1673:
        /* <DEDUP_REMOVED lines=18> */
.L_x_1674:
        /* <DEDUP_REMOVED lines=22> */
.L_x_1675:
        /* <DEDUP_REMOVED lines=22> */
.L_x_1676:
[----:B------:R-:W-:Y:S01]  /*08f0*/  PLOP3.LUT P0, PT, PT, PT, UP0, 0x80, 0x0 ;  /* 0x000000000000781c */ /* 0x000fe20003f0f008 */
[----:B------:R-:W-:Y:S01]  /*0900*/  UMOV UR36, 0x1 ;  /* 0x0000000100247882 */ /* 0x000fe20000000000 */
[----:B------:R-:W-:Y:S01]  /*0910*/  NOP ;  /* 0x0000000000007918 */ /* 0x000fe20000000000 */
[----:B------:R-:W-:Y:S01]  /*0920*/  USEL UR36, UR36, 0x2, !UP0 ;  /* 0x0000000224247887 */ /* 0x000fe2000c000000 */
[----:B------:R-:W-:Y:S01]  /*0930*/  ULDC.64 UR48, c[0x0][0x208] ;  /* 0x0000820000307ab9 */ /* 0x000fe20000000a00 */
[----:B012-4-:R-:W-:Y:S08]  /*0940*/  BAR.SYNC.DEFER_BLOCKING 0x0 ;  /* 0x0000000000007b1d */ /* 0x017ff00000010000 */
[----:B------:R-:W-:Y:S05]  /*0950*/  @!P0 BRA `(.L_x_1677) ;  /* 0x000000e800c08947 */ /* 0x000fea0003800000 */
.L_x_1678:
[----:B------:R-:W-:-:S08]  /*0960*/  NOP ;  /* 0x0000000000007918 */ /* 0x000fd00000000000 */
[----:B------:R-:W0:Y:S02]  /*0970*/  USETMAXREG.TRY_ALLOC.CTAPOOL UP0, 0xf0 ;  /* 0x000000f0000079c8 */ /* 0x000e240008000600 */
[----:B0-----:R-:W-:-:S13]  /*0980*/  PLOP3.LUT P0, PT, PT, PT, UP0, 0x80, 0x0 ;  /* 0x000000000000781c */ /* 0x001fda0003f0f008 */
[----:B------:R-:W-:Y:S05]  /*0990*/  @!P0 BRA `(.L_x_1678) ;  /* 0xfffffffc00f08947 */ /* 0x000fea000383ffff */
[----:B------:R-:W-:Y:S01]  /*09a0*/  LOP3.LUT R0, R4, 0xffffff80, RZ, 0xc0, !PT ;  /* 0xffffff8004007812 */ /* 0x000fe200078ec0ff */
[----:B------:R-:W0:Y:S01]  /*09b0*/  S2UR UR4, SR_CgaCtaId ;  /* 0x00000000000479c3 */ /* 0x000e220000008800 */
[----:B------:R-:W-:Y:S02]  /*09c0*/  UMOV UR38, 0x400 ;  /* 0x0000040000267882 */ /* 0x000fe40000000000 */
[----:B------:R-:W-:-:S13]  /*09d0*/  ISETP.NE.AND P0, PT, R0, 0x80, PT ;  /* 0x000000800000780c */ /* 0x000fda0003f05270 */
[----:B------:R-:W-:Y:S06]  /*09e0*/  @!P0 BAR.ARV 0x8, 0xa0 ;  /* 0x0202800000008b1d */ /* 0x000fec0000002000 */
[----:B------:R-:W-:Y:S01]  /*09f0*/  ISETP.GE.U32.AND P0, PT, R4, 0x100, PT ;  /* 0x000001000400780c */ /* 0x000fe20003f06070 */
[----:B0-----:R-:W-:-:S03]  /*0a00*/  ULEA UR38, UR4, UR38, 0x18 ;  /* 0x0000002604267291 */ /* 0x001fc6000f8ec03f */
[----:B------:R-:W-:-:S09]  /*0a10*/  ULDC UR4, c[0x0][0xc14] ;  /* 0x0003050000047ab9 */ /* 0x000fd20000000800 */
        /* <DEDUP_REMOVED lines=9> */
[----:B------:R-:W-:Y:S01]  /*0ab0*/  R2UR UR6, R14 ;  /* 0x000000000e0672ca */ /* 0x000fe200000e0000 */
[----:B------:R-:W-:Y:S01]  /*0ac0*/  IMAD.MOV.U32 R187, RZ, RZ, RZ ;  /* 0x000000ffffbb7224 */ /* 0x000fe200078e00ff */
[----:B------:R-:W-:Y:S01]  /*0ad0*/  SHF.R.S32.HI R3, RZ, 0x1f, R192 ;  /* 0x0000001fff037819 */ /* 0x000fe200000114c0 */
[----:B------:R-:W-:Y:S01]  /*0ae0*/  ULOP3.LUT UR39, UR36, 0x1, URZ, 0xfc, !UPT ;  /* 0x0000000124277892 */ /* 0x000fe2000f8efc3f */
[----:B------:R-:W-:Y:S01]  /*0af0*/  R2UR UR5, R15 ;  /* 0x000000000f0572ca */ /* 0x000fe200000e0000 */
[----:B------:R-:W-:Y:S01]  /*0b00*/  UMOV UR37, URZ ;  /* 0x0000003f00257c82 */ /* 0x000fe20008000000 */
[CC--:B------:R-:W-:Y:S02]  /*0b10*/  LEA.HI R0, R3.reuse, R192.reuse, RZ, 0x4 ;  /* 0x000000c003007211 */ /* 0x0c0fe400078f20ff */
[----:B------:R-:W-:-:S02]  /*0b20*/  LEA.HI R2, R3, R192, RZ, 0x5 ;  /* 0x000000c003027211 */ /* 0x000fc400078f28ff */
[----:B------:R-:W-:Y:S02]  /*0b30*/  SHF.R.S32.HI R9, RZ, 0x4, R0 ;  /* 0x00000004ff097819 */ /* 0x000fe40000011400 */
[C---:B------:R-:W-:Y:S02]  /*0b40*/  LOP3.LUT R7, R0.reuse, 0xfffffff0, RZ, 0xc0, !PT ;  /* 0xfffffff000077812 */ /* 0x040fe400078ec0ff */
[----:B------:R-:W-:Y:S02]  /*0b50*/  LEA.HI R4, R0, R9, RZ, 0x1 ;  /* 0x0000000900047211 */ /* 0x000fe400078f08ff */
[--C-:B------:R-:W-:Y:S01]  /*0b60*/  SHF.R.S32.HI R0, RZ, 0x5, R2.reuse ;  /* 0x00000005ff007819 */ /* 0x100fe20000011402 */
[----:B------:R-:W-:Y:S01]  /*0b70*/  IMAD.IADD R7, R192, 0x1, -R7 ;  /* 0x00000001c0077824 */ /* 0x000fe200078e0a07 */
[----:B------:R-:W-:Y:S02]  /*0b80*/  SHF.R.S32.HI R11, RZ, 0x1f, R2 ;  /* 0x0000001fff0b7819 */ /* 0x000fe40000011402 */
[----:B------:R-:W-:-:S02]  /*0b90*/  LEA.HI R5, R3, R192, RZ, 0x7 ;  /* 0x000000c003057211 */ /* 0x000fc400078f38ff */
[----:B------:R-:W-:Y:S02]  /*0ba0*/  LEA.HI R11, R11, R0, RZ, 0x2 ;  /* 0x000000000b0b7211 */ /* 0x000fe400078f10ff */
[----:B------:R-:W-:Y:S02]  /*0bb0*/  SHF.R.S32.HI R2, RZ, 0x1f, R7 ;  /* 0x0000001fff027819 */ /* 0x000fe40000011407 */
[----:B------:R-:W-:Y:S02]  /*0bc0*/  SHF.R.S32.HI R190, RZ, 0x7, R5 ;  /* 0x00000007ffbe7819 */ /* 0x000fe40000011405 */
[----:B------:R-:W-:Y:S02]  /*0bd0*/  LOP3.LUT R11, R11, 0x3ffffc, RZ, 0xc0, !PT ;  /* 0x003ffffc0b0b7812 */ /* 0x000fe400078ec0ff */
[----:B------:R-:W-:Y:S01]  /*0be0*/  LEA.HI R6, R2, R7, RZ, 0x3 ;  /* 0x0000000702067211 */ /* 0x000fe200078f18ff */
[----:B------:R-:W-:Y:S01]  /*0bf0*/  IMAD R10, R190, 0x100, R7 ;  /* 0x00000100be0a7824 */ /* 0x000fe200078e0207 */
[----:B------:R-:W-:Y:S01]  /*0c00*/  LOP3.LUT R4, R4, 0x1ffffffe, RZ, 0xc0, !PT ;  /* 0x1ffffffe04047812 */ /* 0x000fe200078ec0ff */
[----:B------:R-:W-:Y:S01]  /*0c10*/  IMAD.IADD R11, R0, 0x1, -R11 ;  /* 0x00000001000b7824 */ /* 0x000fe200078e0a0b */
[C---:B------:R-:W-:Y:S01]  /*0c20*/  LOP3.LUT R8, R6.reuse, 0xfffffff8, RZ, 0xc0, !PT ;  /* 0xfffffff806087812 */ /* 0x040fe200078ec0ff */
[----:B------:R-:W-:Y:S01]  /*0c30*/  IMAD.SHL.U32 R12, R6, 0x40, RZ ;  /* 0x00000040060c7824 */ /* 0x000fe200078e00ff */
[----:B------:R-:W-:Y:S01]  /*0c40*/  LEA.HI R3, R3, R192, RZ, 0x3 ;  /* 0x000000c003037211 */ /* 0x000fe200078f18ff */
[----:B------:R-:W-:Y:S01]  /*0c50*/  IMAD.IADD R4, R9, 0x1, -R4 ;  /* 0x0000000109047824 */ /* 0x000fe200078e0a04 */
[----:B------:R-:W-:Y:S01]  /*0c60*/  LOP3.LUT R9, R5, 0xffffff80, RZ, 0xc0, !PT ;  /* 0xffffff8005097812 */ /* 0x000fe200078ec0ff */
[----:B------:R-:W-:Y:S01]  /*0c70*/  IMAD R191, R11, 0x10, R10 ;  /* 0x000000100bbf7824 */ /* 0x000fe200078e020a */
[----:B------:R-:W-:Y:S01]  /*0c80*/  LOP3.LUT R13, R12, 0x7ffffe00, RZ, 0xc0, !PT ;  /* 0x7ffffe000c0d7812 */ /* 0x000fe200078ec0ff */
[----:B------:R-:W-:Y:S01]  /*0c90*/  IMAD.IADD R10, R7, 0x1, -R8 ;  /* 0x00000001070a7824 */ /* 0x000fe200078e0a08 */
[----:B------:R-:W-:Y:S01]  /*0ca0*/  LEA.HI R5, R5, R190, RZ, 0x1 ;  /* 0x000000be05057211 */ /* 0x000fe200078f08ff */
[----:B------:R-:W-:Y:S01]  /*0cb0*/  IMAD.IADD R9, R192, 0x1, -R9 ;  /* 0x00000001c0097824 */ /* 0x000fe200078e0a09 */
[----:B------:R-:W-:Y:S01]  /*0cc0*/  SHF.R.S32.HI R188, RZ, 0x3, R3 ;  /* 0x00000003ffbc7819 */ /* 0x000fe20000011403 */
[C---:B------:R-:W-:Y:S01]  /*0cd0*/  IMAD.SHL.U32 R11, R10.reuse, 0x40, RZ ;  /* 0x000000400a0b7824 */ /* 0x040fe200078e00ff */
[----:B------:R-:W-:Y:S01]  /*0ce0*/  R2P PR, R10, 0x6 ;  /* 0x000000060a007804 */ /* 0x000fe20000000000 */
[----:B------:R-:W-:Y:S01]  /*0cf0*/  IMAD.SHL.U32 R4, R4, 0x8, RZ ;  /* 0x0000000804047824 */ /* 0x000fe200078e00ff */
[----:B------:R-:W-:Y:S01]  /*0d00*/  SHF.R.S32.HI R2, RZ, 0x1f, R9 ;  /* 0x0000001fff027819 */ /* 0x000fe20000011409 */
[----:B------:R-:W-:Y:S01]  /*0d10*/  IMAD R13, R0, 0x400, R13 ;  /* 0x00000400000d7824 */ /* 0x000fe200078e020d */
[----:B------:R-:W-:Y:S01]  /*0d20*/  LOP3.LUT R11, R11, 0x1c0, RZ, 0xc0, !PT ;  /* 0x000001c00b0b7812 */ /* 0x000fe200078ec0ff */
[----:B------:R-:W-:Y:S01]  /*0d30*/  IMAD.U32 R191, R191, 0x40, R4 ;  /* 0x00000040bfbf7824 */ /* 0x000fe200078e0004 */
[----:B------:R-:W-:-:S02]  /*0d40*/  LEA.HI R6, R2, R9, RZ, 0x2 ;  /* 0x0000000902067211 */ /* 0x000fc400078f10ff */
[----:B------:R-:W-:Y:S02]  /*0d50*/  LOP3.LUT R4, R11, 0x8, R4, 0xf8, !PT ;  /* 0x000000080b047812 */ /* 0x000fe400078ef804 */
[----:B------:R-:W-:Y:S02]  /*0d60*/  SHF.R.U32.HI R11, RZ, 0x3, R11 ;  /* 0x00000003ff0b7819 */ /* 0x000fe4000001160b */
[--C-:B------:R-:W-:Y:S02]  /*0d70*/  SHF.R.S32.HI R7, RZ, 0x2, R6.reuse ;  /* 0x00000002ff077819 */ /* 0x100fe40000011406 */
        /* <DEDUP_REMOVED lines=9> */
[----:B------:R-:W-:Y:S02]  /*0e10*/  LOP3.LUT R7, R3, 0x1ffffff8, RZ, 0xc0, !PT ;  /* 0x1ffffff803077812 */ /* 0x000fe400078ec0ff */
[----:B------:R-:W-:Y:S01]  /*0e20*/  LOP3.LUT R5, R5, 0xfffffe, RZ, 0xc0, !PT ;  /* 0x00fffffe05057812 */ /* 0x000fe200078ec0ff */
[C---:B------:R-:W-:Y:S01]  /*0e30*/  VIADD R184, R19.reuse, 0x26800 ;  /* 0x0002680013b87836 */ /* 0x040fe20000000000 */
[----:B------:R-:W-:Y:S01]  /*0e40*/  SHF.R.S32.HI R2, RZ, 0x5, R2 ;  /* 0x00000005ff027819 */ /* 0x000fe20000011402 */
[----:B------:R-:W-:Y:S01]  /*0e50*/  VIADD R22, R19, 0x26820 ;  /* 0x0002682013167836 */ /* 0x000fe20000000000 */
[----:B------:R-:W-:Y:S01]  /*0e60*/  SEL R23, R23, 0xffffffc0, !P2 ;  /* 0xffffffc017177807 */ /* 0x000fe20005000000 */
[----:B------:R-:W-:Y:S01]  /*0e70*/  IMAD.IADD R7, R192, 0x1, -R7 ;  /* 0x00000001c0077824 */ /* 0x000fe200078e0a07 */
[----:B------:R-:W-:Y:S01]  /*0e80*/  IADD3 R6, R9, -R6, RZ ;  /* 0x8000000609067210 */ /* 0x000fe20007ffe0ff */
[----:B------:R-:W-:-:S02]  /*0e90*/  IMAD.IADD R5, R190, 0x1, -R5 ;  /* 0x00000001be057824 */ /* 0x000fc400078e0a05 */
[----:B------:R-:W-:Y:S02]  /*0ea0*/  @P1 VIADD R22, R184, 0xffffffe0 ;  /* 0xffffffe0b8161836 */ /* 0x000fe40000000000 */
[----:B------:R-:W-:Y:S02]  /*0eb0*/  IMAD R17, R2, 0x10, R17 ;  /* 0x0000001002117824 */ /* 0x000fe400078e0211 */
[----:B------:R-:W-:Y:S02]  /*0ec0*/  IMAD.IADD R184, R184, 0x1, R23 ;  /* 0x00000001b8b87824 */ /* 0x000fe400078e0217 */
[----:B------:R-:W-:Y:S02]  /*0ed0*/  IMAD.MOV.U32 R2, RZ, RZ, RZ ;  /* 0x000000ffff027224 */ /* 0x000fe400078e00ff */
[----:B------:R-:W-:Y:S02]  /*0ee0*/  IMAD.SHL.U32 R185, R7, 0x8, RZ ;  /* 0x0000000807b97824 */ /* 0x000fe400078e00ff */
[----:B------:R-:W-:-:S02]  /*0ef0*/  IMAD.SHL.U32 R18, R5, 0x100, RZ ;  /* 0x0000010005127824 */ /* 0x000fc400078e00ff */
[----:B------:R-:W-:Y:S02]  /*0f00*/  IMAD.SHL.U32 R16, R6, 0x2, RZ ;  /* 0x0000000206107824 */ /* 0x000fe400078e00ff */
[----:B------:R-:W-:-:S07]  /*0f10*/  IMAD.IADD R23, R23, 0x1, R22 ;  /* 0x0000000117177824 */ /* 0x000fce00078e0216 */
.L_x_1786:
[----:B------:R-:W-:Y:S01]  /*0f20*/  ULDC.64 UR8, c[0x0][0xa28] ;  /* 0x00028a0000087ab9 */ /* 0x000fe20000000a00 */
[----:B------:R-:W-:Y:S01]  /*0f30*/  ULDC UR4, c[0x0][0x404] ;  /* 0x0001010000047ab9 */ /* 0x000fe20000000800 */
[----:B------:R-:W-:Y:S01]  /*0f40*/  UISETP.NE.U32.AND UP0, UPT, UR8, URZ, UPT ;  /* 0x0000003f0800728c */ /* 0x000fe2000bf05070 */
[----:B------:R-:W-:-:S03]  /*0f50*/  ULDC UR7, c[0x0][0x2e0] ;  /* 0x0000b80000077ab9 */ /* 0x000fc60000000800 */
[----:B------:R-:W-:-:S03]  /*0f60*/  UISETP.NE.AND.EX UP0, UPT, UR9, URZ, UPT, UP0 ;  /* 0x0000003f0900728c */ /* 0x000fc6000bf05300 */
[----:B------:R-:W-:Y:S02]  /*0f70*/  ULDC.64 UR8, c[0x0][0xa18] ;  /* 0x0002860000087ab9 */ /* 0x000fe40000000a00 */
[----:B------:R-:W-:Y:S01]  /*0f80*/  UISETP.NE.U32.AND UP1, UPT, UR8, URZ, UPT ;  /* 0x0000003f0800728c */ /* 0x000fe2000bf25070 */
[----:B------:R-:W-:-:S03]  /*0f90*/  PLOP3.LUT P0, PT, PT, PT, UP0, 0x80, 0x0 ;  /* 0x000000000000781c */ /* 0x000fc60003f0f008 */
[----:B------:R-:W-:-:S03]  /*0fa0*/  UISETP.NE.AND.EX UP1, UPT, UR9, URZ, UPT, UP1 ;  /* 0x0000003f0900728c */ /* 0x000fc6000bf25310 */
[----:B------:R-:W-:Y:S02]  /*0fb0*/  @UP0 ULDC.64 UR8, c[0x0][0xa28] ;  /* 0x00028a0000080ab9 */ /* 0x000fe40000000a00 */
[----:B------:R-:W-:Y:S01]  /*0fc0*/  @UP0 UIMAD.WIDE UR8, UR5, 0x4, UR8 ;  /* 0x00000004050808a5 */ /* 0x000fe2000f8e0208 */
[----:B------:R-:W-:-:S05]  /*0fd0*/  PLOP3.LUT P2, PT, PT, PT, UP1, 0x80, 0x0 ;  /* 0x000000000000781c */ /* 0x000fca0003f4f018 */
[----:B------:R-:W-:Y:S01]  /*0fe0*/  @UP1 ULDC.64 UR10, c[0x0][0xa18] ;  /* 0x00028600000a1ab9 */ /* 0x000fe20000000a00 */
[----:B-1---5:R-:W-:Y:S01]  /*0ff0*/  MOV R4, UR8 ;  /* 0x0000000800047c02 */ /* 0x022fe20008000f00 */
[----:B------:R-:W-:Y:S01]  /*1000*/  IMAD.U32 R5, RZ, RZ, UR9 ;  /* 0x00000009ff057e24 */ /* 0x000fe2000f8e00ff */
[----:B------:R-:W-:-:S04]  /*1010*/  @UP1 UIMAD.WIDE UR8, UR5, 0x4, UR10 ;  /* 0x00000004050818a5 */ /* 0x000fc8000f8e020a */
[----:B--2---:R-:W2:Y:S02]  /*1020*/  @P0 LDG.E R4, desc[UR48][R4.64] ;  /* 0x0000003004040981 */ /* 0x004ea4000c1e1900 */
[----:B---3--:R-:W-:Y:S02]  /*1030*/  IMAD.U32 R6, RZ, RZ, UR8 ;  /* 0x00000008ff067e24 */ /* 0x008fe4000f8e00ff */
[----:B------:R-:W-:Y:S01]  /*1040*/  IMAD.U32 R7, RZ, RZ, UR9 ;  /* 0x00000009ff077e24 */ /* 0x000fe2000f8e00ff */
[----:B------:R-:W-:-:S04]  /*1050*/  ULDC.64 UR8, c[0x0][0x3f8] ;  /* 0x0000fe0000087ab9 */ /* 0x000fc80000000a00 */
[----:B------:R-:W3:Y:S01]  /*1060*/  @P2 LDG.E R6, desc[UR48][R6.64] ;  /* 0x0000003006062981 */ /* 0x000ee2000c1e1900 */
[----:B------:R-:W-:Y:S01]  /*1070*/  UISETP.NE.U32.AND UP0, UPT, UR8, URZ, UPT ;  /* 0x0000003f0800728c */ /* 0x000fe2000bf05070 */
[----:B------:R-:W-:Y:S01]  /*1080*/  UMOV UR44, URZ ;  /* 0x0000003f002c7c82 */ /* 0x000fe20008000000 */
[----:B------:R-:W-:Y:S02]  /*1090*/  ULDC UR40, c[0x0][0x288] ;  /* 0x0000a20000287ab9 */ /* 0x000fe40000000800 */
[----:B------:R-:W-:Y:S01]  /*10a0*/  UISETP.NE.AND.EX UP0, UPT, UR9, URZ, UPT, UP0 ;  /* 0x0000003f0900728c */ /* 0x000fe2000bf05300 */
[----:B------:R-:W-:Y:S02]  /*10b0*/  UMOV UR41, UR6 ;  /* 0x0000000600297c82 */ /* 0x000fe40008000000 */
[----:B------:R-:W-:Y:S01]  /*10c0*/  ULDC.64 UR8, c[0x0][0xa20] ;  /* 0x0002880000087ab9 */ /* 0x000fe20000000a00 */
[----:B------:R-:W-:Y:S01]  /*10d0*/  USEL UR4, UR4, 0x1, UP0 ;  /* 0x0000000104047887 */ /* 0x000fe20008000000 */
[----:B------:R-:W-:-:S03]  /*10e0*/  ISETP.NE.U32.AND P1, PT, RZ, UR8, PT ;  /* 0x00000008ff007c0c */ /* 0x000fc6000bf25070 */
[----:B------:R-:W-:Y:S01]  /*10f0*/  UIMAD UR4, UR4, UR7, URZ ;  /* 0x00000007040472a4 */ /* 0x000fe2000f8e023f */
[----:B------:R-:W-:Y:S02]  /*1100*/  ISETP.NE.AND.EX P1, PT, RZ, UR9, PT, P1 ;  /* 0x00000009ff007c0c */ /* 0x000fe4000bf25310 */
[----:B--2---:R-:W-:Y:S02]  /*1110*/  @P0 R2UR UR44, R4 ;  /* 0x00000000042c02ca */ /* 0x004fe400000e0000 */
[----:B---3--:R-:W-:Y:S01]  /*1120*/  @P2 R2UR UR40, R6 ;  /* 0x00000000062822ca */ /* 0x008fe200000e0000 */
[----:B0-----:R-:W-:-:S14]  /*1130*/  @P2 BRA `(.L_x_1679) ;  /* 0x0000000000342947 */ /* 0x001fdc0003800000 */
[----:B------:R-:W-:Y:S02]  /*1140*/  ULDC.64 UR6, c[0x0][0xa00] ;  /* 0x0002800000067ab9 */ /* 0x000fe40000000a00 */
[----:B------:R-:W-:-:S04]  /*1150*/  ISETP.NE.U32.AND P0, PT, RZ, UR6, PT ;  /* 0x00000006ff007c0c */ /* 0x000fc8000bf05070 */
[----:B------:R-:W-:-:S13]  /*1160*/  ISETP.NE.AND.EX P0, PT, RZ, UR7, PT, P0 ;  /* 0x00000007ff007c0c */ /* 0x000fda000bf05300 */
[----:B------:R-:W-:Y:S05]  /*1170*/  @!P0 BRA `(.L_x_1679) ;  /* 0x0000000000248947 */ /* 0x000fea0003800000 */
[----:B------:R-:W-:Y:S02]  /*1180*/  ULDC.64 UR6, c[0x0][0xa00] ;  /* 0x0002800000067ab9 */ /* 0x000fe40000000a00 */
[----:B------:R-:W-:-:S06]  /*1190*/  UIMAD.WIDE UR6, UR5, 0x4, UR6 ;  /* 0x00000004050678a5 */ /* 0x000fcc000f8e0206 */
[----:B------:R-:W-:Y:S02]  /*11a0*/  IMAD.U32 R4, RZ, RZ, UR6 ;  /* 0x00000006ff047e24 */ /* 0x000fe4000f8e00ff */
[----:B------:R-:W-:-:S05]  /*11b0*/  IMAD.U32 R5, RZ, RZ, UR7 ;  /* 0x00000007ff057e24 */ /* 0x000fca000f8e00ff */
[----:B------:R-:W2:Y:S04]  /*11c0*/  LDG.E R3, desc[UR48][R4.64] ;  /* 0x0000003004037981 */ /* 0x000ea8000c1e1900 */
[----:B------:R-:W3:Y:S01]  /*11d0*/  LDG.E R0, desc[UR48][R4.64+0x4] ;  /* 0x0000043004007981 */ /* 0x000ee2000c1e1900 */
[----:B--2---:R-:W-:Y:S02]  /*11e0*/  R2UR UR40, R3 ;  /* 0x00000000032872ca */ /* 0x004fe400000e0000 */
[----:B---3--:R-:W-:-:S13]  /*11f0*/  R2UR UR6, R0 ;  /* 0x00000000000672ca */ /* 0x008fda00000e0000 */
[----:B------:R-:W-:-:S12]  /*1200*/  UIADD3 UR40, -UR40, UR6, URZ ;  /* 0x0000000628287290 */ /* 0x000fd8000fffe13f */
.L_x_1679:
[----:B------:R-:W-:Y:S01]  /*1210*/  UMOV UR42, UR47 ;  /* 0x0000002f002a7c82 */ /* 0x000fe20008000000 */
[----:B------:R-:W-:Y:S01]  /*1220*/  UMOV UR43, UR5 ;  /* 0x00000005002b7c82 */ /* 0x000fe20008000000 */
[----:B------:R-:W-:Y:S05]  /*1230*/  @!P1 BRA `(.L_x_1680) ;  /* 0x00000000001c9947 */ /* 0x000fea0003800000 */
[----:B------:R-:W-:Y:S02]  /*1240*/  ULDC.64 UR6, c[0x0][0xa20] ;  /* 0x0002880000067ab9 */ /* 0x000fe40000000a00 */
[----:B------:R-:W-:-:S06]  /*1250*/  UIMAD.WIDE UR4, UR5, 0x4, UR6 ;  /* 0x00000004050478a5 */ /* 0x000fcc000f8e0206 */
[----:B------:R-:W-:Y:S02]  /*1260*/  IMAD.U32 R4, RZ, RZ, UR4 ;  /* 0x00000004ff047e24 */ /* 0x000fe4000f8e00ff */
[----:B------:R-:W-:-:S05]  /*1270*/  IMAD.U32 R5, RZ, RZ, UR5 ;  /* 0x00000005ff057e24 */ /* 0x000fca000f8e00ff */
[----:B------:R-:W2:Y:S02]  /*1280*/  LDG.E R4, desc[UR48][R4.64] ;  /* 0x0000003004047981 */ /* 0x000ea4000c1e1900 */
[----:B--2---:R-:W-:Y:S01]  /*1290*/  R2UR UR4, R4 ;  /* 0x00000000040472ca */ /* 0x004fe200000e0000 */
[----:B------:R-:W-:-:S14]  /*12a0*/  BRA `(.L_x_1681) ;  /* 0x0000000000347947 */ /* 0x000fdc0003800000 */
.L_x_1680:
        /* <DEDUP_REMOVED lines=13> */
.L_x_1681:
[----:B------:R-:W-:Y:S02]  /*1380*/  UISETP.NE.AND UP0, UPT, UR46, 0x1, UPT ;  /* 0x000000012e00788c */ /* 0x000fe4000bf05270 */
[----:B------:R-:W-:Y:S02]  /*1390*/  UIADD3 UR44, -UR44, UR4, URZ ;  /* 0x000000042c2c7290 */ /* 0x000fe4000fffe13f */
[----:B------:R-:W-:Y:S02]  /*13a0*/  ULEA UR6, UR47, 0x40, 0x6 ;  /* 0x000000402f067891 */ /* 0x000fe4000f8e303f */
[----:B------:R-:W-:Y:S01]  /*13b0*/  UIADD3 UR4, UR44, 0x3f, URZ ;  /* 0x0000003f2c047890 */ /* 0x000fe2000fffe03f */
[----:B------:R-:W-:Y:S01]  /*13c0*/  PLOP3.LUT P0, PT, PT, PT, UP0, 0x80, 0x0 ;  /* 0x000000000000781c */ /* 0x000fe20003f0f008 */
[----:B------:R-:W-:Y:S02]  /*13d0*/  UIADD3 UR9, UR44, UR6, -UR40 ;  /* 0x000000062c097290 */ /* 0x000fe4000fffe828 */
[----:B------:R-:W-:Y:S01]  /*13e0*/  USHF.R.S32.HI UR5, URZ, 0x1f, UR4 ;  /* 0x0000001f3f057899 */ /* 0x000fe20008011404 */
[----:B------:R-:W-:-:S03]  /*13f0*/  ULDC UR7, c[0x0][0x9e0] ;  /* 0x0002780000077ab9 */ /* 0x000fc60000000800 */
[----:B------:R-:W-:Y:S02]  /*1400*/  ULEA.HI UR5, UR5, UR4, URZ, 0x6 ;  /* 0x0000000405057291 */ /* 0x000fe4000f8f303f */
[----:B------:R-:W-:Y:S02]  /*1410*/  UIADD3 UR6, UR9, UR7, URZ ;  /* 0x0000000709067290 */ /* 0x000fe4000fffe03f */
[----:B------:R-:W-:Y:S02]  /*1420*/  USHF.R.S32.HI UR20, URZ, 0x6, UR5 ;  /* 0x000000063f147899 */ /* 0x000fe40008011405 */
[----:B------:R-:W-:Y:S10]  /*1430*/  @!P0 BRA `(.L_x_1682) ;  /* 0x0000001c00fc8947 */ /* 0x000ff40003800000 */
        /* <DEDUP_REMOVED lines=14> */
.L_x_1684:
[----:B------:R-:W-:-:S11]  /*1520*/  UISETP.NE.AND UP0, UPT, UR8, 0x1, UPT ;  /* 0x000000010800788c */ /* 0x000fd6000bf05270 */
[----:B------:R-:W-:Y:S02]  /*1530*/  @UP0 ULDC.64 UR10, c[0x0][0x9e8] ;  /* 0x00027a00000a0ab9 */ /* 0x000fe40000000a00 */
[----:B------:R-:W-:-:S04]  /*1540*/  UIMAD.WIDE.U32 UR4, UR7, UR10, URZ ;  /* 0x0000000a070472a5 */ /* 0x000fc8000f8e003f */
[----:B------:R-:W-:-:S12]  /*1550*/  @UP0 USHF.R.U32.HI UR7, URZ, UR11, UR5 ;  /* 0x0000000b3f070299 */ /* 0x000fd80008011605 */
.L_x_1685:
[----:B------:R-:W-:-:S04]  /*1560*/  UIMAD UR7, UR7, UR8, UR8 ;  /* 0x00000008070772a4 */ /* 0x000fc8000f8e0208 */
[----:B------:R-:W-:-:S04]  /*1570*/  UISETP.LT.AND UP0, UPT, UR6, UR7, UPT ;  /* 0x000000070600728c */ /* 0x000fc8000bf01270 */
[----:B------:R-:W-:-:S12]  /*1580*/  USEL UR6, UR6, UR7, UP0 ;  /* 0x0000000706067287 */ /* 0x000fd80008000000 */
.L_x_1683:
[----:B------:R-:W-:Y:S02]  /*1590*/  UIADD3 UR6, UR6, 0x3f, URZ ;  /* 0x0000003f06067890 */ /* 0x000fe4000fffe03f */
[----:B------:R-:W-:Y:S02]  /*15a0*/  ULEA UR40, UR47, -UR40, 0x6 ;  /* 0x800000282f287291 */ /* 0x000fe4000f8e303f */
[----:B------:R-:W-:Y:S02]  /*15b0*/  USHF.R.S32.HI UR4, URZ, 0x1f, UR6 ;  /* 0x0000001f3f047899 */ /* 0x000fe40008011406 */
[----:B------:R-:W-:Y:S02]  /*15c0*/  UIADD3 UR40, UR44, UR40, URZ ;  /* 0x000000282c287290 */ /* 0x000fe4000fffe03f */
[----:B------:R-:W-:Y:S01]  /*15d0*/  ULEA.HI UR4, UR4, UR6, URZ, 0x6 ;  /* 0x0000000604047291 */ /* 0x000fe2000f8f303f */
[----:B------:R-:W-:-:S03]  /*15e0*/  ULDC UR5, c[0x0][0x9dc] ;  /* 0x0002770000057ab9 */ /* 0x000fc60000000800 */
[----:B------:R-:W-:Y:S02]  /*15f0*/  USHF.R.S32.HI UR4, URZ, 0x6, UR4 ;  /* 0x000000063f047899 */ /* 0x000fe40008011404 */
[----:B------:R-:W-:Y:S02]  /*1600*/  UIADD3 UR5, UR40, -UR5, URZ ;  /* 0x8000000528057290 */ /* 0x000fe4000fffe03f */
[----:B------:R-:W-:-:S04]  /*1610*/  UISETP.LT.AND UP0, UPT, UR20, UR4, UPT ;  /* 0x000000041400728c */ /* 0x000fc8000bf01270 */
[----:B------:R-:W-:Y:S01]  /*1620*/  USEL UR20, UR20, UR4, UP0 ;  /* 0x0000000414147287 */ /* 0x000fe20008000000 */
[----:B------:R-:W-:Y:S01]  /*1630*/  IMAD.U32 R0, RZ, RZ, UR5 ;  /* 0x00000005ff007e24 */ /* 0x000fe2000f8e00ff */
[----:B------:R-:W-:Y:S10]  /*1640*/  @!P1 BRA `(.L_x_1686) ;  /* 0x0000000000409947 */ /* 0x000ff40003800000 */
        /* <DEDUP_REMOVED lines=10> */
.L_x_1687:
[----:B------:R-:W-:-:S11]  /*16f0*/  UISETP.NE.AND UP0, UPT, UR8, 0x1, UPT ;  /* 0x000000010800788c */ /* 0x000fd6000bf05270 */
[----:B------:R-:W-:Y:S02]  /*1700*/  @UP0 ULDC.64 UR6, c[0x0][0x9e8] ;  /* 0x00027a0000060ab9 */ /* 0x000fe40000000a00 */
[----:B------:R-:W-:-:S04]  /*1710*/  UIMAD.WIDE.U32 UR4, UR40, UR6, URZ ;  /* 0x00000006280472a5 */ /* 0x000fc8000f8e003f */
[----:B------:R-:W-:-:S12]  /*1720*/  @UP0 USHF.R.U32.HI UR40, URZ, UR7, UR5 ;  /* 0x000000073f280299 */ /* 0x000fd80008011605 */
.L_x_1688:
[----:B------:R-:W-:-:S06]  /*1730*/  UIMAD UR40, UR40, UR8, URZ ;  /* 0x00000008282872a4 */ /* 0x000fcc000f8e023f */
[----:B------:R-:W-:-:S07]  /*1740*/  VIMNMX R0, R0, UR40, !PT ;  /* 0x0000002800007c48 */ /* 0x000fce000ffe0100 */
.L_x_1686:
[----:B------:R-:W-:Y:S01]  /*1750*/  SHF.R.S32.HI R5, RZ, 0x1f, R0 ;  /* 0x0000001fff057819 */ /* 0x000fe20000011400 */
[----:B------:R-:W-:Y:S01]  /*1760*/  IMAD.MOV.U32 R3, RZ, RZ, RZ ;  /* 0x000000ffff037224 */ /* 0x000fe200078e00ff */
[----:B------:R-:W-:Y:S02]  /*1770*/  PLOP3.LUT P0, PT, PT, PT, PT, 0x80, 0x0 ;  /* 0x000000000000781c */ /* 0x000fe40003f0f070 */
[----:B------:R-:W-:Y:S02]  /*1780*/  CS2R R150, SRZ ;  /* 0x0000000000967805 */ /* 0x000fe4000001ff00 */
[----:B------:R-:W-:Y:S01]  /*1790*/  LEA.HI R5, R5, R0, RZ, 0x6 ;  /* 0x0000000005057211 */ /* 0x000fe200078f30ff */
[----:B------:R-:W-:Y:S01]  /*17a0*/  IMAD.MOV.U32 R0, RZ, RZ, RZ ;  /* 0x000000ffff007224 */ /* 0x000fe200078e00ff */
[----:B------:R-:W-:Y:S02]  /*17b0*/  CS2R R148, SRZ ;  /* 0x0000000000947805 */ /* 0x000fe4000001ff00 */
[----:B------:R-:W-:-:S02]  /*17c0*/  CS2R R146, SRZ ;  /* 0x0000000000927805 */ /* 0x000fc4000001ff00 */
[----:B------:R-:W-:Y:S02]  /*17d0*/  SHF.R.S32.HI R4, RZ, 0x6, R5 ;  /* 0x00000006ff047819 */ /* 0x000fe40000011405 */
[----:B------:R-:W-:Y:S02]  /*17e0*/  CS2R R144, SRZ ;  /* 0x0000000000907805 */ /* 0x000fe4000001ff00 */
[----:B------:R-:W-:Y:S02]  /*17f0*/  CS2R R142, SRZ ;  /* 0x00000000008e7805 */ /* 0x000fe4000001ff00 */
[----:B------:R-:W-:Y:S02]  /*1800*/  CS2R R140, SRZ ;  /* 0x00000000008c7805 */ /* 0x000fe4000001ff00 */
[----:B------:R-:W-:Y:S02]  /*1810*/  VIMNMX R4, RZ, R4, !PT ;  /* 0x00000004ff047248 */ /* 0x000fe40007fe0100 */
[----:B------:R-:W-:-:S02]  /*1820*/  CS2R R138, SRZ ;  /* 0x00000000008a7805 */ /* 0x000fc4000001ff00 */
[----:B------:R-:W-:Y:S01]  /*1830*/  CS2R R136, SRZ ;  /* 0x0000000000887805 */ /* 0x000fe2000001ff00 */
[----:B------:R-:W-:Y:S01]  /*1840*/  IMAD.MOV.U32 R172, RZ, RZ, RZ ;  /* 0x000000ffffac7224 */ /* 0x000fe200078e00ff */
[----:B------:R-:W-:Y:S02]  /*1850*/  ISETP.LT.AND P1, PT, R4, UR20, PT ;  /* 0x0000001404007c0c */ /* 0x000fe4000bf21270 */
        /* <DEDUP_REMOVED lines=53> */
[----:B------:R-:W-:Y:S01]  /*1bb0*/  CS2R R30, SRZ ;  /* 0x00000000001e7805 */ /* 0x000fe2000001ff00 */
[----:B------:R-:W-:Y:S01]  /*1bc0*/  IMAD.MOV.U32 R8, RZ, RZ, RZ ;  /* 0x000000ffff087224 */ /* 0x000fe200078e00ff */
[----:B------:R-:W-:Y:S01]  /*1bd0*/  CS2R R26, SRZ ;  /* 0x00000000001a7805 */ /* 0x000fe2000001ff00 */
[----:B------:R-:W-:Y:S06]  /*1be0*/  @!P1 BRA `(.L_x_1689) ;  /* 0x000000ac00b89947 */ /* 0x000fec0003800000 */
        /* <DEDUP_REMOVED lines=14> */
.L_x_1690:
[----:B------:R-:W-:Y:S01]  /*1cd0*/  ULEA UR22, UR37, UR38, 0x3 ;  /* 0x0000002625167291 */ /* 0x000fe2000f8e183f */
[----:B------:R-:W-:-:S08]  /*1ce0*/  SHF.L.U32 R0, R2, 0x1f, RZ ;  /* 0x0000001f02007819 */ /* 0x000fd000000006ff */
[----:B------:R-:W0:Y:S02]  /*1cf0*/  SYNCS.PHASECHK.TRANS64.TRYWAIT P1, [UR22+0x28c50], R0 ;  /* 0x028c5000ff0075a7 */ /* 0x000e240008020156 */
[----:B0-----:R-:W-:Y:S05]  /*1d00*/  @!P1 BRA `(.L_x_1691) ;  /* 0x0000012800b89947 */ /* 0x001fea0003800000 */
.L_x_1880:
        /* <DEDUP_REMOVED lines=24> */
[----:B------:R-:W-:-:S06]  /*1e90*/  UIADD3 UR20, UR20, -0x2, URZ ;  /* 0xfffffffe14147890 */ /* 0x000fcc000fffe03f */
[----:B------:R-:W-:Y:S02]  /*1ea0*/  ISETP.LE.AND P1, PT, R4, UR20, PT ;  /* 0x0000001404007c0c */ /* 0x000fe4000bf23270 */
[----:B0-----:R-:W-:-:S04]  /*1eb0*/  LOP3.LUT R3, R3, 0x7f, RZ, 0xc0, !PT ;  /* 0x0000007f03037812 */ /* 0x001fc800078ec0ff */
        /* <DEDUP_REMOVED lines=18> */
[----:B0-----:R-:W-:-:S07]  /*1fe0*/  IMAD.U32 R0, RZ, RZ, UR20 ;  /* 0x00000014ff007e24 */ /* 0x001fce000f8e00ff */
.L_x_1697:
[----:B------:R-:W-:Y:S01]  /*1ff0*/  BAR.SYNC.DEFER_BLOCKING 0xe, 0x100 ;  /* 0x0384000000007b1d */ /* 0x000fe20000010000 */
[----:B------:R-:W-:Y:S01]  /*2000*/  IMAD.U32 R6, RZ, RZ, UR37 ;  /* 0x00000025ff067e24 */ /* 0x000fe2000f8e00ff */
[----:B------:R-:W-:Y:S01]  /*2010*/  UIADD3 UR37, UR37, 0x1, URZ ;  /* 0x0000000125257890 */ /* 0x000fe2000fffe03f */
[C---:B------:R-:W-:Y:S01]  /*2020*/  ISETP.GT.AND P3, PT, R0.reuse, R4, PT ;  /* 0x000000040000720c */ /* 0x040fe20003f64270 */
[----:B------:R-:W-:Y:S02]  /*2030*/  VIADD R0, R0, 0xffffffff ;  /* 0xffffffff00007836 */ /* 0x000fe40000000000 */
[----:B-1----:R-:W-:Y:S01]  /*2040*/  IMAD R3, R6, 0x40, R17 ;  /* 0x0000004006037824 */ /* 0x002fe200078e0211 */
        /* <DEDUP_REMOVED lines=137> */
.L_x_1693:
[----:B------:R-:W-:Y:S01]  /*28e0*/  ULEA UR20, UR37, UR38, 0x3 ;  /* 0x0000002625147291 */ /* 0x000fe2000f8e183f */
[----:B------:R-:W-:-:S08]  /*28f0*/  SHF.L.U32 R3, R2, 0x1f, RZ ;  /* 0x0000001f02037819 */ /* 0x000fd000000006ff */
[----:B------:R0:W1:Y:S01]  /*2900*/  SYNCS.PHASECHK.TRANS64.TRYWAIT P1, [UR20+0x28c50], R3 ;  /* 0x028c5003ff0075a7 */ /* 0x0000620008020154 */
[----:B------:R-:W-:Y:S05]  /*2910*/  @!P0 BRA `(.L_x_1694) ;  /* 0x0000000000048947 */ /* 0x000fea0003800000 */
[----:B------:R-:W-:Y:S01]  /*2920*/  BPT.TRAP 0x1 ;  /* 0x000000040000795c */ /* 0x000fe20000300000 */
.L_x_1694:
[----:B-1----:R-:W-:Y:S05]  /*2930*/  @P1 BRA `(.L_x_1695) ;  /* 0x0000000000081947 */ /* 0x002fea0003800000 */
[----:B------:R-:W1:Y:S02]  /*2940*/  SYNCS.PHASECHK.TRANS64.TRYWAIT P1, [UR20+0x28c50], R3 ;  /* 0x028c5003ff0075a7 */ /* 0x000e640008020154 */
[----:B-1----:R-:W-:Y:S05]  /*2950*/  @!P1 BRA `(.L_x_1696) ;  /* 0x0000011c00bc9947 */ /* 0x002fea0003800000 */
.L_x_1695:
[----:B------:R-:W-:Y:S01]  /*2960*/  ULEA UR18, UR37, UR21, 0xc ;  /* 0x0000001525127291 */ /* 0x000fe2000f8e603f */
[----:B------:R-:W-:Y:S01]  /*2970*/  WARPGROUP.ARRIVE ;  /* 0x00000000000079c5 */ /* 0x000fe20000000000 */
[----:B------:R-:W-:Y:S01]  /*2980*/  UMOV UR19, 0x40000040 ;  /* 0x4000004000137882 */ /* 0x000fe20000000000 */
[----:B------:R-:W-:Y:S01]  /*2990*/  UMOV UR7, 0x40000040 ;  /* 0x4000004000077882 */ /* 0x000fe20000000000 */
[----:B------:R-:W-:Y:S01]  /*29a0*/  UIADD3 UR6, UR18, 0x80, URZ ;  /* 0x0000008012067890 */ /* 0x000fe2000fffe03f */
[----:B01----:R-:W-:Y:S01]  /*29b0*/  IMAD.U32 R3, RZ, RZ, UR20 ;  /* 0x00000014ff037e24 */ /* 0x003fe2000f8e00ff */
        /* <DEDUP_REMOVED lines=23> */
.L_x_1692:
[----:B------:R-:W-:Y:S01]  /*2b30*/  BAR.SYNC.DEFER_BLOCKING 0xe, 0x100 ;  /* 0x0384000000007b1d */ /* 0x000fe20000010000 */
[----:B0-----:R-:W-:Y:S01]  /*2b40*/  IMAD.U32 R0, RZ, RZ, UR37 ;  /* 0x00000025ff007e24 */ /* 0x001fe2000f8e00ff */
        /* <DEDUP_REMOVED lines=142> */
.L_x_1682:
        /* <DEDUP_REMOVED lines=14> */
.L_x_1699:
[----:B------:R-:W-:-:S11]  /*3510*/  UISETP.NE.AND UP0, UPT, UR8, 0x1, UPT ;  /* 0x000000010800788c */ /* 0x000fd6000bf05270 */
[----:B------:R-:W-:Y:S02]  /*3520*/  @UP0 ULDC.64 UR10, c[0x0][0x9e8] ;  /* 0x00027a00000a0ab9 */ /* 0x000fe40000000a00 */
[----:B------:R-:W-:-:S04]  /*3530*/  UIMAD.WIDE.U32 UR4, UR7, UR10, URZ ;  /* 0x0000000a070472a5 */ /* 0x000fc8000f8e003f */
[----:B------:R-:W-:-:S12]  /*3540*/  @UP0 USHF.R.U32.HI UR7, URZ, UR11, UR5 ;  /* 0x0000000b3f070299 */ /* 0x000fd80008011605 */
.L_x_1700:
[----:B------:R-:W-:-:S04]  /*3550*/  UIMAD UR7, UR7, UR8, UR8 ;  /* 0x00000008070772a4 */ /* 0x000fc8000f8e0208 */
[----:B------:R-:W-:-:S04]  /*3560*/  UISETP.LT.AND UP0, UPT, UR6, UR7, UPT ;  /* 0x000000070600728c */ /* 0x000fc8000bf01270 */
[----:B------:R-:W-:-:S12]  /*3570*/  USEL UR6, UR6, UR7, UP0 ;  /* 0x0000000706067287 */ /* 0x000fd80008000000 */
.L_x_1698:
[----:B------:R-:W-:Y:S02]  /*3580*/  UIADD3 UR6, UR6, 0x3f, URZ ;  /* 0x0000003f06067890 */ /* 0x000fe4000fffe03f */
[----:B------:R-:W-:Y:S02]  /*3590*/  ULEA UR5, UR47, -UR40, 0x6 ;  /* 0x800000282f057291 */ /* 0x000fe4000f8e303f */
[----:B------:R-:W-:-:S04]  /*35a0*/  USHF.R.S32.HI UR4, URZ, 0x1f, UR6 ;  /* 0x0000001f3f047899 */ /* 0x000fc80008011406 */
[----:B------:R-:W-:Y:S02]  /*35b0*/  ULEA.HI UR4, UR4, UR6, URZ, 0x6 ;  /* 0x0000000604047291 */ /* 0x000fe4000f8f303f */
[----:B------:R-:W-:Y:S02]  /*35c0*/  UIADD3 UR6, UR44, UR5, URZ ;  /* 0x000000052c067290 */ /* 0x000fe4000fffe03f */
[----:B------:R-:W-:Y:S01]  /*35d0*/  USHF.R.S32.HI UR4, URZ, 0x6, UR4 ;  /* 0x000000063f047899 */ /* 0x000fe20008011404 */
[----:B------:R-:W-:Y:S02]  /*35e0*/  ULDC UR5, c[0x0][0x9dc] ;  /* 0x0002770000057ab9 */ /* 0x000fe40000000800 */
        /* <DEDUP_REMOVED lines=15> */
.L_x_1702:
[----:B------:R-:W-:-:S11]  /*36e0*/  UISETP.NE.AND UP0, UPT, UR8, 0x1, UPT ;  /* 0x000000010800788c */ /* 0x000fd6000bf05270 */
[----:B------:R-:W-:Y:S02]  /*36f0*/  @UP0 ULDC.64 UR10, c[0x0][0x9e8] ;  /* 0x00027a00000a0ab9 */ /* 0x000fe40000000a00 */
[----:B------:R-:W-:-:S04]  /*3700*/  UIMAD.WIDE.U32 UR4, UR6, UR10, URZ ;  /* 0x0000000a060472a5 */ /* 0x000fc8000f8e003f */
[----:B------:R-:W-:-:S12]  /*3710*/  @UP0 USHF.R.U32.HI UR6, URZ, UR11, UR5 ;  /* 0x0000000b3f060299 */ /* 0x000fd80008011605 */
.L_x_1703:
[----:B------:R-:W-:-:S06]  /*3720*/  UIMAD UR6, UR6, UR8, URZ ;  /* 0x00000008060672a4 */ /* 0x000fcc000f8e023f */
[----:B------:R-:W-:-:S07]  /*3730*/  VIMNMX R0, R0, UR6, !PT ;  /* 0x0000000600007c48 */ /* 0x000fce000ffe0100 */
.L_x_1701:
        /* <DEDUP_REMOVED lines=91> */
[----:B------:R-:W-:Y:S01]  /*3cf0*/  MOV R4, UR4 ;  /* 0x0000000400047c02 */ /* 0x000fe20008000f00 */
        /* <DEDUP_REMOVED lines=12> */
.L_x_1704:
[----:B------:R-:W-:Y:S01]  /*3dc0*/  LEA.HI R0, R187, R187, RZ, 0x1 ;  /* 0x000000bbbb007211 */ /* 0x000fe200078f08ff */
[----:B------:R-:W-:-:S03]  /*3dd0*/  IMAD.U32 R3, RZ, RZ, UR39 ;  /* 0x00000027ff037e24 */ /* 0x000fc6000f8e00ff */
[----:B------:R-:W-:Y:S02]  /*3de0*/  LOP3.LUT R0, R0, 0xfffffffe, RZ, 0xc0, !PT ;  /* 0xfffffffe00007812 */ /* 0x000fe400078ec0ff */
[----:B------:R-:W-:-:S03]  /*3df0*/  ISETP.NE.AND P4, PT, R3, 0x3, PT ;  /* 0x000000030300780c */ /* 0x000fc60003f85270 */
[----:B------:R-:W-:-:S05]  /*3e00*/  IMAD.IADD R0, R187, 0x1, -R0 ;  /* 0x00000001bb007824 */ /* 0x000fca00078e0a00 */
[----:B------:R-:W-:-:S04]  /*3e10*/  SHF.L.U32 R0, R0, 0x1f, RZ ;  /* 0x0000001f00007819 */ /* 0x000fc800000006ff */
[----:B------:R-:W0:Y:S02]  /*3e20*/  SYNCS.PHASECHK.TRANS64.TRYWAIT P0, [UR38+0x28c00], R0 ;  /* 0x028c0000ff0075a7 */ /* 0x000e240008000166 */
[----:B0-----:R-:W-:Y:S05]  /*3e30*/  @!P0 BRA `(.L_x_1705) ;  /* 0x00000108009c8947 */ /* 0x001fea0003800000 */
.L_x_1881:
[----:B------:R-:W-:Y:S05]  /*3e40*/  @!P4 BRA `(.L_x_1706) ;  /* 0x000000000004c947 */ /* 0x000fea0003800000 */
[----:B------:R-:W-:Y:S01]  /*3e50*/  BPT.TRAP 0x1 ;  /* 0x000000040000795c */ /* 0x000fe20000300000 */
.L_x_1706:
[----:B------:R-:W-:Y:S01]  /*3e60*/  IMAD.U32 R10, RZ, RZ, UR37 ;  /* 0x00000025ff0a7e24 */ /* 0x000fe2000f8e00ff */
[----:B------:R-:W-:-:S04]  /*3e70*/  SHF.L.U32 R11, R2, 0x1f, RZ ;  /* 0x0000001f020b7819 */ /* 0x000fc800000006ff */
[----:B------:R-:W-:-:S04]  /*3e80*/  LEA R10, R10, UR38, 0x3 ;  /* 0x000000260a0a7c11 */ /* 0x000fc8000f8e18ff */
[----:B------:R1:W2:Y:S01]  /*3e90*/  SYNCS.PHASECHK.TRANS64.TRYWAIT P0, [R10+URZ+0x28c30], R11 ;  /* 0x028c300b0a0075a7 */ /* 0x0002a2000800017f */
[----:B------:R-:W-:Y:S05]  /*3ea0*/  @!P4 BRA `(.L_x_1707) ;  /* 0x000000000004c947 */ /* 0x000fea0003800000 */
[----:B------:R-:W-:Y:S01]  /*3eb0*/  BPT.TRAP 0x1 ;  /* 0x000000040000795c */ /* 0x000fe20000300000 */
.L_x_1707:
[----:B--2---:R-:W-:Y:S05]  /*3ec0*/  @P0 BRA `(.L_x_1708) ;  /* 0x0000000000080947 */ /* 0x004fea0003800000 */
[----:B------:R-:W2:Y:S02]  /*3ed0*/  SYNCS.PHASECHK.TRANS64.TRYWAIT P0, [R10+URZ+0x28c30], R11 ;  /* 0x028c300b0a0075a7 */ /* 0x000ea4000800017f */
[----:B--2---:R-:W-:Y:S05]  /*3ee0*/  @!P0 BRA `(.L_x_1709) ;  /* 0x0000010800888947 */ /* 0x004fea0003800000 */
.L_x_1708:
        /* <DEDUP_REMOVED lines=15> */
[----:B------:R-:W0:Y:S01]  /*3fe0*/  LDC.64 R8, c[0x0][0x9e0] ;  /* 0x00027800ff087b82 */ /* 0x000e220000000a00 */
[----:B------:R-:W-:Y:S01]  /*3ff0*/  UMOV UR7, 0x40000040 ;  /* 0x4000004000077882 */ /* 0x000fe20000000000 */
[----:B------:R-:W-:Y:S01]  /*4000*/  UMOV UR5, 0x40000040 ;  /* 0x4000004000057882 */ /* 0x000fe20000000000 */
[----:B------:R-:W-:-:S02]  /*4010*/  ULOP3.LUT UR4, UR4, 0x3fff, URZ, 0xc0, !UPT ;  /* 0x00003fff04047892 */ /* 0x000fc4000f8ec03f */
[----:B------:R-:W-:Y:S01]  /*4020*/  @!P5 VIADD R0, R10, 0x28c40 ;  /* 0x00028c400a00d836 */ /* 0x000fe20000000000 */
[----:B------:R-:W-:Y:S01]  /*4030*/  UMOV UR11, 0x40000040 ;  /* 0x40000040000b7882 */ /* 0x000fe20000000000 */
[----:B------:R-:W-:Y:S01]  /*4040*/  UMOV UR9, 0x40000040 ;  /* 0x4000004000097882 */ /* 0x000fe20000000000 */
[----:B------:R-:W-:Y:S02]  /*4050*/  ULEA UR18, UR37, UR18, 0x9 ;  /* 0x0000001225127291 */ /* 0x000fe4000f8e483f */
[----:B------:R-:W-:Y:S01]  /*4060*/  ULOP3.LUT UR16, UR4, 0x10000, URZ, 0xfc, !UPT ;  /* 0x0001000004107892 */ /* 0x000fe2000f8efc3f */
[----:B------:R-:W-:Y:S01]  /*4070*/  @!P5 PRMT R0, RZ, 0x654, R0 ;  /* 0x00000654ff00d816 */ /* 0x000fe20000000000 */
[----:B------:R-:W-:Y:S02]  /*4080*/  UIADD3 UR6, UR18, 0x2, URZ ;  /* 0x0000000212067890 */ /* 0x000fe4000fffe03f */
[----:B------:R-:W-:Y:S02]  /*4090*/  UIADD3 UR4, UR16, 0x2, URZ ;  /* 0x0000000210047890 */ /* 0x000fe4000fffe03f */
[----:B------:R-:W-:-:S02]  /*40a0*/  UIADD3 UR10, UR18, 0x4, URZ ;  /* 0x00000004120a7890 */ /* 0x000fc4000fffe03f */
[----:B------:R-:W-:Y:S02]  /*40b0*/  UIADD3 UR8, UR16, 0x4, URZ ;  /* 0x0000000410087890 */ /* 0x000fe4000fffe03f */
[----:B------:R-:W-:Y:S01]  /*40c0*/  HGMMA.64x64x16.F32.BF16 R24, gdesc[UR16], RZ, !UPT, gsb0 ;  /* 0x00e00000101879f0 */ /* 0x000fe2000c0018ff */
[----:B------:R-:W-:Y:S02]  /*40d0*/  UIADD3 UR14, UR18, 0x6, URZ ;  /* 0x00000006120e7890 */ /* 0x000fe4000fffe03f */
[----:B------:R-:W-:Y:S01]  /*40e0*/  UIADD3 UR12, UR16, 0x6, URZ ;  /* 0x00000006100c7890 */ /* 0x000fe2000fffe03f */
[----:B------:R-:W-:Y:S01]  /*40f0*/  UMOV UR15, 0x40000040 ;  /* 0x40000040000f7882 */ /* 0x000fe20000000000 */
[----:B------:R-:W-:Y:S01]  /*4100*/  UMOV UR13, 0x40000040 ;  /* 0x40000040000d7882 */ /* 0x000fe20000000000 */
[----:B0-----:R-:W-:Y:S01]  /*4110*/  ISETP.GE.AND P6, PT, R9, 0x1, PT ;  /* 0x000000010900780c */ /* 0x001fe20003fc6270 */
[----:B------:R-:W-:Y:S01]  /*4120*/  ULDC UR20, c[0x0][0x9dc] ;  /* 0x0002770000147ab9 */ /* 0x000fe20000000800 */
[----:B------:R-:W-:-:S02]  /*4130*/  WARPGROUP.DEPBAR.LE gsb0, 0x0 ;  /* 0x00008000000079c5 */ /* 0x000fc40000010000 */
[----:B------:R-:W-:-:S06]  /*4140*/  WARPGROUP.ARRIVE ;  /* 0x00000000000079c5 */ /* 0x000fcc0000000000 */
[----:B------:R-:W-:Y:S01]  /*4150*/  HGMMA.64x64x16.F32.BF16 R24, gdesc[UR4], R24, gsb0 ;  /* 0x00e00000041879f0 */ /* 0x000fe20008001818 */
[----:B------:R-:W-:Y:S02]  /*4160*/  UMOV UR6, 0xffffffc0 ;  /* 0xffffffc000067882 */ /* 0x000fe40000000000 */
[----:B------:R-:W-:-:S04]  /*4170*/  UIMAD UR6, UR50, UR6, 0x41 ;  /* 0x00000041320674a4 */ /* 0x000fc8000f8e0206 */
[----:B------:R-:W-:Y:S02]  /*4180*/  UIADD3 UR7, -UR40, UR6, UR44 ;  /* 0x0000000628077290 */ /* 0x000fe4000fffe12c */
[----:B------:R-:W-:-:S04]  /*4190*/  UIADD3 UR6, UR6, -0x1, URZ ;  /* 0xffffffff06067890 */ /* 0x000fc8000fffe03f */
[----:B------:R-:W-:-:S05]  /*41a0*/  IADD3 R5, -R16, UR7, RZ ;  /* 0x0000000710057c10 */ /* 0x000fca000fffe1ff */
[----:B------:R-:W-:Y:S01]  /*41b0*/  IMAD.IADD R14, R5, 0x1, R8 ;  /* 0x00000001050e7824 */ /* 0x000fe200078e0208 */
[----:B------:R-:W-:Y:S02]  /*41c0*/  WARPGROUP.DEPBAR.LE gsb0, 0x0 ;  /* 0x00008000000079c5 */ /* 0x000fe40000010000 */
[----:B------:R-:W-:-:S06]  /*41d0*/  WARPGROUP.ARRIVE ;  /* 0x00000000000079c5 */ /* 0x000fcc0000000000 */
[----:B------:R-:W-:Y:S01]  /*41e0*/  HGMMA.64x64x16.F32.BF16 R24, gdesc[UR8], R24, gsb0 ;  /* 0x00e00000081879f0 */ /* 0x000fe20008001818 */
[----:B------:R-:W-:-:S06]  /*41f0*/  ULOP3.LUT UR10, URZ, UR20, URZ, 0x33, !UPT ;  /* 0x000000143f0a7292 */ /* 0x000fcc000f8e333f */
[----:B------:R-:W-:Y:S01]  /*4200*/  VIADD R15, R5, UR10 ;  /* 0x0000000a050f7c36 */ /* 0x000fe20008000000 */
[----:B------:R-:W-:Y:S02]  /*4210*/  WARPGROUP.DEPBAR.LE gsb0, 0x0 ;  /* 0x00008000000079c5 */ /* 0x000fe40000010000 */
[----:B------:R-:W-:-:S06]  /*4220*/  WARPGROUP.ARRIVE ;  /* 0x00000000000079c5 */ /* 0x000fcc0000000000 */
[----:B------:R-:W-:Y:S01]  /*4230*/  HGMMA.64x64x16.F32.BF16 R24, gdesc[UR12], R24, gsb0 ;  /* 0x00e000000c1879f0 */ /* 0x000fe20008001818 */
[----:B------:R-:W-:-:S06]  /*4240*/  ULEA UR14, UR50, 0xffffffc0, 0x6 ;  /* 0xffffffc0320e7891 */ /* 0x000fcc000f8e303f */
[----:B------:R-:W-:-:S04]  /*4250*/  MOV R13, UR14 ;  /* 0x0000000e000d7c02 */ /* 0x000fc80008000f00 */
[----:B------:R-:W-:Y:S01]  /*4260*/  IADD3 R13, -R16, UR44, -R13 ;  /* 0x0000002c100d7c10 */ /* 0x000fe2000fffe90d */
[----:B------:R-:W-:Y:S02]  /*4270*/  WARPGROUP.DEPBAR.LE gsb0, 0x0 ;  /* 0x00008000000079c5 */ /* 0x000fe40000010000 */
[----:B------:R0:W-:Y:S02]  /*4280*/  @!P5 SYNCS.ARRIVE.TRANS64.RED.A1T0 RZ, [R0+URZ], RZ ;  /* 0x000000ff00ffd9a7 */ /* 0x0001e4000810043f */
[----:B0-----:R-:W-:-:S04]  /*4290*/  IMAD.U32 R0, RZ, RZ, UR47 ;  /* 0x0000002fff007e24 */ /* 0x001fc8000f8e00ff */
[----:B------:R-:W-:-:S04]  /*42a0*/  IMAD R0, R0, 0x40, R17 ;  /* 0x0000004000007824 */ /* 0x000fc800078e0211 */
[----:B------:R-:W-:Y:S01]  /*42b0*/  IMAD.IADD R5, R15, 0x1, R0 ;  /* 0x000000010f057824 */ /* 0x000fe200078e0200 */
[----:B------:R-:W-:Y:S01]  /*42c0*/  VIADDMNMX R4, R0, R14, R13, PT ;  /* 0x0000000e00047246 */ /* 0x000fe2000380010d */
[----:B------:R-:W-:Y:S06]  /*42d0*/  @!P6 BRA `(.L_x_1710) ;  /* 0x000000000054e947 */ /* 0x000fec0003800000 */
[----:B------:R-:W-:Y:S01]  /*42e0*/  IMAD.U32 R7, RZ, RZ, UR40 ;  /* 0x00000028ff077e24 */ /* 0x000fe2000f8e00ff */
[----:B------:R-:W-:Y:S04]  /*42f0*/  BSSY B0, `(.L_x_1711) ;  /* 0x000000f000007945 */ /* 0x000fe80003800000 */
[----:B------:R-:W-:-:S04]  /*4300*/  IADD3 R6, R0, UR44, -R7 ;  /* 0x0000002c00067c10 */ /* 0x000fc8000fffe807 */
[----:B------:R-:W-:-:S13]  /*4310*/  ISETP.GT.AND P0, PT, R6, -0x1, PT ;  /* 0xffffffff0600780c */ /* 0x000fda0003f04270 */
[----:B------:R-:W-:Y:S05]  /*4320*/  @P0 BRA `(.L_x_1712) ;  /* 0x00000000001c0947 */ /* 0x000fea0003800000 */
[----:B------:R-:W-:Y:S02]  /*4330*/  ISETP.NE.AND P0, PT, R9, 0x1, PT ;  /* 0x000000010900780c */ /* 0x000fe40003f05270 */
[----:B------:R-:W-:-:S11]  /*4340*/  LOP3.LUT R7, RZ, R6, RZ, 0x33, !PT ;  /* 0x00000006ff077212 */ /* 0x000fd600078e33ff */
[----:B------:R-:W0:Y:S02]  /*4350*/  @P0 LDC.64 R20, c[0x0][0x9e8] ;  /* 0x00027a00ff140b82 */ /* 0x000e240000000a00 */
[----:B0-----:R-:W-:-:S05]  /*4360*/  @P0 IMAD.HI.U32 R6, R7, R20, RZ ;  /* 0x0000001407060227 */ /* 0x001fca00078e00ff */
[----:B------:R-:W-:-:S04]  /*4370*/  @P0 SHF.R.U32.HI R7, RZ, R21, R6 ;  /* 0x00000015ff070219 */ /* 0x000fc80000011606 */
[----:B------:R-:W-:Y:S01]  /*4380*/  LOP3.LUT R6, RZ, R7, RZ, 0x33, !PT ;  /* 0x00000007ff067212 */ /* 0x000fe200078e33ff */
[----:B------:R-:W-:Y:S06]  /*4390*/  BRA `(.L_x_1713) ;  /* 0x0000000000107947 */ /* 0x000fec0003800000 */
.L_x_1712:
[----:B------:R-:W-:-:S13]  /*43a0*/  ISETP.NE.AND P0, PT, R9, 0x1, PT ;  /* 0x000000010900780c */ /* 0x000fda0003f05270 */
[----:B------:R-:W0:Y:S02]  /*43b0*/  @P0 LDC.64 R20, c[0x0][0x9e8] ;  /* 0x00027a00ff140b82 */ /* 0x000e240000000a00 */
[----:B0-----:R-:W-:-:S05]  /*43c0*/  @P0 IMAD.HI.U32 R12, R6, R20, RZ ;  /* 0x00000014060c0227 */ /* 0x001fca00078e00ff */
[----:B------:R-:W-:-:S07]  /*43d0*/  @P0 SHF.R.U32.HI R6, RZ, R21, R12 ;  /* 0x00000015ff060219 */ /* 0x000fce000001160c */
.L_x_1713:
[----:B------:R-:W-:Y:S05]  /*43e0*/  BSYNC B0 ;  /* 0x0000000000007941 */ /* 0x000fea0003800000 */
.L_x_1711:
[----:B------:R-:W-:-:S04]  /*43f0*/  IMAD R7, R6, R9, -UR14 ;  /* 0x8000000e06077e24 */ /* 0x000fc8000f8e0209 */
[----:B------:R-:W-:-:S05]  /*4400*/  IMAD.IADD R6, R7, 0x1, -R16 ;  /* 0x0000000107067824 */ /* 0x000fca00078e0a10 */
[----:B------:R-:W-:Y:S02]  /*4410*/  VIMNMX R5, R5, R6, !PT ;  /* 0x0000000605057248 */ /* 0x000fe40007fe0100 */
[----:B------:R-:W-:-:S07]  /*4420*/  VIADDMNMX R4, R6, R9, R4, PT ;  /* 0x0000000906047246 */ /* 0x000fce0003800104 */
.L_x_1710:
[----:B------:R-:W-:Y:S02]  /*4430*/  UISETP.GE.AND UP4, UPT, UR6, 0x9, UPT ;  /* 0x000000090600788c */ /* 0x000fe4000bf86270 */
[----:B------:R-:W-:Y:S02]  /*4440*/  UISETP.GE.AND UP1, UPT, UR6, 0x1, UPT ;  /* 0x000000010600788c */ /* 0x000fe4000bf26270 */
[----:B------:R-:W-:Y:S02]  /*4450*/  UISETP.GE.AND UP0, UPT, UR6, 0x2, UPT ;  /* 0x000000020600788c */ /* 0x000fe4000bf06270 */
[----:B------:R-:W-:Y:S01]  /*4460*/  PLOP3.LUT P0, PT, PT, PT, UP4, 0x40, 0x0 ;  /* 0x000000000000781c */ /* 0x000fe20003f0e848 */
[----:B------:R-:W-:Y:S01]  /*4470*/  UISETP.GE.AND UP3, UPT, UR6, 0xa, UPT ;  /* 0x0000000a0600788c */ /* 0x000fe2000bf66270 */
[----:B------:R-:W-:Y:S01]  /*4480*/  PLOP3.LUT P2, PT, PT, PT, UP1, 0x40, 0x0 ;  /* 0x000000000000781c */ /* 0x000fe20003f4e818 */
[----:B------:R-:W-:Y:S01]  /*4490*/  UP2UR UR11, UPR, URZ, 0x1 ;  /* 0x000000013f0b7883 */ /* 0x000fe20008000000 */
[C---:B------:R-:W-:Y:S01]  /*44a0*/  ISETP.GT.AND P0, PT, R5.reuse, 0x8, P0 ;  /* 0x000000080500780c */ /* 0x040fe20000704270 */
[----:B------:R-:W-:Y:S01]  /*44b0*/  UISETP.GE.AND UP2, UPT, UR6, 0x11, UPT ;  /* 0x000000110600788c */ /* 0x000fe2000bf46270 */
[C---:B------:R-:W-:Y:S01]  /*44c0*/  ISETP.GT.AND P2, PT, R5.reuse, RZ, P2 ;  /* 0x000000ff0500720c */ /* 0x040fe20001744270 */
[----:B------:R-:W-:Y:S01]  /*44d0*/  UP2UR UR10, UPR, URZ, 0x2 ;  /* 0x000000023f0a7883 */ /* 0x000fe20008000000 */
[----:B------:R-:W-:Y:S01]  /*44e0*/  PLOP3.LUT P1, PT, PT, PT, UP0, 0x40, 0x0 ;  /* 0x000000000000781c */ /* 0x000fe20003f2e808 */
[----:B------:R-:W-:Y:S01]  /*44f0*/  UISETP.GE.AND UP0, UPT, UR6, 0x19, UPT ;  /* 0x000000190600788c */ /* 0x000fe2000bf06270 */
[----:B------:R-:W-:Y:S01]  /*4500*/  PLOP3.LUT P3, PT, PT, PT, UP3, 0x40, 0x0 ;  /* 0x000000000000781c */ /* 0x000fe20003f6e838 */
[----:B------:R-:W-:Y:S01]  /*4510*/  UISETP.GE.AND UP1, UPT, UR6, 0x12, UPT ;  /* 0x000000120600788c */ /* 0x000fe2000bf26270 */
[C---:B------:R-:W-:Y:S01]  /*4520*/  ISETP.LT.OR P0, PT, R4.reuse, 0x9, P0 ;  /* 0x000000090400780c */ /* 0x040fe20000701670 */
[----:B------:R-:W-:Y:S01]  /*4530*/  UP2UR UR22, UPR, URZ, 0x1 ;  /* 0x000000013f167883 */ /* 0x000fe20008000000 */
[----:B------:R-:W-:Y:S01]  /*4540*/  ISETP.LT.OR P2, PT, R4, 0x1, P2 ;  /* 0x000000010400780c */ /* 0x000fe20001741670 */
[----:B------:R-:W-:Y:S01]  /*4550*/  UP2UR UR19, UPR, URZ, 0x4 ;  /* 0x000000043f137883 */ /* 0x000fe20008000000 */
[C---:B------:R-:W-:Y:S01]  /*4560*/  ISETP.GT.AND P3, PT, R5.reuse, 0x9, P3 ;  /* 0x000000090500780c */ /* 0x040fe20001f64270 */
[----:B------:R-:W-:Y:S01]  /*4570*/  UP2UR UR21, UPR, URZ, 0x2 ;  /* 0x000000023f157883 */ /* 0x000fe20008000000 */
[C---:B------:R-:W-:Y:S01]  /*4580*/  ISETP.GT.AND P1, PT, R5.reuse, 0x1, P1 ;  /* 0x000000010500780c */ /* 0x040fe20000f24270 */
[----:B------:R-:W-:Y:S01]  /*4590*/  UP2UR UR7, UPR, URZ, 0x10 ;  /* 0x000000103f077883 */ /* 0x000fe20008000000 */
[----:B------:R-:W-:Y:S01]  /*45a0*/  FSEL R28, R28, -INF , !P0 ;  /* 0xff8000001c1c7808 */ /* 0x000fe20004000000 */
[----:B------:R-:W-:Y:S01]  /*45b0*/  UP2UR UR18, UPR, URZ, 0x8 ;  /* 0x000000083f127883 */ /* 0x000fe20008000000 */
[----:B------:R-:W-:Y:S01]  /*45c0*/  FSEL R24, R24, -INF , !P2 ;  /* 0xff80000018187808 */ /* 0x000fe20005000000 */
[----:B------:R-:W-:Y:S01]  /*45d0*/  UISETP.GE.AND UP3, UPT, UR6, 0x31, UPT ;  /* 0x000000310600788c */ /* 0x000fe2000bf66270 */
[----:B------:R-:W-:Y:S01]  /*45e0*/  PLOP3.LUT P0, PT, PT, PT, UP0, 0x40, 0x0 ;  /* 0x000000000000781c */ /* 0x000fe20003f0e808 */
[----:B------:R-:W-:Y:S01]  /*45f0*/  UISETP.GE.AND UP0, UPT, UR6, 0x1a, UPT ;  /* 0x0000001a0600788c */ /* 0x000fe2000bf06270 */
[----:B------:R-:W-:Y:S01]  /*4600*/  PLOP3.LUT P2, PT, PT, PT, UP2, 0x40, 0x0 ;  /* 0x000000000000781c */ /* 0x000fe20003f4e828 */
[----:B------:R-:W-:Y:S01]  /*4610*/  UISETP.GE.AND UP2, UPT, UR6, 0x2a, UPT ;  /* 0x0000002a0600788c */ /* 0x000fe2000bf46270 */
[C---:B------:R-:W-:Y:S01]  /*4620*/  ISETP.LT.OR P3, PT, R4.reuse, 0xa, P3 ;  /* 0x0000000a0400780c */ /* 0x040fe20001f61670 */
[----:B------:R-:W-:Y:S01]  /*4630*/  UP2UR UR23, UPR, URZ, 0x1 ;  /* 0x000000013f177883 */ /* 0x000fe20008000000 */
[----:B------:R-:W-:Y:S01]  /*4640*/  ISETP.LT.OR P1, PT, R4, 0x2, P1 ;  /* 0x000000020400780c */ /* 0x000fe20000f21670 */
[----:B------:R-:W-:Y:S01]  /*4650*/  UISETP.GE.AND UP4, UPT, UR6, 0x32, UPT ;  /* 0x000000320600788c */ /* 0x000fe2000bf86270 */
[----:B------:R-:W-:Y:S01]  /*4660*/  ISETP.GT.AND P2, PT, R5, 0x10, P2 ;  /* 0x000000100500780c */ /* 0x000fe20001744270 */
[----:B------:R-:W-:Y:S01]  /*4670*/  UISETP.GE.AND UP5, UPT, UR6, 0x39, UPT ;  /* 0x000000390600788c */ /* 0x000fe2000bfa6270 */
[----:B------:R-:W-:Y:S01]  /*4680*/  FSEL R56, R29, -INF , !P3 ;  /* 0xff8000001d387808 */ /* 0x000fe20005800000 */
[----:B------:R-:W-:Y:S01]  /*4690*/  UISETP.GE.AND UP6, UPT, UR6, 0x3a, UPT ;  /* 0x0000003a0600788c */ /* 0x000fe2000bfc6270 */
[----:B------:R-:W-:-:S02]  /*46a0*/  FSEL R20, R25, -INF , !P1 ;  /* 0xff80000019147808 */ /* 0x000fc40004800000 */
[----:B------:R-:W-:Y:S01]  /*46b0*/  PLOP3.LUT P3, PT, PT, PT, UP0, 0x40, 0x0 ;  /* 0x000000000000781c */ /* 0x000fe20003f6e808 */
[----:B------:R-:W-:Y:S01]  /*46c0*/  UISETP.GE.AND UP0, UPT, UR6, 0x21, UPT ;  /* 0x000000210600788c */ /* 0x000fe2000bf06270 */
[----:B------:R-:W-:Y:S01]  /*46d0*/  PLOP3.LUT P1, PT, PT, PT, UP1, 0x40, 0x0 ;  /* 0x000000000000781c */ /* 0x000fe20003f2e818 */
[----:B------:R-:W-:Y:S01]  /*46e0*/  UISETP.GE.AND UP1, UPT, UR6, 0x29, UPT ;  /* 0x000000290600788c */ /* 0x000fe2000bf26270 */
[----:B------:R-:W-:Y:S01]  /*46f0*/  ISETP.LT.OR P2, PT, R4, 0x11, P2 ;  /* 0x000000110400780c */ /* 0x000fe20001741670 */
[----:B------:R-:W-:Y:S01]  /*4700*/  UP2UR UR24, UPR, URZ, 0x1 ;  /* 0x000000013f187883 */ /* 0x000fe20008000000 */
[C---:B------:R-:W-:Y:S02]  /*4710*/  ISETP.GT.AND P1, PT, R5.reuse, 0x11, P1 ;  /* 0x000000110500780c */ /* 0x040fe40000f24270 */
[C---:B------:R-:W-:Y:S02]  /*4720*/  ISETP.GT.AND P0, PT, R5.reuse, 0x18, P0 ;  /* 0x000000180500780c */ /* 0x040fe40000704270 */
[----:B------:R-:W-:-:S02]  /*4730*/  ISETP.GT.AND P3, PT, R5, 0x19, P3 ;  /* 0x000000190500780c */ /* 0x000fc40001f64270 */
[----:B------:R-:W-:Y:S02]  /*4740*/  FSEL R32, R32, -INF , !P2 ;  /* 0xff80000020207808 */ /* 0x000fe40005000000 */
[----:B------:R-:W-:Y:S01]  /*4750*/  PLOP3.LUT P2, PT, PT, PT, UP0, 0x40, 0x0 ;  /* 0x000000000000781c */ /* 0x000fe20003f4e808 */
[----:B------:R-:W-:Y:S01]  /*4760*/  UISETP.GE.AND UP0, UPT, UR6, 0x22, UPT ;  /* 0x000000220600788c */ /* 0x000fe2000bf06270 */
[C---:B------:R-:W-:Y:S02]  /*4770*/  ISETP.LT.OR P1, PT, R4.reuse, 0x12, P1 ;  /* 0x000000120400780c */ /* 0x040fe40000f21670 */
[C---:B------:R-:W-:Y:S02]  /*4780*/  ISETP.LT.OR P0, PT, R4.reuse, 0x19, P0 ;  /* 0x000000190400780c */ /* 0x040fe40000701670 */
[----:B------:R-:W-:Y:S02]  /*4790*/  ISETP.LT.OR P3, PT, R4, 0x1a, P3 ;  /* 0x0000001a0400780c */ /* 0x000fe40001f61670 */
[----:B------:R-:W-:-:S02]  /*47a0*/  FSEL R58, R33, -INF , !P1 ;  /* 0xff800000213a7808 */ /* 0x000fc40004800000 */
[----:B------:R-:W-:Y:S02]  /*47b0*/  FSEL R36, R36, -INF , !P0 ;  /* 0xff80000024247808 */ /* 0x000fe40004000000 */
[----:B------:R-:W-:Y:S02]  /*47c0*/  FSEL R60, R37, -INF , !P3 ;  /* 0xff800000253c7808 */ /* 0x000fe40005800000 */
[----:B------:R-:W-:Y:S02]  /*47d0*/  PLOP3.LUT P1, PT, PT, PT, UP0, 0x40, 0x0 ;  /* 0x000000000000781c */ /* 0x000fe40003f2e808 */
[----:B------:R-:W-:Y:S02]  /*47e0*/  PLOP3.LUT P0, PT, PT, PT, UP1, 0x40, 0x0 ;  /* 0x000000000000781c */ /* 0x000fe40003f0e818 */
[----:B------:R-:W-:Y:S02]  /*47f0*/  PLOP3.LUT P3, PT, PT, PT, UP2, 0x40, 0x0 ;  /* 0x000000000000781c */ /* 0x000fe40003f6e828 */
[----:B------:R-:W-:-:S02]  /*4800*/  ISETP.GT.AND P2, PT, R5, 0x20, P2 ;  /* 0x000000200500780c */ /* 0x000fc40001744270 */
[C---:B------:R-:W-:Y:S02]  /*4810*/  ISETP.GT.AND P1, PT, R5.reuse, 0x21, P1 ;  /* 0x000000210500780c */ /* 0x040fe40000f24270 */
[C---:B------:R-:W-:Y:S02]  /*4820*/  ISETP.GT.AND P0, PT, R5.reuse, 0x28, P0 ;  /* 0x000000280500780c */ /* 0x040fe40000704270 */
[----:B------:R-:W-:Y:S02]  /*4830*/  ISETP.GT.AND P3, PT, R5, 0x29, P3 ;  /* 0x000000290500780c */ /* 0x000fe40001f64270 */
[C---:B------:R-:W-:Y:S02]  /*4840*/  ISETP.LT.OR P2, PT, R4.reuse, 0x21, P2 ;  /* 0x000000210400780c */ /* 0x040fe40001741670 */
[C---:B------:R-:W-:Y:S02]  /*4850*/  ISETP.LT.OR P1, PT, R4.reuse, 0x22, P1 ;  /* 0x000000220400780c */ /* 0x040fe40000f21670 */
[----:B------:R-:W-:-:S02]  /*4860*/  ISETP.LT.OR P0, PT, R4, 0x29, P0 ;  /* 0x000000290400780c */ /* 0x000fc40000701670 */
[----:B------:R-:W-:Y:S02]  /*4870*/  ISETP.LT.OR P3, PT, R4, 0x2a, P3 ;  /* 0x0000002a0400780c */ /* 0x000fe40001f61670 */
[----:B------:R-:W-:Y:S02]  /*4880*/  FSEL R40, R40, -INF , !P2 ;  /* 0xff80000028287808 */ /* 0x000fe40005000000 */
[----:B------:R-:W-:Y:S02]  /*4890*/  FSEL R62, R41, -INF , !P1 ;  /* 0xff800000293e7808 */ /* 0x000fe40004800000 */
[----:B------:R-:W-:Y:S02]  /*48a0*/  FSEL R44, R44, -INF , !P0 ;  /* 0xff8000002c2c7808 */ /* 0x000fe40004000000 */
[----:B------:R-:W-:Y:S02]  /*48b0*/  FSEL R64, R45, -INF , !P3 ;  /* 0xff8000002d407808 */ /* 0x000fe40005800000 */
[----:B------:R-:W-:-:S02]  /*48c0*/  PLOP3.LUT P2, PT, PT, PT, UP3, 0x40, 0x0 ;  /* 0x000000000000781c */ /* 0x000fc40003f4e838 */
[----:B------:R-:W-:Y:S02]  /*48d0*/  PLOP3.LUT P1, PT, PT, PT, UP4, 0x40, 0x0 ;  /* 0x000000000000781c */ /* 0x000fe40003f2e848 */
[----:B------:R-:W-:Y:S02]  /*48e0*/  PLOP3.LUT P0, PT, PT, PT, UP5, 0x40, 0x0 ;  /* 0x000000000000781c */ /* 0x000fe40003f0e858 */
[----:B------:R-:W-:Y:S02]  /*48f0*/  PLOP3.LUT P3, PT, PT, PT, UP6, 0x40, 0x0 ;  /* 0x000000000000781c */ /* 0x000fe40003f6e868 */
[C---:B------:R-:W-:Y:S02]  /*4900*/  ISETP.GT.AND P2, PT, R5.reuse, 0x30, P2 ;  /* 0x000000300500780c */ /* 0x040fe40001744270 */
[C---:B------:R-:W-:Y:S02]  /*4910*/  ISETP.GT.AND P1, PT, R5.reuse, 0x31, P1 ;  /* 0x000000310500780c */ /* 0x040fe40000f24270 */
[----:B------:R-:W-:-:S02]  /*4920*/  ISETP.GT.AND P0, PT, R5, 0x38, P0 ;  /* 0x000000380500780c */ /* 0x000fc40000704270 */
[----:B------:R-:W-:Y:S01]  /*4930*/  ISETP.GT.AND P3, PT, R5, 0x39, P3 ;  /* 0x000000390500780c */ /* 0x000fe20001f64270 */
[----:B------:R-:W-:Y:S01]  /*4940*/  VIADD R5, R0, 0x8 ;  /* 0x0000000800057836 */ /* 0x000fe20000000000 */
[C---:B------:R-:W-:Y:S02]  /*4950*/  ISETP.LT.OR P2, PT, R4.reuse, 0x31, P2 ;  /* 0x000000310400780c */ /* 0x040fe40001741670 */
[C---:B------:R-:W-:Y:S02]  /*4960*/  ISETP.LT.OR P1, PT, R4.reuse, 0x32, P1 ;  /* 0x000000320400780c */ /* 0x040fe40000f21670 */
[C---:B------:R-:W-:Y:S02]  /*4970*/  ISETP.LT.OR P0, PT, R4.reuse, 0x39, P0 ;  /* 0x000000390400780c */ /* 0x040fe40000701670 */
[----:B------:R-:W-:Y:S02]  /*4980*/  ISETP.LT.OR P3, PT, R4, 0x3a, P3 ;  /* 0x0000003a0400780c */ /* 0x000fe40001f61670 */
[----:B------:R-:W-:-:S02]  /*4990*/  VIADDMNMX R6, R5, R14, R13, PT ;  /* 0x0000000e05067246 */ /* 0x000fc4000380010d */
[----:B------:R-:W-:Y:S02]  /*49a0*/  IADD3 R5, R15, 0x8, R0 ;  /* 0x000000080f057810 */ /* 0x000fe40007ffe000 */
[----:B------:R-:W-:Y:S02]  /*49b0*/  FSEL R48, R48, -INF , !P2 ;  /* 0xff80000030307808 */ /* 0x000fe40005000000 */
[----:B------:R-:W-:Y:S02]  /*49c0*/  FSEL R66, R49, -INF , !P1 ;  /* 0xff80000031427808 */ /* 0x000fe40004800000 */
[----:B------:R-:W-:Y:S02]  /*49d0*/  FSEL R52, R52, -INF , !P0 ;  /* 0xff80000034347808 */ /* 0x000fe40004000000 */
[----:B------:R-:W-:Y:S01]  /*49e0*/  FSEL R68, R53, -INF , !P3 ;  /* 0xff80000035447808 */ /* 0x000fe20005800000 */
[----:B------:R-:W-:Y:S06]  /*49f0*/  @!P6 BRA `(.L_x_1714) ;  /* 0x000000000058e947 */ /* 0x000fec0003800000 */
[----:B------:R-:W-:Y:S01]  /*4a00*/  IMAD.U32 R7, RZ, RZ, UR40 ;  /* 0x00000028ff077e24 */ /* 0x000fe2000f8e00ff */
[----:B------:R-:W-:Y:S04]  /*4a10*/  BSSY B0, `(.L_x_1715) ;  /* 0x0000010000007945 */ /* 0x000fe80003800000 */
[----:B------:R-:W-:-:S05]  /*4a20*/  IADD3 R4, R0, UR44, -R7 ;  /* 0x0000002c00047c10 */ /* 0x000fca000fffe807 */
[----:B------:R-:W-:-:S05]  /*4a30*/  VIADD R4, R4, 0x8 ;  /* 0x0000000804047836 */ /* 0x000fca0000000000 */
        /* <DEDUP_REMOVED lines=9> */
.L_x_1716:
[----:B------:R-:W-:-:S13]  /*4ad0*/  ISETP.NE.AND P0, PT, R9, 0x1, PT ;  /* 0x000000010900780c */ /* 0x000fda0003f05270 */
[----:B------:R-:W0:Y:S02]  /*4ae0*/  @P0 LDC.64 R12, c[0x0][0x9e8] ;  /* 0x00027a00ff0c0b82 */ /* 0x000e240000000a00 */
[----:B0-----:R-:W-:-:S05]  /*4af0*/  @P0 IMAD.HI.U32 R12, R4, R12, RZ ;  /* 0x0000000c040c0227 */ /* 0x001fca00078e00ff */
[----:B------:R-:W-:-:S07]  /*4b00*/  @P0 SHF.R.U32.HI R4, RZ, R13, R12 ;  /* 0x0000000dff040219 */ /* 0x000fce000001160c */
.L_x_1717:
[----:B------:R-:W-:Y:S05]  /*4b10*/  BSYNC B0 ;  /* 0x0000000000007941 */ /* 0x000fea0003800000 */
.L_x_1715:
[----:B------:R-:W-:-:S04]  /*4b20*/  IMAD R7, R4, R9, -UR14 ;  /* 0x8000000e04077e24 */ /* 0x000fc8000f8e0209 */
[----:B------:R-:W-:-:S05]  /*4b30*/  IMAD.IADD R4, R7, 0x1, -R16 ;  /* 0x0000000107047824 */ /* 0x000fca00078e0a10 */
[----:B------:R-:W-:Y:S02]  /*4b40*/  VIMNMX R5, R5, R4, !PT ;  /* 0x0000000405057248 */ /* 0x000fe40007fe0100 */
[----:B------:R-:W-:-:S07]  /*4b50*/  VIADDMNMX R6, R4, R9, R6, PT ;  /* 0x0000000904067246 */ /* 0x000fce0003800106 */
.L_x_1714:
[----:B------:R-:W-:Y:S01]  /*4b60*/  FMNMX.FTZ R4, R24, R20, !PT ;  /* 0x0000001418047209 */ /* 0x000fe20007810000 */
[----:B------:R-:W-:Y:S01]  /*4b70*/  UP2UR UR6, UPR, URZ, 0x4 ;  /* 0x000000043f067883 */ /* 0x000fe20008000000 */
[----:B------:R-:W-:Y:S01]  /*4b80*/  BAR.SYNC.DEFER_BLOCKING 0xf, 0x100 ;  /* 0x03c4000000007b1d */ /* 0x000fe20000010000 */
[----:B------:R-:W-:Y:S01]  /*4b90*/  UISETP.NE.AND UP2, UPT, UR7, URZ, UPT ;  /* 0x0000003f0700728c */ /* 0x000fe2000bf45270 */
[----:B------:R-:W-:Y:S01]  /*4ba0*/  FMNMX.FTZ R4, R28, R4, !PT ;  /* 0x000000041c047209 */ /* 0x000fe20007810000 */
[----:B------:R-:W-:Y:S02]  /*4bb0*/  UP2UR UR7, UPR, URZ, 0x8 ;  /* 0x000000083f077883 */ /* 0x000fe40008000000 */
[----:B------:R-:W-:Y:S01]  /*4bc0*/  UISETP.NE.AND UP3, UPT, UR11, URZ, UPT ;  /* 0x0000003f0b00728c */ /* 0x000fe2000bf65270 */
[----:B------:R-:W-:Y:S01]  /*4bd0*/  FMNMX.FTZ R4, R56, R4, !PT ;  /* 0x0000000438047209 */ /* 0x000fe20007810000 */
[----:B------:R-:W-:Y:S01]  /*4be0*/  UP2UR UR11, UPR, URZ, 0x10 ;  /* 0x000000103f0b7883 */ /* 0x000fe20008000000 */
[----:B------:R-:W-:Y:S01]  /*4bf0*/  PLOP3.LUT P0, PT, PT, PT, UP2, 0x40, 0x0 ;  /* 0x000000000000781c */ /* 0x000fe20003f0e828 */
[----:B------:R-:W-:Y:S01]  /*4c00*/  UISETP.NE.AND UP4, UPT, UR10, URZ, UPT ;  /* 0x0000003f0a00728c */ /* 0x000fe2000bf85270 */
[----:B------:R-:W-:Y:S01]  /*4c10*/  FMNMX.FTZ R4, R32, R4, !PT ;  /* 0x0000000420047209 */ /* 0x000fe20007810000 */
[----:B------:R-:W-:Y:S01]  /*4c20*/  UP2UR UR14, UPR, URZ, 0x20 ;  /* 0x000000203f0e7883 */ /* 0x000fe20008000000 */
[----:B------:R-:W-:Y:S01]  /*4c30*/  PLOP3.LUT P3, PT, PT, PT, UP3, 0x40, 0x0 ;  /* 0x000000000000781c */ /* 0x000fe20003f6e838 */
[----:B------:R-:W-:Y:S01]  /*4c40*/  ULDC UR10, c[0x0][0x988] ;  /* 0x00026200000a7ab9 */ /* 0x000fe20000000800 */
[----:B------:R-:W-:Y:S01]  /*4c50*/  FMNMX.FTZ R4, R58, R4, !PT ;  /* 0x000000043a047209 */ /* 0x000fe20007810000 */
[----:B------:R-:W-:Y:S01]  /*4c60*/  UISETP.NE.AND UP5, UPT, UR18, URZ, UPT ;  /* 0x0000003f1200728c */ /* 0x000fe2000bfa5270 */
[----:B------:R-:W-:Y:S01]  /*4c70*/  PLOP3.LUT P1, PT, PT, PT, UP4, 0x40, 0x0 ;  /* 0x000000000000781c */ /* 0x000fe20003f2e848 */
[----:B------:R-:W-:Y:S01]  /*4c80*/  UISETP.NE.AND UP2, UPT, UR19, URZ, UPT ;  /* 0x0000003f1300728c */ /* 0x000fe2000bf45270 */
[----:B------:R-:W-:Y:S01]  /*4c90*/  FMNMX.FTZ R4, R36, R4, !PT ;  /* 0x0000000424047209 */ /* 0x000fe20007810000 */
[----:B------:R-:W-:Y:S01]  /*4ca0*/  UISETP.NE.AND UP3, UPT, UR21, URZ, UPT ;  /* 0x0000003f1500728c */ /* 0x000fe2000bf65270 */
[C---:B------:R-:W-:Y:S01]  /*4cb0*/  ISETP.GT.AND P1, PT, R5.reuse, RZ, P1 ;  /* 0x000000ff0500720c */ /* 0x040fe20000f24270 */
[----:B------:R-:W-:Y:S01]  /*4cc0*/  UISETP.NE.AND UP4, UPT, UR22, URZ, UPT ;  /* 0x0000003f1600728c */ /* 0x000fe2000bf85270 */
[----:B------:R-:W-:Y:S01]  /*4cd0*/  FMNMX.FTZ R4, R60, R4, !PT ;  /* 0x000000043c047209 */ /* 0x000fe20007810000 */
[----:B------:R-:W-:Y:S01]  /*4ce0*/  UP2UR UR15, UPR, URZ, 0x40 ;  /* 0x000000403f0f7883 */ /* 0x000fe20008000000 */
[----:B------:R-:W-:Y:S01]  /*4cf0*/  ISETP.GT.AND P3, PT, R5, 0x1, P3 ;  /* 0x000000010500780c */ /* 0x000fe20001f64270 */
[----:B------:R-:W-:Y:S01]  /*4d00*/  UISETP.NE.AND UP6, UPT, UR24, URZ, UPT ;  /* 0x0000003f1800728c */ /* 0x000fe2000bfc5270 */
[----:B------:R-:W-:-:S02]  /*4d10*/  FMNMX.FTZ R4, R40, R4, !PT ;  /* 0x0000000428047209 */ /* 0x000fc40007810000 */
[----:B------:R-:W-:Y:S02]  /*4d20*/  ISETP.LT.OR P1, PT, R6, 0x1, P1 ;  /* 0x000000010600780c */ /* 0x000fe40000f21670 */
[----:B------:R-:W-:Y:S02]  /*4d30*/  FMNMX.FTZ R4, R62, R4, !PT ;  /* 0x000000043e047209 */ /* 0x000fe40007810000 */
[----:B------:R-:W-:Y:S02]  /*4d40*/  ISETP.LT.OR P3, PT, R6, 0x2, P3 ;  /* 0x000000020600780c */ /* 0x000fe40001f61670 */
[----:B------:R-:W-:Y:S02]  /*4d50*/  FMNMX.FTZ R4, R44, R4, !PT ;  /* 0x000000042c047209 */ /* 0x000fe40007810000 */
[----:B------:R-:W-:Y:S02]  /*4d60*/  ISETP.GT.AND P0, PT, R5, 0x8, P0 ;  /* 0x000000080500780c */ /* 0x000fe40000704270 */
[----:B------:R-:W-:-:S02]  /*4d70*/  FMNMX.FTZ R4, R64, R4, !PT ;  /* 0x0000000440047209 */ /* 0x000fc40007810000 */
[----:B------:R-:W-:Y:S02]  /*4d80*/  FSEL R26, R26, -INF , !P1 ;  /* 0xff8000001a1a7808 */ /* 0x000fe40004800000 */
[----:B------:R-:W-:Y:S02]  /*4d90*/  FMNMX.FTZ R4, R48, R4, !PT ;  /* 0x0000000430047209 */ /* 0x000fe40007810000 */
[----:B------:R-:W-:Y:S01]  /*4da0*/  PLOP3.LUT P1, PT, PT, PT, UP2, 0x40, 0x0 ;  /* 0x000000000000781c */ /* 0x000fe20003f2e828 */
[----:B------:R-:W-:Y:S01]  /*4db0*/  UISETP.NE.AND UP2, UPT, UR6, URZ, UPT ;  /* 0x0000003f0600728c */ /* 0x000fe2000bf45270 */
[----:B------:R-:W-:Y:S02]  /*4dc0*/  FMNMX.FTZ R4, R66, R4, !PT ;  /* 0x0000000442047209 */ /* 0x000fe40007810000 */
[----:B------:R-:W-:Y:S02]  /*4dd0*/  FSEL R27, R27, -INF , !P3 ;  /* 0xff8000001b1b7808 */ /* 0x000fe40005800000 */
[----:B------:R-:W-:-:S02]  /*4de0*/  FMNMX.FTZ R4, R52, R4, !PT ;  /* 0x0000000434047209 */ /* 0x000fc40007810000 */
[----:B------:R-:W-:Y:S02]  /*4df0*/  ISETP.LT.OR P0, PT, R6, 0x9, P0 ;  /* 0x000000090600780c */ /* 0x000fe40000701670 */
[----:B------:R-:W-:Y:S02]  /*4e00*/  FMNMX.FTZ R7, R68, R4, !PT ;  /* 0x0000000444077209 */ /* 0x000fe40007810000 */
[----:B------:R-:W-:Y:S01]  /*4e10*/  PLOP3.LUT P3, PT, PT, PT, UP3, 0x40, 0x0 ;  /* 0x000000000000781c */ /* 0x000fe20003f6e838 */
[----:B------:R-:W-:Y:S01]  /*4e20*/  UISETP.NE.AND UP3, UPT, UR7, URZ, UPT ;  /* 0x0000003f0700728c */ /* 0x000fe2000bf65270 */
[----:B------:R-:W-:Y:S01]  /*4e30*/  FSEL R30, R30, -INF , !P0 ;  /* 0xff8000001e1e7808 */ /* 0x000fe20004000000 */
[----:B------:R-:W0:Y:S01]  /*4e40*/  SHFL.BFLY PT, R4, R7, 0x2, 0x1f ;  /* 0x0c401f0007047f89 */ /* 0x000e2200000e0000 */
[----:B------:R-:W-:Y:S02]  /*4e50*/  ISETP.GT.AND P1, PT, R5, 0x10, P1 ;  /* 0x000000100500780c */ /* 0x000fe40000f24270 */
[----:B------:R-:W-:Y:S01]  /*4e60*/  PLOP3.LUT P0, PT, PT, PT, UP4, 0x40, 0x0 ;  /* 0x000000000000781c */ /* 0x000fe20003f0e848 */
[----:B------:R-:W-:Y:S01]  /*4e70*/  UISETP.NE.AND UP4, UPT, UR11, URZ, UPT ;  /* 0x0000003f0b00728c */ /* 0x000fe2000bf85270 */
[----:B------:R-:W-:-:S02]  /*4e80*/  ISETP.LT.OR P1, PT, R6, 0x11, P1 ;  /* 0x000000110600780c */ /* 0x000fc40000f21670 */
[C---:B------:R-:W-:Y:S02]  /*4e90*/  ISETP.GT.AND P3, PT, R5.reuse, 0x11, P3 ;  /* 0x000000110500780c */ /* 0x040fe40001f64270 */
[----:B------:R-:W-:Y:S02]  /*4ea0*/  FSEL R34, R34, -INF , !P1 ;  /* 0xff80000022227808 */ /* 0x000fe40004800000 */
[----:B------:R-:W-:Y:S02]  /*4eb0*/  ISETP.LT.OR P3, PT, R6, 0x12, P3 ;  /* 0x000000120600780c */ /* 0x000fe40001f61670 */
[----:B------:R-:W-:Y:S02]  /*4ec0*/  ISETP.GT.AND P0, PT, R5, 0x18, P0 ;  /* 0x000000180500780c */ /* 0x000fe40000704270 */
[----:B------:R-:W-:Y:S01]  /*4ed0*/  PLOP3.LUT P1, PT, PT, PT, UP6, 0x40, 0x0 ;  /* 0x000000000000781c */ /* 0x000fe20003f2e868 */
[----:B------:R-:W-:Y:S01]  /*4ee0*/  UISETP.NE.AND UP6, UPT, UR15, URZ, UPT ;  /* 0x0000003f0f00728c */ /* 0x000fe2000bfc5270 */
[----:B------:R-:W-:-:S02]  /*4ef0*/  FSEL R35, R35, -INF , !P3 ;  /* 0xff80000023237808 */ /* 0x000fc40005800000 */
[----:B------:R-:W-:Y:S02]  /*4f00*/  ISETP.LT.OR P0, PT, R6, 0x19, P0 ;  /* 0x000000190600780c */ /* 0x000fe40000701670 */
[----:B------:R-:W-:Y:S02]  /*4f10*/  PLOP3.LUT P3, PT, PT, PT, UP0, 0x40, 0x0 ;  /* 0x000000000000781c */ /* 0x000fe40003f6e808 */
[----:B------:R-:W-:Y:S02]  /*4f20*/  ISETP.GT.AND P1, PT, R5, 0x20, P1 ;  /* 0x000000200500780c */ /* 0x000fe40000f24270 */
[----:B0-----:R-:W-:Y:S02]  /*4f30*/  FMNMX.FTZ R12, R7, R4, !PT ;  /* 0x00000004070c7209 */ /* 0x001fe40007810000 */
[----:B------:R-:W-:Y:S02]  /*4f40*/  FMNMX.FTZ R7, R26, R27, !PT ;  /* 0x0000001b1a077209 */ /* 0x000fe40007810000 */
[----:B------:R-:W-:Y:S01]  /*4f50*/  FSEL R38, R38, -INF , !P0 ;  /* 0xff80000026267808 */ /* 0x000fe20004000000 */
[----:B------:R-:W0:Y:S01]  /*4f60*/  SHFL.BFLY PT, R13, R12, 0x1, 0x1f ;  /* 0x0c201f000c0d7f89 */ /* 0x000e2200000e0000 */
[----:B------:R-:W-:-:S02]  /*4f70*/  PLOP3.LUT P0, PT, PT, PT, UP1, 0x40, 0x0 ;  /* 0x000000000000781c */ /* 0x000fc40003f0e818 */
[----:B------:R-:W-:Y:S02]  /*4f80*/  ISETP.LT.OR P1, PT, R6, 0x21, P1 ;  /* 0x000000210600780c */ /* 0x000fe40000f21670 */
[C---:B------:R-:W-:Y:S02]  /*4f90*/  ISETP.GT.AND P3, PT, R5.reuse, 0x21, P3 ;  /* 0x000000210500780c */ /* 0x040fe40001f64270 */
[----:B------:R-:W-:Y:S02]  /*4fa0*/  FSEL R42, R42, -INF , !P1 ;  /* 0xff8000002a2a7808 */ /* 0x000fe40004800000 */
[----:B------:R-:W-:Y:S02]  /*4fb0*/  ISETP.GT.AND P0, PT, R5, 0x28, P0 ;  /* 0x000000280500780c */ /* 0x000fe40000704270 */
[----:B------:R-:W-:Y:S02]  /*4fc0*/  ISETP.LT.OR P3, PT, R6, 0x22, P3 ;  /* 0x000000220600780c */ /* 0x000fe40001f61670 */
[----:B------:R-:W-:-:S02]  /*4fd0*/  PLOP3.LUT P1, PT, PT, PT, UP3, 0x40, 0x0 ;  /* 0x000000000000781c */ /* 0x000fc40003f2e838 */
[----:B------:R-:W-:Y:S02]  /*4fe0*/  ISETP.LT.OR P0, PT, R6, 0x29, P0 ;  /* 0x000000290600780c */ /* 0x000fe40000701670 */
[----:B------:R-:W-:Y:S02]  /*4ff0*/  FSEL R43, R43, -INF , !P3 ;  /* 0xff8000002b2b7808 */ /* 0x000fe40005800000 */
[----:B------:R-:W-:Y:S02]  /*5000*/  PLOP3.LUT P3, PT, PT, PT, UP4, 0x40, 0x0 ;  /* 0x000000000000781c */ /* 0x000fe40003f6e848 */
[----:B------:R-:W-:Y:S02]  /*5010*/  FSEL R46, R46, -INF , !P0 ;  /* 0xff8000002e2e7808 */ /* 0x000fe40004000000 */
[----:B------:R-:W-:Y:S02]  /*5020*/  ISETP.GT.AND P1, PT, R5, 0x30, P1 ;  /* 0x000000300500780c */ /* 0x000fe40000f24270 */
[----:B0-----:R-:W-:-:S02]  /*5030*/  FMNMX.FTZ R4, R12, R13, !PT ;  /* 0x0000000d0c047209 */ /* 0x001fc40007810000 */
[----:B------:R-:W-:Y:S02]  /*5040*/  FMNMX.FTZ R12, R30, R7, !PT ;  /* 0x000000071e0c7209 */ /* 0x000fe40007810000 */
[C---:B------:R-:W-:Y:S01]  /*5050*/  FSETP.NEU.FTZ.AND P2, PT, R4.reuse, -INF , PT ;  /* 0xff8000000400780b */ /* 0x040fe20003f5d000 */
[----:B------:R-:W-:Y:S01]  /*5060*/  FMUL.FTZ R13, R4, UR10 ;  /* 0x0000000a040d7c20 */ /* 0x000fe20008410000 */
[----:B------:R-:W-:Y:S02]  /*5070*/  ISETP.GT.AND P3, PT, R5, 0x31, P3 ;  /* 0x000000310500780c */ /* 0x000fe40001f64270 */
[C---:B------:R-:W-:Y:S02]  /*5080*/  ISETP.LT.OR P1, PT, R6.reuse, 0x31, P1 ;  /* 0x000000310600780c */ /* 0x040fe40000f21670 */
[----:B------:R-:W-:Y:S02]  /*5090*/  FSEL R13, R13, RZ, P2 ;  /* 0x000000ff0d0d7208 */ /* 0x000fe40001000000 */
[----:B------:R-:W-:Y:S01]  /*50a0*/  PLOP3.LUT P2, PT, PT, PT, UP5, 0x40, 0x0 ;  /* 0x000000000000781c */ /* 0x000fe20003f4e858 */
[----:B------:R-:W-:Y:S01]  /*50b0*/  UISETP.NE.AND UP5, UPT, UR23, URZ, UPT ;  /* 0x0000003f1700728c */ /* 0x000fe2000bfa5270 */
[----:B------:R-:W-:Y:S01]  /*50c0*/  ISETP.LT.OR P3, PT, R6, 0x32, P3 ;  /* 0x000000320600780c */ /* 0x000fe20001f61670 */
[--C-:B------:R-:W-:Y:S01]  /*50d0*/  FFMA.FTZ R14, R24, UR10, -R13.reuse ;  /* 0x0000000a180e7c23 */ /* 0x100fe2000801080d */
[----:B------:R-:W-:Y:S01]  /*50e0*/  ISETP.GT.AND P2, PT, R5, 0x9, P2 ;  /* 0x000000090500780c */ /* 0x000fe20001744270 */
[--C-:B------:R-:W-:Y:S01]  /*50f0*/  FFMA.FTZ R24, R32, UR10, -R13.reuse ;  /* 0x0000000a20187c23 */ /* 0x100fe2000801080d */
[----:B------:R-:W-:Y:S01]  /*5100*/  FSEL R50, R50, -INF , !P1 ;  /* 0xff80000032327808 */ /* 0x000fe20004800000 */
[--C-:B------:R-:W-:Y:S01]  /*5110*/  FFMA.FTZ R32, R40, UR10, -R13.reuse ;  /* 0x0000000a28207c23 */ /* 0x100fe2000801080d */
[----:B------:R-:W-:Y:S01]  /*5120*/  ISETP.LT.OR P2, PT, R6, 0xa, P2 ;  /* 0x0000000a0600780c */ /* 0x000fe20001741670 */
[----:B------:R-:W-:Y:S01]  /*5130*/  MUFU.EX2 R14, R14 ;  /* 0x0000000e000e7308 */ /* 0x000fe20000000800 */
[----:B------:R-:W-:Y:S01]  /*5140*/  FSEL R51, R51, -INF , !P3 ;  /* 0xff80000033337808 */ /* 0x000fe20005800000 */
[--C-:B------:R-:W-:Y:S01]  /*5150*/  FFMA.FTZ R29, R60, UR10, -R13.reuse ;  /* 0x0000000a3c1d7c23 */ /* 0x100fe2000801080d */
[----:B------:R-:W-:Y:S01]  /*5160*/  FSEL R31, R31, -INF , !P2 ;  /* 0xff8000001f1f7808 */ /* 0x000fe20005000000 */
[--C-:B------:R-:W-:Y:S01]  /*5170*/  FFMA.FTZ R37, R64, UR10, -R13.reuse ;  /* 0x0000000a40257c23 */ /* 0x100fe2000801080d */
[----:B------:R-:W-:Y:S01]  /*5180*/  PLOP3.LUT P2, PT, PT, PT, UP5, 0x40, 0x0 ;  /* 0x000000000000781c */ /* 0x000fe20003f4e858 */
[----:B------:R-:W-:Y:S01]  /*5190*/  UISETP.NE.AND UP5, UPT, UR14, URZ, UPT ;  /* 0x0000003f0e00728c */ /* 0x000fe2000bfa5270 */
[----:B------:R-:W-:Y:S01]  /*51a0*/  FMNMX.FTZ R7, R31, R12, !PT ;  /* 0x0000000c1f077209 */ /* 0x000fe20007810000 */
[--C-:B------:R-:W-:Y:S01]  /*51b0*/  FFMA.FTZ R40, R48, UR10, -R13.reuse ;  /* 0x0000000a30287c23 */ /* 0x100fe2000801080d */
[----:B------:R-:W-:Y:S01]  /*51c0*/  ISETP.GT.AND P2, PT, R5, 0x19, P2 ;  /* 0x000000190500780c */ /* 0x000fe20001744270 */
[----:B------:R-:W-:Y:S01]  /*51d0*/  FFMA.FTZ R41, R66, UR10, -R13 ;  /* 0x0000000a42297c23 */ /* 0x000fe2000801080d */
[----:B------:R-:W-:Y:S01]  /*51e0*/  FMNMX.FTZ R12, R34, R7, !PT ;  /* 0x00000007220c7209 */ /* 0x000fe20007810000 */
[----:B------:R-:W-:Y:S01]  /*51f0*/  MUFU.EX2 R24, R24 ;  /* 0x0000001800187308 */ /* 0x000fe20000000800 */
[----:B------:R-:W-:-:S02]  /*5200*/  ISETP.LT.OR P2, PT, R6, 0x1a, P2 ;  /* 0x0000001a0600780c */ /* 0x000fc40001741670 */
[----:B------:R-:W-:Y:S02]  /*5210*/  FMNMX.FTZ R7, R35, R12, !PT ;  /* 0x0000000c23077209 */ /* 0x000fe40007810000 */
[----:B------:R-:W-:Y:S02]  /*5220*/  FSEL R39, R39, -INF , !P2 ;  /* 0xff80000027277808 */ /* 0x000fe40005000000 */
[----:B------:R-:W-:Y:S01]  /*5230*/  FMNMX.FTZ R12, R38, R7, !PT ;  /* 0x00000007260c7209 */ /* 0x000fe20007810000 */
[----:B------:R-:W-:Y:S01]  /*5240*/  MUFU.EX2 R29, R29 ;  /* 0x0000001d001d7308 */ /* 0x000fe20000000800 */
[----:B------:R-:W-:Y:S02]  /*5250*/  PLOP3.LUT P2, PT, PT, PT, UP2, 0x40, 0x0 ;  /* 0x000000000000781c */ /* 0x000fe40003f4e828 */
[----:B------:R-:W-:Y:S02]  /*5260*/  FMNMX.FTZ R7, R39, R12, !PT ;  /* 0x0000000c27077209 */ /* 0x000fe40007810000 */
[----:B------:R-:W-:-:S02]  /*5270*/  ISETP.GT.AND P2, PT, R5, 0x29, P2 ;  /* 0x000000290500780c */ /* 0x000fc40001744270 */
[----:B------:R-:W-:Y:S01]  /*5280*/  FMNMX.FTZ R12, R42, R7, !PT ;  /* 0x000000072a0c7209 */ /* 0x000fe20007810000 */
[----:B------:R-:W-:Y:S01]  /*5290*/  MUFU.EX2 R32, R32 ;  /* 0x0000002000207308 */ /* 0x000fe20000000800 */
[----:B------:R-:W-:Y:S02]  /*52a0*/  ISETP.LT.OR P2, PT, R6, 0x2a, P2 ;  /* 0x0000002a0600780c */ /* 0x000fe40001741670 */
[----:B------:R-:W-:Y:S02]  /*52b0*/  FMNMX.FTZ R7, R43, R12, !PT ;  /* 0x0000000c2b077209 */ /* 0x000fe40007810000 */
[----:B------:R-:W-:Y:S02]  /*52c0*/  FSEL R47, R47, -INF , !P2 ;  /* 0xff8000002f2f7808 */ /* 0x000fe40005000000 */
[----:B------:R-:W-:Y:S01]  /*52d0*/  PLOP3.LUT P0, PT, PT, PT, UP5, 0x40, 0x0 ;  /* 0x000000000000781c */ /* 0x000fe20003f0e858 */
[----:B------:R-:W-:Y:S01]  /*52e0*/  MUFU.EX2 R37, R37 ;  /* 0x0000002500257308 */ /* 0x000fe20000000800 */
[----:B------:R-:W-:-:S02]  /*52f0*/  PLOP3.LUT P2, PT, PT, PT, UP6, 0x40, 0x0 ;  /* 0x000000000000781c */ /* 0x000fc40003f4e868 */
[----:B------:R-:W-:Y:S01]  /*5300*/  FMNMX.FTZ R12, R46, R7, !PT ;  /* 0x000000072e0c7209 */ /* 0x000fe20007810000 */
[--C-:B------:R-:W-:Y:S01]  /*5310*/  FFMA.FTZ R7, R20, UR10, -R13.reuse ;  /* 0x0000000a14077c23 */ /* 0x100fe2000801080d */
[C---:B------:R-:W-:Y:S01]  /*5320*/  ISETP.GT.AND P0, PT, R5.reuse, 0x38, P0 ;  /* 0x000000380500780c */ /* 0x040fe20000704270 */
[----:B------:R-:W-:Y:S01]  /*5330*/  FFMA.FTZ R20, R56, UR10, -R13 ;  /* 0x0000000a38147c23 */ /* 0x000fe2000801080d */
[----:B------:R-:W-:Y:S01]  /*5340*/  ISETP.GT.AND P2, PT, R5, 0x39, P2 ;  /* 0x000000390500780c */ /* 0x000fe20001744270 */
[----:B------:R0:W3:Y:S01]  /*5350*/  MUFU.EX2 R15, R7 ;  /* 0x00000007000f7308 */ /* 0x0000e20000000800 */
[----:B------:R-:W-:Y:S02]  /*5360*/  FMNMX.FTZ R5, R47, R12, !PT ;  /* 0x0000000c2f057209 */ /* 0x000fe40007810000 */
[----:B------:R-:W-:Y:S02]  /*5370*/  ISETP.LT.OR P0, PT, R6, 0x39, P0 ;  /* 0x000000390600780c */ /* 0x000fe40000701670 */
[----:B------:R-:W-:-:S02]  /*5380*/  FMNMX.FTZ R12, R50, R5, !PT ;  /* 0x00000005320c7209 */ /* 0x000fc40007810000 */
[----:B------:R-:W-:Y:S01]  /*5390*/  ISETP.LT.OR P2, PT, R6, 0x3a, P2 ;  /* 0x0000003a0600780c */ /* 0x000fe20001741670 */
[----:B------:R4:W-:Y:S01]  /*53a0*/  MUFU.EX2 R21, R20 ;  /* 0x0000001400157308 */ /* 0x0009e20000000800 */
[----:B------:R-:W-:Y:S01]  /*53b0*/  FSEL R54, R54, -INF , !P0 ;  /* 0xff80000036367808 */ /* 0x000fe20004000000 */
[--C-:B0-----:R-:W-:Y:S01]  /*53c0*/  FFMA.FTZ R7, R58, UR10, -R13.reuse ;  /* 0x0000000a3a077c23 */ /* 0x101fe2000801080d */
[----:B------:R-:W-:Y:S01]  /*53d0*/  FMNMX.FTZ R5, R51, R12, !PT ;  /* 0x0000000c33057209 */ /* 0x000fe20007810000 */
[--C-:B------:R-:W-:Y:S01]  /*53e0*/  FFMA.FTZ R12, R28, UR10, -R13.reuse ;  /* 0x0000000a1c0c7c23 */ /* 0x100fe2000801080d */
[----:B------:R-:W-:Y:S01]  /*53f0*/  FSEL R55, R55, -INF , !P2 ;  /* 0xff80000037377808 */ /* 0x000fe20005000000 */
[--C-:B------:R-:W-:Y:S01]  /*5400*/  FFMA.FTZ R28, R36, UR10, -R13.reuse ;  /* 0x0000000a241c7c23 */ /* 0x100fe2000801080d */
[----:B------:R-:W-:Y:S01]  /*5410*/  FMNMX.FTZ R6, R54, R5, !PT ;  /* 0x0000000536067209 */ /* 0x000fe20007810000 */
[----:B------:R-:W0:Y:S01]  /*5420*/  MUFU.EX2 R25, R7 ;  /* 0x0000000700197308 */ /* 0x000e220000000800 */
[--C-:B----4-:R-:W-:Y:S01]  /*5430*/  FFMA.FTZ R20, R62, UR10, -R13.reuse ;  /* 0x0000000a3e147c23 */ /* 0x110fe2000801080d */
[----:B------:R-:W-:Y:S01]  /*5440*/  FFMA.FTZ R36, R44, UR10, -R13 ;  /* 0x0000000a2c247c23 */ /* 0x000fe2000801080d */
[----:B------:R-:W-:-:S02]  /*5450*/  FMNMX.FTZ R6, R55, R6, !PT ;  /* 0x0000000637067209 */ /* 0x000fc40007810000 */
[----:B---3--:R-:W-:-:S03]  /*5460*/  F2FP.BF16.F32.PACK_AB R152, R15, R14 ;  /* 0x0000000e0f98723e */ /* 0x008fc600000010ff */
[----:B------:R-:W3:Y:S01]  /*5470*/  SHFL.BFLY PT, R5, R6, 0x2, 0x1f ;  /* 0x0c401f0006057f89 */ /* 0x000ee200000e0000 */
[----:B------:R-:W4:Y:S08]  /*5480*/  MUFU.EX2 R33, R20 ;  /* 0x0000001400217308 */ /* 0x000f300000000800 */
[----:B------:R-:W5:Y:S01]  /*5490*/  MUFU.EX2 R12, R12 ;  /* 0x0000000c000c7308 */ /* 0x000f620000000800 */
[----:B0-----:R-:W-:-:S07]  /*54a0*/  F2FP.BF16.F32.PACK_AB R156, R25, R24 ;  /* 0x00000018199c723e */ /* 0x001fce00000010ff */
[----:B------:R-:W0:Y:S01]  /*54b0*/  MUFU.EX2 R28, R28 ;  /* 0x0000001c001c7308 */ /* 0x000e220000000800 */
[----:B----4-:R-:W-:Y:S02]  /*54c0*/  F2FP.BF16.F32.PACK_AB R160, R33, R32 ;  /* 0x0000002021a0723e */ /* 0x010fe400000010ff */
[----:B---3--:R-:W-:-:S05]  /*54d0*/  FMNMX.FTZ R5, R6, R5, !PT ;  /* 0x0000000506057209 */ /* 0x008fca0007810000 */
[----:B------:R-:W3:Y:S01]  /*54e0*/  MUFU.EX2 R36, R36 ;  /* 0x0000002400247308 */ /* 0x000ee20000000800 */
[----:B-----5:R-:W-:Y:S01]  /*54f0*/  F2FP.BF16.F32.PACK_AB R154, R21, R12 ;  /* 0x0000000c159a723e */ /* 0x020fe200000010ff */
[----:B------:R-:W4:Y:S06]  /*5500*/  SHFL.BFLY PT, R6, R5, 0x1, 0x1f ;  /* 0x0c201f0005067f89 */ /* 0x000f2c00000e0000 */
[----:B------:R-:W-:Y:S01]  /*5510*/  MUFU.EX2 R40, R40 ;  /* 0x0000002800287308 */ /* 0x000fe20000000800 */
[----:B0-----:R-:W-:-:S07]  /*5520*/  F2FP.BF16.F32.PACK_AB R158, R29, R28 ;  /* 0x0000001c1d9e723e */ /* 0x001fce00000010ff */
[----:B------:R-:W0:Y:S01]  /*5530*/  MUFU.EX2 R41, R41 ;  /* 0x0000002900297308 */ /* 0x000e220000000800 */
[----:B---3--:R-:W-:Y:S02]  /*5540*/  F2FP.BF16.F32.PACK_AB R162, R37, R36 ;  /* 0x0000002425a2723e */ /* 0x008fe400000010ff */
[----:B----4-:R-:W-:Y:S01]  /*5550*/  FMNMX.FTZ R7, R5, R6, !PT ;  /* 0x0000000605077209 */ /* 0x010fe20007810000 */
[--C-:B------:R-:W-:Y:S01]  /*5560*/  FFMA.FTZ R5, R52, UR10, -R13.reuse ;  /* 0x0000000a34057c23 */ /* 0x100fe2000801080d */
[----:B------:R-:W-:Y:S02]  /*5570*/  FFMA.FTZ R13, R68, UR10, -R13 ;  /* 0x0000000a440d7c23 */ /* 0x000fe4000801080d */
[C---:B------:R-:W-:Y:S01]  /*5580*/  FSETP.NEU.FTZ.AND P0, PT, R7.reuse, -INF , PT ;  /* 0xff8000000700780b */ /* 0x040fe20003f1d000 */
[----:B------:R-:W-:Y:S01]  /*5590*/  FMUL.FTZ R6, R7, UR10 ;  /* 0x0000000a07067c20 */ /* 0x000fe20008410000 */
[----:B0-----:R-:W-:Y:S01]  /*55a0*/  F2FP.BF16.F32.PACK_AB R164, R41, R40 ;  /* 0x0000002829a4723e */ /* 0x001fe200000010ff */
[----:B------:R-:W-:Y:S03]  /*55b0*/  MUFU.EX2 R5, R5 ;  /* 0x0000000500057308 */ /* 0x000fe60000000800 */
[----:B------:R-:W-:-:S05]  /*55c0*/  FSEL R20, R6, RZ, P0 ;  /* 0x000000ff06147208 */ /* 0x000fca0000000000 */
[--C-:B------:R-:W-:Y:S01]  /*55d0*/  FFMA.FTZ R26, R26, UR10, -R20.reuse ;  /* 0x0000000a1a1a7c23 */ /* 0x100fe20008010814 */
[--C-:B------:R-:W-:Y:S01]  /*55e0*/  FFMA.FTZ R27, R27, UR10, -R20.reuse ;  /* 0x0000000a1b1b7c23 */ /* 0x100fe20008010814 */
[--C-:B------:R-:W-:Y:S01]  /*55f0*/  FFMA.FTZ R30, R30, UR10, -R20.reuse ;  /* 0x0000000a1e1e7c23 */ /* 0x100fe20008010814 */
[--C-:B------:R-:W-:Y:S01]  /*5600*/  FFMA.FTZ R31, R31, UR10, -R20.reuse ;  /* 0x0000000a1f1f7c23 */ /* 0x100fe20008010814 */
[--C-:B------:R-:W-:Y:S01]  /*5610*/  FFMA.FTZ R34, R34, UR10, -R20.reuse ;  /* 0x0000000a22227c23 */ /* 0x100fe20008010814 */
[--C-:B------:R-:W-:Y:S01]  /*5620*/  FFMA.FTZ R35, R35, UR10, -R20.reuse ;  /* 0x0000000a23237c23 */ /* 0x100fe20008010814 */
        /* <DEDUP_REMOVED lines=8> */
[----:B------:R-:W0:Y:S01]  /*56b0*/  MUFU.EX2 R27, R27 ;  /* 0x0000001b001b7308 */ /* 0x000e220000000800 */
[--C-:B------:R-:W-:Y:S01]  /*56c0*/  FFMA.FTZ R51, R51, UR10, -R20.reuse ;  /* 0x0000000a33337c23 */ /* 0x100fe20008010814 */
[--C-:B------:R-:W-:Y:S01]  /*56d0*/  FFMA.FTZ R54, R54, UR10, -R20.reuse ;  /* 0x0000000a36367c23 */ /* 0x100fe20008010814 */
[----:B------:R-:W-:-:S05]  /*56e0*/  FFMA.FTZ R20, R55, UR10, -R20 ;  /* 0x0000000a37147c23 */ /* 0x000fca0008010814 */
[----:B------:R-:W-:Y:S08]  /*56f0*/  MUFU.EX2 R30, R30 ;  /* 0x0000001e001e7308 */ /* 0x000ff00000000800 */
[----:B------:R-:W3:Y:S01]  /*5700*/  MUFU.EX2 R31, R31 ;  /* 0x0000001f001f7308 */ /* 0x000ee20000000800 */
[----:B0-----:R-:W-:-:S07]  /*5710*/  F2FP.BF16.F32.PACK_AB R153, R27, R26 ;  /* 0x0000001a1b99723e */ /* 0x001fce00000010ff */
[----:B------:R0:W4:Y:S08]  /*5720*/  MUFU.EX2 R6, R13 ;  /* 0x0000000d00067308 */ /* 0x0001300000000800 */
[----:B------:R-:W5:Y:S01]  /*5730*/  MUFU.EX2 R34, R34 ;  /* 0x0000002200227308 */ /* 0x000f620000000800 */
[----:B0-----:R-:W-:Y:S01]  /*5740*/  FADD.FTZ R13, R14, R15 ;  /* 0x0000000f0e0d7221 */ /* 0x001fe20000010000 */
[----:B---3--:R-:W-:-:S03]  /*5750*/  F2FP.BF16.F32.PACK_AB R155, R31, R30 ;  /* 0x0000001e1f9b723e */ /* 0x008fc600000010ff */
[----:B------:R-:W-:Y:S01]  /*5760*/  FADD.FTZ R44, R12, R13 ;  /* 0x0000000d0c2c7221 */ /* 0x000fe20000010000 */
[----:B------:R-:W-:Y:S01]  /*5770*/  FADD.FTZ R13, R26, R27 ;  /* 0x0000001b1a0d7221 */ /* 0x000fe20000010000 */
[----:B------:R0:W-:Y:S01]  /*5780*/  STSM.16.M88.4 [R19+0x26800], R152 ;  /* 0x0268009813007844 */ /* 0x0001e20000000200 */
[----:B------:R-:W3:Y:S01]  /*5790*/  MUFU.EX2 R35, R35 ;  /* 0x0000002300237308 */ /* 0x000ee20000000800 */
[----:B------:R-:W-:Y:S01]  /*57a0*/  FADD.FTZ R45, R21, R44 ;  /* 0x0000002c152d7221 */ /* 0x000fe20000010000 */
[----:B------:R-:W-:Y:S01]  /*57b0*/  FADD.FTZ R44, R30, R13 ;  /* 0x0000000d1e2c7221 */ /* 0x000fe20000010000 */
[----:B----4-:R-:W-:Y:S02]  /*57c0*/  F2FP.BF16.F32.PACK_AB R166, R6, R5 ;  /* 0x0000000506a6723e */ /* 0x010fe400000010ff */
[----:B------:R-:W-:Y:S01]  /*57d0*/  FADD.FTZ R48, R24, R45 ;  /* 0x0000002d18307221 */ /* 0x000fe20000010000 */
[----:B------:R-:W-:Y:S02]  /*57e0*/  FADD.FTZ R13, R31, R44 ;  /* 0x0000002c1f0d7221 */ /* 0x000fe40000010000 */
[----:B------:R-:W4:Y:S01]  /*57f0*/  MUFU.EX2 R38, R38 ;  /* 0x0000002600267308 */ /* 0x000f220000000800 */
[----:B------:R-:W-:Y:S01]  /*5800*/  FADD.FTZ R45, R25, R48 ;  /* 0x00000030192d7221 */ /* 0x000fe20000010000 */
[----:B-----5:R-:W-:-:S03]  /*5810*/  FADD.FTZ R44, R34, R13 ;  /* 0x0000000d222c7221 */ /* 0x020fc60000010000 */
[----:B------:R-:W-:-:S03]  /*5820*/  FADD.FTZ R48, R28, R45 ;  /* 0x0000002d1c307221 */ /* 0x000fc60000010000 */
[----:B------:R-:W5:Y:S01]  /*5830*/  MUFU.EX2 R39, R39 ;  /* 0x0000002700277308 */ /* 0x000f620000000800 */
[----:B---3--:R-:W-:Y:S01]  /*5840*/  FADD.FTZ R13, R35, R44 ;  /* 0x0000002c230d7221 */ /* 0x008fe20000010000 */
[----:B------:R-:W-:Y:S01]  /*5850*/  FADD.FTZ R15, R29, R48 ;  /* 0x000000301d0f7221 */ /* 0x000fe20000010000 */
[----:B------:R-:W-:-:S03]  /*5860*/  F2FP.BF16.F32.PACK_AB R157, R35, R34 ;  /* 0x00000022239d723e */ /* 0x000fc600000010ff */
[----:B------:R-:W-:Y:S02]  /*5870*/  FADD.FTZ R14, R32, R15 ;  /* 0x0000000f200e7221 */ /* 0x000fe40000010000 */
[----:B------:R-:W3:Y:S01]  /*5880*/  MUFU.EX2 R42, R42 ;  /* 0x0000002a002a7308 */ /* 0x000ee20000000800 */
[----:B----4-:R-:W-:Y:S01]  /*5890*/  FADD.FTZ R12, R38, R13 ;  /* 0x0000000d260c7221 */ /* 0x010fe20000010000 */
[----:B------:R-:W-:-:S06]  /*58a0*/  FADD.FTZ R21, R33, R14 ;  /* 0x0000000e21157221 */ /* 0x000fcc0000010000 */
[----:B------:R-:W4:Y:S01]  /*58b0*/  MUFU.EX2 R43, R43 ;  /* 0x0000002b002b7308 */ /* 0x000f220000000800 */
[C---:B-----5:R-:W-:Y:S01]  /*58c0*/  FADD.FTZ R15, R39.reuse, R12 ;  /* 0x0000000c270f7221 */ /* 0x060fe20000010000 */
[----:B------:R-:W-:-:S05]  /*58d0*/  F2FP.BF16.F32.PACK_AB R159, R39, R38 ;  /* 0x00000026279f723e */ /* 0x000fca00000010ff */
[----:B------:R0:W-:Y:S01]  /*58e0*/  STSM.16.M88.4 [R22], R156 ;  /* 0x0000009c16007844 */ /* 0x0001e20000000200 */
[----:B------:R-:W5:Y:S01]  /*58f0*/  MUFU.EX2 R46, R46 ;  /* 0x0000002e002e7308 */ /* 0x000f620000000800 */
[----:B---3--:R-:W-:-:S07]  /*5900*/  FADD.FTZ R12, R42, R15 ;  /* 0x0000000f2a0c7221 */ /* 0x008fce0000010000 */
[----:B------:R-:W3:Y:S01]  /*5910*/  MUFU.EX2 R47, R47 ;  /* 0x0000002f002f7308 */ /* 0x000ee20000000800 */
[C---:B----4-:R-:W-:Y:S01]  /*5920*/  FADD.FTZ R15, R43.reuse, R12 ;  /* 0x0000000c2b0f7221 */ /* 0x050fe20000010000 */
[----:B------:R-:W-:Y:S01]  /*5930*/  FADD.FTZ R12, R36, R21 ;  /* 0x00000015240c7221 */ /* 0x000fe20000010000 */
[----:B------:R-:W-:-:S03]  /*5940*/  F2FP.BF16.F32.PACK_AB R161, R43, R42 ;  /* 0x0000002a2ba1723e */ /* 0x000fc600000010ff */
[----:B------:R-:W-:Y:S02]  /*5950*/  FADD.FTZ R37, R37, R12 ;  /* 0x0000000c25257221 */ /* 0x000fe40000010000 */
[----:B------:R-:W-:Y:S01]  /*5960*/  MUFU.EX2 R50, R50 ;  /* 0x0000003200327308 */ /* 0x000fe20000000800 */
[----:B-----5:R-:W-:Y:S01]  /*5970*/  FADD.FTZ R14, R46, R15 ;  /* 0x0000000f2e0e7221 */ /* 0x020fe20000010000 */
[----:B------:R-:W-:-:S04]  /*5980*/  FADD.FTZ R40, R40, R37 ;  /* 0x0000002528287221 */ /* 0x000fc80000010000 */
[----:B------:R-:W-:Y:S02]  /*5990*/  FADD.FTZ R40, R41, R40 ;  /* 0x0000002829287221 */ /* 0x000fe40000010000 */
[----:B------:R-:W4:Y:S01]  /*59a0*/  MUFU.EX2 R51, R51 ;  /* 0x0000003300337308 */ /* 0x000f220000000800 */
[C---:B---3--:R-:W-:Y:S01]  /*59b0*/  F2FP.BF16.F32.PACK_AB R163, R47.reuse, R46 ;  /* 0x0000002e2fa3723e */ /* 0x048fe200000010ff */
[----:B------:R-:W-:Y:S01]  /*59c0*/  FADD.FTZ R47, R47, R14 ;  /* 0x0000000e2f2f7221 */ /* 0x000fe20000010000 */
[----:B------:R-:W-:-:S03]  /*59d0*/  FADD.FTZ R5, R5, R40 ;  /* 0x0000002805057221 */ /* 0x000fc60000010000 */
[----:B------:R0:W-:Y:S01]  /*59e0*/  STSM.16.M88.4 [R184], R160 ;  /* 0x000000a0b8007844 */ /* 0x0001e20000000200 */
[----:B------:R-:W-:Y:S01]  /*59f0*/  FADD.FTZ R5, R6, R5 ;  /* 0x0000000506057221 */ /* 0x000fe20000010000 */
[----:B------:R-:W-:Y:S08]  /*5a00*/  MUFU.EX2 R54, R54 ;  /* 0x0000003600367308 */ /* 0x000ff00000000800 */
[----:B------:R-:W3:Y:S01]  /*5a10*/  MUFU.EX2 R13, R20 ;  /* 0x00000014000d7308 */ /* 0x000ee20000000800 */
[----:B----4-:R-:W-:Y:S01]  /*5a20*/  F2FP.BF16.F32.PACK_AB R165, R51, R50 ;  /* 0x0000003233a5723e */ /* 0x010fe200000010ff */
[----:B------:R-:W-:-:S04]  /*5a30*/  FADD.FTZ R50, R50, R47 ;  /* 0x0000002f32327221 */ /* 0x000fc80000010000 */
[----:B------:R-:W-:Y:S01]  /*5a40*/  FADD.FTZ R51, R51, R50 ;  /* 0x0000003233337221 */ /* 0x000fe20000010000 */
[----:B---3--:R-:W-:-:S03]  /*5a50*/  F2FP.BF16.F32.PACK_AB R167, R13, R54 ;  /* 0x000000360da7723e */ /* 0x008fc600000010ff */
[----:B------:R-:W-:Y:S02]  /*5a60*/  FADD.FTZ R54, R54, R51 ;  /* 0x0000003336367221 */ /* 0x000fe40000010000 */
[----:B------:R0:W-:Y:S02]  /*5a70*/  STSM.16.M88.4 [R23], R164 ;  /* 0x000000a417007844 */ /* 0x0001e40000000200 */
[----:B------:R-:W-:Y:S01]  /*5a80*/  FADD.FTZ R6, R13, R54 ;  /* 0x000000360d067221 */ /* 0x000fe20000010000 */
[----:B------:R-:W-:Y:S06]  /*5a90*/  @!P4 BRA `(.L_x_1718) ;  /* 0x000000000004c947 */ /* 0x000fec0003800000 */
[----:B------:R-:W-:Y:S01]  /*5aa0*/  BPT.TRAP 0x1 ;  /* 0x000000040000795c */ /* 0x000fe20000300000 */
.L_x_1718:
[----:B------:R3:W4:Y:S01]  /*5ab0*/  SYNCS.PHASECHK.TRANS64.TRYWAIT P0, [R10+URZ+0x28c50], R11 ;  /* 0x028c500b0a0075a7 */ /* 0x000722000800017f */
[----:B------:R-:W-:Y:S05]  /*5ac0*/  @!P4 BRA `(.L_x_1719) ;  /* 0x000000000004c947 */ /* 0x000fea0003800000 */
[----:B------:R-:W-:Y:S01]  /*5ad0*/  BPT.TRAP 0x1 ;  /* 0x000000040000795c */ /* 0x000fe20000300000 */
.L_x_1719:
[----:B----4-:R-:W-:Y:S05]  /*5ae0*/  @P0 BRA `(.L_x_1720) ;  /* 0x0000000000080947 */ /* 0x010fea0003800000 */
[----:B------:R-:W4:Y:S02]  /*5af0*/  SYNCS.PHASECHK.TRANS64.TRYWAIT P0, [R10+URZ+0x28c50], R11 ;  /* 0x028c500b0a0075a7 */ /* 0x000f24000800017f */
[----:B----4-:R-:W-:Y:S05]  /*5b00*/  @!P0 BRA `(.L_x_1721) ;  /* 0x000000ec00948947 */ /* 0x010fea0003800000 */
.L_x_1720:
[----:B------:R-:W-:Y:S01]  /*5b10*/  ULEA UR11, UR37, UR45, 0xc ;  /* 0x0000002d250b7291 */ /* 0x000fe2000f8e603f */
[----:B------:R-:W-:Y:S01]  /*5b20*/  WARPGROUP.ARRIVE ;  /* 0x00000000000079c5 */ /* 0x000fe20000000000 */
[----:B------:R-:W-:Y:S01]  /*5b30*/  UMOV UR7, 0x40000040 ;  /* 0x4000004000077882 */ /* 0x000fe20000000000 */
[----:B------:R-:W-:Y:S01]  /*5b40*/  UIADD3 UR23, UR44, -UR40, URZ ;  /* 0x800000282c177290 */ /* 0x000fe2000fffe03f */
[----:B-1234-:R-:W-:Y:S01]  /*5b50*/  @!P5 VIADD R10, R10, 0x28c60 ;  /* 0x00028c600a0ad836 */ /* 0x01efe20000000000 */
[----:B------:R-:W-:Y:S02]  /*5b60*/  UIADD3 UR50, UR50, -0x2, URZ ;  /* 0xfffffffe32327890 */ /* 0x000fe4000fffe03f */
[----:B------:R-:W-:Y:S02]  /*5b70*/  UMOV UR6, UR11 ;  /* 0x0000000b00067c82 */ /* 0x000fe40008000000 */
[----:B------:R-:W-:Y:S01]  /*5b80*/  HGMMA.64x256x16.F32.BF16 R24, R152, gdesc[UR4].tnspB, RZ, !UPT, gsb0 ;  /* 0x43e0000498187df0 */ /* 0x000fe2000c0018ff */
[----:B------:R-:W-:Y:S01]  /*5b90*/  UIADD3 UR6, UR11, 0x80, URZ ;  /* 0x000000800b067890 */ /* 0x000fe2000fffe03f */
[----:B------:R-:W-:Y:S01]  /*5ba0*/  @!P5 PRMT R10, RZ, 0x654, R10 ;  /* 0x00000654ff0ad816 */ /* 0x000fe2000000000a */
[----:B------:R-:W-:Y:S01]  /*5bb0*/  UMOV UR7, 0x40000040 ;  /* 0x4000004000077882 */ /* 0x000fe20000000000 */
[----:B------:R-:W-:-:S02]  /*5bc0*/  WARPGROUP.DEPBAR.LE gsb0, 0x0 ;  /* 0x00008000000079c5 */ /* 0x000fc40000010000 */
        /* <DEDUP_REMOVED lines=15> */
[----:B------:R-:W-:-:S06]  /*5cc0*/  ULEA UR7, UR47, UR23, 0x6 ;  /* 0x000000172f077291 */ /* 0x000fcc000f8e303f */
[----:B------:R-:W-:Y:S01]  /*5cd0*/  VIADD R8, R8, UR7 ;  /* 0x0000000708087c36 */ /* 0x000fe20008000000 */
        /* <DEDUP_REMOVED lines=11> */
[----:B------:R-:W-:Y:S01]  /*5d90*/  ISETP.LT.AND P0, PT, RZ, UR7, PT ;  /* 0x00000007ff007c0c */ /* 0x000fe2000bf01270 */
[----:B------:R-:W-:-:S06]  /*5da0*/  UIADD3 UR6, UR7, -0x1, URZ ;  /* 0xffffffff07067890 */ /* 0x000fcc000fffe03f */
[----:B-1----:R-:W-:-:S06]  /*5db0*/  IMAD.U32 R10, RZ, RZ, UR6 ;  /* 0x00000006ff0a7e24 */ /* 0x002fcc000f8e00ff */
        /* <DEDUP_REMOVED lines=8> */
.L_x_1723:
[----:B------:R-:W-:-:S13]  /*5e40*/  ISETP.NE.AND P0, PT, R9, 0x1, PT ;  /* 0x000000010900780c */ /* 0x000fda0003f05270 */
[----:B------:R-:W1:Y:S02]  /*5e50*/  @P0 LDC.64 R12, c[0x0][0x9e8] ;  /* 0x00027a00ff0c0b82 */ /* 0x000e640000000a00 */
[----:B-1----:R-:W-:-:S05]  /*5e60*/  @P0 IMAD.HI.U32 R12, R10, R12, RZ ;  /* 0x0000000c0a0c0227 */ /* 0x002fca00078e00ff */
[----:B------:R-:W-:-:S07]  /*5e70*/  @P0 SHF.R.U32.HI R10, RZ, R13, R12 ;  /* 0x0000000dff0a0219 */ /* 0x000fce000001160c */
.L_x_1724:
[----:B------:R-:W-:-:S05]  /*5e80*/  IMAD R9, R10, R9, R9 ;  /* 0x000000090a097224 */ /* 0x000fca00078e0209 */
[----:B------:R-:W-:-:S07]  /*5e90*/  VIMNMX R8, R8, R9, PT ;  /* 0x0000000908087248 */ /* 0x000fce0003fe0100 */
.L_x_1722:
[----:B------:R-:W-:-:S04]  /*5ea0*/  SHF.R.S32.HI R9, RZ, 0x1f, R8 ;  /* 0x0000001fff097819 */ /* 0x000fc80000011408 */
[----:B------:R-:W-:-:S04]  /*5eb0*/  LEA.HI R9, R9, R8, RZ, 0x6 ;  /* 0x0000000809097211 */ /* 0x000fc800078f30ff */
[----:B------:R-:W-:-:S04]  /*5ec0*/  SHF.R.S32.HI R9, RZ, 0x6, R9 ;  /* 0x00000006ff097819 */ /* 0x000fc80000011409 */
[----:B-1----:R-:W-:-:S04]  /*5ed0*/  VIMNMX R10, R186, R9, !PT ;  /* 0x00000009ba0a7248 */ /* 0x002fc80007fe0100 */
[----:B------:R-:W-:-:S13]  /*5ee0*/  ISETP.LE.AND P0, PT, R10, UR50, PT ;  /* 0x000000320a007c0c */ /* 0x000fda000bf03270 */
[----:B------:R-:W-:Y:S05]  /*5ef0*/  @!P0 BRA `(.L_x_1725) ;  /* 0x0000002000c88947 */ /* 0x000fea0003800000 */
[----:B------:R-:W-:Y:S01]  /*5f00*/  VIADD R11, R0, UR23 ;  /* 0x00000017000b7c36 */ /* 0x000fe20008000000 */
[----:B------:R-:W-:Y:S01]  /*5f10*/  ULDC UR24, c[0x0][0x9e4] ;  /* 0x0002790000187ab9 */ /* 0x000fe20000000800 */
[----:B------:R-:W-:Y:S01]  /*5f20*/  ULDC UR20, c[0x0][0x9dc] ;  /* 0x0002770000147ab9 */ /* 0x000fe20000000800 */
[----:B------:R-:W-:Y:S01]  /*5f30*/  ULDC UR21, c[0x0][0x988] ;  /* 0x0002620000157ab9 */ /* 0x000fe20000000800 */
[----:B------:R-:W-:Y:S01]  /*5f40*/  VIADD R13, R11, 0x8 ;  /* 0x000000080b0d7836 */ /* 0x000fe20000000000 */
[----:B------:R-:W-:-:S04]  /*5f50*/  ULDC UR25, c[0x0][0x9e0] ;  /* 0x0002780000197ab9 */ /* 0x000fc80000000800 */
[----:B------:R-:W-:-:S07]  /*5f60*/  LOP3.LUT R15, RZ, R13, RZ, 0x33, !PT ;  /* 0x0000000dff0f7212 */ /* 0x000fce00078e33ff */
.L_x_1742:
[----:B------:R-:W-:-:S04]  /*5f70*/  UIADD3 UR22, UR37, 0x1, URZ ;  /* 0x0000000125167890 */ /* 0x000fc8000fffe03f */
[----:B------:R-:W-:-:S04]  /*5f80*/  UISETP.NE.AND UP0, UPT, UR22, 0x2, UPT ;  /* 0x000000021600788c */ /* 0x000fc8000bf05270 */
[----:B------:R-:W-:Y:S02]  /*5f90*/  USEL UR6, URZ, 0x1, UP0 ;  /* 0x000000013f067887 */ /* 0x000fe40008000000 */
[----:B------:R-:W-:-:S04]  /*5fa0*/  USEL UR22, UR22, URZ, UP0 ;  /* 0x0000003f16167287 */ /* 0x000fc80008000000 */
[----:B------:R-:W-:Y:S01]  /*5fb0*/  LOP3.LUT R2, R2, UR6, RZ, 0x3c, !PT ;  /* 0x0000000602027c12 */ /* 0x000fe2000f8e3cff */
[----:B01-3--:R-:W-:Y:S07]  /*5fc0*/  @!P4 BRA `(.L_x_1726) ;  /* 0x000000000004c947 */ /* 0x00bfee0003800000 */
[----:B------:R-:W-:Y:S01]  /*5fd0*/  BPT.TRAP 0x1 ;  /* 0x000000040000795c */ /* 0x000fe20000300000 */
.L_x_1726:
[----:B------:R-:W-:Y:S01]  /*5fe0*/  ULEA UR26, UR22, UR38, 0x3 ;  /* 0x00000026161a7291 */ /* 0x000fe2000f8e183f */
[----:B------:R-:W-:-:S08]  /*5ff0*/  SHF.L.U32 R12, R2, 0x1f, RZ ;  /* 0x0000001f020c7819 */ /* 0x000fd000000006ff */
[----:B------:R1:W2:Y:S01]  /*6000*/  SYNCS.PHASECHK.TRANS64.TRYWAIT P0, [UR26+0x28c30], R12 ;  /* 0x028c300cff0075a7 */ /* 0x0002a2000800015a */
[----:B------:R-:W-:Y:S05]  /*6010*/  @!P4 BRA `(.L_x_1727) ;  /* 0x000000000004c947 */ /* 0x000fea0003800000 */
[----:B------:R-:W-:Y:S01]  /*6020*/  BPT.TRAP 0x1 ;  /* 0x000000040000795c */ /* 0x000fe20000300000 */
.L_x_1727:
[----:B--2---:R-:W-:Y:S05]  /*6030*/  @P0 BRA `(.L_x_1728) ;  /* 0x0000000000080947 */ /* 0x004fea0003800000 */
[----:B------:R-:W2:Y:S02]  /*6040*/  SYNCS.PHASECHK.TRANS64.TRYWAIT P0, [UR26+0x28c30], R12 ;  /* 0x028c300cff0075a7 */ /* 0x000ea4000800015a */
[----:B--2---:R-:W-:Y:S05]  /*6050*/  @!P0 BRA `(.L_x_1729) ;  /* 0x000000e800548947 */ /* 0x004fea0003800000 */
.L_x_1728:
[----:B------:R-:W-:Y:S01]  /*6060*/  R2UR UR18, R3 ;  /* 0x00000000031272ca */ /* 0x000fe200000e0000 */
[----:B0-----:R-:W-:Y:S01]  /*6070*/  WARPGROUP.ARRIVE ;  /* 0x00000000000079c5 */ /* 0x001fe20000000000 */
[----:B------:R-:W-:Y:S01]  /*6080*/  UMOV UR19, 0x40000040 ;  /* 0x4000004000137882 */ /* 0x000fe20000000000 */
[----:B------:R-:W-:Y:S01]  /*6090*/  UMOV UR7, 0x40000040 ;  /* 0x4000004000077882 */ /* 0x000fe20000000000 */
[----:B------:R-:W-:Y:S01]  /*60a0*/  UMOV UR11, 0x40000040 ;  /* 0x40000040000b7882 */ /* 0x000fe20000000000 */
[----:B------:R-:W-:Y:S01]  /*60b0*/  UMOV UR15, 0x40000040 ;  /* 0x40000040000f7882 */ /* 0x000fe20000000000 */
[----:B------:R-:W-:Y:S01]  /*60c0*/  MOV R21, UR26 ;  /* 0x0000001a00157c02 */ /* 0x000fe20008000f00 */
[----:B--2---:R-:W-:-:S04]  /*60d0*/  IMAD.U32 R9, RZ, RZ, UR40 ;  /* 0x00000028ff097e24 */ /* 0x004fc8000f8e00ff */
[----:B------:R-:W-:Y:S02]  /*60e0*/  @!P5 VIADD R8, R21, 0x28c40 ;  /* 0x00028c401508d836 */ /* 0x000fe40000000000 */
[----:B------:R-:W-:-:S03]  /*60f0*/  ULEA UR18, UR22, UR18, 0x9 ;  /* 0x0000001216127291 */ /* 0x000fc6000f8e483f */
[----:B------:R-:W-:Y:S01]  /*6100*/  @!P5 PRMT R8, RZ, 0x654, R8 ;  /* 0x00000654ff08d816 */ /* 0x000fe20000000008 */
[----:B------:R-:W-:Y:S02]  /*6110*/  UIADD3 UR6, UR18, 0x2, URZ ;  /* 0x0000000212067890 */ /* 0x000fe4000fffe03f */
[----:B------:R-:W-:Y:S02]  /*6120*/  UIADD3 UR10, UR18, 0x4, URZ ;  /* 0x00000004120a7890 */ /* 0x000fe4000fffe03f */
[----:B------:R-:W-:Y:S02]  /*6130*/  UIADD3 UR14, UR18, 0x6, URZ ;  /* 0x00000006120e7890 */ /* 0x000fe4000fffe03f */
[----:B------:R-:W-:Y:S03]  /*6140*/  HGMMA.64x64x16.F32.BF16 R152, gdesc[UR16], RZ, !UPT, gsb0 ;  /* 0x00e00000109879f0 */ /* 0x000fe6000c0018ff */
[----:B------:R-:W-:-:S02]  /*6150*/  WARPGROUP.DEPBAR.LE gsb0, 0x0 ;  /* 0x00008000000079c5 */ /* 0x000fc40000010000 */
[----:B------:R-:W-:-:S06]  /*6160*/  WARPGROUP.ARRIVE ;  /* 0x00000000000079c5 */ /* 0x000fcc0000000000 */
[----:B------:R-:W-:Y:S01]  /*6170*/  HGMMA.64x64x16.F32.BF16 R152, gdesc[UR4], R152, gsb0 ;  /* 0x00e00000049879f0 */ /* 0x000fe20008001898 */
[----:B------:R-:W-:-:S04]  /*6180*/  USHF.L.U32 UR7, UR50, 0x6, URZ ;  /* 0x0000000632077899 */ /* 0x000fc8000800063f */
[----:B------:R-:W-:Y:S01]  /*6190*/  UIADD3 UR6, UR44, 0x1, -UR7 ;  /* 0x000000012c067890 */ /* 0x000fe2000fffe807 */
[----:B------:R-:W-:Y:S02]  /*61a0*/  WARPGROUP.DEPBAR.LE gsb0, 0x0 ;  /* 0x00008000000079c5 */ /* 0x000fe40000010000 */
[----:B------:R-:W-:-:S06]  /*61b0*/  WARPGROUP.ARRIVE ;  /* 0x00000000000079c5 */ /* 0x000fcc0000000000 */
[----:B------:R-:W-:Y:S01]  /*61c0*/  HGMMA.64x64x16.F32.BF16 R152, gdesc[UR8], R152, gsb0 ;  /* 0x00e00000089879f0 */ /* 0x000fe20008001898 */
[----:B------:R-:W-:Y:S02]  /*61d0*/  ULOP3.LUT UR10, URZ, UR20, URZ, 0x33, !UPT ;  /* 0x000000143f0a7292 */ /* 0x000fe4000f8e333f */
[----:B------:R-:W-:Y:S02]  /*61e0*/  WARPGROUP.DEPBAR.LE gsb0, 0x0 ;  /* 0x00008000000079c5 */ /* 0x000fe40000010000 */
[----:B------:R-:W-:-:S06]  /*61f0*/  WARPGROUP.ARRIVE ;  /* 0x00000000000079c5 */ /* 0x000fcc0000000000 */
[----:B------:R-:W-:Y:S03]  /*6200*/  HGMMA.64x64x16.F32.BF16 R152, gdesc[UR12], R152, gsb0 ;  /* 0x00e000000c9879f0 */ /* 0x000fe60008001898 */
[----:B------:R-:W-:Y:S02]  /*6210*/  WARPGROUP.DEPBAR.LE gsb0, 0x0 ;  /* 0x00008000000079c5 */ /* 0x000fe40000010000 */
[----:B------:R0:W-:Y:S02]  /*6220*/  @!P5 SYNCS.ARRIVE.TRANS64.RED.A1T0 RZ, [R8+URZ], RZ ;  /* 0x000000ff08ffd9a7 */ /* 0x0001e4000810043f */
[----:B0-----:R-:W-:-:S05]  /*6230*/  IADD3 R8, -R16, UR6, -R9 ;  /* 0x0000000610087c10 */ /* 0x001fca000fffe909 */
[C---:B------:R-:W-:Y:S02]  /*6240*/  VIADD R195, R8.reuse, UR25 ;  /* 0x0000001908c37c36 */ /* 0x040fe40008000000 */
[----:B------:R-:W-:Y:S02]  /*6250*/  VIADD R197, R8, UR10 ;  /* 0x0000000a08c57c36 */ /* 0x000fe40008000000 */
[C---:B------:R-:W-:Y:S02]  /*6260*/  IMAD.IADD R8, R0.reuse, 0x1, R195 ;  /* 0x0000000100087824 */ /* 0x040fe400078e02c3 */
[----:B------:R-:W-:Y:S01]  /*6270*/  IMAD.IADD R9, R0, 0x1, R197 ;  /* 0x0000000100097824 */ /* 0x000fe200078e02c5 */
[----:B------:R-:W-:Y:S06]  /*6280*/  @!P6 BRA `(.L_x_1730) ;  /* 0x00000000005ce947 */ /* 0x000fec0003800000 */
[----:B------:R-:W-:Y:S01]  /*6290*/  ISETP.GT.AND P0, PT, R11, -0x1, PT ;  /* 0xffffffff0b00780c */ /* 0x000fe20003f04270 */
[----:B------:R-:W-:-:S12]  /*62a0*/  BSSY B0, `(.L_x_1731) ;  /* 0x0000011000007945 */ /* 0x000fd80003800000 */
[----:B------:R-:W-:Y:S05]  /*62b0*/  @P0 BRA `(.L_x_1732) ;  /* 0x0000000000240947 */ /* 0x000fea0003800000 */
[----:B------:R-:W-:Y:S02]  /*62c0*/  IMAD.U32 R199, RZ, RZ, UR24 ;  /* 0x00000018ffc77e24 */ /* 0x000fe4000f8e00ff */
[----:B------:R-:W-:-:S03]  /*62d0*/  VIADD R193, R0, UR23 ;  /* 0x0000001700c17c36 */ /* 0x000fc60008000000 */
[----:B------:R-:W-:Y:S02]  /*62e0*/  ISETP.NE.AND P0, PT, R199, 0x1, PT ;  /* 0x00000001c700780c */ /* 0x000fe40003f05270 */
[----:B------:R-:W-:-:S11]  /*62f0*/  LOP3.LUT R193, RZ, R193, RZ, 0x33, !PT ;  /* 0x000000c1ffc17212 */ /* 0x000fd600078e33ff */
[----:B------:R-:W0:Y:S02]  /*6300*/  @P0 LDC.64 R200, c[0x0][0x9e8] ;  /* 0x00027a00ffc80b82 */ /* 0x000e240000000a00 */
[----:B0-----:R-:W-:-:S05]  /*6310*/  @P0 IMAD.HI.U32 R14, R193, R200, RZ ;  /* 0x000000c8c10e0227 */ /* 0x001fca00078e00ff */
[----:B------:R-:W-:-:S04]  /*6320*/  @P0 SHF.R.U32.HI R193, RZ, R201, R14 ;  /* 0x000000c9ffc10219 */ /* 0x000fc8000001160e */
[----:B------:R-:W-:Y:S01]  /*6330*/  LOP3.LUT R14, RZ, R193, RZ, 0x33, !PT ;  /* 0x000000c1ff0e7212 */ /* 0x000fe200078e33ff */
[----:B------:R-:W-:Y:S06]  /*6340*/  BRA `(.L_x_1733) ;  /* 0x0000000000187947 */ /* 0x000fec0003800000 */
.L_x_1732:
[----:B------:R-:W-:Y:S02]  /*6350*/  IMAD.U32 R199, RZ, RZ, UR24 ;  /* 0x00000018ffc77e24 */ /* 0x000fe4000f8e00ff */
[----:B------:R-:W-:-:S03]  /*6360*/  IMAD.MOV.U32 R14, RZ, RZ, R11 ;  /* 0x000000ffff0e7224 */ /* 0x000fc600078e000b */
[----:B------:R-:W-:-:S13]  /*6370*/  ISETP.NE.AND P0, PT, R199, 0x1, PT ;  /* 0x00000001c700780c */ /* 0x000fda0003f05270 */
[----:B------:R-:W0:Y:S02]  /*6380*/  @P0 LDC.64 R200, c[0x0][0x9e8] ;  /* 0x00027a00ffc80b82 */ /* 0x000e240000000a00 */
[----:B0-----:R-:W-:-:S05]  /*6390*/  @P0 IMAD.HI.U32 R20, R11, R200, RZ ;  /* 0x000000c80b140227 */ /* 0x001fca00078e00ff */
[----:B------:R-:W-:-:S07]  /*63a0*/  @P0 SHF.R.U32.HI R14, RZ, R201, R20 ;  /* 0x000000c9ff0e0219 */ /* 0x000fce0000011614 */
.L_x_1733:
[----:B------:R-:W-:Y:S05]  /*63b0*/  BSYNC B0 ;  /* 0x0000000000007941 */ /* 0x000fea0003800000 */
.L_x_1731:
[----:B------:R-:W-:-:S04]  /*63c0*/  IMAD R193, R14, R199, -UR7 ;  /* 0x800000070ec17e24 */ /* 0x000fc8000f8e02c7 */
[----:B------:R-:W-:-:S05]  /*63d0*/  IMAD.IADD R193, R193, 0x1, -R16 ;  /* 0x00000001c1c17824 */ /* 0x000fca00078e0a10 */
[----:B------:R-:W-:Y:S02]  /*63e0*/  VIADDMNMX R8, R193, R199, R8, PT ;  /* 0x000000c7c1087246 */ /* 0x000fe40003800108 */
[----:B------:R-:W-:-:S07]  /*63f0*/  VIMNMX R9, R9, R193, !PT ;  /* 0x000000c109097248 */ /* 0x000fce0007fe0100 */
.L_x_1730:
[----:B------:R-:W-:Y:S01]  /*6400*/  UISETP.GT.AND UP0, UPT, UR50, -0x1, UPT ;  /* 0xffffffff3200788c */ /* 0x000fe2000bf04270 */
[--C-:B------:R-:W-:Y:S02]  /*6410*/  IADD3 R14, R195, 0x8, R0.reuse ;  /* 0x00000008c30e7810 */ /* 0x100fe40007ffe000 */
[----:B------:R-:W-:-:S03]  /*6420*/  IADD3 R20, R197, 0x8, R0 ;  /* 0x00000008c5147810 */ /* 0x000fc60007ffe000 */
[----:B------:R-:W-:-:S04]  /*6430*/  PLOP3.LUT P0, PT, PT, PT, UP0, 0x80, 0x0 ;  /* 0x000000000000781c */ /* 0x000fc80003f0f008 */
        /* <DEDUP_REMOVED lines=47> */
[----:B------:R-:W-:Y:S01]  /*6730*/  FSEL R181, R181, -INF , !P2 ;  /* 0xff800000b5b57808 */ /* 0x000fe20005000000 */
[----:B------:R-:W-:Y:S06]  /*6740*/  @!P6 BRA `(.L_x_1734) ;  /* 0x000000000058e947 */ /* 0x000fec0003800000 */
[----:B------:R-:W-:Y:S01]  /*6750*/  ISETP.GT.AND P1, PT, R13, -0x1, PT ;  /* 0xffffffff0d00780c */ /* 0x000fe20003f24270 */
[----:B------:R-:W-:-:S12]  /*6760*/  BSSY B0, `(.L_x_1735) ;  /* 0x0000010000007945 */ /* 0x000fd80003800000 */
[----:B------:R-:W-:Y:S05]  /*6770*/  @P1 BRA `(.L_x_1736) ;  /* 0x0000000000201947 */ /* 0x000fea0003800000 */
[----:B------:R-:W-:-:S05]  /*6780*/  IMAD.U32 R195, RZ, RZ, UR24 ;  /* 0x00000018ffc37e24 */ /* 0x000fca000f8e00ff */
[----:B------:R-:W-:-:S13]  /*6790*/  ISETP.NE.AND P1, PT, R195, 0x1, PT ;  /* 0x00000001c300780c */ /* 0x000fda0003f25270 */
[----:B------:R-:W0:Y:S02]  /*67a0*/  @P1 LDC.64 R8, c[0x0][0x9e8] ;  /* 0x00027a00ff081b82 */ /* 0x000e240000000a00 */
[----:B0-----:R-:W-:-:S04]  /*67b0*/  @P1 IMAD.HI.U32 R152, R15, R8, RZ ;  /* 0x000000080f981227 */ /* 0x001fc800078e00ff */
[----:B------:R-:W-:Y:S01]  /*67c0*/  IMAD.MOV.U32 R8, RZ, RZ, R15 ;  /* 0x000000ffff087224 */ /* 0x000fe200078e000f */
[----:B------:R-:W-:-:S04]  /*67d0*/  @P1 SHF.R.U32.HI R8, RZ, R9, R152 ;  /* 0x00000009ff081219 */ /* 0x000fc80000011698 */
[----:B------:R-:W-:Y:S01]  /*67e0*/  LOP3.LUT R8, RZ, R8, RZ, 0x33, !PT ;  /* 0x00000008ff087212 */ /* 0x000fe200078e33ff */
[----:B------:R-:W-:Y:S06]  /*67f0*/  BRA `(.L_x_1737) ;  /* 0x0000000000187947 */ /* 0x000fec0003800000 */
.L_x_1736:
[----:B------:R-:W-:-:S05]  /*6800*/  IMAD.U32 R195, RZ, RZ, UR24 ;  /* 0x00000018ffc37e24 */ /* 0x000fca000f8e00ff */
[----:B------:R-:W-:-:S13]  /*6810*/  ISETP.NE.AND P1, PT, R195, 0x1, PT ;  /* 0x00000001c300780c */ /* 0x000fda0003f25270 */
[----:B------:R-:W0:Y:S02]  /*6820*/  @P1 LDC.64 R8, c[0x0][0x9e8] ;  /* 0x00027a00ff081b82 */ /* 0x000e240000000a00 */
[----:B0-----:R-:W-:-:S04]  /*6830*/  @P1 IMAD.HI.U32 R152, R13, R8, RZ ;  /* 0x000000080d981227 */ /* 0x001fc800078e00ff */
[----:B------:R-:W-:Y:S01]  /*6840*/  IMAD.MOV.U32 R8, RZ, RZ, R13 ;  /* 0x000000ffff087224 */ /* 0x000fe200078e000d */
[----:B------:R-:W-:-:S07]  /*6850*/  @P1 SHF.R.U32.HI R8, RZ, R9, R152 ;  /* 0x00000009ff081219 */ /* 0x000fce0000011698 */
.L_x_1737:
[----:B------:R-:W-:Y:S05]  /*6860*/  BSYNC B0 ;  /* 0x0000000000007941 */ /* 0x000fea0003800000 */
.L_x_1735:
[----:B------:R-:W-:-:S05]  /*6870*/  IMAD R9, R8, R195, -UR7 ;  /* 0x8000000708097e24 */ /* 0x000fca000f8e02c3 */
[----:B------:R-:W-:-:S04]  /*6880*/  IADD3 R9, -R16, R9, RZ ;  /* 0x0000000910097210 */ /* 0x000fc80007ffe1ff */
[----:B------:R-:W-:Y:S02]  /*6890*/  VIADDMNMX R14, R9, R195, R14, PT ;  /* 0x000000c3090e7246 */ /* 0x000fe4000380010e */
[----:B------:R-:W-:-:S07]  /*68a0*/  VIMNMX R20, R20, R9, !PT ;  /* 0x0000000914147248 */ /* 0x000fce0007fe0100 */
.L_x_1734:
        /* <DEDUP_REMOVED lines=33> */
[----:B------:R-:W-:Y:S01]  /*6ac0*/  ISETP.GT.AND P1, PT, R20, 0x18, P0 ;  /* 0x000000181400780c */ /* 0x000fe20000724270 */
[----:B------:R-:W0:Y:S01]  /*6ad0*/  SHFL.BFLY PT, R8, R9, 0x2, 0x1f ;  /* 0x0c401f0009087f89 */ /* 0x000e2200000e0000 */
[----:B------:R-:W-:Y:S02]  /*6ae0*/  ISETP.LT.OR P3, PT, R14, 0x12, P3 ;  /* 0x000000120e00780c */ /* 0x000fe40001f61670 */
[----:B------:R-:W-:Y:S02]  /*6af0*/  ISETP.GT.AND P2, PT, R20, 0x19, P0 ;  /* 0x000000191400780c */ /* 0x000fe40000744270 */
[----:B------:R-:W-:-:S02]  /*6b00*/  ISETP.LT.OR P1, PT, R14, 0x19, P1 ;  /* 0x000000190e00780c */ /* 0x000fc40000f21670 */
[----:B------:R-:W-:Y:S02]  /*6b10*/  FSEL R163, R163, -INF , !P3 ;  /* 0xff800000a3a37808 */ /* 0x000fe40005800000 */
[----:B------:R-:W-:Y:S02]  /*6b20*/  ISETP.GT.AND P3, PT, R20, 0x20, P0 ;  /* 0x000000201400780c */ /* 0x000fe40000764270 */
[----:B------:R-:W-:Y:S02]  /*6b30*/  ISETP.LT.OR P2, PT, R14, 0x1a, P2 ;  /* 0x0000001a0e00780c */ /* 0x000fe40001741670 */
[----:B------:R-:W-:Y:S02]  /*6b40*/  FSEL R166, R166, -INF , !P1 ;  /* 0xff800000a6a67808 */ /* 0x000fe40004800000 */
[----:B------:R-:W-:Y:S02]  /*6b50*/  ISETP.LT.OR P3, PT, R14, 0x21, P3 ;  /* 0x000000210e00780c */ /* 0x000fe40001f61670 */
[----:B------:R-:W-:-:S02]  /*6b60*/  ISETP.GT.AND P1, PT, R20, 0x21, P0 ;  /* 0x000000211400780c */ /* 0x000fc40000724270 */
[----:B------:R-:W-:Y:S02]  /*6b70*/  FSEL R167, R167, -INF , !P2 ;  /* 0xff800000a7a77808 */ /* 0x000fe40005000000 */
[----:B------:R-:W-:Y:S02]  /*6b80*/  FSEL R170, R170, -INF , !P3 ;  /* 0xff800000aaaa7808 */ /* 0x000fe40005800000 */
[----:B------:R-:W-:Y:S02]  /*6b90*/  ISETP.GT.AND P2, PT, R20, 0x28, P0 ;  /* 0x000000281400780c */ /* 0x000fe40000744270 */
[----:B0-----:R-:W-:Y:S02]  /*6ba0*/  FMNMX.FTZ R152, R9, R8, !PT ;  /* 0x0000000809987209 */ /* 0x001fe40007810000 */
[C---:B------:R-:W-:Y:S02]  /*6bb0*/  ISETP.LT.OR P1, PT, R14.reuse, 0x22, P1 ;  /* 0x000000220e00780c */ /* 0x040fe40000f21670 */
[----:B------:R-:W-:Y:S01]  /*6bc0*/  ISETP.LT.OR P2, PT, R14, 0x29, P2 ;  /* 0x000000290e00780c */ /* 0x000fe20001741670 */
[----:B------:R-:W0:Y:S01]  /*6bd0*/  SHFL.BFLY PT, R195, R152, 0x1, 0x1f ;  /* 0x0c201f0098c37f89 */ /* 0x000e2200000e0000 */
[----:B------:R-:W-:-:S02]  /*6be0*/  FSEL R171, R171, -INF , !P1 ;  /* 0xff800000abab7808 */ /* 0x000fc40004800000 */
[----:B------:R-:W-:Y:S02]  /*6bf0*/  ISETP.GT.AND P1, PT, R20, 0x29, P0 ;  /* 0x000000291400780c */ /* 0x000fe40000724270 */
[----:B------:R-:W-:Y:S02]  /*6c00*/  FSEL R174, R174, -INF , !P2 ;  /* 0xff800000aeae7808 */ /* 0x000fe40005000000 */
[----:B------:R-:W-:Y:S02]  /*6c10*/  ISETP.GT.AND P2, PT, R20, 0x30, P0 ;  /* 0x000000301400780c */ /* 0x000fe40000744270 */
[C---:B------:R-:W-:Y:S02]  /*6c20*/  ISETP.LT.OR P1, PT, R14.reuse, 0x2a, P1 ;  /* 0x0000002a0e00780c */ /* 0x040fe40000f21670 */
[----:B------:R-:W-:Y:S02]  /*6c30*/  ISETP.LT.OR P2, PT, R14, 0x31, P2 ;  /* 0x000000310e00780c */ /* 0x000fe40001741670 */
[----:B------:R-:W-:-:S02]  /*6c40*/  FSEL R175, R175, -INF , !P1 ;  /* 0xff800000afaf7808 */ /* 0x000fc40004800000 */
[----:B------:R-:W-:Y:S02]  /*6c50*/  ISETP.GT.AND P1, PT, R20, 0x31, P0 ;  /* 0x000000311400780c */ /* 0x000fe40000724270 */
[----:B------:R-:W-:Y:S02]  /*6c60*/  FSEL R178, R178, -INF , !P2 ;  /* 0xff800000b2b27808 */ /* 0x000fe40005000000 */
[----:B------:R-:W-:Y:S02]  /*6c70*/  ISETP.GT.AND P2, PT, R20, 0x38, P0 ;  /* 0x000000381400780c */ /* 0x000fe40000744270 */
[----:B------:R-:W-:Y:S02]  /*6c80*/  ISETP.LT.OR P1, PT, R14, 0x32, P1 ;  /* 0x000000320e00780c */ /* 0x000fe40000f21670 */
[----:B------:R-:W-:Y:S02]  /*6c90*/  ISETP.GT.AND P0, PT, R20, 0x39, P0 ;  /* 0x000000391400780c */ /* 0x000fe40000704270 */
[----:B0-----:R-:W-:-:S02]  /*6ca0*/  FMNMX.FTZ R8, R152, R195, !PT ;  /* 0x000000c398087209 */ /* 0x001fc40007810000 */
[----:B------:R-:W-:Y:S02]  /*6cb0*/  FMNMX.FTZ R152, R154, R7, !PT ;  /* 0x000000079a987209 */ /* 0x000fe40007810000 */
[C---:B------:R-:W-:Y:S01]  /*6cc0*/  FSETP.NEU.FTZ.AND P3, PT, R8.reuse, -INF , PT ;  /* 0xff8000000800780b */ /* 0x040fe20003f7d000 */
[----:B------:R-:W-:Y:S01]  /*6cd0*/  FMUL.FTZ R194, R8, UR10 ;  /* 0x0000000a08c27c20 */ /* 0x000fe20008410000 */
[----:B------:R-:W-:Y:S02]  /*6ce0*/  FMNMX.FTZ R9, R155, R152, !PT ;  /* 0x000000989b097209 */ /* 0x000fe40007810000 */
[----:B------:R-:W-:Y:S02]  /*6cf0*/  ISETP.LT.OR P2, PT, R14, 0x39, P2 ;  /* 0x000000390e00780c */ /* 0x000fe40001741670 */
[----:B------:R-:W-:Y:S02]  /*6d00*/  FMNMX.FTZ R152, R158, R9, !PT ;  /* 0x000000099e987209 */ /* 0x000fe40007810000 */
[----:B------:R-:W-:-:S02]  /*6d10*/  FSEL R194, R194, RZ, P3 ;  /* 0x000000ffc2c27208 */ /* 0x000fc40001800000 */
[----:B------:R-:W-:Y:S02]  /*6d20*/  FMNMX.FTZ R9, R159, R152, !PT ;  /* 0x000000989f097209 */ /* 0x000fe40007810000 */
[----:B------:R-:W-:Y:S01]  /*6d30*/  FSEL R179, R179, -INF , !P1 ;  /* 0xff800000b3b37808 */ /* 0x000fe20004800000 */
[--C-:B------:R-:W-:Y:S01]  /*6d40*/  FFMA.FTZ R20, R156, UR10, -R194.reuse ;  /* 0x0000000a9c147c23 */ /* 0x100fe200080108c2 */
[----:B------:R-:W-:Y:S01]  /*6d50*/  FMNMX.FTZ R152, R162, R9, !PT ;  /* 0x00000009a2987209 */ /* 0x000fe20007810000 */
[--C-:B------:R-:W-:Y:S01]  /*6d60*/  FFMA.FTZ R193, R193, UR10, -R194.reuse ;  /* 0x0000000ac1c17c23 */ /* 0x100fe200080108c2 */
[----:B------:R-:W-:Y:S01]  /*6d70*/  ISETP.LT.OR P0, PT, R14, 0x3a, P0 ;  /* 0x0000003a0e00780c */ /* 0x000fe20000701670 */
[--C-:B------:R-:W-:Y:S01]  /*6d80*/  FFMA.FTZ R173, R173, UR10, -R194.reuse ;  /* 0x0000000aadad7c23 */ /* 0x100fe200080108c2 */
[----:B------:R-:W-:Y:S01]  /*6d90*/  FMNMX.FTZ R9, R163, R152, !PT ;  /* 0x00000098a3097209 */ /* 0x000fe20007810000 */
[----:B------:R-:W-:Y:S01]  /*6da0*/  MUFU.EX2 R20, R20 ;  /* 0x0000001400147308 */ /* 0x000fe20000000800 */
[----:B------:R-:W-:Y:S01]  /*6db0*/  FSEL R182, R182, -INF , !P2 ;  /* 0xff800000b6b67808 */ /* 0x000fe20005000000 */
[--C-:B------:R-:W-:Y:S01]  /*6dc0*/  FFMA.FTZ R180, R180, UR10, -R194.reuse ;  /* 0x0000000ab4b47c23 */ /* 0x100fe200080108c2 */
[----:B------:R-:W-:Y:S01]  /*6dd0*/  FMNMX.FTZ R152, R166, R9, !PT ;  /* 0x00000009a6987209 */ /* 0x000fe20007810000 */
[----:B------:R-:W-:Y:S01]  /*6de0*/  FFMA.FTZ R181, R181, UR10, -R194 ;  /* 0x0000000ab5b57c23 */ /* 0x000fe200080108c2 */
[----:B------:R-:W-:-:S02]  /*6df0*/  FSEL R183, R183, -INF , !P0 ;  /* 0xff800000b7b77808 */ /* 0x000fc40004000000 */
[----:B------:R-:W-:Y:S01]  /*6e00*/  FMNMX.FTZ R9, R167, R152, !PT ;  /* 0x00000098a7097209 */ /* 0x000fe20007810000 */
[----:B------:R-:W-:Y:S03]  /*6e10*/  MUFU.EX2 R173, R173 ;  /* 0x000000ad00ad7308 */ /* 0x000fe60000000800 */
[----:B------:R-:W-:Y:S01]  /*6e20*/  FMNMX.FTZ R196, R170, R9, !PT ;  /* 0x00000009aac47209 */ /* 0x000fe20007810000 */
[----:B------:R-:W-:-:S03]  /*6e30*/  FFMA.FTZ R9, R153, UR10, -R194 ;  /* 0x0000000a99097c23 */ /* 0x000fc600080108c2 */
[----:B------:R-:W-:Y:S01]  /*6e40*/  FMNMX.FTZ R153, R171, R196, !PT ;  /* 0x000000c4ab997209 */ /* 0x000fe20007810000 */
[----:B------:R0:W-:Y:S03]  /*6e50*/  MUFU.EX2 R152, R193 ;  /* 0x000000c100987308 */ /* 0x0001e60000000800 */
[----:B------:R-:W-:-:S04]  /*6e60*/  FMNMX.FTZ R196, R174, R153, !PT ;  /* 0x00000099aec47209 */ /* 0x000fc80007810000 */
[----:B------:R-:W-:Y:S01]  /*6e70*/  FMNMX.FTZ R153, R175, R196, !PT ;  /* 0x000000c4af997209 */ /* 0x000fe20007810000 */
[----:B------:R-:W-:Y:S03]  /*6e80*/  MUFU.EX2 R9, R9 ;  /* 0x0000000900097308 */ /* 0x000fe60000000800 */
[----:B------:R-:W-:Y:S01]  /*6e90*/  FMNMX.FTZ R156, R178, R153, !PT ;  /* 0x00000099b29c7209 */ /* 0x000fe20007810000 */
[----:B------:R-:W-:-:S03]  /*6ea0*/  FFMA.FTZ R153, R157, UR10, -R194 ;  /* 0x0000000a9d997c23 */ /* 0x000fc600080108c2 */
        /* <DEDUP_REMOVED lines=8> */
[----:B0-----:R-:W-:Y:S01]  /*6f30*/  FMNMX.FTZ R193, R183, R14, !PT ;  /* 0x0000000eb7c17209 */ /* 0x001fe20007810000 */
[--C-:B------:R-:W-:Y:S01]  /*6f40*/  FFMA.FTZ R14, R164, UR10, -R194.reuse ;  /* 0x0000000aa40e7c23 */ /* 0x100fe200080108c2 */
[----:B------:R-:W-:Y:S01]  /*6f50*/  FSEL R169, R8, RZ, P3 ;  /* 0x000000ff08a97208 */ /* 0x000fe20001800000 */
[----:B------:R-:W-:Y:S01]  /*6f60*/  MUFU.EX2 R156, R156 ;  /* 0x0000009c009c7308 */ /* 0x000fe20000000800 */
[----:B------:R-:W-:Y:S01]  /*6f70*/  FFMA.FTZ R164, R172, UR10, -R194 ;  /* 0x0000000aaca47c23 */ /* 0x000fe200080108c2 */
[----:B------:R-:W0:Y:S02]  /*6f80*/  SHFL.BFLY PT, R196, R193, 0x2, 0x1f ;  /* 0x0c401f00c1c47f89 */ /* 0x000e2400000e0000 */
[----:B------:R-:W-:Y:S01]  /*6f90*/  FADD.FTZ R169, -R169, R4 ;  /* 0x00000004a9a97221 */ /* 0x000fe20000010100 */
[----:B------:R-:W-:Y:S01]  /*6fa0*/  FFMA.FTZ R4, R176, UR10, -R194 ;  /* 0x0000000ab0047c23 */ /* 0x000fe200080108c2 */
[----:B------:R-:W-:-:S02]  /*6fb0*/  IMAD.U32 R176, RZ, RZ, UR37 ;  /* 0x00000025ffb07e24 */ /* 0x000fc4000f8e00ff */
[----:B------:R-:W-:Y:S01]  /*6fc0*/  FMUL.FTZ R169, R169, UR10 ;  /* 0x0000000aa9a97c20 */ /* 0x000fe20008410000 */
[----:B------:R-:W-:Y:S08]  /*6fd0*/  MUFU.EX2 R157, R157 ;  /* 0x0000009d009d7308 */ /* 0x000ff00000000800 */
[----:B------:R-:W2:Y:S08]  /*6fe0*/  MUFU.EX2 R169, R169 ;  /* 0x000000a900a97308 */ /* 0x000eb00000000800 */
[----:B------:R-:W3:Y:S01]  /*6ff0*/  MUFU.EX2 R14, R14 ;  /* 0x0000000e000e7308 */ /* 0x000ee20000000800 */
[----:B0-----:R-:W-:Y:S01]  /*7000*/  FMNMX.FTZ R196, R193, R196, !PT ;  /* 0x000000c4c1c47209 */ /* 0x001fe20007810000 */
[----:B------:R-:W-:Y:S01]  /*7010*/  FFMA.FTZ R193, R177, UR10, -R194 ;  /* 0x0000000ab1c17c23 */ /* 0x000fe200080108c2 */
[----:B------:R-:W-:-:S03]  /*7020*/  IMAD.MOV R177, RZ, RZ, -R18 ;  /* 0x000000ffffb17224 */ /* 0x000fc600078e0a12 */
[----:B------:R-:W0:Y:S02]  /*7030*/  SHFL.BFLY PT, R195, R196, 0x1, 0x1f ;  /* 0x0c201f00c4c37f89 */ /* 0x000e2400000e0000 */
[----:B------:R-:W-:Y:S01]  /*7040*/  ISETP.NE.AND P0, PT, R16, R177, PT ;  /* 0x000000b11000720c */ /* 0x000fe20003f05270 */
[----:B--2---:R-:W-:Y:S01]  /*7050*/  FFMA.FTZ R172, R169, R5, R152 ;  /* 0x00000005a9ac7223 */ /* 0x004fe20000010098 */
[----:B------:R-:W2:Y:S01]  /*7060*/  MUFU.EX2 R161, R161 ;  /* 0x000000a100a17308 */ /* 0x000ea20000000800 */
[C---:B------:R-:W-:Y:S01]  /*7070*/  F2FP.BF16.F32.PACK_AB R152, R9.reuse, R152 ;  /* 0x000000980998723e */ /* 0x040fe200000010ff */
[-C--:B------:R-:W-:Y:S01]  /*7080*/  FMUL.FTZ R24, R24, R169.reuse ;  /* 0x000000a918187220 */ /* 0x080fe20000410000 */
[----:B------:R-:W-:Y:S01]  /*7090*/  FADD.FTZ R177, R9, R172 ;  /* 0x000000ac09b17221 */ /* 0x000fe20000010000 */
[-C--:B------:R-:W-:Y:S01]  /*70a0*/  FMUL.FTZ R25, R25, R169.reuse ;  /* 0x000000a919197220 */ /* 0x080fe20000410000 */
[-C--:B------:R-:W-:Y:S01]  /*70b0*/  FMUL.FTZ R28, R28, R169.reuse ;  /* 0x000000a91c1c7220 */ /* 0x080fe20000410000 */
[-C--:B------:R-:W-:Y:S01]  /*70c0*/  FMUL.FTZ R29, R29, R169.reuse ;  /* 0x000000a91d1d7220 */ /* 0x080fe20000410000 */
[----:B------:R-:W-:Y:S01]  /*70d0*/  FADD.FTZ R172, R20, R177 ;  /* 0x000000b114ac7221 */ /* 0x000fe20000010000 */
        /* <DEDUP_REMOVED lines=12> */
[----:B0-----:R-:W-:Y:S01]  /*71a0*/  FMNMX.FTZ R168, R196, R195, !PT ;  /* 0x000000c3c4a87209 */ /* 0x001fe20007810000 */
[-C--:B------:R-:W-:Y:S01]  /*71b0*/  FMUL.FTZ R52, R52, R169.reuse ;  /* 0x000000a934347220 */ /* 0x080fe20000410000 */
[-C--:B------:R-:W-:Y:S01]  /*71c0*/  FMUL.FTZ R53, R53, R169.reuse ;  /* 0x000000a935357220 */ /* 0x080fe20000410000 */
[-C--:B------:R-:W-:Y:S01]  /*71d0*/  FMUL.FTZ R56, R56, R169.reuse ;  /* 0x000000a938387220 */ /* 0x080fe20000410000 */
[C---:B------:R-:W-:Y:S01]  /*71e0*/  FSETP.NEU.FTZ.AND P1, PT, R168.reuse, -INF , PT ;  /* 0xff800000a800780b */ /* 0x040fe20003f3d000 */
[----:B------:R-:W-:Y:S01]  /*71f0*/  FMUL.FTZ R5, R168, UR10 ;  /* 0x0000000aa8057c20 */ /* 0x000fe20008410000 */
[----:B------:R-:W0:Y:S01]  /*7200*/  MUFU.EX2 R164, R164 ;  /* 0x000000a400a47308 */ /* 0x000e220000000800 */
[-C--:B------:R-:W-:Y:S01]  /*7210*/  FMUL.FTZ R57, R57, R169.reuse ;  /* 0x000000a939397220 */ /* 0x080fe20000410000 */
[-C--:B------:R-:W-:Y:S01]  /*7220*/  FMUL.FTZ R60, R60, R169.reuse ;  /* 0x000000a93c3c7220 */ /* 0x080fe20000410000 */
[-C--:B------:R-:W-:Y:S01]  /*7230*/  FMUL.FTZ R61, R61, R169.reuse ;  /* 0x000000a93d3d7220 */ /* 0x080fe20000410000 */
[----:B------:R-:W-:Y:S01]  /*7240*/  FSEL R194, R5, RZ, P1 ;  /* 0x000000ff05c27208 */ /* 0x000fe20000800000 */
[----:B------:R-:W-:Y:S01]  /*7250*/  FADD.FTZ R5, R153, R172 ;  /* 0x000000ac99057221 */ /* 0x000fe20000010000 */
[-C--:B------:R-:W-:Y:S01]  /*7260*/  FMUL.FTZ R64, R64, R169.reuse ;  /* 0x000000a940407220 */ /* 0x080fe20000410000 */
[----:B------:R-:W-:Y:S01]  /*7270*/  FMUL.FTZ R65, R65, R169 ;  /* 0x000000a941417220 */ /* 0x000fe20000410000 */
[----:B------:R-:W-:Y:S01]  /*7280*/  MUFU.EX2 R4, R4 ;  /* 0x0000000400047308 */ /* 0x000fe20000000800 */
[----:B------:R-:W-:Y:S01]  /*7290*/  FFMA.FTZ R177, R154, UR10, -R194 ;  /* 0x0000000a9ab17c23 */ /* 0x000fe200080108c2 */
[----:B------:R-:W-:Y:S01]  /*72a0*/  FSEL R154, R168, RZ, P1 ;  /* 0x000000ffa89a7208 */ /* 0x000fe20000800000 */
[----:B------:R-:W-:Y:S01]  /*72b0*/  FADD.FTZ R172, R156, R5 ;  /* 0x000000059cac7221 */ /* 0x000fe20000010000 */
[----:B------:R-:W-:-:S02]  /*72c0*/  @!P0 IMAD R5, R176, 0x40, R17 ;  /* 0x00000040b0058824 */ /* 0x000fc400078e0211 */
[--C-:B------:R-:W-:Y:S01]  /*72d0*/  FFMA.FTZ R176, R155, UR10, -R194.reuse ;  /* 0x0000000a9bb07c23 */ /* 0x100fe200080108c2 */
[----:B------:R-:W-:Y:S01]  /*72e0*/  FFMA.FTZ R155, R158, UR10, -R194 ;  /* 0x0000000a9e9b7c23 */ /* 0x000fe200080108c2 */
[----:B------:R-:W-:Y:S01]  /*72f0*/  FADD.FTZ R154, -R154, R7 ;  /* 0x000000079a9a7221 */ /* 0x000fe20000010100 */
[----:B------:R-:W-:Y:S01]  /*7300*/  FADD.FTZ R7, R157, R172 ;  /* 0x000000ac9d077221 */ /* 0x000fe20000010000 */
[----:B------:R-:W4:Y:S01]  /*7310*/  MUFU.EX2 R193, R193 ;  /* 0x000000c100c17308 */ /* 0x000f220000000800 */
[--C-:B------:R-:W-:Y:S01]  /*7320*/  FFMA.FTZ R159, R159, UR10, -R194.reuse ;  /* 0x0000000a9f9f7c23 */ /* 0x100fe200080108c2 */
[----:B------:R-:W-:Y:S01]  /*7330*/  FMUL.FTZ R154, R154, UR10 ;  /* 0x0000000a9a9a7c20 */ /* 0x000fe20008410000 */
[----:B---3--:R-:W-:Y:S01]  /*7340*/  FADD.FTZ R158, R14, R7 ;  /* 0x000000070e9e7221 */ /* 0x008fe20000010000 */
[--C-:B------:R-:W-:Y:S01]  /*7350*/  FFMA.FTZ R7, R162, UR10, -R194.reuse ;  /* 0x0000000aa2077c23 */ /* 0x100fe200080108c2 */
[--C-:B------:R-:W-:Y:S01]  /*7360*/  FFMA.FTZ R196, R170, UR10, -R194.reuse ;  /* 0x0000000aaac47c23 */ /* 0x100fe200080108c2 */
[----:B------:R-:W-:Y:S01]  /*7370*/  FFMA.FTZ R163, R163, UR10, -R194 ;  /* 0x0000000aa3a37c23 */ /* 0x000fe200080108c2 */
[----:B--2---:R-:W-:Y:S01]  /*7380*/  FADD.FTZ R197, R161, R158 ;  /* 0x0000009ea1c57221 */ /* 0x004fe20000010000 */
[----:B------:R-:W2:Y:S01]  /*7390*/  MUFU.EX2 R180, R180 ;  /* 0x000000b400b47308 */ /* 0x000ea20000000800 */
[----:B0-----:R-:W-:Y:S01]  /*73a0*/  F2FP.BF16.F32.PACK_AB R162, R173, R164 ;  /* 0x000000a4ada2723e */ /* 0x001fe200000010ff */
[--C-:B------:R-:W-:Y:S01]  /*73b0*/  FFMA.FTZ R195, R166, UR10, -R194.reuse ;  /* 0x0000000aa6c37c23 */ /* 0x100fe200080108c2 */
[----:B------:R-:W-:Y:S01]  /*73c0*/  FADD.FTZ R158, R160, R197 ;  /* 0x000000c5a09e7221 */ /* 0x000fe20000010000 */
[----:B------:R-:W-:Y:S01]  /*73d0*/  @!P0 LEA R5, R5, UR38, 0x2 ;  /* 0x0000002605058c11 */ /* 0x000fe2000f8e10ff */
[--C-:B------:R-:W-:Y:S01]  /*73e0*/  FFMA.FTZ R167, R167, UR10, -R194.reuse ;  /* 0x0000000aa7a77c23 */ /* 0x100fe200080108c2 */
[----:B------:R-:W-:Y:S01]  /*73f0*/  FFMA.FTZ R171, R171, UR10, -R194 ;  /* 0x0000000aabab7c23 */ /* 0x000fe200080108c2 */
[----:B------:R-:W-:Y:S01]  /*7400*/  FADD.FTZ R197, R165, R158 ;  /* 0x0000009ea5c57221 */ /* 0x000fe20000010000 */
[----:B------:R-:W-:Y:S01]  /*7410*/  MUFU.EX2 R177, R177 ;  /* 0x000000b100b17308 */ /* 0x000fe20000000800 */
[----:B------:R-:W-:Y:S01]  /*7420*/  @!P0 STS [R5+0x28800], R169 ;  /* 0x028800a905008388 */ /* 0x000fe20000000800 */
[--C-:B------:R-:W-:Y:S01]  /*7430*/  FFMA.FTZ R174, R174, UR10, -R194.reuse ;  /* 0x0000000aaeae7c23 */ /* 0x100fe200080108c2 */
[----:B------:R-:W-:Y:S01]  /*7440*/  FADD.FTZ R158, R164, R197 ;  /* 0x000000c5a49e7221 */ /* 0x000fe20000010000 */
[----:B----4-:R-:W-:Y:S01]  /*7450*/  F2FP.BF16.F32.PACK_AB R164, R193, R4 ;  /* 0x00000004c1a4723e */ /* 0x010fe200000010ff */
[--C-:B------:R-:W-:Y:S01]  /*7460*/  FFMA.FTZ R175, R175, UR10, -R194.reuse ;  /* 0x0000000aafaf7c23 */ /* 0x100fe200080108c2 */
[----:B------:R-:W-:Y:S01]  /*7470*/  FFMA.FTZ R178, R178, UR10, -R194 ;  /* 0x0000000ab2b27c23 */ /* 0x000fe200080108c2 */
[----:B------:R-:W-:Y:S01]  /*7480*/  FADD.FTZ R197, R173, R158 ;  /* 0x0000009eadc57221 */ /* 0x000fe20000010000 */
[----:B------:R0:W3:Y:S01]  /*7490*/  MUFU.EX2 R172, R154 ;  /* 0x0000009a00ac7308 */ /* 0x0000e20000000800 */
[----:B------:R-:W-:Y:S01]  /*74a0*/  F2FP.BF16.F32.PACK_AB R160, R165, R160 ;  /* 0x000000a0a5a0723e */ /* 0x000fe200000010ff */
[--C-:B------:R-:W-:Y:S01]  /*74b0*/  FFMA.FTZ R179, R179, UR10, -R194.reuse ;  /* 0x0000000ab3b37c23 */ /* 0x100fe200080108c2 */
[----:B------:R-:W-:Y:S01]  /*74c0*/  FADD.FTZ R158, R4, R197 ;  /* 0x000000c5049e7221 */ /* 0x000fe20000010000 */
[--C-:B------:R-:W-:Y:S01]  /*74d0*/  FFMA.FTZ R182, R182, UR10, -R194.reuse ;  /* 0x0000000ab6b67c23 */ /* 0x100fe200080108c2 */
[----:B------:R-:W-:Y:S01]  /*74e0*/  FFMA.FTZ R183, R183, UR10, -R194 ;  /* 0x0000000ab7b77c23 */ /* 0x000fe200080108c2 */
[----:B------:R-:W-:Y:S01]  /*74f0*/  F2FP.BF16.F32.PACK_AB R156, R157, R156 ;  /* 0x0000009c9d9c723e */ /* 0x000fe200000010ff */
[----:B------:R-:W-:Y:S01]  /*7500*/  FADD.FTZ R9, R193, R158 ;  /* 0x0000009ec1097221 */ /* 0x000fe20000010000 */
[----:B------:R-:W4:Y:S01]  /*7510*/  MUFU.EX2 R176, R176 ;  /* 0x000000b000b07308 */ /* 0x000f220000000800 */
[----:B------:R-:W-:Y:S01]  /*7520*/  F2FP.BF16.F32.PACK_AB R158, R161, R14 ;  /* 0x0000000ea19e723e */ /* 0x000fe200000010ff */
[-C--:B------:R-:W-:Y:S01]  /*7530*/  FMUL.FTZ R68, R68, R169.reuse ;  /* 0x000000a944447220 */ /* 0x080fe20000410000 */
[----:B--2---:R-:W-:Y:S01]  /*7540*/  FADD.FTZ R14, R180, R9 ;  /* 0x00000009b40e7221 */ /* 0x004fe20000010000 */
[----:B0-----:R-:W-:Y:S01]  /*7550*/  F2FP.BF16.F32.PACK_AB R154, R153, R20 ;  /* 0x00000014999a723e */ /* 0x001fe200000010ff */
[-C--:B------:R-:W-:Y:S01]  /*7560*/  FMUL.FTZ R69, R69, R169.reuse ;  /* 0x000000a945457220 */ /* 0x080fe20000410000 */
[-C--:B------:R-:W-:Y:S01]  /*7570*/  FMUL.FTZ R72, R72, R169.reuse ;  /* 0x000000a948487220 */ /* 0x080fe20000410000 */
[-C--:B------:R-:W-:Y:S01]  /*7580*/  FMUL.FTZ R73, R73, R169.reuse ;  /* 0x000000a949497220 */ /* 0x080fe20000410000 */
[----:B------:R-:W0:Y:S01]  /*7590*/  MUFU.EX2 R155, R155 ;  /* 0x0000009b009b7308 */ /* 0x000e220000000800 */
[----:B---3--:R-:W-:Y:S01]  /*75a0*/  FFMA.FTZ R9, R172, R6, R177 ;  /* 0x00000006ac097223 */ /* 0x008fe200000100b1 */
[----:B------:R2:W-:Y:S01]  /*75b0*/  @!P0 STS [R5+0x28820], R172 ;  /* 0x028820ac05008388 */ /* 0x0005e20000000800 */
[-C--:B------:R-:W-:Y:S01]  /*75c0*/  FMUL.FTZ R76, R76, R169.reuse ;  /* 0x000000a94c4c7220 */ /* 0x080fe20000410000 */
[-C--:B------:R-:W-:Y:S01]  /*75d0*/  FMUL.FTZ R77, R77, R169.reuse ;  /* 0x000000a94d4d7220 */ /* 0x080fe20000410000 */
[-C--:B------:R-:W-:Y:S01]  /*75e0*/  FMUL.FTZ R80, R80, R169.reuse ;  /* 0x000000a950507220 */ /* 0x080fe20000410000 */
[-C--:B------:R-:W-:Y:S01]  /*75f0*/  FMUL.FTZ R81, R81, R169.reuse ;  /* 0x000000a951517220 */ /* 0x080fe20000410000 */
[----:B------:R-:W-:Y:S01]  /*7600*/  FMUL.FTZ R84, R84, R169 ;  /* 0x000000a954547220 */ /* 0x000fe20000410000 */
[----:B------:R-:W2:Y:S01]  /*7610*/  MUFU.EX2 R181, R181 ;  /* 0x000000b500b57308 */ /* 0x000ea20000000800 */
[C---:B----4-:R-:W-:Y:S01]  /*7620*/  FADD.FTZ R6, R176.reuse, R9 ;  /* 0x00000009b0067221 */ /* 0x050fe20000010000 */
[----:B------:R-:W-:Y:S01]  /*7630*/  F2FP.BF16.F32.PACK_AB R153, R176, R177 ;  /* 0x000000b1b099723e */ /* 0x000fe200000010ff */
[-C--:B------:R-:W-:Y:S01]  /*7640*/  FMUL.FTZ R85, R85, R169.reuse ;  /* 0x000000a955557220 */ /* 0x080fe20000410000 */
[-C--:B------:R-:W-:Y:S01]  /*7650*/  FMUL.FTZ R88, R88, R169.reuse ;  /* 0x000000a958587220 */ /* 0x080fe20000410000 */
[-C--:B------:R-:W-:Y:S01]  /*7660*/  FMUL.FTZ R89, R89, R169.reuse ;  /* 0x000000a959597220 */ /* 0x080fe20000410000 */
[-C--:B------:R-:W-:Y:S01]  /*7670*/  FMUL.FTZ R92, R92, R169.reuse ;  /* 0x000000a95c5c7220 */ /* 0x080fe20000410000 */
[-C--:B------:R-:W-:Y:S01]  /*7680*/  FMUL.FTZ R93, R93, R169.reuse ;  /* 0x000000a95d5d7220 */ /* 0x080fe20000410000 */
[----:B------:R-:W3:Y:S01]  /*7690*/  MUFU.EX2 R170, R159 ;  /* 0x0000009f00aa7308 */ /* 0x000ee20000000800 */
        /* <DEDUP_REMOVED lines=8> */
[C---:B--2---:R-:W-:Y:S01]  /*7720*/  FADD.FTZ R5, R181.reuse, R14 ;  /* 0x0000000eb5057221 */ /* 0x044fe20000010000 */
[----:B------:R-:W-:Y:S01]  /*7730*/  F2FP.BF16.F32.PACK_AB R166, R181, R180 ;  /* 0x000000b4b5a6723e */ /* 0x000fe200000010ff */
[-C--:B------:R-:W-:Y:S01]  /*7740*/  FMUL.FTZ R108, R108, R169.reuse ;  /* 0x000000a96c6c7220 */ /* 0x080fe20000410000 */
[-C--:B------:R-:W-:Y:S01]  /*7750*/  FMUL.FTZ R109, R109, R169.reuse ;  /* 0x000000a96d6d7220 */ /* 0x080fe20000410000 */
[-C--:B------:R-:W-:Y:S01]  /*7760*/  FMUL.FTZ R112, R112, R169.reuse ;  /* 0x000000a970707220 */ /* 0x080fe20000410000 */
[-C--:B------:R-:W-:Y:S01]  /*7770*/  FMUL.FTZ R113, R113, R169.reuse ;  /* 0x000000a971717220 */ /* 0x080fe20000410000 */
[----:B------:R-:W-:Y:S01]  /*7780*/  FMUL.FTZ R116, R116, R169 ;  /* 0x000000a974747220 */ /* 0x000fe20000410000 */
[----:B------:R-:W2:Y:S01]  /*7790*/  MUFU.EX2 R4, R163 ;  /* 0x000000a300047308 */ /* 0x000ea20000000800 */
[C---:B---3--:R-:W-:Y:S01]  /*77a0*/  FADD.FTZ R180, R170.reuse, R9 ;  /* 0x00000009aab47221 */ /* 0x048fe20000010000 */
[----:B------:R-:W-:Y:S01]  /*77b0*/  F2FP.BF16.F32.PACK_AB R155, R170, R155 ;  /* 0x0000009baa9b723e */ /* 0x000fe200000010ff */
[----:B------:R-:W-:Y:S01]  /*77c0*/  BAR.SYNC.DEFER_BLOCKING 0xf, 0x100 ;  /* 0x03c4000000007b1d */ /* 0x000fe20000010000 */
        /* <DEDUP_REMOVED lines=12> */
[----:B------:R-:W-:Y:S01]  /*7890*/  FMUL.FTZ R137, R137, R169 ;  /* 0x000000a989897220 */ /* 0x000fe20000410000 */
[----:B------:R-:W0:Y:S01]  /*78a0*/  MUFU.EX2 R14, R167 ;  /* 0x000000a7000e7308 */ /* 0x000e220000000800 */
[----:B--2---:R-:W-:Y:S01]  /*78b0*/  F2FP.BF16.F32.PACK_AB R157, R4, R7 ;  /* 0x00000007049d723e */ /* 0x004fe200000010ff */
[-C--:B------:R-:W-:Y:S01]  /*78c0*/  FMUL.FTZ R140, R140, R169.reuse ;  /* 0x000000a98c8c7220 */ /* 0x080fe20000410000 */
[-C--:B------:R-:W-:Y:S01]  /*78d0*/  FMUL.FTZ R141, R141, R169.reuse ;  /* 0x000000a98d8d7220 */ /* 0x080fe20000410000 */
[-C--:B------:R-:W-:Y:S01]  /*78e0*/  FMUL.FTZ R144, R144, R169.reuse ;  /* 0x000000a990907220 */ /* 0x080fe20000410000 */
[-C--:B------:R-:W-:Y:S01]  /*78f0*/  FMUL.FTZ R145, R145, R169.reuse ;  /* 0x000000a991917220 */ /* 0x080fe20000410000 */
[-C--:B------:R-:W-:Y:S01]  /*7900*/  FMUL.FTZ R148, R148, R169.reuse ;  /* 0x000000a994947220 */ /* 0x080fe20000410000 */
[----:B------:R-:W-:Y:S01]  /*7910*/  FMUL.FTZ R149, R149, R169 ;  /* 0x000000a995957220 */ /* 0x000fe20000410000 */
[----:B------:R-:W2:Y:S01]  /*7920*/  MUFU.EX2 R161, R196 ;  /* 0x000000c400a17308 */ /* 0x000ea20000000800 */
        /* <DEDUP_REMOVED lines=28> */
[----:B---3--:R-:W-:Y:S01]  /*7af0*/  FADD.FTZ R9, R159, R174 ;  /* 0x000000ae9f097221 */ /* 0x008fe20000010000 */
[C---:B0-----:R-:W-:Y:S01]  /*7b00*/  F2FP.BF16.F32.PACK_AB R159, R14.reuse, R159 ;  /* 0x0000009f0e9f723e */ /* 0x041fe200000010ff */
[-C--:B------:R-:W-:Y:S01]  /*7b10*/  FMUL.FTZ R71, R71, R172.reuse ;  /* 0x000000ac47477220 */ /* 0x080fe20000410000 */
[----:B------:R0:W1:Y:S01]  /*7b20*/  MUFU.EX2 R165, R178 ;  /* 0x000000b200a57308 */ /* 0x0000620000000800 */
[----:B------:R-:W-:Y:S01]  /*7b30*/  FADD.FTZ R180, R14, R9 ;  /* 0x000000090eb47221 */ /* 0x000fe20000010000 */
[-C--:B------:R-:W-:Y:S01]  /*7b40*/  FMUL.FTZ R74, R74, R172.reuse ;  /* 0x000000ac4a4a7220 */ /* 0x080fe20000410000 */
[----:B------:R3:W-:Y:S01]  /*7b50*/  STSM.16.M88.4 [R22], R156 ;  /* 0x0000009c16007844 */ /* 0x0007e20000000200 */
[-C--:B------:R-:W-:Y:S01]  /*7b60*/  FMUL.FTZ R75, R75, R172.reuse ;  /* 0x000000ac4b4b7220 */ /* 0x080fe20000410000 */
[----:B--2---:R-:W-:Y:S01]  /*7b70*/  FADD.FTZ R9, R161, R180 ;  /* 0x000000b4a1097221 */ /* 0x004fe20000010000 */
[----:B-----5:R-:W-:Y:S01]  /*7b80*/  F2FP.BF16.F32.PACK_AB R161, R20, R161 ;  /* 0x000000a114a1723e */ /* 0x020fe200000010ff */
[-C--:B------:R-:W-:Y:S01]  /*7b90*/  FMUL.FTZ R78, R78, R172.reuse ;  /* 0x000000ac4e4e7220 */ /* 0x080fe20000410000 */
[----:B------:R-:W2:Y:S01]  /*7ba0*/  MUFU.EX2 R174, R179 ;  /* 0x000000b300ae7308 */ /* 0x000ea20000000800 */
[----:B0-----:R-:W-:Y:S01]  /*7bb0*/  FADD.FTZ R178, R20, R9 ;  /* 0x0000000914b27221 */ /* 0x001fe20000010000 */
[-C--:B------:R-:W-:Y:S01]  /*7bc0*/  FMUL.FTZ R79, R79, R172.reuse ;  /* 0x000000ac4f4f7220 */ /* 0x080fe20000410000 */
[-C--:B------:R-:W-:Y:S01]  /*7bd0*/  FMUL.FTZ R82, R82, R172.reuse ;  /* 0x000000ac52527220 */ /* 0x080fe20000410000 */
[-C--:B------:R-:W-:Y:S01]  /*7be0*/  FMUL.FTZ R83, R83, R172.reuse ;  /* 0x000000ac53537220 */ /* 0x080fe20000410000 */
[----:B----4-:R-:W-:Y:S01]  /*7bf0*/  FADD.FTZ R9, R163, R178 ;  /* 0x000000b2a3097221 */ /* 0x010fe20000010000 */
[----:B------:R-:W-:Y:S01]  /*7c00*/  F2FP.BF16.F32.PACK_AB R163, R6, R163 ;  /* 0x000000a306a3723e */ /* 0x000fe200000010ff */
[-C--:B------:R-:W-:Y:S01]  /*7c10*/  FMUL.FTZ R86, R86, R172.reuse ;  /* 0x000000ac56567220 */ /* 0x080fe20000410000 */
[----:B------:R-:W0:Y:S01]  /*7c20*/  MUFU.EX2 R167, R182 ;  /* 0x000000b600a77308 */ /* 0x000e220000000800 */
[----:B------:R-:W-:Y:S01]  /*7c30*/  FADD.FTZ R180, R6, R9 ;  /* 0x0000000906b47221 */ /* 0x000fe20000010000 */
[-C--:B------:R-:W-:Y:S01]  /*7c40*/  FMUL.FTZ R87, R87, R172.reuse ;  /* 0x000000ac57577220 */ /* 0x080fe20000410000 */
[----:B------:R3:W-:Y:S01]  /*7c50*/  STSM.16.M88.4 [R184], R160 ;  /* 0x000000a0b8007844 */ /* 0x0007e20000000200 */
[-C--:B------:R-:W-:Y:S01]  /*7c60*/  FMUL.FTZ R90, R90, R172.reuse ;  /* 0x000000ac5a5a7220 */ /* 0x080fe20000410000 */
[----:B-1----:R-:W-:Y:S01]  /*7c70*/  FADD.FTZ R9, R165, R180 ;  /* 0x000000b4a5097221 */ /* 0x002fe20000010000 */
[-C--:B------:R-:W-:Y:S01]  /*7c80*/  FMUL.FTZ R91, R91, R172.reuse ;  /* 0x000000ac5b5b7220 */ /* 0x080fe20000410000 */
[-C--:B------:R-:W-:Y:S01]  /*7c90*/  FMUL.FTZ R94, R94, R172.reuse ;  /* 0x000000ac5e5e7220 */ /* 0x080fe20000410000 */
[----:B------:R-:W1:Y:S01]  /*7ca0*/  MUFU.EX2 R178, R183 ;  /* 0x000000b700b27308 */ /* 0x000e620000000800 */
[C---:B--2---:R-:W-:Y:S01]  /*7cb0*/  FADD.FTZ R176, R174.reuse, R9 ;  /* 0x00000009aeb07221 */ /* 0x044fe20000010000 */
[----:B------:R-:W-:Y:S01]  /*7cc0*/  F2FP.BF16.F32.PACK_AB R165, R174, R165 ;  /* 0x000000a5aea5723e */ /* 0x000fe200000010ff */
[-C--:B------:R-:W-:Y:S01]  /*7cd0*/  FMUL.FTZ R95, R95, R172.reuse ;  /* 0x000000ac5f5f7220 */ /* 0x080fe20000410000 */
[-C--:B------:R-:W-:Y:S01]  /*7ce0*/  FMUL.FTZ R98, R98, R172.reuse ;  /* 0x000000ac62627220 */ /* 0x080fe20000410000 */
[-C--:B------:R-:W-:Y:S01]  /*7cf0*/  FMUL.FTZ R99, R99, R172.reuse ;  /* 0x000000ac63637220 */ /* 0x080fe20000410000 */
[-C--:B------:R-:W-:Y:S01]  /*7d00*/  FMUL.FTZ R102, R102, R172.reuse ;  /* 0x000000ac66667220 */ /* 0x080fe20000410000 */
[-C--:B------:R-:W-:Y:S01]  /*7d10*/  FMUL.FTZ R103, R103, R172.reuse ;  /* 0x000000ac67677220 */ /* 0x080fe20000410000 */
[-C--:B------:R-:W-:Y:S01]  /*7d20*/  FMUL.FTZ R106, R106, R172.reuse ;  /* 0x000000ac6a6a7220 */ /* 0x080fe20000410000 */
[----:B0-----:R-:W-:Y:S01]  /*7d30*/  FADD.FTZ R7, R167, R176 ;  /* 0x000000b0a7077221 */ /* 0x001fe20000010000 */
[-C--:B------:R-:W-:Y:S01]  /*7d40*/  FMUL.FTZ R107, R107, R172.reuse ;  /* 0x000000ac6b6b7220 */ /* 0x080fe20000410000 */
[-C--:B------:R-:W-:Y:S01]  /*7d50*/  FMUL.FTZ R110, R110, R172.reuse ;  /* 0x000000ac6e6e7220 */ /* 0x080fe20000410000 */
[-C--:B------:R-:W-:Y:S01]  /*7d60*/  FMUL.FTZ R111, R111, R172.reuse ;  /* 0x000000ac6f6f7220 */ /* 0x080fe20000410000 */
[-C--:B------:R-:W-:Y:S01]  /*7d70*/  FMUL.FTZ R114, R114, R172.reuse ;  /* 0x000000ac72727220 */ /* 0x080fe20000410000 */
[-C--:B------:R-:W-:Y:S01]  /*7d80*/  FMUL.FTZ R115, R115, R172.reuse ;  /* 0x000000ac73737220 */ /* 0x080fe20000410000 */
[-C--:B------:R-:W-:Y:S01]  /*7d90*/  FMUL.FTZ R118, R118, R172.reuse ;  /* 0x000000ac76767220 */ /* 0x080fe20000410000 */
[-C--:B------:R-:W-:Y:S01]  /*7da0*/  FMUL.FTZ R119, R119, R172.reuse ;  /* 0x000000ac77777220 */ /* 0x080fe20000410000 */
[C---:B-1----:R-:W-:Y:S01]  /*7db0*/  F2FP.BF16.F32.PACK_AB R167, R178.reuse, R167 ;  /* 0x000000a7b2a7723e */ /* 0x042fe200000010ff */
        /* <DEDUP_REMOVED lines=20> */
.L_x_1738:
[----:B------:R0:W1:Y:S01]  /*7f00*/  SYNCS.PHASECHK.TRANS64.TRYWAIT P0, [UR26+0x28c50], R12 ;  /* 0x028c500cff0075a7 */ /* 0x000062000800015a */
[----:B------:R-:W-:Y:S05]  /*7f10*/  @!P4 BRA `(.L_x_1739) ;  /* 0x000000000004c947 */ /* 0x000fea0003800000 */
[----:B------:R-:W-:Y:S01]  /*7f20*/  BPT.TRAP 0x1 ;  /* 0x000000040000795c */ /* 0x000fe20000300000 */
.L_x_1739:
[----:B-1----:R-:W-:Y:S05]  /*7f30*/  @P0 BRA `(.L_x_1740) ;  /* 0x0000000000080947 */ /* 0x002fea0003800000 */
[----:B------:R-:W1:Y:S02]  /*7f40*/  SYNCS.PHASECHK.TRANS64.TRYWAIT P0, [UR26+0x28c50], R12 ;  /* 0x028c500cff0075a7 */ /* 0x000e64000800015a */
[----:B-1----:R-:W-:Y:S05]  /*7f50*/  @!P0 BRA `(.L_x_1741) ;  /* 0x000000c800ac8947 */ /* 0x002fea0003800000 */
.L_x_1740:
[----:B------:R-:W-:Y:S01]  /*7f60*/  ULEA UR11, UR22, UR45, 0xc ;  /* 0x0000002d160b7291 */ /* 0x000fe2000f8e603f */
[----:B------:R-:W-:Y:S01]  /*7f70*/  WARPGROUP.ARRIVE ;  /* 0x00000000000079c5 */ /* 0x000fe20000000000 */
[----:B------:R-:W-:Y:S01]  /*7f80*/  UMOV UR7, 0x40000040 ;  /* 0x4000004000077882 */ /* 0x000fe20000000000 */
[----:B------:R-:W-:Y:S01]  /*7f90*/  ISETP.LT.AND P0, PT, R10, UR50, PT ;  /* 0x000000320a007c0c */ /* 0x000fe2000bf01270 */
[----:B-1----:R-:W-:Y:S01]  /*7fa0*/  @!P5 VIADD R21, R21, 0x28c60 ;  /* 0x00028c601515d836 */ /* 0x002fe20000000000 */
[----:B------:R-:W-:Y:S01]  /*7fb0*/  UIADD3 UR50, UR50, -0x1, URZ ;  /* 0xffffffff32327890 */ /* 0x000fe2000fffe03f */
[----:B------:R-:W-:Y:S01]  /*7fc0*/  IMAD.MOV.U32 R7, RZ, RZ, R168 ;  /* 0x000000ffff077224 */ /* 0x000fe200078e00a8 */
[----:B------:R-:W-:Y:S01]  /*7fd0*/  UMOV UR6, UR11 ;  /* 0x0000000b00067c82 */ /* 0x000fe20008000000 */
[----:B------:R-:W-:Y:S01]  /*7fe0*/  UMOV UR37, UR22 ;  /* 0x0000001600257c82 */ /* 0x000fe20008000000 */
        /* <DEDUP_REMOVED lines=32> */
[----:B------:R-:W-:Y:S01]  /*81f0*/  IMAD.MOV.U32 R7, RZ, RZ, R168 ;  /* 0x000000ffff077224 */ /* 0x000fe200078e00a8 */
[----:B------:R-:W-:Y:S01]  /*8200*/  UMOV UR37, UR22 ;  /* 0x0000001600257c82 */ /* 0x000fe20008000000 */
[----:B------:R-:W-:-:S07]  /*8210*/  IMAD.MOV.U32 R4, RZ, RZ, R8 ;  /* 0x000000ffff047224 */ /* 0x000fce00078e0008 */
.L_x_1725:
[----:B0-----:R-:W0:Y:S01]  /*8220*/  LDC R12, c[0x0][0x9e4] ;  /* 0x00027900ff0c7b82 */ /* 0x001e220000000800 */
[----:B------:R-:W-:-:S04]  /*8230*/  UIADD3 UR6, UR44, 0x40, -UR40 ;  /* 0x000000402c067890 */ /* 0x000fc8000fffe828 */
[----:B------:R-:W-:-:S04]  /*8240*/  ULEA UR6, UR47, UR6, 0x6 ;  /* 0x000000062f067291 */ /* 0x000fc8000f8e303f */
[----:B------:R-:W-:-:S06]  /*8250*/  UIADD3 UR20, UR6, -UR20, URZ ;  /* 0x8000001406147290 */ /* 0x000fcc000fffe03f */
[----:B------:R-:W-:Y:S01]  /*8260*/  IMAD.U32 R8, RZ, RZ, UR20 ;  /* 0x00000014ff087e24 */ /* 0x000fe2000f8e00ff */
[----:B0-----:R-:W-:-:S13]  /*8270*/  ISETP.GE.AND P6, PT, R12, 0x1, PT ;  /* 0x000000010c00780c */ /* 0x001fda0003fc6270 */
[----:B------:R-:W-:Y:S05]  /*8280*/  @!P6 BRA `(.L_x_1743) ;  /* 0x000000000040e947 */ /* 0x000fea0003800000 */
[----:B------:R-:W-:-:S05]  /*8290*/  IMAD.U32 R9, RZ, RZ, UR6 ;  /* 0x00000006ff097e24 */ /* 0x000fca000f8e00ff */
        /* <DEDUP_REMOVED lines=9> */
.L_x_1744:
[----:B------:R-:W-:-:S13]  /*8330*/  ISETP.NE.AND P0, PT, R12, 0x1, PT ;  /* 0x000000010c00780c */ /* 0x000fda0003f05270 */
[----:B------:R-:W0:Y:S02]  /*8340*/  @P0 LDC.64 R10, c[0x0][0x9e8] ;  /* 0x00027a00ff0a0b82 */ /* 0x000e240000000a00 */
[----:B0-----:R-:W-:-:S05]  /*8350*/  @P0 IMAD.HI.U32 R10, R9, R10, RZ ;  /* 0x0000000a090a0227 */ /* 0x001fca00078e00ff */
[----:B------:R-:W-:-:S07]  /*8360*/  @P0 SHF.R.U32.HI R9, RZ, R11, R10 ;  /* 0x0000000bff090219 */ /* 0x000fce000001160a */
.L_x_1745:
[----:B------:R-:W-:-:S05]  /*8370*/  IMAD R9, R9, R12, RZ ;  /* 0x0000000c09097224 */ /* 0x000fca00078e02ff */
[----:B------:R-:W-:-:S07]  /*8380*/  VIMNMX R8, R8, R9, !PT ;  /* 0x0000000908087248 */ /* 0x000fce0007fe0100 */
.L_x_1743:
[----:B------:R-:W-:-:S05]  /*8390*/  VIADD R8, R8, 0x3f ;  /* 0x0000003f08087836 */ /* 0x000fca0000000000 */
[----:B------:R-:W-:-:S04]  /*83a0*/  SHF.R.S32.HI R9, RZ, 0x1f, R8 ;  /* 0x0000001fff097819 */ /* 0x000fc80000011408 */
[----:B------:R-:W-:-:S04]  /*83b0*/  LEA.HI R9, R9, R8, RZ, 0x6 ;  /* 0x0000000809097211 */ /* 0x000fc800078f30ff */
[----:B------:R-:W-:-:S04]  /*83c0*/  SHF.R.S32.HI R9, RZ, 0x6, R9 ;  /* 0x00000006ff097819 */ /* 0x000fc80000011409 */
[----:B------:R-:W-:-:S04]  /*83d0*/  VIMNMX R8, R186, R9, !PT ;  /* 0x00000009ba087248 */ /* 0x000fc80007fe0100 */
[----:B------:R-:W-:-:S13]  /*83e0*/  ISETP.LE.AND P0, PT, R8, UR50, PT ;  /* 0x0000003208007c0c */ /* 0x000fda000bf03270 */
[----:B------:R-:W-:Y:S05]  /*83f0*/  @!P0 BRA `(.L_x_1746) ;  /* 0x00000018002c8947 */ /* 0x000fea0003800000 */
[----:B------:R-:W-:Y:S01]  /*8400*/  IMAD.MOV.U32 R10, RZ, RZ, R7 ;  /* 0x000000ffff0a7224 */ /* 0x000fe200078e0007 */
[----:B------:R-:W-:Y:S01]  /*8410*/  UMOV UR21, UR37 ;  /* 0x0000002500157c82 */ /* 0x000fe20008000000 */
[----:B------:R-:W-:Y:S01]  /*8420*/  IMAD.MOV.U32 R11, RZ, RZ, R4 ;  /* 0x000000ffff0b7224 */ /* 0x000fe200078e0004 */
[----:B------:R-:W-:-:S06]  /*8430*/  ULDC UR20, c[0x0][0x988] ;  /* 0x0002620000147ab9 */ /* 0x000fcc0000000800 */
.L_x_1755:
[----:B------:R-:W-:Y:S01]  /*8440*/  UIADD3 UR37, UR21, 0x1, URZ ;  /* 0x0000000115257890 */ /* 0x000fe2000fffe03f */
[----:B------:R-:W-:Y:S01]  /*8450*/  IMAD.U32 R7, RZ, RZ, UR50 ;  /* 0x00000032ff077e24 */ /* 0x000fe2000f8e00ff */
[----:B------:R-:W-:Y:S02]  /*8460*/  UIADD3 UR50, UR50, -0x1, URZ ;  /* 0xffffffff32327890 */ /* 0x000fe4000fffe03f */
[----:B------:R-:W-:Y:S02]  /*8470*/  UISETP.NE.AND UP0, UPT, UR37, 0x2, UPT ;  /* 0x000000022500788c */ /* 0x000fe4000bf05270 */
[----:B------:R-:W-:Y:S02]  /*8480*/  ISETP.GT.AND P0, PT, R7, R8, PT ;  /* 0x000000080700720c */ /* 0x000fe40003f04270 */
[----:B------:R-:W-:Y:S02]  /*8490*/  USEL UR6, URZ, 0x1, UP0 ;  /* 0x000000013f067887 */ /* 0x000fe40008000000 */
[----:B------:R-:W-:-:S04]  /*84a0*/  USEL UR37, UR37, URZ, UP0 ;  /* 0x0000003f25257287 */ /* 0x000fc80008000000 */
[----:B------:R-:W-:Y:S01]  /*84b0*/  LOP3.LUT R2, R2, UR6, RZ, 0x3c, !PT ;  /* 0x0000000602027c12 */ /* 0x000fe2000f8e3cff */
[----:B012-4-:R-:W-:Y:S07]  /*84c0*/  @!P4 BRA `(.L_x_1747) ;  /* 0x000000000004c947 */ /* 0x017fee0003800000 */
[----:B------:R-:W-:Y:S01]  /*84d0*/  BPT.TRAP 0x1 ;  /* 0x000000040000795c */ /* 0x000fe20000300000 */
.L_x_1747:
[----:B------:R-:W-:Y:S01]  /*84e0*/  ULEA UR22, UR37, UR38, 0x3 ;  /* 0x0000002625167291 */ /* 0x000fe2000f8e183f */
[----:B------:R-:W-:-:S08]  /*84f0*/  SHF.L.U32 R9, R2, 0x1f, RZ ;  /* 0x0000001f02097819 */ /* 0x000fd000000006ff */
[----:B------:R0:W2:Y:S01]  /*8500*/  SYNCS.PHASECHK.TRANS64.TRYWAIT P1, [UR22+0x28c30], R9 ;  /* 0x028c3009ff0075a7 */ /* 0x0000a20008020156 */
[----:B------:R-:W-:Y:S05]  /*8510*/  @!P4 BRA `(.L_x_1748) ;  /* 0x000000000004c947 */ /* 0x000fea0003800000 */
[----:B------:R-:W-:Y:S01]  /*8520*/  BPT.TRAP 0x1 ;  /* 0x000000040000795c */ /* 0x000fe20000300000 */
.L_x_1748:
[----:B--2---:R-:W-:Y:S05]  /*8530*/  @P1 BRA `(.L_x_1749) ;  /* 0x0000000000081947 */ /* 0x004fea0003800000 */
[----:B------:R-:W2:Y:S02]  /*8540*/  SYNCS.PHASECHK.TRANS64.TRYWAIT P1, [UR22+0x28c30], R9 ;  /* 0x028c3009ff0075a7 */ /* 0x000ea40008020156 */
[----:B--2---:R-:W-:Y:S05]  /*8550*/  @!P1 BRA `(.L_x_1750) ;  /* 0x000000c400409947 */ /* 0x004fea0003800000 */
.L_x_1749:
[----:B------:R-:W-:Y:S01]  /*8560*/  R2UR UR18, R3 ;  /* 0x00000000031272ca */ /* 0x000fe200000e0000 */
[----:B---3--:R-:W-:Y:S01]  /*8570*/  WARPGROUP.ARRIVE ;  /* 0x00000000000079c5 */ /* 0x008fe20000000000 */
        /* <DEDUP_REMOVED lines=48> */
[----:B------:R-:W-:Y:S01]  /*8880*/  FADD.FTZ R11, -R4, R11 ;  /* 0x0000000b040b7221 */ /* 0x000fe20000010100 */
        /* <DEDUP_REMOVED lines=14> */
[----:B------:R-:W2:Y:S01]  /*8970*/  MUFU.EX2 R12, R13 ;  /* 0x0000000d000c7308 */ /* 0x000ea20000000800 */
[----:B------:R-:W-:Y:S01]  /*8980*/  FMNMX.FTZ R14, R178, R7, !PT ;  /* 0x00000007b20e7209 */ /* 0x000fe20007810000 */
[--C-:B------:R-:W-:Y:S01]  /*8990*/  FFMA.FTZ R164, R164, UR10, -R193.reuse ;  /* 0x0000000aa4a47c23 */ /* 0x100fe200080108c1 */
[--C-:B------:R-:W-:Y:S01]  /*89a0*/  FFMA.FTZ R15, R161, UR10, -R193.reuse ;  /* 0x0000000aa10f7c23 */ /* 0x100fe200080108c1 */
[--C-:B------:R-:W-:Y:S01]  /*89b0*/  FFMA.FTZ R161, R176, UR10, -R193.reuse ;  /* 0x0000000ab0a17c23 */ /* 0x100fe200080108c1 */
[----:B------:R-:W-:Y:S01]  /*89c0*/  FMNMX.FTZ R7, R179, R14, !PT ;  /* 0x0000000eb3077209 */ /* 0x000fe20007810000 */
[--C-:B-1----:R-:W-:Y:S01]  /*89d0*/  FFMA.FTZ R21, R165, UR10, -R193.reuse ;  /* 0x0000000aa5157c23 */ /* 0x102fe200080108c1 */
[--C-:B------:R-:W-:Y:S01]  /*89e0*/  FFMA.FTZ R165, R180, UR10, -R193.reuse ;  /* 0x0000000ab4a57c23 */ /* 0x100fe200080108c1 */
[----:B------:R-:W1:Y:S01]  /*89f0*/  MUFU.EX2 R11, R11 ;  /* 0x0000000b000b7308 */ /* 0x000e620000000800 */
[----:B------:R-:W-:Y:S01]  /*8a00*/  FMNMX.FTZ R14, R182, R7, !PT ;  /* 0x00000007b60e7209 */ /* 0x000fe20007810000 */
[----:B------:R-:W-:-:S03]  /*8a10*/  FFMA.FTZ R181, R181, UR10, -R193 ;  /* 0x0000000ab5b57c23 */ /* 0x000fc600080108c1 */
[----:B------:R-:W-:-:S03]  /*8a20*/  FMNMX.FTZ R7, R183, R14, !PT ;  /* 0x0000000eb7077209 */ /* 0x000fc60007810000 */
[----:B------:R3:W-:Y:S01]  /*8a30*/  MUFU.EX2 R14, R157 ;  /* 0x0000009d000e7308 */ /* 0x0007e20000000800 */
[-C--:B--2---:R-:W-:Y:S01]  /*8a40*/  FMUL.FTZ R24, R24, R12.reuse ;  /* 0x0000000c18187220 */ /* 0x084fe20000410000 */
[----:B------:R-:W2:Y:S01]  /*8a50*/  SHFL.BFLY PT, R194, R7, 0x2, 0x1f ;  /* 0x0c401f0007c27f89 */ /* 0x000ea200000e0000 */
[-C--:B------:R-:W-:Y:S01]  /*8a60*/  FMUL.FTZ R25, R25, R12.reuse ;  /* 0x0000000c19197220 */ /* 0x080fe20000410000 */
[-C--:B------:R-:W-:Y:S01]  /*8a70*/  FMUL.FTZ R28, R28, R12.reuse ;  /* 0x0000000c1c1c7220 */ /* 0x080fe20000410000 */
[-C--:B------:R-:W-:Y:S01]  /*8a80*/  FMUL.FTZ R29, R29, R12.reuse ;  /* 0x0000000c1d1d7220 */ /* 0x080fe20000410000 */
[-C--:B------:R-:W-:Y:S01]  /*8a90*/  FMUL.FTZ R32, R32, R12.reuse ;  /* 0x0000000c20207220 */ /* 0x080fe20000410000 */
[-C--:B------:R-:W-:Y:S01]  /*8aa0*/  FMUL.FTZ R33, R33, R12.reuse ;  /* 0x0000000c21217220 */ /* 0x080fe20000410000 */
[----:B------:R-:W4:Y:S01]  /*8ab0*/  MUFU.EX2 R152, R152 ;  /* 0x0000009800987308 */ /* 0x000f220000000800 */
[----:B---3--:R-:W-:Y:S01]  /*8ac0*/  FFMA.FTZ R157, R172, UR10, -R193 ;  /* 0x0000000aac9d7c23 */ /* 0x008fe200080108c1 */
[----:B-1----:R-:W-:Y:S01]  /*8ad0*/  FFMA.FTZ R5, R12, R5, R11 ;  /* 0x000000050c057223 */ /* 0x002fe2000001000b */
        /* <DEDUP_REMOVED lines=22> */
[----:B---3--:R-:W-:Y:S01]  /*8c40*/  FFMA.FTZ R164, R173, UR10, -R193 ;  /* 0x0000000aada47c23 */ /* 0x008fe200080108c1 */
        /* <DEDUP_REMOVED lines=21> */
[----:B--2---:R-:W-:Y:S01]  /*8da0*/  FMNMX.FTZ R7, R194, R7, !PT ;  /* 0x00000007c2077209 */ /* 0x004fe20007810000 */
[----:B------:R-:W-:Y:S01]  /*8db0*/  MUFU.EX2 R160, R160 ;  /* 0x000000a000a07308 */ /* 0x000fe20000000800 */
[-C--:B------:R-:W-:Y:S01]  /*8dc0*/  FMUL.FTZ R108, R108, R12.reuse ;  /* 0x0000000c6c6c7220 */ /* 0x080fe20000410000 */
[-C--:B------:R-:W-:Y:S01]  /*8dd0*/  FMUL.FTZ R109, R109, R12.reuse ;  /* 0x0000000c6d6d7220 */ /* 0x080fe20000410000 */
[-C--:B------:R-:W-:Y:S01]  /*8de0*/  FMUL.FTZ R112, R112, R12.reuse ;  /* 0x0000000c70707220 */ /* 0x080fe20000410000 */
[C---:B------:R-:W-:Y:S01]  /*8df0*/  FADD.FTZ R169, -R7.reuse, R10 ;  /* 0x0000000a07a97221 */ /* 0x040fe20000010100 */
[----:B------:R-:W-:Y:S01]  /*8e00*/  FMUL.FTZ R177, R7, UR10 ;  /* 0x0000000a07b17c20 */ /* 0x000fe20008410000 */
[-C--:B------:R-:W-:Y:S01]  /*8e10*/  FMUL.FTZ R113, R113, R12.reuse ;  /* 0x0000000c71717220 */ /* 0x080fe20000410000 */
[----:B------:R-:W-:Y:S01]  /*8e20*/  FMUL.FTZ R116, R116, R12 ;  /* 0x0000000c74747220 */ /* 0x000fe20000410000 */
[----:B------:R-:W-:Y:S01]  /*8e30*/  FMUL.FTZ R169, R169, UR10 ;  /* 0x0000000aa9a97c20 */ /* 0x000fe20008410000 */
[--C-:B------:R-:W-:Y:S01]  /*8e40*/  FFMA.FTZ R172, R154, UR10, -R177.reuse ;  /* 0x0000000a9aac7c23 */ /* 0x100fe200080108b1 */
[--C-:B------:R-:W-:Y:S01]  /*8e50*/  FFMA.FTZ R194, R167, UR10, -R177.reuse ;  /* 0x0000000aa7c27c23 */ /* 0x100fe200080108b1 */
[--C-:B------:R-:W-:Y:S01]  /*8e60*/  FFMA.FTZ R167, R170, UR10, -R177.reuse ;  /* 0x0000000aaaa77c23 */ /* 0x100fe200080108b1 */
[----:B------:R-:W-:Y:S01]  /*8e70*/  MOV R170, UR22 ;  /* 0x0000001600aa7c02 */ /* 0x000fe20008000f00 */
[--C-:B------:R-:W-:Y:S01]  /*8e80*/  FFMA.FTZ R155, R155, UR10, -R177.reuse ;  /* 0x0000000a9b9b7c23 */ /* 0x100fe200080108b1 */
[----:B------:R-:W-:Y:S01]  /*8e90*/  MUFU.EX2 R169, R169 ;  /* 0x000000a900a97308 */ /* 0x000fe20000000800 */
[--C-:B------:R-:W-:Y:S01]  /*8ea0*/  FFMA.FTZ R173, R158, UR10, -R177.reuse ;  /* 0x0000000a9ead7c23 */ /* 0x100fe200080108b1 */
[----:B------:R-:W-:Y:S01]  /*8eb0*/  FFMA.FTZ R176, R159, UR10, -R177 ;  /* 0x0000000a9fb07c23 */ /* 0x000fe200080108b1 */
[----:B------:R-:W-:-:S02]  /*8ec0*/  @!P5 VIADD R154, R170, 0x28c40 ;  /* 0x00028c40aa9ad836 */ /* 0x000fc40000000000 */
[--C-:B------:R-:W-:Y:S01]  /*8ed0*/  FFMA.FTZ R159, R162, UR10, -R177.reuse ;  /* 0x0000000aa29f7c23 */ /* 0x100fe200080108b1 */
[--C-:B------:R-:W-:Y:S01]  /*8ee0*/  FFMA.FTZ R180, R163, UR10, -R177.reuse ;  /* 0x0000000aa3b47c23 */ /* 0x100fe200080108b1 */
[--C-:B------:R-:W-:Y:S01]  /*8ef0*/  FFMA.FTZ R163, R166, UR10, -R177.reuse ;  /* 0x0000000aa6a37c23 */ /* 0x100fe200080108b1 */
[--C-:B------:R-:W-:Y:S01]  /*8f00*/  FFMA.FTZ R196, R171, UR10, -R177.reuse ;  /* 0x0000000aabc47c23 */ /* 0x100fe200080108b1 */
[----:B------:R-:W2:Y:S01]  /*8f10*/  MUFU.EX2 R172, R172 ;  /* 0x000000ac00ac7308 */ /* 0x000ea20000000800 */
[----:B------:R-:W-:Y:S01]  /*8f20*/  @!P5 PRMT R154, RZ, 0x654, R154 ;  /* 0x00000654ff9ad816 */ /* 0x000fe2000000009a */
[--C-:B------:R-:W-:Y:S01]  /*8f30*/  FFMA.FTZ R179, R179, UR10, -R177.reuse ;  /* 0x0000000ab3b37c23 */ /* 0x100fe200080108b1 */
[--C-:B------:R-:W-:Y:S01]  /*8f40*/  FFMA.FTZ R171, R174, UR10, -R177.reuse ;  /* 0x0000000aaeab7c23 */ /* 0x100fe200080108b1 */
[--C-:B------:R-:W-:Y:S01]  /*8f50*/  FFMA.FTZ R174, R175, UR10, -R177.reuse ;  /* 0x0000000aafae7c23 */ /* 0x100fe200080108b1 */
[----:B------:R4:W-:Y:S01]  /*8f60*/  @!P5 SYNCS.ARRIVE.TRANS64.RED.A1T0 RZ, [R154+URZ], RZ ;  /* 0x000000ff9affd9a7 */ /* 0x0009e2000810043f */
[--C-:B------:R-:W-:Y:S01]  /*8f70*/  FFMA.FTZ R175, R178, UR10, -R177.reuse ;  /* 0x0000000ab2af7c23 */ /* 0x100fe200080108b1 */
[----:B------:R-:W-:Y:S01]  /*8f80*/  IMAD.U32 R158, RZ, RZ, UR21 ;  /* 0x00000015ff9e7e24 */ /* 0x000fe2000f8e00ff */
[----:B------:R-:W3:Y:S01]  /*8f90*/  MUFU.EX2 R155, R155 ;  /* 0x0000009b009b7308 */ /* 0x000ee20000000800 */
[--C-:B------:R-:W-:Y:S01]  /*8fa0*/  FFMA.FTZ R182, R182, UR10, -R177.reuse ;  /* 0x0000000ab6b67c23 */ /* 0x100fe200080108b1 */
[----:B------:R-:W-:Y:S01]  /*8fb0*/  FFMA.FTZ R177, R183, UR10, -R177 ;  /* 0x0000000ab7b17c23 */ /* 0x000fe200080108b1 */
[-C--:B------:R-:W-:Y:S01]  /*8fc0*/  FMUL.FTZ R117, R117, R12.reuse ;  /* 0x0000000c75757220 */ /* 0x080fe20000410000 */
[-C--:B------:R-:W-:Y:S01]  /*8fd0*/  FMUL.FTZ R120, R120, R12.reuse ;  /* 0x0000000c78787220 */ /* 0x080fe20000410000 */
[----:B----4-:R-:W-:Y:S01]  /*8fe0*/  FADD.FTZ R154, R152, R5 ;  /* 0x00000005989a7221 */ /* 0x010fe20000010000 */
[-C--:B------:R-:W-:Y:S01]  /*8ff0*/  FMUL.FTZ R121, R121, R12.reuse ;  /* 0x0000000c79797220 */ /* 0x080fe20000410000 */
[----:B------:R-:W-:Y:S01]  /*9000*/  FMUL.FTZ R124, R124, R12 ;  /* 0x0000000c7c7c7220 */ /* 0x000fe20000410000 */
[----:B------:R-:W4:Y:S01]  /*9010*/  MUFU.EX2 R173, R173 ;  /* 0x000000ad00ad7308 */ /* 0x000f220000000800 */
[----:B-1----:R-:W-:Y:S01]  /*9020*/  FADD.FTZ R5, R13, R154 ;  /* 0x0000009a0d057221 */ /* 0x002fe20000010000 */
[----:B--2---:R-:W-:Y:S01]  /*9030*/  FFMA.FTZ R6, R169, R6, R172 ;  /* 0x00000006a9067223 */ /* 0x004fe200000100ac */
[-C--:B------:R-:W-:Y:S01]  /*9040*/  FMUL.FTZ R125, R125, R12.reuse ;  /* 0x0000000c7d7d7220 */ /* 0x080fe20000410000 */
[-C--:B------:R-:W-:Y:S01]  /*9050*/  FMUL.FTZ R128, R128, R12.reuse ;  /* 0x0000000c80807220 */ /* 0x080fe20000410000 */
[----:B------:R-:W-:Y:S01]  /*9060*/  FADD.FTZ R5, R14, R5 ;  /* 0x000000050e057221 */ /* 0x000fe20000010000 */
[-C--:B------:R-:W-:Y:S01]  /*9070*/  FMUL.FTZ R129, R129, R12.reuse ;  /* 0x0000000c81817220 */ /* 0x080fe20000410000 */
[-C--:B------:R-:W-:Y:S01]  /*9080*/  FMUL.FTZ R132, R132, R12.reuse ;  /* 0x0000000c84847220 */ /* 0x080fe20000410000 */
[----:B------:R-:W1:Y:S01]  /*9090*/  MUFU.EX2 R176, R176 ;  /* 0x000000b000b07308 */ /* 0x000e620000000800 */
[----:B---3--:R-:W-:Y:S01]  /*90a0*/  FADD.FTZ R6, R155, R6 ;  /* 0x000000069b067221 */ /* 0x008fe20000010000 */
[----:B------:R-:W-:Y:S01]  /*90b0*/  FADD.FTZ R154, R156, R5 ;  /* 0x000000059c9a7221 */ /* 0x000fe20000010000 */
        /* <DEDUP_REMOVED lines=10> */
[----:B------:R-:W-:Y:S01]  /*9160*/  FMUL.FTZ R149, R149, R12 ;  /* 0x0000000c95957220 */ /* 0x000fe20000410000 */
[----:B------:R-:W-:Y:S01]  /*9170*/  F2FP.BF16.F32.PACK_AB R152, R152, R11 ;  /* 0x0000000b9898723e */ /* 0x000fe200000010ff */
[-C--:B------:R-:W-:Y:S01]  /*9180*/  FMUL.FTZ R26, R26, R169.reuse ;  /* 0x000000a91a1a7220 */ /* 0x080fe20000410000 */
[----:B------:R3:W-:Y:S01]  /*9190*/  MUFU.EX2 R10, R181 ;  /* 0x000000b5000a7308 */ /* 0x0007e20000000800 */
[----:B-1----:R-:W-:Y:S01]  /*91a0*/  FADD.FTZ R6, R176, R5 ;  /* 0x00000005b0067221 */ /* 0x002fe20000010000 */
[----:B------:R-:W-:Y:S01]  /*91b0*/  F2FP.BF16.F32.PACK_AB R156, R15, R156 ;  /* 0x0000009c0f9c723e */ /* 0x000fe200000010ff */
[-C--:B------:R-:W-:Y:S01]  /*91c0*/  FMUL.FTZ R27, R27, R169.reuse ;  /* 0x000000a91b1b7220 */ /* 0x080fe20000410000 */
[-C--:B------:R-:W-:Y:S01]  /*91d0*/  FMUL.FTZ R30, R30, R169.reuse ;  /* 0x000000a91e1e7220 */ /* 0x080fe20000410000 */
[-C--:B------:R-:W-:Y:S01]  /*91e0*/  FMUL.FTZ R31, R31, R169.reuse ;  /* 0x000000a91f1f7220 */ /* 0x080fe20000410000 */
[-C--:B------:R-:W-:Y:S01]  /*91f0*/  FMUL.FTZ R34, R34, R169.reuse ;  /* 0x000000a922227220 */ /* 0x080fe20000410000 */
[----:B------:R-:W-:Y:S01]  /*9200*/  FMUL.FTZ R35, R35, R169 ;  /* 0x000000a923237220 */ /* 0x000fe20000410000 */
[----:B------:R-:W1:Y:S01]  /*9210*/  MUFU.EX2 R180, R180 ;  /* 0x000000b400b47308 */ /* 0x000e620000000800 */
[----:B---3--:R-:W-:-:S02]  /*9220*/  IMAD.MOV R181, RZ, RZ, -R18 ;  /* 0x000000ffffb57224 */ /* 0x008fc400078e0a12 */
[----:B--2---:R-:W-:Y:S01]  /*9230*/  FADD.FTZ R5, R159, R6 ;  /* 0x000000069f057221 */ /* 0x004fe20000010000 */
[-C--:B------:R-:W-:Y:S01]  /*9240*/  FMUL.FTZ R38, R38, R169.reuse ;  /* 0x000000a926267220 */ /* 0x080fe20000410000 */
[-C--:B------:R-:W-:Y:S01]  /*9250*/  FMUL.FTZ R39, R39, R169.reuse ;  /* 0x000000a927277220 */ /* 0x080fe20000410000 */
[----:B------:R-:W-:Y:S01]  /*9260*/  FMUL.FTZ R42, R42, R169 ;  /* 0x000000a92a2a7220 */ /* 0x000fe20000410000 */
[----:B------:R-:W-:Y:S01]  /*9270*/  ISETP.NE.AND P1, PT, R16, R181, PT ;  /* 0x000000b51000720c */ /* 0x000fe20003f25270 */
        /* <DEDUP_REMOVED lines=11> */
[----:B------:R-:W-:Y:S01]  /*9330*/  FMUL.FTZ R59, R59, R169 ;  /* 0x000000a93b3b7220 */ /* 0x000fe20000410000 */
[----:B------:R-:W-:-:S02]  /*9340*/  @!P1 IMAD R158, R158, 0x40, R17 ;  /* 0x000000409e9e9824 */ /* 0x000fc400078e0211 */
[-C--:B------:R-:W-:Y:S01]  /*9350*/  FMUL.FTZ R62, R62, R169.reuse ;  /* 0x000000a93e3e7220 */ /* 0x080fe20000410000 */
[-C--:B------:R-:W-:Y:S01]  /*9360*/  FMUL.FTZ R63, R63, R169.reuse ;  /* 0x000000a93f3f7220 */ /* 0x080fe20000410000 */
[-C--:B------:R-:W-:Y:S01]  /*9370*/  FMUL.FTZ R66, R66, R169.reuse ;  /* 0x000000a942427220 */ /* 0x080fe20000410000 */
[-C--:B------:R-:W-:Y:S01]  /*9380*/  FMUL.FTZ R67, R67, R169.reuse ;  /* 0x000000a943437220 */ /* 0x080fe20000410000 */
[----:B------:R-:W1:Y:S01]  /*9390*/  MUFU.EX2 R153, R153 ;  /* 0x0000009900997308 */ /* 0x000e620000000800 */
[----:B------:R-:W-:Y:S01]  /*93a0*/  @!P1 LEA R158, R158, UR38, 0x2 ;  /* 0x000000269e9e9c11 */ /* 0x000fe2000f8e10ff */
[----:B--2---:R-:W-:Y:S01]  /*93b0*/  FADD.FTZ R5, R163, R6 ;  /* 0x00000006a3057221 */ /* 0x004fe20000010000 */
[-C--:B------:R-:W-:Y:S01]  /*93c0*/  FMUL.FTZ R70, R70, R169.reuse ;  /* 0x000000a946467220 */ /* 0x080fe20000410000 */
[-C--:B------:R-:W-:Y:S01]  /*93d0*/  FMUL.FTZ R71, R71, R169.reuse ;  /* 0x000000a947477220 */ /* 0x080fe20000410000 */
[-C--:B------:R-:W-:Y:S01]  /*93e0*/  FMUL.FTZ R74, R74, R169.reuse ;  /* 0x000000a94a4a7220 */ /* 0x080fe20000410000 */
[----:B------:R-:W-:Y:S01]  /*93f0*/  @!P1 STS [R158+0x28800], R12 ;  /* 0x0288000c9e009388 */ /* 0x000fe20000000800 */
[-C--:B------:R-:W-:Y:S01]  /*9400*/  FMUL.FTZ R75, R75, R169.reuse ;  /* 0x000000a94b4b7220 */ /* 0x080fe20000410000 */
[----:B------:R2:W-:Y:S01]  /*9410*/  MUFU.EX2 R178, R179 ;  /* 0x000000b300b27308 */ /* 0x0005e20000000800 */
[----:B---3--:R-:W-:Y:S01]  /*9420*/  FADD.FTZ R6, R194, R5 ;  /* 0x00000005c2067221 */ /* 0x008fe20000010000 */
[----:B------:R3:W-:Y:S01]  /*9430*/  @!P1 STS [R158+0x28820], R169 ;  /* 0x028820a99e009388 */ /* 0x0007e20000000800 */
        /* <DEDUP_REMOVED lines=9> */
[----:B---3--:R-:W-:Y:S01]  /*94d0*/  F2FP.BF16.F32.PACK_AB R158, R21, R20 ;  /* 0x00000014159e723e */ /* 0x008fe200000010ff */
[----:B------:R-:W-:Y:S01]  /*94e0*/  FADD.FTZ R154, R20, R179 ;  /* 0x000000b3149a7221 */ /* 0x000fe20000010000 */
[-C--:B------:R-:W-:Y:S01]  /*94f0*/  FMUL.FTZ R91, R91, R169.reuse ;  /* 0x000000a95b5b7220 */ /* 0x080fe20000410000 */
[-C--:B------:R-:W-:Y:S01]  /*9500*/  FMUL.FTZ R94, R94, R169.reuse ;  /* 0x000000a95e5e7220 */ /* 0x080fe20000410000 */
[----:B------:R-:W2:Y:S01]  /*9510*/  MUFU.EX2 R157, R157 ;  /* 0x0000009d009d7308 */ /* 0x000ea20000000800 */
[----:B------:R-:W-:Y:S01]  /*9520*/  FADD.FTZ R179, R21, R154 ;  /* 0x0000009a15b37221 */ /* 0x000fe20000010000 */
[-C--:B------:R-:W-:Y:S01]  /*9530*/  FMUL.FTZ R95, R95, R169.reuse ;  /* 0x000000a95f5f7220 */ /* 0x080fe20000410000 */
[-C--:B------:R-:W-:Y:S01]  /*9540*/  FMUL.FTZ R98, R98, R169.reuse ;  /* 0x000000a962627220 */ /* 0x080fe20000410000 */
[-C--:B------:R-:W-:Y:S01]  /*9550*/  FMUL.FTZ R99, R99, R169.reuse ;  /* 0x000000a963637220 */ /* 0x080fe20000410000 */
[----:B------:R-:W-:Y:S01]  /*9560*/  FADD.FTZ R154, R160, R179 ;  /* 0x000000b3a09a7221 */ /* 0x000fe20000010000 */
[C---:B-1----:R-:W-:Y:S01]  /*9570*/  F2FP.BF16.F32.PACK_AB R160, R153.reuse, R160 ;  /* 0x000000a099a0723e */ /* 0x042fe200000010ff */
[-C--:B------:R-:W-:Y:S01]  /*9580*/  FMUL.FTZ R102, R102, R169.reuse ;  /* 0x000000a966667220 */ /* 0x080fe20000410000 */
[----:B------:R-:W1:Y:S01]  /*9590*/  MUFU.EX2 R196, R196 ;  /* 0x000000c400c47308 */ /* 0x000e620000000800 */
[----:B------:R-:W-:Y:S01]  /*95a0*/  FADD.FTZ R154, R153, R154 ;  /* 0x0000009a999a7221 */ /* 0x000fe20000010000 */
[----:B----4-:R-:W-:Y:S01]  /*95b0*/  FADD.FTZ R5, R167, R6 ;  /* 0x00000006a7057221 */ /* 0x010fe20000010000 */
[----:B------:R-:W-:Y:S01]  /*95c0*/  F2FP.BF16.F32.PACK_AB R153, R155, R172 ;  /* 0x000000ac9b99723e */ /* 0x000fe200000010ff */
[----:B------:R-:W-:Y:S01]  /*95d0*/  FMUL.FTZ R103, R103, R169 ;  /* 0x000000a967677220 */ /* 0x000fe20000410000 */
[----:B------:R-:W-:Y:S01]  /*95e0*/  F2FP.BF16.F32.PACK_AB R155, R176, R173 ;  /* 0x000000adb09b723e */ /* 0x000fe200000010ff */
[-C--:B------:R-:W-:Y:S01]  /*95f0*/  FMUL.FTZ R106, R106, R169.reuse ;  /* 0x000000a96a6a7220 */ /* 0x080fe20000410000 */
[----:B------:R-:W-:Y:S01]  /*9600*/  FMUL.FTZ R107, R107, R169 ;  /* 0x000000a96b6b7220 */ /* 0x000fe20000410000 */
[----:B------:R-:W3:Y:S01]  /*9610*/  MUFU.EX2 R164, R164 ;  /* 0x000000a400a47308 */ /* 0x000ee20000000800 */
[----:B--2---:R-:W-:Y:S01]  /*9620*/  FADD.FTZ R179, R157, R154 ;  /* 0x0000009a9db37221 */ /* 0x004fe20000010000 */
[----:B------:R-:W-:Y:S01]  /*9630*/  F2FP.BF16.F32.PACK_AB R154, R14, R13 ;  /* 0x0000000d0e9a723e */ /* 0x000fe200000010ff */
[----:B------:R-:W-:Y:S01]  /*9640*/  BAR.SYNC.DEFER_BLOCKING 0xf, 0x100 ;  /* 0x03c4000000007b1d */ /* 0x000fe20000010000 */
[-C--:B------:R-:W-:Y:S01]  /*9650*/  FMUL.FTZ R110, R110, R169.reuse ;  /* 0x000000a96e6e7220 */ /* 0x080fe20000410000 */
[-C--:B------:R-:W-:Y:S01]  /*9660*/  FMUL.FTZ R111, R111, R169.reuse ;  /* 0x000000a96f6f7220 */ /* 0x080fe20000410000 */
[-C--:B------:R-:W-:Y:S01]  /*9670*/  FMUL.FTZ R114, R114, R169.reuse ;  /* 0x000000a972727220 */ /* 0x080fe20000410000 */
[-C--:B------:R-:W-:Y:S01]  /*9680*/  FMUL.FTZ R115, R115, R169.reuse ;  /* 0x000000a973737220 */ /* 0x080fe20000410000 */
[-C--:B------:R-:W-:Y:S01]  /*9690*/  FMUL.FTZ R118, R118, R169.reuse ;  /* 0x000000a976767220 */ /* 0x080fe20000410000 */
[----:B------:R-:W2:Y:S01]  /*96a0*/  MUFU.EX2 R171, R171 ;  /* 0x000000ab00ab7308 */ /* 0x000ea20000000800 */
[----:B-1----:R-:W-:Y:S01]  /*96b0*/  FADD.FTZ R6, R196, R5 ;  /* 0x00000005c4067221 */ /* 0x002fe20000010000 */
[-C--:B------:R-:W-:Y:S01]  /*96c0*/  FMUL.FTZ R119, R119, R169.reuse ;  /* 0x000000a977777220 */ /* 0x080fe20000410000 */
[-C--:B------:R-:W-:Y:S01]  /*96d0*/  FMUL.FTZ R122, R122, R169.reuse ;  /* 0x000000a97a7a7220 */ /* 0x080fe20000410000 */
[-C--:B------:R-:W-:Y:S01]  /*96e0*/  FMUL.FTZ R123, R123, R169.reuse ;  /* 0x000000a97b7b7220 */ /* 0x080fe20000410000 */
[-C--:B------:R-:W-:Y:S01]  /*96f0*/  FMUL.FTZ R126, R126, R169.reuse ;  /* 0x000000a97e7e7220 */ /* 0x080fe20000410000 */
[-C--:B------:R-:W-:Y:S01]  /*9700*/  FMUL.FTZ R127, R127, R169.reuse ;  /* 0x000000a97f7f7220 */ /* 0x080fe20000410000 */
[----:B------:R-:W-:Y:S01]  /*9710*/  FMUL.FTZ R130, R130, R169 ;  /* 0x000000a982827220 */ /* 0x000fe20000410000 */
[----:B------:R-:W1:Y:S01]  /*9720*/  MUFU.EX2 R161, R161 ;  /* 0x000000a100a17308 */ /* 0x000e620000000800 */
[C---:B---3--:R-:W-:Y:S01]  /*9730*/  FADD.FTZ R12, R164.reuse, R179 ;  /* 0x000000b3a40c7221 */ /* 0x048fe20000010000 */
[----:B------:R-:W-:Y:S01]  /*9740*/  F2FP.BF16.F32.PACK_AB R162, R164, R157 ;  /* 0x0000009da4a2723e */ /* 0x000fe200000010ff */
[----:B------:R-:W-:Y:S01]  /*9750*/  FMUL.FTZ R131, R131, R169 ;  /* 0x000000a983837220 */ /* 0x000fe20000410000 */
[----:B------:R-:W-:Y:S01]  /*9760*/  F2FP.BF16.F32.PACK_AB R157, R180, R159 ;  /* 0x0000009fb49d723e */ /* 0x000fe200000010ff */
[----:B------:R-:W-:Y:S01]  /*9770*/  FMUL.FTZ R134, R134, R169 ;  /* 0x000000a986867220 */ /* 0x000fe20000410000 */
[----:B------:R-:W-:Y:S01]  /*9780*/  F2FP.BF16.F32.PACK_AB R159, R194, R163 ;  /* 0x000000a3c29f723e */ /* 0x000fe200000010ff */
[-C--:B------:R-:W-:Y:S01]  /*9790*/  FMUL.FTZ R135, R135, R169.reuse ;  /* 0x000000a987877220 */ /* 0x080fe20000410000 */
[----:B------:R-:W3:Y:S01]  /*97a0*/  MUFU.EX2 R174, R174 ;  /* 0x000000ae00ae7308 */ /* 0x000ee20000000800 */
[----:B--2---:R-:W-:Y:S01]  /*97b0*/  FADD.FTZ R5, R171, R6 ;  /* 0x00000006ab057221 */ /* 0x004fe20000010000 */
[----:B------:R2:W-:Y:S01]  /*97c0*/  STSM.16.M88.4 [R19+0x26800], R152 ;  /* 0x0268009813007844 */ /* 0x0005e20000000200 */
[-C--:B------:R-:W-:Y:S01]  /*97d0*/  FMUL.FTZ R138, R138, R169.reuse ;  /* 0x000000a98a8a7220 */ /* 0x080fe20000410000 */
[-C--:B------:R-:W-:Y:S01]  /*97e0*/  FMUL.FTZ R139, R139, R169.reuse ;  /* 0x000000a98b8b7220 */ /* 0x080fe20000410000 */
[-C--:B------:R-:W-:Y:S01]  /*97f0*/  FMUL.FTZ R142, R142, R169.reuse ;  /* 0x000000a98e8e7220 */ /* 0x080fe20000410000 */
[----:B------:R2:W-:Y:S01]  /*9800*/  STSM.16.M88.4 [R22], R156 ;  /* 0x0000009c16007844 */ /* 0x0005e20000000200 */
[-C--:B------:R-:W-:Y:S01]  /*9810*/  FMUL.FTZ R143, R143, R169.reuse ;  /* 0x000000a98f8f7220 */ /* 0x080fe20000410000 */
[----:B------:R-:W4:Y:S01]  /*9820*/  MUFU.EX2 R168, R168 ;  /* 0x000000a800a87308 */ /* 0x000f220000000800 */
[----:B-1----:R-:W-:Y:S01]  /*9830*/  FADD.FTZ R11, R161, R12 ;  /* 0x0000000ca10b7221 */ /* 0x002fe20000010000 */
[-C--:B------:R-:W-:Y:S01]  /*9840*/  FMUL.FTZ R146, R146, R169.reuse ;  /* 0x000000a992927220 */ /* 0x080fe20000410000 */
[-C--:B------:R-:W-:Y:S01]  /*9850*/  FMUL.FTZ R147, R147, R169.reuse ;  /* 0x000000a993937220 */ /* 0x080fe20000410000 */
[-C--:B------:R-:W-:Y:S01]  /*9860*/  FMUL.FTZ R150, R150, R169.reuse ;  /* 0x000000a996967220 */ /* 0x080fe20000410000 */
[----:B------:R-:W-:-:S03]  /*9870*/  FMUL.FTZ R151, R151, R169 ;  /* 0x000000a997977220 */ /* 0x000fc60000410000 */
[----:B------:R-:W1:Y:S01]  /*9880*/  MUFU.EX2 R175, R175 ;  /* 0x000000af00af7308 */ /* 0x000e620000000800 */
[C---:B---3--:R-:W-:Y:S01]  /*9890*/  FADD.FTZ R6, R174.reuse, R5 ;  /* 0x00000005ae067221 */ /* 0x048fe20000010000 */
[----:B------:R-:W-:-:S06]  /*98a0*/  F2FP.BF16.F32.PACK_AB R163, R174, R171 ;  /* 0x000000abaea3723e */ /* 0x000fcc00000010ff */
[----:B------:R-:W3:Y:S01]  /*98b0*/  MUFU.EX2 R165, R165 ;  /* 0x000000a500a57308 */ /* 0x000ee20000000800 */
[C---:B----4-:R-:W-:Y:S01]  /*98c0*/  FADD.FTZ R12, R168.reuse, R11 ;  /* 0x0000000ba80c7221 */ /* 0x050fe20000010000 */
[----:B------:R-:W-:Y:S02]  /*98d0*/  F2FP.BF16.F32.PACK_AB R164, R168, R161 ;  /* 0x000000a1a8a4723e */ /* 0x000fe400000010ff */
[----:B------:R-:W-:-:S04]  /*98e0*/  F2FP.BF16.F32.PACK_AB R161, R196, R167 ;  /* 0x000000a7c4a1723e */ /* 0x000fc800000010ff */
[----:B------:R-:W4:Y:S01]  /*98f0*/  MUFU.EX2 R182, R182 ;  /* 0x000000b600b67308 */ /* 0x000f220000000800 */
[----:B-1----:R-:W-:Y:S01]  /*9900*/  FADD.FTZ R11, R175, R6 ;  /* 0x00000006af0b7221 */ /* 0x002fe20000010000 */
[----:B------:R2:W-:Y:S03]  /*9910*/  STSM.16.M88.4 [R184], R160 ;  /* 0x000000a0b8007844 */ /* 0x0005e60000000200 */
[----:B------:R-:W-:-:S03]  /*9920*/  FADD.FTZ R11, R178, R11 ;  /* 0x0000000bb20b7221 */ /* 0x000fc60000010000 */
[----:B------:R-:W1:Y:S01]  /*9930*/  MUFU.EX2 R177, R177 ;  /* 0x000000b100b17308 */ /* 0x000e620000000800 */
[----:B---3--:R-:W-:Y:S01]  /*9940*/  FADD.FTZ R5, R165, R12 ;  /* 0x0000000ca5057221 */ /* 0x008fe20000010000 */
[----:B------:R-:W-:Y:S02]  /*9950*/  F2FP.BF16.F32.PACK_AB R166, R10, R165 ;  /* 0x000000a50aa6723e */ /* 0x000fe400000010ff */
[----:B------:R-:W-:Y:S01]  /*9960*/  F2FP.BF16.F32.PACK_AB R165, R178, R175 ;  /* 0x000000afb2a5723e */ /* 0x000fe200000010ff */
[----:B------:R-:W-:Y:S01]  /*9970*/  FADD.FTZ R5, R10, R5 ;  /* 0x000000050a057221 */ /* 0x000fe20000010000 */
[----:B----4-:R-:W-:Y:S01]  /*9980*/  FADD.FTZ R6, R182, R11 ;  /* 0x0000000bb6067221 */ /* 0x010fe20000010000 */
[----:B-1----:R-:W-:-:S03]  /*9990*/  F2FP.BF16.F32.PACK_AB R167, R177, R182 ;  /* 0x000000b6b1a7723e */ /* 0x002fc600000010ff */
[----:B------:R-:W-:Y:S02]  /*99a0*/  FADD.FTZ R6, R177, R6 ;  /* 0x00000006b1067221 */ /* 0x000fe40000010000 */
[----:B------:R2:W-:Y:S01]  /*99b0*/  STSM.16.M88.4 [R23], R164 ;  /* 0x000000a417007844 */ /* 0x0005e20000000200 */
[----:B------:R-:W-:Y:S05]  /*99c0*/  @!P4 BRA `(.L_x_1751) ;  /* 0x000000000004c947 */ /* 0x000fea0003800000 */
[----:B------:R-:W-:Y:S01]  /*99d0*/  BPT.TRAP 0x1 ;  /* 0x000000040000795c */ /* 0x000fe20000300000 */
.L_x_1751:
[----:B------:R1:W3:Y:S01]  /*99e0*/  SYNCS.PHASECHK.TRANS64.TRYWAIT P1, [UR22+0x28c50], R9 ;  /* 0x028c5009ff0075a7 */ /* 0x0002e20008020156 */
[----:B------:R-:W-:Y:S05]  /*99f0*/  @!P4 BRA `(.L_x_1752) ;  /* 0x000000000004c947 */ /* 0x000fea0003800000 */
[----:B------:R-:W-:Y:S01]  /*9a00*/  BPT.TRAP 0x1 ;  /* 0x000000040000795c */ /* 0x000fe20000300000 */
.L_x_1752:
[----:B---3--:R-:W-:Y:S05]  /*9a10*/  @P1 BRA `(.L_x_1753) ;  /* 0x0000000000081947 */ /* 0x008fea0003800000 */
[----:B------:R-:W3:Y:S02]  /*9a20*/  SYNCS.PHASECHK.TRANS64.TRYWAIT P1, [UR22+0x28c50], R9 ;  /* 0x028c5009ff0075a7 */ /* 0x000ee40008020156 */
[----:B---3--:R-:W-:Y:S05]  /*9a30*/  @!P1 BRA `(.L_x_1754) ;  /* 0x000000b000209947 */ /* 0x008fea0003800000 */
.L_x_1753:
[----:B------:R-:W-:Y:S01]  /*9a40*/  ULEA UR11, UR37, UR45, 0xc ;  /* 0x0000002d250b7291 */ /* 0x000fe2000f8e603f */
[----:B------:R-:W-:Y:S01]  /*9a50*/  WARPGROUP.ARRIVE ;  /* 0x00000000000079c5 */ /* 0x000fe20000000000 */
[----:B------:R-:W-:Y:S01]  /*9a60*/  UMOV UR7, 0x40000040 ;  /* 0x4000004000077882 */ /* 0x000fe20000000000 */
[----:B---3--:R-:W-:Y:S01]  /*9a70*/  @!P5 VIADD R170, R170, 0x28c60 ;  /* 0x00028c60aaaad836 */ /* 0x008fe20000000000 */
[----:B------:R-:W-:Y:S01]  /*9a80*/  UMOV UR21, UR37 ;  /* 0x0000002500157c82 */ /* 0x000fe20008000000 */
[----:B------:R-:W-:Y:S02]  /*9a90*/  IMAD.MOV.U32 R10, RZ, RZ, R7 ;  /* 0x000000ffff0a7224 */ /* 0x000fe400078e0007 */
[----:B------:R-:W-:Y:S01]  /*9aa0*/  UMOV UR6, UR11 ;  /* 0x0000000b00067c82 */ /* 0x000fe20008000000 */
[----:B------:R-:W-:Y:S01]  /*9ab0*/  @!P5 PRMT R170, RZ, 0x654, R170 ;  /* 0x00000654ffaad816 */ /* 0x000fe200000000aa */
[----:B------:R-:W-:Y:S01]  /*9ac0*/  HGMMA.64x256x16.F32.BF16 R24, R152, gdesc[UR4].tnspB, R24, gsb0 ;  /* 0x43e0000498187df0 */ /* 0x000fe20008001818 */
[----:B------:R-:W-:Y:S01]  /*9ad0*/  UIADD3 UR6, UR11, 0x80, URZ ;  /* 0x000000800b067890 */ /* 0x000fe2000fffe03f */
[----:B------:R-:W-:Y:S01]  /*9ae0*/  IMAD.MOV.U32 R11, RZ, RZ, R4 ;  /* 0x000000ffff0b7224 */ /* 0x000fe200078e0004 */
        /* <DEDUP_REMOVED lines=28> */
.L_x_1746:
[----:B------:R-:W-:-:S13]  /*9cb0*/  ISETP.LE.AND P0, PT, R186, UR50, PT ;  /* 0x00000032ba007c0c */ /* 0x000fda000bf03270 */
[----:B------:R-:W-:Y:S05]  /*9cc0*/  @!P0 BRA `(.L_x_1756) ;  /* 0x0000002000d48947 */ /* 0x000fea0003800000 */
[----:B------:R-:W-:Y:S01]  /*9cd0*/  UIADD3 UR6, UR44, -UR40, URZ ;  /* 0x800000282c067290 */ /* 0x000fe2000fffe03f */
[----:B------:R-:W-:Y:S01]  /*9ce0*/  IMAD.MOV.U32 R10, RZ, RZ, R7 ;  /* 0x000000ffff0a7224 */ /* 0x000fe200078e0007 */
[----:B------:R-:W-:Y:S01]  /*9cf0*/  UMOV UR21, UR37 ;  /* 0x0000002500157c82 */ /* 0x000fe20008000000 */
[----:B------:R-:W-:Y:S01]  /*9d00*/  IMAD.MOV.U32 R12, RZ, RZ, R4 ;  /* 0x000000ffff0c7224 */ /* 0x000fe200078e0004 */
[----:B------:R-:W-:Y:S01]  /*9d10*/  ULDC UR23, c[0x0][0x9e4] ;  /* 0x0002790000177ab9 */ /* 0x000fe20000000800 */
[----:B------:R-:W-:Y:S01]  /*9d20*/  ULDC UR24, c[0x0][0x9dc] ;  /* 0x0002770000187ab9 */ /* 0x000fe20000000800 */
[----:B01----:R-:W-:Y:S01]  /*9d30*/  IMAD.U32 R9, RZ, RZ, UR6 ;  /* 0x00000006ff097e24 */ /* 0x003fe2000f8e00ff */
[----:B------:R-:W-:Y:S01]  /*9d40*/  ULDC UR20, c[0x0][0x988] ;  /* 0x0002620000147ab9 */ /* 0x000fe20000000800 */
[----:B------:R-:W-:Y:S01]  /*9d50*/  VIADD R11, R0, UR6 ;  /* 0x00000006000b7c36 */ /* 0x000fe20008000000 */
[----:B------:R-:W-:Y:S02]  /*9d60*/  ULDC UR22, c[0x0][0x9e0] ;  /* 0x0002780000167ab9 */ /* 0x000fe40000000800 */
[----:B------:R-:W-:-:S04]  /*9d70*/  IADD3 R9, R9, 0x8, R0 ;  /* 0x0000000809097810 */ /* 0x000fc80007ffe000 */
[----:B------:R-:W-:-:S07]  /*9d80*/  LOP3.LUT R13, RZ, R9, RZ, 0x33, !PT ;  /* 0x00000009ff0d7212 */ /* 0x000fce00078e33ff */
.L_x_1773:
[----:B------:R-:W-:-:S04]  /*9d90*/  UIADD3 UR37, UR21, 0x1, URZ ;  /* 0x0000000115257890 */ /* 0x000fc8000fffe03f */
[----:B------:R-:W-:-:S04]  /*9da0*/  UISETP.NE.AND UP0, UPT, UR37, 0x2, UPT ;  /* 0x000000022500788c */ /* 0x000fc8000bf05270 */
[----:B------:R-:W-:Y:S02]  /*9db0*/  USEL UR6, URZ, 0x1, UP0 ;  /* 0x000000013f067887 */ /* 0x000fe40008000000 */
[----:B------:R-:W-:-:S04]  /*9dc0*/  USEL UR37, UR37, URZ, UP0 ;  /* 0x0000003f25257287 */ /* 0x000fc80008000000 */
[----:B------:R-:W-:Y:S01]  /*9dd0*/  LOP3.LUT R2, R2, UR6, RZ, 0x3c, !PT ;  /* 0x0000000602027c12 */ /* 0x000fe2000f8e3cff */
[----:B01----:R-:W-:Y:S07]  /*9de0*/  @!P4 BRA `(.L_x_1757) ;  /* 0x000000000004c947 */ /* 0x003fee0003800000 */
[----:B------:R-:W-:Y:S01]  /*9df0*/  BPT.TRAP 0x1 ;  /* 0x000000040000795c */ /* 0x000fe20000300000 */
.L_x_1757:
[----:B------:R-:W-:Y:S01]  /*9e00*/  ULEA UR25, UR37, UR38, 0x3 ;  /* 0x0000002625197291 */ /* 0x000fe2000f8e183f */
[----:B------:R-:W-:-:S08]  /*9e10*/  SHF.L.U32 R8, R2, 0x1f, RZ ;  /* 0x0000001f02087819 */ /* 0x000fd000000006ff */
[----:B------:R0:W1:Y:S01]  /*9e20*/  SYNCS.PHASECHK.TRANS64.TRYWAIT P0, [UR25+0x28c30], R8 ;  /* 0x028c3008ff0075a7 */ /* 0x0000620008000159 */
[----:B------:R-:W-:Y:S05]  /*9e30*/  @!P4 BRA `(.L_x_1758) ;  /* 0x000000000004c947 */ /* 0x000fea0003800000 */
[----:B------:R-:W-:Y:S01]  /*9e40*/  BPT.TRAP 0x1 ;  /* 0x000000040000795c */ /* 0x000fe20000300000 */
.L_x_1758:
[----:B-1----:R-:W-:Y:S05]  /*9e50*/  @P0 BRA `(.L_x_1759) ;  /* 0x0000000000080947 */ /* 0x002fea0003800000 */
[----:B------:R-:W1:Y:S02]  /*9e60*/  SYNCS.PHASECHK.TRANS64.TRYWAIT P0, [UR25+0x28c30], R8 ;  /* 0x028c3008ff0075a7 */ /* 0x000e640008000159 */
[----:B-1----:R-:W-:Y:S05]  /*9e70*/  @!P0 BRA `(.L_x_1760) ;  /* 0x000000ac00248947 */ /* 0x002fea0003800000 */
.L_x_1759:
[----:B------:R-:W-:Y:S01]  /*9e80*/  R2UR UR18, R3 ;  /* 0x00000000031272ca */ /* 0x000fe200000e0000 */
[----:B--234-:R-:W-:Y:S01]  /*9e90*/  WARPGROUP.ARRIVE ;  /* 0x00000000000079c5 */ /* 0x01cfe20000000000 */
[----:B------:R-:W-:Y:S01]  /*9ea0*/  UMOV UR19, 0x40000040 ;  /* 0x4000004000137882 */ /* 0x000fe20000000000 */
[----:B------:R-:W-:Y:S01]  /*9eb0*/  UMOV UR7, 0x40000040 ;  /* 0x4000004000077882 */ /* 0x000fe20000000000 */
[----:B------:R-:W-:Y:S01]  /*9ec0*/  UMOV UR11, 0x40000040 ;  /* 0x40000040000b7882 */ /* 0x000fe20000000000 */
[----:B------:R-:W-:Y:S01]  /*9ed0*/  UMOV UR15, 0x40000040 ;  /* 0x40000040000f7882 */ /* 0x000fe20000000000 */
[----:B------:R-:W-:Y:S02]  /*9ee0*/  IMAD.U32 R15, RZ, RZ, UR25 ;  /* 0x00000019ff0f7e24 */ /* 0x000fe4000f8e00ff */
[----:B-1----:R-:W-:Y:S02]  /*9ef0*/  IMAD.U32 R7, RZ, RZ, UR40 ;  /* 0x00000028ff077e24 */ /* 0x002fe4000f8e00ff */
[----:B------:R-:W-:-:S03]  /*9f00*/  @!P5 VIADD R4, R15, 0x28c40 ;  /* 0x00028c400f04d836 */ /* 0x000fc60000000000 */
[----:B------:R-:W-:Y:S02]  /*9f10*/  ULEA UR18, UR37, UR18, 0x9 ;  /* 0x0000001225127291 */ /* 0x000fe4000f8e483f */
[----:B------:R-:W-:Y:S02]  /*9f20*/  @!P5 PRMT R4, RZ, 0x654, R4 ;  /* 0x00000654ff04d816 */ /* 0x000fe40000000004 */
        /* <DEDUP_REMOVED lines=18> */
[----:B-1----:R-:W-:-:S05]  /*a050*/  IADD3 R4, -R16, UR6, -R7 ;  /* 0x0000000610047c10 */ /* 0x002fca000fffe907 */
[C---:B------:R-:W-:Y:S02]  /*a060*/  VIADD R21, R4.reuse, UR22 ;  /* 0x0000001604157c36 */ /* 0x040fe40008000000 */
[----:B------:R-:W-:-:S03]  /*a070*/  VIADD R193, R4, UR10 ;  /* 0x0000000a04c17c36 */ /* 0x000fc60008000000 */
[C---:B------:R-:W-:Y:S01]  /*a080*/  IADD3 R4, R0.reuse, R21, RZ ;  /* 0x0000001500047210 */ /* 0x040fe20007ffe0ff */
[----:B------:R-:W-:Y:S01]  /*a090*/  IMAD.IADD R14, R0, 0x1, R193 ;  /* 0x00000001000e7824 */ /* 0x000fe200078e02c1 */
[----:B------:R-:W-:Y:S06]  /*a0a0*/  @!P6 BRA `(.L_x_1761) ;  /* 0x000000000060e947 */ /* 0x000fec0003800000 */
[----:B------:R-:W-:Y:S01]  /*a0b0*/  ISETP.GT.AND P0, PT, R11, -0x1, PT ;  /* 0xffffffff0b00780c */ /* 0x000fe20003f04270 */
[----:B------:R-:W-:-:S12]  /*a0c0*/  BSSY B0, `(.L_x_1762) ;  /* 0x0000012000007945 */ /* 0x000fd80003800000 */
[----:B------:R-:W-:Y:S05]  /*a0d0*/  @P0 BRA `(.L_x_1763) ;  /* 0x0000000000280947 */ /* 0x000fea0003800000 */
[----:B------:R-:W-:Y:S02]  /*a0e0*/  IMAD.U32 R194, RZ, RZ, UR23 ;  /* 0x00000017ffc27e24 */ /* 0x000fe4000f8e00ff */
[----:B------:R-:W-:-:S03]  /*a0f0*/  IMAD.U32 R7, RZ, RZ, UR40 ;  /* 0x00000028ff077e24 */ /* 0x000fc6000f8e00ff */
[----:B------:R-:W-:Y:S02]  /*a100*/  ISETP.NE.AND P0, PT, R194, 0x1, PT ;  /* 0x00000001c200780c */ /* 0x000fe40003f05270 */
[----:B------:R-:W-:-:S04]  /*a110*/  IADD3 R7, R0, UR44, -R7 ;  /* 0x0000002c00077c10 */ /* 0x000fc8000fffe807 */
[----:B------:R-:W-:-:S07]  /*a120*/  LOP3.LUT R7, RZ, R7, RZ, 0x33, !PT ;  /* 0x00000007ff077212 */ /* 0x000fce00078e33ff */
[----:B------:R-:W1:Y:S02]  /*a130*/  @P0 LDC.64 R196, c[0x0][0x9e8] ;  /* 0x00027a00ffc40b82 */ /* 0x000e640000000a00 */
[----:B-1----:R-:W-:-:S05]  /*a140*/  @P0 IMAD.HI.U32 R20, R7, R196, RZ ;  /* 0x000000c407140227 */ /* 0x002fca00078e00ff */
[----:B------:R-:W-:-:S04]  /*a150*/  @P0 SHF.R.U32.HI R7, RZ, R197, R20 ;  /* 0x000000c5ff070219 */ /* 0x000fc80000011614 */
[----:B------:R-:W-:Y:S01]  /*a160*/  LOP3.LUT R7, RZ, R7, RZ, 0x33, !PT ;  /* 0x00000007ff077212 */ /* 0x000fe200078e33ff */
[----:B------:R-:W-:Y:S06]  /*a170*/  BRA `(.L_x_1764) ;  /* 0x0000000000187947 */ /* 0x000fec0003800000 */
.L_x_1763:
[----:B------:R-:W-:Y:S02]  /*a180*/  IMAD.U32 R194, RZ, RZ, UR23 ;  /* 0x00000017ffc27e24 */ /* 0x000fe4000f8e00ff */
[----:B------:R-:W-:-:S03]  /*a190*/  IMAD.MOV.U32 R7, RZ, RZ, R11 ;  /* 0x000000ffff077224 */ /* 0x000fc600078e000b */
[----:B------:R-:W-:-:S13]  /*a1a0*/  ISETP.NE.AND P0, PT, R194, 0x1, PT ;  /* 0x00000001c200780c */ /* 0x000fda0003f05270 */
[----:B------:R-:W1:Y:S02]  /*a1b0*/  @P0 LDC.64 R196, c[0x0][0x9e8] ;  /* 0x00027a00ffc40b82 */ /* 0x000e640000000a00 */
[----:B-1----:R-:W-:-:S05]  /*a1c0*/  @P0 IMAD.HI.U32 R20, R11, R196, RZ ;  /* 0x000000c40b140227 */ /* 0x002fca00078e00ff */
[----:B------:R-:W-:-:S07]  /*a1d0*/  @P0 SHF.R.U32.HI R7, RZ, R197, R20 ;  /* 0x000000c5ff070219 */ /* 0x000fce0000011614 */
.L_x_1764:
[----:B------:R-:W-:Y:S05]  /*a1e0*/  BSYNC B0 ;  /* 0x0000000000007941 */ /* 0x000fea0003800000 */
.L_x_1762:
[----:B------:R-:W-:-:S04]  /*a1f0*/  IMAD R7, R7, R194, -UR7 ;  /* 0x8000000707077e24 */ /* 0x000fc8000f8e02c2 */
[----:B------:R-:W-:-:S05]  /*a200*/  IMAD.IADD R7, R7, 0x1, -R16 ;  /* 0x0000000107077824 */ /* 0x000fca00078e0a10 */
[----:B------:R-:W-:Y:S02]  /*a210*/  VIADDMNMX R4, R7, R194, R4, PT ;  /* 0x000000c207047246 */ /* 0x000fe40003800104 */
[----:B------:R-:W-:-:S07]  /*a220*/  VIMNMX R14, R14, R7, !PT ;  /* 0x000000070e0e7248 */ /* 0x000fce0007fe0100 */
.L_x_1761:
[----:B------:R-:W-:-:S06]  /*a230*/  UISETP.GT.AND UP0, UPT, UR50, -0x1, UPT ;  /* 0xffffffff3200788c */ /* 0x000fcc000bf04270 */
[----:B------:R-:W-:-:S04]  /*a240*/  PLOP3.LUT P0, PT, PT, PT, UP0, 0x80, 0x0 ;  /* 0x000000000000781c */ /* 0x000fc80003f0f008 */
[C---:B------:R-:W-:Y:S02]  /*a250*/  ISETP.GT.AND P1, PT, R14.reuse, RZ, P0 ;  /* 0x000000ff0e00720c */ /* 0x040fe40000724270 */
[----:B------:R-:W-:Y:S02]  /*a260*/  ISETP.GT.AND P3, PT, R14, 0x1, P0 ;  /* 0x000000010e00780c */ /* 0x000fe40000764270 */
        /* <DEDUP_REMOVED lines=49> */
[----:B------:R-:W-:Y:S01]  /*a580*/  ISETP.GT.AND P1, PT, R9, -0x1, PT ;  /* 0xffffffff0900780c */ /* 0x000fe20003f24270 */
[----:B------:R-:W-:-:S12]  /*a590*/  BSSY B0, `(.L_x_1766) ;  /* 0x0000010000007945 */ /* 0x000fd80003800000 */
[----:B------:R-:W-:Y:S05]  /*a5a0*/  @P1 BRA `(.L_x_1767) ;  /* 0x0000000000201947 */ /* 0x000fea0003800000 */
[----:B------:R-:W-:Y:S02]  /*a5b0*/  IMAD.U32 R193, RZ, RZ, UR23 ;  /* 0x00000017ffc17e24 */ /* 0x000fe4000f8e00ff */
[----:B------:R-:W-:-:S03]  /*a5c0*/  IMAD.MOV.U32 R4, RZ, RZ, R13 ;  /* 0x000000ffff047224 */ /* 0x000fc600078e000d */
[----:B------:R-:W-:-:S13]  /*a5d0*/  ISETP.NE.AND P1, PT, R193, 0x1, PT ;  /* 0x00000001c100780c */ /* 0x000fda0003f25270 */
[----:B------:R-:W1:Y:S02]  /*a5e0*/  @P1 LDC.64 R20, c[0x0][0x9e8] ;  /* 0x00027a00ff141b82 */ /* 0x000e640000000a00 */
[----:B-1----:R-:W-:-:S05]  /*a5f0*/  @P1 IMAD.HI.U32 R20, R13, R20, RZ ;  /* 0x000000140d141227 */ /* 0x002fca00078e00ff */
[----:B------:R-:W-:-:S04]  /*a600*/  @P1 SHF.R.U32.HI R4, RZ, R21, R20 ;  /* 0x00000015ff041219 */ /* 0x000fc80000011614 */
[----:B------:R-:W-:Y:S01]  /*a610*/  LOP3.LUT R4, RZ, R4, RZ, 0x33, !PT ;  /* 0x00000004ff047212 */ /* 0x000fe200078e33ff */
[----:B------:R-:W-:Y:S06]  /*a620*/  BRA `(.L_x_1768) ;  /* 0x0000000000187947 */ /* 0x000fec0003800000 */
.L_x_1767:
[----:B------:R-:W-:Y:S02]  /*a630*/  IMAD.U32 R193, RZ, RZ, UR23 ;  /* 0x00000017ffc17e24 */ /* 0x000fe4000f8e00ff */
[----:B------:R-:W-:-:S03]  /*a640*/  IMAD.MOV.U32 R4, RZ, RZ, R9 ;  /* 0x000000ffff047224 */ /* 0x000fc600078e0009 */
[----:B------:R-:W-:-:S13]  /*a650*/  ISETP.NE.AND P1, PT, R193, 0x1, PT ;  /* 0x00000001c100780c */ /* 0x000fda0003f25270 */
[----:B------:R-:W1:Y:S02]  /*a660*/  @P1 LDC.64 R20, c[0x0][0x9e8] ;  /* 0x00027a00ff141b82 */ /* 0x000e640000000a00 */
[----:B-1----:R-:W-:-:S05]  /*a670*/  @P1 IMAD.HI.U32 R20, R9, R20, RZ ;  /* 0x0000001409141227 */ /* 0x002fca00078e00ff */
[----:B------:R-:W-:-:S07]  /*a680*/  @P1 SHF.R.U32.HI R4, RZ, R21, R20 ;  /* 0x00000015ff041219 */ /* 0x000fce0000011614 */
.L_x_1768:
[----:B------:R-:W-:Y:S05]  /*a690*/  BSYNC B0 ;  /* 0x0000000000007941 */ /* 0x000fea0003800000 */
.L_x_1766:
[----:B------:R-:W-:-:S04]  /*a6a0*/  IMAD R21, R4, R193, -UR7 ;  /* 0x8000000704157e24 */ /* 0x000fc8000f8e02c1 */
[----:B------:R-:W-:-:S05]  /*a6b0*/  IMAD.IADD R21, R21, 0x1, -R16 ;  /* 0x0000000115157824 */ /* 0x000fca00078e0a10 */
[----:B------:R-:W-:Y:S02]  /*a6c0*/  VIADDMNMX R14, R21, R193, R14, PT ;  /* 0x000000c1150e7246 */ /* 0x000fe4000380010e */
[----:B------:R-:W-:-:S07]  /*a6d0*/  VIMNMX R152, R152, R21, !PT ;  /* 0x0000001598987248 */ /* 0x000fce0007fe0100 */
.L_x_1765:
[----:B------:R-:W-:Y:S01]  /*a6e0*/  FMNMX.FTZ R4, R7, R12, !PT ;  /* 0x0000000c07047209 */ /* 0x000fe20007810000 */
[----:B------:R-:W-:Y:S01]  /*a6f0*/  UMOV UR10, UR20 ;  /* 0x00000014000a7c82 */ /* 0x000fe20008000000 */
[----:B------:R-:W-:Y:S01]  /*a700*/  ISETP.GT.AND P1, PT, R152, 0x1, P0 ;  /* 0x000000019800780c */ /* 0x000fe20000724270 */
[----:B------:R-:W-:Y:S01]  /*a710*/  IMAD.MOV R195, RZ, RZ, -R18 ;  /* 0x000000ffffc37224 */ /* 0x000fe200078e0a12 */
        /* <DEDUP_REMOVED lines=62> */
[----:B------:R-:W-:Y:S02]  /*ab00*/  FSEL R154, R154, RZ, P3 ;  /* 0x000000ff9a9a7208 */ /* 0x000fe40001800000 */
[----:B------:R-:W-:Y:S02]  /*ab10*/  FMNMX.FTZ R193, R163, R20, !PT ;  /* 0x00000014a3c17209 */ /* 0x000fe40007810000 */
[----:B------:R-:W-:Y:S01]  /*ab20*/  ISETP.LT.OR P1, PT, R14, 0x22, P1 ;  /* 0x000000220e00780c */ /* 0x000fe20000f21670 */
[--C-:B------:R-:W-:Y:S01]  /*ab30*/  FFMA.FTZ R153, R153, UR10, -R154.reuse ;  /* 0x0000000a99997c23 */ /* 0x100fe2000801089a */
[----:B------:R-:W-:Y:S01]  /*ab40*/  FMNMX.FTZ R20, R166, R193, !PT ;  /* 0x000000c1a6147209 */ /* 0x000fe20007810000 */
[--C-:B------:R-:W-:Y:S01]  /*ab50*/  FFMA.FTZ R193, R7, UR10, -R154.reuse ;  /* 0x0000000a07c17c23 */ /* 0x100fe2000801089a */
[----:B------:R-:W-:Y:S01]  /*ab60*/  FSEL R171, R171, -INF , !P1 ;  /* 0xff800000abab7808 */ /* 0x000fe20004800000 */
[--C-:B------:R-:W-:Y:S01]  /*ab70*/  FFMA.FTZ R156, R156, UR10, -R154.reuse ;  /* 0x0000000a9c9c7c23 */ /* 0x100fe2000801089a */
[----:B------:R-:W-:Y:S01]  /*ab80*/  FMNMX.FTZ R7, R167, R20, !PT ;  /* 0x00000014a7077209 */ /* 0x000fe20007810000 */
[----:B------:R-:W-:Y:S01]  /*ab90*/  MUFU.EX2 R153, R153 ;  /* 0x0000009900997308 */ /* 0x000fe20000000800 */
[----:B------:R-:W-:Y:S01]  /*aba0*/  ISETP.GT.AND P1, PT, R152, 0x29, P0 ;  /* 0x000000299800780c */ /* 0x000fe20000724270 */
[--C-:B------:R-:W-:Y:S01]  /*abb0*/  FFMA.FTZ R157, R157, UR10, -R154.reuse ;  /* 0x0000000a9d9d7c23 */ /* 0x100fe2000801089a */
[----:B------:R-:W-:Y:S01]  /*abc0*/  FMNMX.FTZ R194, R170, R7, !PT ;  /* 0x00000007aac27209 */ /* 0x000fe20007810000 */
[--C-:B------:R-:W-:Y:S01]  /*abd0*/  FFMA.FTZ R161, R161, UR10, -R154.reuse ;  /* 0x0000000aa1a17c23 */ /* 0x100fe2000801089a */
[----:B------:R-:W-:Y:S01]  /*abe0*/  ISETP.LT.OR P1, PT, R14, 0x2a, P1 ;  /* 0x0000002a0e00780c */ /* 0x000fe20000f21670 */
[--C-:B------:R-:W-:Y:S01]  /*abf0*/  FFMA.FTZ R165, R165, UR10, -R154.reuse ;  /* 0x0000000aa5a57c23 */ /* 0x100fe2000801089a */
[----:B------:R-:W-:Y:S01]  /*ac00*/  FMNMX.FTZ R7, R171, R194, !PT ;  /* 0x000000c2ab077209 */ /* 0x000fe20007810000 */
[----:B------:R1:W-:Y:S01]  /*ac10*/  MUFU.EX2 R20, R193 ;  /* 0x000000c100147308 */ /* 0x0003e20000000800 */
[----:B------:R-:W-:Y:S01]  /*ac20*/  FSEL R175, R175, -INF , !P1 ;  /* 0xff800000afaf7808 */ /* 0x000fe20004800000 */
[--C-:B------:R-:W-:Y:S01]  /*ac30*/  FFMA.FTZ R169, R169, UR10, -R154.reuse ;  /* 0x0000000aa9a97c23 */ /* 0x100fe2000801089a */
[----:B------:R-:W-:Y:S01]  /*ac40*/  ISETP.GT.AND P1, PT, R152, 0x31, P0 ;  /* 0x000000319800780c */ /* 0x000fe20000724270 */
[--C-:B------:R-:W-:Y:S01]  /*ac50*/  FFMA.FTZ R177, R177, UR10, -R154.reuse ;  /* 0x0000000ab1b17c23 */ /* 0x100fe2000801089a */
[----:B------:R-:W-:Y:S01]  /*ac60*/  FMNMX.FTZ R194, R174, R7, !PT ;  /* 0x00000007aec27209 */ /* 0x000fe20007810000 */
[--C-:B------:R-:W-:Y:S01]  /*ac70*/  FFMA.FTZ R181, R181, UR10, -R154.reuse ;  /* 0x0000000ab5b57c23 */ /* 0x100fe2000801089a */
[----:B------:R-:W-:Y:S01]  /*ac80*/  ISETP.LT.OR P1, PT, R14, 0x32, P1 ;  /* 0x000000320e00780c */ /* 0x000fe20000f21670 */
[----:B------:R-:W-:Y:S01]  /*ac90*/  MUFU.EX2 R156, R156 ;  /* 0x0000009c009c7308 */ /* 0x000fe20000000800 */
[----:B------:R-:W-:Y:S01]  /*aca0*/  FMNMX.FTZ R7, R175, R194, !PT ;  /* 0x000000c2af077209 */ /* 0x000fe20007810000 */
[--C-:B-1----:R-:W-:Y:S01]  /*acb0*/  FFMA.FTZ R193, R160, UR10, -R154.reuse ;  /* 0x0000000aa0c17c23 */ /* 0x102fe2000801089a */
[----:B------:R-:W-:Y:S01]  /*acc0*/  ISETP.GT.AND P0, PT, R152, 0x39, P0 ;  /* 0x000000399800780c */ /* 0x000fe20000704270 */
[--C-:B------:R-:W-:Y:S01]  /*acd0*/  FFMA.FTZ R160, R164, UR10, -R154.reuse ;  /* 0x0000000aa4a07c23 */ /* 0x100fe2000801089a */
[----:B------:R-:W-:Y:S01]  /*ace0*/  FSEL R179, R179, -INF , !P1 ;  /* 0xff800000b3b37808 */ /* 0x000fe20004800000 */
        /* <DEDUP_REMOVED lines=8> */
[----:B------:R-:W-:Y:S02]  /*ad70*/  FMNMX.FTZ R14, R182, R7, !PT ;  /* 0x00000007b60e7209 */ /* 0x000fe40007810000 */
[----:B------:R-:W-:Y:S02]  /*ad80*/  ISETP.NE.AND P1, PT, R16, R195, PT ;  /* 0x000000c31000720c */ /* 0x000fe40003f25270 */
[----:B------:R-:W-:Y:S01]  /*ad90*/  FMNMX.FTZ R7, R183, R14, !PT ;  /* 0x0000000eb7077209 */ /* 0x000fe20007810000 */
[----:B------:R-:W-:Y:S04]  /*ada0*/  MUFU.EX2 R161, R161 ;  /* 0x000000a100a17308 */ /* 0x000fe80000000800 */
[----:B------:R-:W1:Y:S04]  /*adb0*/  SHFL.BFLY PT, R152, R7, 0x2, 0x1f ;  /* 0x0c401f0007987f89 */ /* 0x000e6800000e0000 */
[----:B------:R2:W-:Y:S08]  /*adc0*/  MUFU.EX2 R14, R193 ;  /* 0x000000c1000e7308 */ /* 0x0005f00000000800 */
[----:B------:R-:W-:Y:S01]  /*add0*/  MUFU.EX2 R160, R160 ;  /* 0x000000a000a07308 */ /* 0x000fe20000000800 */
[----:B--2---:R-:W-:-:S05]  /*ade0*/  FSEL R193, R4, RZ, P3 ;  /* 0x000000ff04c17208 */ /* 0x004fca0001800000 */
[----:B------:R-:W-:Y:S02]  /*adf0*/  FADD.FTZ R12, -R193, R12 ;  /* 0x0000000cc10c7221 */ /* 0x000fe40000010100 */
[----:B------:R-:W-:Y:S02]  /*ae00*/  MUFU.EX2 R165, R165 ;  /* 0x000000a500a57308 */ /* 0x000fe40000000800 */
[----:B------:R-:W-:Y:S01]  /*ae10*/  FMUL.FTZ R173, R12, UR10 ;  /* 0x0000000a0cad7c20 */ /* 0x000fe20008410000 */
[--C-:B------:R-:W-:Y:S01]  /*ae20*/  FFMA.FTZ R12, R176, UR10, -R154.reuse ;  /* 0x0000000ab00c7c23 */ /* 0x100fe2000801089a */
[----:B-1----:R-:W-:Y:S01]  /*ae30*/  FMNMX.FTZ R152, R7, R152, !PT ;  /* 0x0000009807987209 */ /* 0x002fe20007810000 */
[----:B------:R-:W-:-:S03]  /*ae40*/  FFMA.FTZ R176, R180, UR10, -R154 ;  /* 0x0000000ab4b07c23 */ /* 0x000fc6000801089a */
[----:B------:R-:W1:Y:S01]  /*ae50*/  MUFU.EX2 R173, R173 ;  /* 0x000000ad00ad7308 */ /* 0x000e620000000800 */
[----:B------:R-:W2:Y:S07]  /*ae60*/  SHFL.BFLY PT, R7, R152, 0x1, 0x1f ;  /* 0x0c201f0098077f89 */ /* 0x000eae00000e0000 */
[----:B------:R-:W3:Y:S08]  /*ae70*/  MUFU.EX2 R164, R164 ;  /* 0x000000a400a47308 */ /* 0x000ef00000000800 */
[----:B------:R-:W4:Y:S01]  /*ae80*/  MUFU.EX2 R169, R169 ;  /* 0x000000a900a97308 */ /* 0x000f220000000800 */
[-C--:B-1----:R-:W-:Y:S01]  /*ae90*/  FMUL.FTZ R24, R24, R173.reuse ;  /* 0x000000ad18187220 */ /* 0x082fe20000410000 */
[-C--:B------:R-:W-:Y:S01]  /*aea0*/  FMUL.FTZ R25, R25, R173.reuse ;  /* 0x000000ad19197220 */ /* 0x080fe20000410000 */
[-C--:B------:R-:W-:Y:S01]  /*aeb0*/  FMUL.FTZ R28, R28, R173.reuse ;  /* 0x000000ad1c1c7220 */ /* 0x080fe20000410000 */
[-C--:B------:R-:W-:Y:S01]  /*aec0*/  FMUL.FTZ R29, R29, R173.reuse ;  /* 0x000000ad1d1d7220 */ /* 0x080fe20000410000 */
[-C--:B------:R-:W-:Y:S01]  /*aed0*/  FMUL.FTZ R32, R32, R173.reuse ;  /* 0x000000ad20207220 */ /* 0x080fe20000410000 */
[-C--:B------:R-:W-:Y:S01]  /*aee0*/  FMUL.FTZ R33, R33, R173.reuse ;  /* 0x000000ad21217220 */ /* 0x080fe20000410000 */
[----:B------:R-:W-:Y:S01]  /*aef0*/  FMUL.FTZ R36, R36, R173 ;  /* 0x000000ad24247220 */ /* 0x000fe20000410000 */
[----:B------:R1:W-:Y:S01]  /*af00*/  MUFU.EX2 R193, R172 ;  /* 0x000000ac00c17308 */ /* 0x0003e20000000800 */
[----:B--2---:R-:W-:Y:S01]  /*af10*/  FMNMX.FTZ R7, R152, R7, !PT ;  /* 0x0000000798077209 */ /* 0x004fe20007810000 */
[----:B------:R-:W-:Y:S01]  /*af20*/  FFMA.FTZ R152, R173, R5, R20 ;  /* 0x00000005ad987223 */ /* 0x000fe20000010014 */
[-C--:B------:R-:W-:Y:S01]  /*af30*/  FMUL.FTZ R37, R37, R173.reuse ;  /* 0x000000ad25257220 */ /* 0x080fe20000410000 */
[-C--:B------:R-:W-:Y:S01]  /*af40*/  FMUL.FTZ R40, R40, R173.reuse ;  /* 0x000000ad28287220 */ /* 0x080fe20000410000 */
[----:B------:R-:W-:Y:S01]  /*af50*/  FSETP.NEU.FTZ.AND P0, PT, R7, -INF , PT ;  /* 0xff8000000700780b */ /* 0x000fe20003f1d000 */
[----:B------:R-:W-:Y:S01]  /*af60*/  FADD.FTZ R5, R153, R152 ;  /* 0x0000009899057221 */ /* 0x000fe20000010000 */
[-C--:B------:R-:W-:Y:S01]  /*af70*/  FMUL.FTZ R41, R41, R173.reuse ;  /* 0x000000ad29297220 */ /* 0x080fe20000410000 */
[----:B------:R-:W2:Y:S01]  /*af80*/  MUFU.EX2 R168, R168 ;  /* 0x000000a800a87308 */ /* 0x000ea20000000800 */
[C---:B-1----:R-:W-:Y:S01]  /*af90*/  FMUL.FTZ R172, R7.reuse, UR10 ;  /* 0x0000000a07ac7c20 */ /* 0x042fe20008410000 */
[----:B------:R-:W-:Y:S01]  /*afa0*/  FADD.FTZ R152, R156, R5 ;  /* 0x000000059c987221 */ /* 0x000fe20000010000 */
[----:B------:R-:W-:Y:S01]  /*afb0*/  FSEL R5, R7, RZ, P0 ;  /* 0x000000ff07057208 */ /* 0x000fe20000000000 */
[-C--:B------:R-:W-:Y:S01]  /*afc0*/  FMUL.FTZ R44, R44, R173.reuse ;  /* 0x000000ad2c2c7220 */ /* 0x080fe20000410000 */
[----:B------:R-:W-:Y:S01]  /*afd0*/  FMUL.FTZ R45, R45, R173 ;  /* 0x000000ad2d2d7220 */ /* 0x000fe20000410000 */
[----:B------:R-:W-:Y:S01]  /*afe0*/  FADD.FTZ R195, R157, R152 ;  /* 0x000000989dc37221 */ /* 0x000fe20000010000 */
[----:B------:R-:W-:-:S02]  /*aff0*/  IMAD.U32 R152, RZ, RZ, UR21 ;  /* 0x00000015ff987e24 */ /* 0x000fc4000f8e00ff */
[----:B------:R-:W-:Y:S01]  /*b000*/  FADD.FTZ R5, -R5, R10 ;  /* 0x0000000a05057221 */ /* 0x000fe20000010100 */
[----:B------:R-:W-:Y:S01]  /*b010*/  FSEL R154, R172, RZ, P0 ;  /* 0x000000ffac9a7208 */ /* 0x000fe20000000000 */
[----:B------:R-:W-:Y:S01]  /*b020*/  FADD.FTZ R180, R14, R195 ;  /* 0x000000c30eb47221 */ /* 0x000fe20000010000 */
[----:B------:R-:W-:Y:S01]  /*b030*/  @!P1 IMAD R152, R152, 0x40, R17 ;  /* 0x0000004098989824 */ /* 0x000fe200078e0211 */
[----:B------:R-:W1:Y:S01]  /*b040*/  MUFU.EX2 R12, R12 ;  /* 0x0000000c000c7308 */ /* 0x000e620000000800 */
[----:B------:R-:W-:Y:S01]  /*b050*/  FMUL.FTZ R5, R5, UR10 ;  /* 0x0000000a05057c20 */ /* 0x000fe20008410000 */
[----:B------:R-:W-:Y:S01]  /*b060*/  FADD.FTZ R195, R161, R180 ;  /* 0x000000b4a1c37221 */ /* 0x000fe20000010000 */
[--C-:B------:R-:W-:Y:S01]  /*b070*/  FFMA.FTZ R21, R21, UR10, -R154.reuse ;  /* 0x0000000a15157c23 */ /* 0x100fe2000801089a */
[----:B------:R-:W-:Y:S01]  /*b080*/  @!P1 LEA R180, R152, UR38, 0x2 ;  /* 0x0000002698b49c11 */ /* 0x000fe2000f8e10ff */
[--C-:B------:R-:W-:Y:S01]  /*b090*/  FFMA.FTZ R172, R155, UR10, -R154.reuse ;  /* 0x0000000a9bac7c23 */ /* 0x100fe2000801089a */
[----:B------:R-:W-:Y:S01]  /*b0a0*/  FADD.FTZ R10, R160, R195 ;  /* 0x000000c3a00a7221 */ /* 0x000fe20000010000 */
[--C-:B------:R-:W-:Y:S01]  /*b0b0*/  FFMA.FTZ R155, R158, UR10, -R154.reuse ;  /* 0x0000000a9e9b7c23 */ /* 0x100fe2000801089a */
[----:B------:R-:W5:Y:S01]  /*b0c0*/  MUFU.EX2 R177, R177 ;  /* 0x000000b100b17308 */ /* 0x000f620000000800 */
[----:B------:R-:W-:Y:S01]  /*b0d0*/  FFMA.FTZ R159, R159, UR10, -R154 ;  /* 0x0000000a9f9f7c23 */ /* 0x000fe2000801089a */
[----:B------:R-:W-:Y:S01]  /*b0e0*/  FADD.FTZ R197, R165, R10 ;  /* 0x0000000aa5c57221 */ /* 0x000fe20000010000 */
[--C-:B------:R-:W-:Y:S01]  /*b0f0*/  FFMA.FTZ R196, R170, UR10, -R154.reuse ;  /* 0x0000000aaac47c23 */ /* 0x100fe2000801089a */
[--C-:B------:R-:W-:Y:S01]  /*b100*/  FFMA.FTZ R194, R162, UR10, -R154.reuse ;  /* 0x0000000aa2c27c23 */ /* 0x100fe2000801089a */
[--C-:B------:R-:W-:Y:S01]  /*b110*/  FFMA.FTZ R163, R163, UR10, -R154.reuse ;  /* 0x0000000aa3a37c23 */ /* 0x100fe2000801089a */
[----:B---3--:R-:W-:Y:S01]  /*b120*/  FADD.FTZ R152, R164, R197 ;  /* 0x000000c5a4987221 */ /* 0x008fe20000010000 */
[--C-:B------:R-:W-:Y:S01]  /*b130*/  FFMA.FTZ R195, R166, UR10, -R154.reuse ;  /* 0x0000000aa6c37c23 */ /* 0x100fe2000801089a */
[----:B------:R-:W-:Y:S01]  /*b140*/  MUFU.EX2 R21, R21 ;  /* 0x0000001500157308 */ /* 0x000fe20000000800 */
[----:B------:R-:W-:Y:S01]  /*b150*/  FFMA.FTZ R167, R167, UR10, -R154 ;  /* 0x0000000aa7a77c23 */ /* 0x000fe2000801089a */
[----:B----4-:R-:W-:Y:S01]  /*b160*/  FADD.FTZ R197, R169, R152 ;  /* 0x00000098a9c57221 */ /* 0x010fe20000010000 */
[--C-:B------:R-:W-:Y:S01]  /*b170*/  FFMA.FTZ R171, R171, UR10, -R154.reuse ;  /* 0x0000000aabab7c23 */ /* 0x100fe2000801089a */
[--C-:B------:R-:W-:Y:S01]  /*b180*/  FFMA.FTZ R174, R174, UR10, -R154.reuse ;  /* 0x0000000aaeae7c23 */ /* 0x100fe2000801089a */
[--C-:B------:R-:W-:Y:S01]  /*b190*/  FFMA.FTZ R175, R175, UR10, -R154.reuse ;  /* 0x0000000aafaf7c23 */ /* 0x100fe2000801089a */
[----:B--2---:R-:W-:Y:S01]  /*b1a0*/  FADD.FTZ R152, R168, R197 ;  /* 0x000000c5a8987221 */ /* 0x004fe20000010000 */
[--C-:B------:R-:W-:Y:S01]  /*b1b0*/  FFMA.FTZ R178, R178, UR10, -R154.reuse ;  /* 0x0000000ab2b27c23 */ /* 0x100fe2000801089a */
[----:B------:R2:W3:Y:S01]  /*b1c0*/  MUFU.EX2 R10, R5 ;  /* 0x00000005000a7308 */ /* 0x0004e20000000800 */
[--C-:B------:R-:W-:Y:S01]  /*b1d0*/  FFMA.FTZ R179, R179, UR10, -R154.reuse ;  /* 0x0000000ab3b37c23 */ /* 0x100fe2000801089a */
[--C-:B------:R-:W-:Y:S01]  /*b1e0*/  FFMA.FTZ R182, R182, UR10, -R154.reuse ;  /* 0x0000000ab6b67c23 */ /* 0x100fe2000801089a */
[----:B------:R-:W-:Y:S01]  /*b1f0*/  FFMA.FTZ R183, R183, UR10, -R154 ;  /* 0x0000000ab7b77c23 */ /* 0x000fe2000801089a */
[----:B------:R-:W-:Y:S01]  /*b200*/  F2FP.BF16.F32.PACK_AB R154, R157, R156 ;  /* 0x0000009c9d9a723e */ /* 0x000fe200000010ff */
[----:B------:R4:W-:Y:S01]  /*b210*/  @!P1 STS [R180+0x28800], R173 ;  /* 0x028800adb4009388 */ /* 0x0009e20000000800 */
[----:B------:R-:W-:Y:S01]  /*b220*/  F2FP.BF16.F32.PACK_AB R156, R161, R14 ;  /* 0x0000000ea19c723e */ /* 0x000fe200000010ff */
[-C--:B------:R-:W-:Y:S01]  /*b230*/  FMUL.FTZ R48, R48, R173.reuse ;  /* 0x000000ad30307220 */ /* 0x080fe20000410000 */
[----:B------:R-:W0:Y:S01]  /*b240*/  MUFU.EX2 R172, R172 ;  /* 0x000000ac00ac7308 */ /* 0x000e220000000800 */
[----:B--2---:R-:W-:Y:S01]  /*b250*/  FADD.FTZ R5, R193, R152 ;  /* 0x00000098c1057221 */ /* 0x004fe20000010000 */
[----:B------:R-:W-:Y:S01]  /*b260*/  F2FP.BF16.F32.PACK_AB R152, R153, R20 ;  /* 0x000000149998723e */ /* 0x000fe200000010ff */
[-C--:B------:R-:W-:Y:S01]  /*b270*/  FMUL.FTZ R49, R49, R173.reuse ;  /* 0x000000ad31317220 */ /* 0x080fe20000410000 */
[----:B------:R-:W-:Y:S01]  /*b280*/  F2FP.BF16.F32.PACK_AB R162, R193, R168 ;  /* 0x000000a8c1a2723e */ /* 0x000fe200000010ff */
[----:B-1----:R-:W-:Y:S01]  /*b290*/  FADD.FTZ R158, R12, R5 ;  /* 0x000000050c9e7221 */ /* 0x002fe20000010000 */
[-C--:B------:R-:W-:Y:S01]  /*b2a0*/  FMUL.FTZ R52, R52, R173.reuse ;  /* 0x000000ad34347220 */ /* 0x080fe20000410000 */
[-C--:B------:R-:W-:Y:S01]  /*b2b0*/  FMUL.FTZ R53, R53, R173.reuse ;  /* 0x000000ad35357220 */ /* 0x080fe20000410000 */
[----:B------:R-:W1:Y:S01]  /*b2c0*/  MUFU.EX2 R176, R176 ;  /* 0x000000b000b07308 */ /* 0x000e620000000800 */
[----:B-----5:R-:W-:Y:S01]  /*b2d0*/  FADD.FTZ R5, R177, R158 ;  /* 0x0000009eb1057221 */ /* 0x020fe20000010000 */
[----:B------:R-:W-:Y:S01]  /*b2e0*/  F2FP.BF16.F32.PACK_AB R158, R165, R160 ;  /* 0x000000a0a59e723e */ /* 0x000fe200000010ff */
[----:B---3--:R-:W-:Y:S01]  /*b2f0*/  FFMA.FTZ R153, R10, R6, R21 ;  /* 0x000000060a997223 */ /* 0x008fe20000010015 */
[----:B------:R-:W-:Y:S01]  /*b300*/  F2FP.BF16.F32.PACK_AB R160, R169, R164 ;  /* 0x000000a4a9a0723e */ /* 0x000fe200000010ff */
[----:B------:R4:W-:Y:S01]  /*b310*/  @!P1 STS [R180+0x28820], R10 ;  /* 0x0288200ab4009388 */ /* 0x0009e20000000800 */
[----:B------:R-:W-:Y:S01]  /*b320*/  F2FP.BF16.F32.PACK_AB R164, R177, R12 ;  /* 0x0000000cb1a4723e */ /* 0x000fe200000010ff */
[-C--:B------:R-:W-:Y:S01]  /*b330*/  FMUL.FTZ R56, R56, R173.reuse ;  /* 0x000000ad38387220 */ /* 0x080fe20000410000 */
[----:B------:R-:W2:Y:S01]  /*b340*/  MUFU.EX2 R155, R155 ;  /* 0x0000009b009b7308 */ /* 0x000ea20000000800 */
        /* <DEDUP_REMOVED lines=26> */
[-C--:B------:R-:W-:Y:S01]  /*b4f0*/  FMUL.FTZ R93, R93, R173.reuse ;  /* 0x000000ad5d5d7220 */ /* 0x080fe20000410000 */
[-C--:B------:R-:W-:Y:S01]  /*b500*/  FMUL.FTZ R96, R96, R173.reuse ;  /* 0x000000ad60607220 */ /* 0x080fe20000410000 */
[-C--:B------:R-:W-:Y:S01]  /*b510*/  FMUL.FTZ R97, R97, R173.reuse ;  /* 0x000000ad61617220 */ /* 0x080fe20000410000 */
[-C--:B------:R-:W-:Y:S01]  /*b520*/  FMUL.FTZ R100, R100, R173.reuse ;  /* 0x000000ad64647220 */ /* 0x080fe20000410000 */
[----:B------:R-:W-:Y:S01]  /*b530*/  FMUL.FTZ R101, R101, R173 ;  /* 0x000000ad65657220 */ /* 0x000fe20000410000 */
[----:B------:R-:W0:Y:S01]  /*b540*/  MUFU.EX2 R12, R163 ;  /* 0x000000a3000c7308 */ /* 0x000e220000000800 */
[C---:B-1----:R-:W-:Y:S01]  /*b550*/  FADD.FTZ R168, R170.reuse, R153 ;  /* 0x00000099aaa87221 */ /* 0x042fe20000010000 */
[----:B------:R-:W-:Y:S01]  /*b560*/  F2FP.BF16.F32.PACK_AB R155, R170, R155 ;  /* 0x0000009baa9b723e */ /* 0x000fe200000010ff */
        /* <DEDUP_REMOVED lines=12> */
[----:B------:R-:W-:Y:S01]  /*b630*/  FMUL.FTZ R124, R124, R173 ;  /* 0x000000ad7c7c7220 */ /* 0x000fe20000410000 */
[----:B------:R-:W2:Y:S01]  /*b640*/  MUFU.EX2 R14, R167 ;  /* 0x000000a7000e7308 */ /* 0x000ea20000000800 */
[C---:B0-----:R-:W-:Y:S01]  /*b650*/  FADD.FTZ R168, R12.reuse, R153 ;  /* 0x000000990ca87221 */ /* 0x041fe20000010000 */
[----:B------:R-:W-:Y:S01]  /*b660*/  F2FP.BF16.F32.PACK_AB R157, R12, R157 ;  /* 0x0000009d0c9d723e */ /* 0x000fe200000010ff */
        /* <DEDUP_REMOVED lines=14> */
[----:B--2---:R-:W-:Y:S01]  /*b750*/  F2FP.BF16.F32.PACK_AB R159, R14, R159 ;  /* 0x0000009f0e9f723e */ /* 0x004fe200000010ff */
[-C--:B------:R-:W-:Y:S01]  /*b760*/  FMUL.FTZ R148, R148, R173.reuse ;  /* 0x000000ad94947220 */ /* 0x080fe20000410000 */
[----:B------:R-:W-:Y:S01]  /*b770*/  FMUL.FTZ R149, R149, R173 ;  /* 0x000000ad95957220 */ /* 0x000fe20000410000 */
[-C--:B------:R-:W-:Y:S01]  /*b780*/  FMUL.FTZ R26, R26, R10.reuse ;  /* 0x0000000a1a1a7220 */ /* 0x080fe20000410000 */
[-C--:B------:R-:W-:Y:S01]  /*b790*/  FMUL.FTZ R27, R27, R10.reuse ;  /* 0x0000000a1b1b7220 */ /* 0x080fe20000410000 */
[-C--:B------:R-:W-:Y:S01]  /*b7a0*/  FMUL.FTZ R30, R30, R10.reuse ;  /* 0x0000000a1e1e7220 */ /* 0x080fe20000410000 */
[-C--:B------:R-:W-:Y:S01]  /*b7b0*/  FMUL.FTZ R31, R31, R10.reuse ;  /* 0x0000000a1f1f7220 */ /* 0x080fe20000410000 */
[----:B------:R2:W3:Y:S01]  /*b7c0*/  MUFU.EX2 R163, R174 ;  /* 0x000000ae00a37308 */ /* 0x0004e20000000800 */
        /* <DEDUP_REMOVED lines=12> */
[----:B0-----:R-:W-:Y:S01]  /*b890*/  FADD.FTZ R153, R161, R174 ;  /* 0x000000aea1997221 */ /* 0x001fe20000010000 */
[----:B-1----:R-:W-:Y:S01]  /*b8a0*/  F2FP.BF16.F32.PACK_AB R161, R20, R161 ;  /* 0x000000a114a1723e */ /* 0x002fe200000010ff */
[-C--:B------:R-:W-:Y:S01]  /*b8b0*/  FMUL.FTZ R54, R54, R10.reuse ;  /* 0x0000000a36367220 */ /* 0x080fe20000410000 */
[----:B------:R-:W0:Y:S01]  /*b8c0*/  MUFU.EX2 R165, R178 ;  /* 0x000000b200a57308 */ /* 0x000e220000000800 */
[----:B------:R-:W-:Y:S01]  /*b8d0*/  FADD.FTZ R174, R20, R153 ;  /* 0x0000009914ae7221 */ /* 0x000fe20000010000 */
[-C--:B------:R-:W-:Y:S01]  /*b8e0*/  FMUL.FTZ R55, R55, R10.reuse ;  /* 0x0000000a37377220 */ /* 0x080fe20000410000 */
[-C--:B------:R-:W-:Y:S01]  /*b8f0*/  FMUL.FTZ R58, R58, R10.reuse ;  /* 0x0000000a3a3a7220 */ /* 0x080fe20000410000 */
[-C--:B------:R-:W-:Y:S01]  /*b900*/  FMUL.FTZ R59, R59, R10.reuse ;  /* 0x0000000a3b3b7220 */ /* 0x080fe20000410000 */
[----:B---3--:R-:W-:Y:S01]  /*b910*/  FADD.FTZ R153, R163, R174 ;  /* 0x000000aea3997221 */ /* 0x008fe20000010000 */
[-C--:B------:R-:W-:Y:S01]  /*b920*/  FMUL.FTZ R62, R62, R10.reuse ;  /* 0x0000000a3e3e7220 */ /* 0x080fe20000410000 */
[-C--:B------:R-:W-:Y:S01]  /*b930*/  FMUL.FTZ R63, R63, R10.reuse ;  /* 0x0000000a3f3f7220 */ /* 0x080fe20000410000 */
[----:B------:R-:W1:Y:S01]  /*b940*/  MUFU.EX2 R168, R179 ;  /* 0x000000b300a87308 */ /* 0x000e620000000800 */
[----:B-----5:R-:W-:Y:S01]  /*b950*/  FADD.FTZ R176, R6, R153 ;  /* 0x0000009906b07221 */ /* 0x020fe20000010000 */
[----:B------:R-:W-:Y:S01]  /*b960*/  F2FP.BF16.F32.PACK_AB R153, R172, R21 ;  /* 0x00000015ac99723e */ /* 0x000fe200000010ff */
[----:B------:R-:W-:Y:S01]  /*b970*/  BAR.SYNC.DEFER_BLOCKING 0xf, 0x100 ;  /* 0x03c4000000007b1d */ /* 0x000fe20000010000 */
[----:B------:R-:W-:Y:S01]  /*b980*/  F2FP.BF16.F32.PACK_AB R163, R6, R163 ;  /* 0x000000a306a3723e */ /* 0x000fe200000010ff */
[-C--:B------:R-:W-:Y:S01]  /*b990*/  FMUL.FTZ R66, R66, R10.reuse ;  /* 0x0000000a42427220 */ /* 0x080fe20000410000 */
[-C--:B------:R-:W-:Y:S01]  /*b9a0*/  FMUL.FTZ R67, R67, R10.reuse ;  /* 0x0000000a43437220 */ /* 0x080fe20000410000 */
[-C--:B------:R-:W-:Y:S01]  /*b9b0*/  FMUL.FTZ R70, R70, R10.reuse ;  /* 0x0000000a46467220 */ /* 0x080fe20000410000 */
        /* <DEDUP_REMOVED lines=17> */
[-C--:B------:R-:W-:Y:S01]  /*bad0*/  FMUL.FTZ R95, R95, R10.reuse ;  /* 0x0000000a5f5f7220 */ /* 0x080fe20000410000 */
[----:B--2---:R-:W-:Y:S01]  /*bae0*/  FADD.FTZ R21, R167, R172 ;  /* 0x000000aca7157221 */ /* 0x004fe20000010000 */
[----:B------:R4:W-:Y:S01]  /*baf0*/  STSM.16.M88.4 [R19+0x26800], R152 ;  /* 0x0268009813007844 */ /* 0x0009e20000000200 */
[-C--:B------:R-:W-:Y:S01]  /*bb00*/  FMUL.FTZ R98, R98, R10.reuse ;  /* 0x0000000a62627220 */ /* 0x080fe20000410000 */
[-C--:B------:R-:W-:Y:S01]  /*bb10*/  FMUL.FTZ R99, R99, R10.reuse ;  /* 0x0000000a63637220 */ /* 0x080fe20000410000 */
[-C--:B------:R-:W-:Y:S01]  /*bb20*/  FMUL.FTZ R102, R102, R10.reuse ;  /* 0x0000000a66667220 */ /* 0x080fe20000410000 */
[----:B------:R4:W-:Y:S01]  /*bb30*/  STSM.16.M88.4 [R22], R156 ;  /* 0x0000009c16007844 */ /* 0x0009e20000000200 */
[-C--:B------:R-:W-:Y:S01]  /*bb40*/  FMUL.FTZ R103, R103, R10.reuse ;  /* 0x0000000a67677220 */ /* 0x080fe20000410000 */
[-C--:B------:R-:W-:Y:S01]  /*bb50*/  FMUL.FTZ R106, R106, R10.reuse ;  /* 0x0000000a6a6a7220 */ /* 0x080fe20000410000 */
[C---:B0-----:R-:W-:Y:S01]  /*bb60*/  F2FP.BF16.F32.PACK_AB R167, R174.reuse, R167 ;  /* 0x000000a7aea7723e */ /* 0x041fe200000010ff */
[----:B------:R4:W-:Y:S01]  /*bb70*/  STSM.16.M88.4 [R184], R160 ;  /* 0x000000a0b8007844 */ /* 0x0009e20000000200 */
[----:B------:R-:W-:Y:S01]  /*bb80*/  FADD.FTZ R6, R174, R21 ;  /* 0x00000015ae067221 */ /* 0x000fe20000010000 */
        /* <DEDUP_REMOVED lines=24> */
[----:B----4-:R-:W-:Y:S06]  /*bd10*/  @!P4 BRA `(.L_x_1769) ;  /* 0x000000000004c947 */ /* 0x010fec0003800000 */
[----:B------:R-:W-:Y:S01]  /*bd20*/  BPT.TRAP 0x1 ;  /* 0x000000040000795c */ /* 0x000fe20000300000 */
.L_x_1769:
[----:B------:R0:W1:Y:S01]  /*bd30*/  SYNCS.PHASECHK.TRANS64.TRYWAIT P0, [UR25+0x28c50], R8 ;  /* 0x028c5008ff0075a7 */ /* 0x0000620008000159 */
[----:B------:R-:W-:Y:S05]  /*bd40*/  @!P4 BRA `(.L_x_1770) ;  /* 0x000000000004c947 */ /* 0x000fea0003800000 */
[----:B------:R-:W-:Y:S01]  /*bd50*/  BPT.TRAP 0x1 ;  /* 0x000000040000795c */ /* 0x000fe20000300000 */
.L_x_1770:
[----:B-1----:R-:W-:Y:S05]  /*bd60*/  @P0 BRA `(.L_x_1771) ;  /* 0x0000000000080947 */ /* 0x002fea0003800000 */
[----:B------:R-:W1:Y:S02]  /*bd70*/  SYNCS.PHASECHK.TRANS64.TRYWAIT P0, [UR25+0x28c50], R8 ;  /* 0x028c5008ff0075a7 */ /* 0x000e640008000159 */
[----:B-1----:R-:W-:Y:S05]  /*bd80*/  @!P0 BRA `(.L_x_1772) ;  /* 0x0000008c00788947 */ /* 0x002fea0003800000 */
.L_x_1771:
[----:B------:R-:W-:Y:S01]  /*bd90*/  ULEA UR11, UR37, UR45, 0xc ;  /* 0x0000002d250b7291 */ /* 0x000fe2000f8e603f */
[----:B------:R-:W-:Y:S01]  /*bda0*/  WARPGROUP.ARRIVE ;  /* 0x00000000000079c5 */ /* 0x000fe20000000000 */
[----:B------:R-:W-:Y:S01]  /*bdb0*/  UMOV UR7, 0x40000040 ;  /* 0x4000004000077882 */ /* 0x000fe20000000000 */
[----:B------:R-:W-:Y:S01]  /*bdc0*/  ISETP.LT.AND P0, PT, R186, UR50, PT ;  /* 0x00000032ba007c0c */ /* 0x000fe2000bf01270 */
[----:B-1----:R-:W-:Y:S01]  /*bdd0*/  @!P5 VIADD R15, R15, 0x28c60 ;  /* 0x00028c600f0fd836 */ /* 0x002fe20000000000 */
[----:B------:R-:W-:Y:S01]  /*bde0*/  UIADD3 UR50, UR50, -0x1, URZ ;  /* 0xffffffff32327890 */ /* 0x000fe2000fffe03f */
[----:B------:R-:W-:Y:S01]  /*bdf0*/  MOV R10, R7 ;  /* 0x00000007000a7202 */ /* 0x000fe20000000f00 */
        /* <DEDUP_REMOVED lines=34> */
.L_x_1756:
[----:B------:R-:W5:Y:S01]  /*c020*/  SHFL.BFLY PT, R0, R5, 0x2, 0x1f ;  /* 0x0c401f0005007f89 */ /* 0x000f6200000e0000 */
[----:B------:R-:W-:Y:S02]  /*c030*/  IMAD.MOV.U32 R10, RZ, RZ, RZ ;  /* 0x000000ffff0a7224 */ /* 0x000fe400078e00ff */
[----:B------:R-:W-:Y:S01]  /*c040*/  IMAD.U32 R14, RZ, RZ, UR10 ;  /* 0x0000000aff0e7e24 */ /* 0x000fe2000f8e00ff */
[----:B01----:R-:W0:Y:S01]  /*c050*/  SHFL.BFLY PT, R9, R6, 0x2, 0x1f ;  /* 0x0c401f0006097f89 */ /* 0x003e2200000e0000 */
[----:B------:R-:W-:Y:S01]  /*c060*/  VIADD R187, R187, 0x1 ;  /* 0x00000001bbbb7836 */ /* 0x000fe20000000000 */
[----:B------:R-:W-:Y:S08]  /*c070*/  BAR.ARV 0x8, 0xa0 ;  /* 0x0202800000007b1d */ /* 0x000ff00000002000 */
[----:B------:R-:W-:Y:S01]  /*c080*/  BAR.SYNC.DEFER_BLOCKING 0xf, 0x100 ;  /* 0x03c4000000007b1d */ /* 0x000fe20000010000 */
[----:B-----5:R-:W-:Y:S01]  /*c090*/  FADD.FTZ R0, R0, R5 ;  /* 0x0000000500007221 */ /* 0x020fe20000010000 */
[----:B------:R-:W-:-:S02]  /*c0a0*/  IMAD.MOV.U32 R5, RZ, RZ, RZ ;  /* 0x000000ffff057224 */ /* 0x000fc400078e00ff */
[----:B0-----:R-:W-:Y:S02]  /*c0b0*/  FADD.FTZ R9, R9, R6 ;  /* 0x0000000609097221 */ /* 0x001fe40000010000 */
[----:B------:R-:W0:Y:S04]  /*c0c0*/  SHFL.BFLY PT, R3, R0, 0x1, 0x1f ;  /* 0x0c201f0000037f89 */ /* 0x000e2800000e0000 */
[----:B------:R-:W1:Y:S01]  /*c0d0*/  SHFL.BFLY PT, R8, R9, 0x1, 0x1f ;  /* 0x0c201f0009087f89 */ /* 0x000e6200000e0000 */
[----:B0-----:R-:W-:Y:S01]  /*c0e0*/  FADD.FTZ R12, R0, R3 ;  /* 0x00000003000c7221 */ /* 0x001fe20000010000 */
[----:B------:R-:W-:Y:S02]  /*c0f0*/  IMAD.MOV R3, RZ, RZ, -R18 ;  /* 0x000000ffff037224 */ /* 0x000fe400078e0a12 */
[----:B------:R-:W-:-:S02]  /*c100*/  IMAD.U32 R0, RZ, RZ, UR37 ;  /* 0x00000025ff007e24 */ /* 0x000fc4000f8e00ff */
[----:B-1----:R-:W-:Y:S01]  /*c110*/  FADD.FTZ R13, R9, R8 ;  /* 0x00000008090d7221 */ /* 0x002fe20000010000 */
[----:B------:R-:W-:Y:S01]  /*c120*/  FSETP.NE.FTZ.AND P1, PT, R12, RZ, PT ;  /* 0x000000ff0c00720b */ /* 0x000fe20003f35000 */
[----:B------:R-:W-:Y:S01]  /*c130*/  UIADD3 UR37, UR37, 0x1, URZ ;  /* 0x0000000125257890 */ /* 0x000fe2000fffe03f */
[----:B------:R-:W-:Y:S01]  /*c140*/  ISETP.NE.AND P0, PT, R16, R3, PT ;  /* 0x000000031000720c */ /* 0x000fe20003f05270 */
[----:B------:R-:W-:Y:S01]  /*c150*/  IMAD.U32 R9, RZ, RZ, UR10 ;  /* 0x0000000aff097e24 */ /* 0x000fe2000f8e00ff */
[----:B------:R-:W-:Y:S01]  /*c160*/  FSETP.NE.FTZ.AND P2, PT, R13, RZ, PT ;  /* 0x000000ff0d00720b */ /* 0x000fe20003f55000 */
[----:B------:R-:W-:Y:S01]  /*c170*/  UISETP.NE.AND UP0, UPT, UR37, 0x2, UPT ;  /* 0x000000022500788c */ /* 0x000fe2000bf05270 */
[----:B------:R-:W-:-:S03]  /*c180*/  IMAD.MOV.U32 R3, RZ, RZ, -0x800000 ;  /* 0xff800000ff037424 */ /* 0x000fc600078e00ff */
[----:B------:R-:W-:Y:S02]  /*c190*/  USEL UR4, URZ, 0x1, UP0 ;  /* 0x000000013f047887 */ /* 0x000fe40008000000 */
[----:B------:R-:W-:Y:S02]  /*c1a0*/  USEL UR37, UR37, URZ, UP0 ;  /* 0x0000003f25257287 */ /* 0x000fe40008000000 */
[----:B------:R-:W0:Y:S01]  /*c1b0*/  @P1 MUFU.RCP R10, R12 ;  /* 0x0000000c000a1308 */ /* 0x000e220000001000 */
[----:B------:R-:W-:Y:S01]  /*c1c0*/  @P1 FMUL.FTZ R9, R9, 0.69314718246459960938 ;  /* 0x3f31721809091820 */ /* 0x000fe20000410000 */
[----:B------:R-:W-:Y:S01]  /*c1d0*/  @!P0 IMAD R0, R0, 0x40, R17 ;  /* 0x0000004000008824 */ /* 0x000fe200078e0211 */
[----:B------:R-:W-:-:S04]  /*c1e0*/  LOP3.LUT R2, R2, UR4, RZ, 0x3c, !PT ;  /* 0x0000000402027c12 */ /* 0x000fc8000f8e3cff */
[----:B------:R-:W-:Y:S01]  /*c1f0*/  @!P0 LEA R11, R0, UR38, 0x2 ;  /* 0x00000026000b8c11 */ /* 0x000fe2000f8e10ff */
[----:B------:R-:W-:Y:S01]  /*c200*/  @P2 MUFU.RCP R5, R13 ;  /* 0x0000000d00052308 */ /* 0x000fe20000001000 */
[----:B------:R-:W-:-:S07]  /*c210*/  IMAD.MOV.U32 R0, RZ, RZ, -0x800000 ;  /* 0xff800000ff007424 */ /* 0x000fce00078e00ff */
[----:B------:R-:W1:Y:S01]  /*c220*/  @P1 MUFU.LG2 R6, R12 ;  /* 0x0000000c00061308 */ /* 0x000e620000000c00 */
[-C--:B0-----:R-:W-:Y:S01]  /*c230*/  FMUL.FTZ R169, R24, R10.reuse ;  /* 0x0000000a18a97220 */ /* 0x081fe20000410000 */
[-C--:B--23--:R-:W-:Y:S01]  /*c240*/  FMUL.FTZ R165, R25, R10.reuse ;  /* 0x0000000a19a57220 */ /* 0x08cfe20000410000 */
        /* <DEDUP_REMOVED lines=64> */
[-C--:B------:R-:W-:Y:S01]  /*c650*/  FMUL.FTZ R26, R26, R5.reuse ;  /* 0x000000051a1a7220 */ /* 0x080fe20000410000 */
[-C--:B------:R-:W-:Y:S01]  /*c660*/  FMUL.FTZ R27, R27, R5.reuse ;  /* 0x000000051b1b7220 */ /* 0x080fe20000410000 */
[----:B------:R1:W-:Y:S01]  /*c670*/  @!P0 STS [R11+0x28820], R5 ;  /* 0x028820050b008388 */ /* 0x0003e20000000800 */
[----:B------:R-:W-:Y:S01]  /*c680*/  PLOP3.LUT P0, PT, PT, PT, PT, 0x8, 0x0 ;  /* 0x000000000000781c */ /* 0x000fe20003f0e170 */
[-C--:B------:R-:W-:Y:S01]  /*c690*/  FMUL.FTZ R30, R30, R5.reuse ;  /* 0x000000051e1e7220 */ /* 0x080fe20000410000 */
        /* <DEDUP_REMOVED lines=47> */
[-C--:B----4-:R-:W-:Y:S01]  /*c990*/  FMUL.FTZ R170, R119, R5.reuse ;  /* 0x0000000577aa7220 */ /* 0x090fe20000410000 */
        /* <DEDUP_REMOVED lines=19> */
.L_x_1689:
[----:B------:R-:W0:Y:S08]  /*cad0*/  S2UR UR4, SR_CgaCtaId ;  /* 0x00000000000479c3 */ /* 0x000e300000008800 */
[----:B------:R-:W-:Y:S06]  /*cae0*/  BAR.SYNC.DEFER_BLOCKING 0x5, 0x120 ;  /* 0x0144800000007b1d */ /* 0x000fec0000010000 */
[----:B------:R-:W-:Y:S01]  /*caf0*/  UMOV UR38, 0x400 ;  /* 0x0000040000267882 */ /* 0x000fe20000000000 */
[----:B------:R-:W-:Y:S01]  /*cb00*/  BSSY B0, `(.L_x_1774) ;  /* 0x0000290000007945 */ /* 0x000fe20003800000 */
[----:B0-----:R-:W-:-:S09]  /*cb10*/  ULEA UR38, UR4, UR38, 0x18 ;  /* 0x0000002604267291 */ /* 0x001fd2000f8ec03f */
[----:B------:R-:W0:Y:S02]  /*cb20*/  LDS.128 R4, [UR38+0x28cd0] ;  /* 0x028cd026ff047984 */ /* 0x000e240008000c00 */
[----:B0-----:R-:W-:Y:S02]  /*cb30*/  R2UR UR47, R5 ;  /* 0x00000000052f72ca */ /* 0x001fe400000e0000 */
[----:B------:R-:W-:Y:S02]  /*cb40*/  R2UR UR6, R6 ;  /* 0x00000000060672ca */ /* 0x000fe400000e0000 */
[----:B------:R-:W-:Y:S01]  /*cb50*/  R2UR UR5, R7 ;  /* 0x00000000070572ca */ /* 0x000fe200000e0000 */
[----:B------:R-:W-:Y:S06]  /*cb60*/  BAR.ARV 0x4, 0x120 ;  /* 0x0104800000007b1d */ /* 0x000fec0000002000 */
[----:B------:R-:W-:Y:S08]  /*cb70*/  @P0 BRA `(.L_x_1775) ;  /* 0x0000001c00580947 */ /* 0x000ff00003800000 */
[----:B------:R-:W0:Y:S08]  /*cb80*/  S2UR UR4, SR_SWINHI ;  /* 0x00000000000479c3 */ /* 0x000e300000002f00 */
[----:B------:R-:W-:Y:S01]  /*cb90*/  BAR.SYNC.DEFER_BLOCKING 0x1, 0x100 ;  /* 0x0044000000007b1d */ /* 0x000fe20000010000 */
[----:B------:R-:W-:Y:S02]  /*cba0*/  F2FP.BF16.F32.PACK_AB R40, R41, R40 ;  /* 0x000000282928723e */ /* 0x000fe400000010ff */
[----:B------:R-:W-:-:S02]  /*cbb0*/  F2FP.BF16.F32.PACK_AB R41, R43, R42 ;  /* 0x0000002a2b29723e */ /* 0x000fc400000010ff */
[----:B------:R-:W-:Y:S01]  /*cbc0*/  F2FP.BF16.F32.PACK_AB R48, R49, R48 ;  /* 0x000000303130723e */ /* 0x000fe200000010ff */
[----:B------:R-:W-:Y:S01]  /*cbd0*/  ULDC.64 UR10, c[0x0][0xbe0] ;  /* 0x0002f800000a7ab9 */ /* 0x000fe20000000a00 */
[----:B------:R-:W-:Y:S01]  /*cbe0*/  F2FP.BF16.F32.PACK_AB R42, R45, R44 ;  /* 0x0000002c2d2a723e */ /* 0x000fe200000010ff */
[----:B------:R-:W-:Y:S01]  /*cbf0*/  UISETP.NE.U32.AND UP1, UPT, UR10, URZ, UPT ;  /* 0x0000003f0a00728c */ /* 0x000fe2000bf25070 */
[----:B------:R-:W-:Y:S02]  /*cc00*/  F2FP.BF16.F32.PACK_AB R43, R47, R46 ;  /* 0x0000002e2f2b723e */ /* 0x000fe400000010ff */
[----:B------:R-:W-:Y:S01]  /*cc10*/  F2FP.BF16.F32.PACK_AB R49, R51, R50 ;  /* 0x000000323331723e */ /* 0x000fe200000010ff */
[----:B------:R-:W-:Y:S01]  /*cc20*/  UISETP.NE.AND.EX UP1, UPT, UR11, URZ, UPT, UP1 ;  /* 0x0000003f0b00728c */ /* 0x000fe2000bf25310 */
[----:B------:R-:W-:Y:S02]  /*cc30*/  F2FP.BF16.F32.PACK_AB R56, R57, R56 ;  /* 0x000000383938723e */ /* 0x000fe400000010ff */
[----:B------:R-:W-:Y:S01]  /*cc40*/  F2FP.BF16.F32.PACK_AB R50, R53, R52 ;  /* 0x000000343532723e */ /* 0x000fe200000010ff */
[----:B------:R-:W-:Y:S01]  /*cc50*/  ULDC.64 UR10, c[0x0][0xbd8] ;  /* 0x0002f600000a7ab9 */ /* 0x000fe20000000a00 */
[----:B------:R-:W-:Y:S01]  /*cc60*/  F2FP.BF16.F32.PACK_AB R51, R55, R54 ;  /* 0x000000363733723e */ /* 0x000fe200000010ff */
[----:B------:R-:W-:Y:S01]  /*cc70*/  UIMAD.WIDE UR10, UR43, 0x4, UR10 ;  /* 0x000000042b0a78a5 */ /* 0x000fe2000f8e020a */
        /* <DEDUP_REMOVED lines=14> */
[----:B------:R-:W-:-:S02]  /*cd60*/  F2FP.BF16.F32.PACK_AB R67, R71, R70 ;  /* 0x000000464743723e */ /* 0x000fc400000010ff */
[C---:B------:R-:W-:Y:S01]  /*cd70*/  IADD3 R173, P1, R4.reuse, 0x20, RZ ;  /* 0x0000002004ad7810 */ /* 0x040fe20007f3e0ff */
[----:B------:R-:W-:Y:S01]  /*cd80*/  UISETP.NE.AND.EX UP0, UPT, UR9, URZ, UPT, UP0 ;  /* 0x0000003f0900728c */ /* 0x000fe2000bf05300 */
[C---:B------:R-:W-:Y:S02]  /*cd90*/  LOP3.LUT R7, R4.reuse, 0x380, RZ, 0xc0, !PT ;  /* 0x0000038004077812 */ /* 0x040fe400078ec0ff */
[C---:B------:R-:W-:Y:S01]  /*cda0*/  IADD3 R12, P0, R4.reuse, 0x40, RZ ;  /* 0x00000040040c7810 */ /* 0x040fe20007f1e0ff */
[--C-:B------:R-:W-:Y:S01]  /*cdb0*/  IMAD.X R11, RZ, RZ, R5.reuse, P1 ;  /* 0x000000ffff0b7224 */ /* 0x100fe200008e0605 */
[C---:B------:R-:W-:Y:S01]  /*cdc0*/  IADD3 R177, P3, R4.reuse, 0x2000, RZ ;  /* 0x0000200004b17810 */ /* 0x040fe20007f7e0ff */
[----:B------:R-:W-:Y:S01]  /*cdd0*/  @UP1 ULDC.64 UR8, c[0x0][0xbe0] ;  /* 0x0002f80000081ab9 */ /* 0x000fe20000000a00 */
        /* <DEDUP_REMOVED lines=10> */
[----:B------:R-:W-:Y:S01]  /*ce80*/  SHF.R.U64 R7, R7, 0x3, RZ ;  /* 0x0000000307077819 */ /* 0x000fe200000012ff */
[----:B------:R-:W-:Y:S01]  /*ce90*/  IMAD.X R95, RZ, RZ, R5, P1 ;  /* 0x000000ffff5f7224 */ /* 0x000fe200008e0605 */
[----:B------:R-:W-:Y:S01]  /*cea0*/  IADD3.X R15, RZ, R5, RZ, P4, !PT ;  /* 0x00000005ff0f7210 */ /* 0x000fe200027fe4ff */
[----:B------:R-:W-:Y:S01]  /*ceb0*/  @UP1 UIMAD.WIDE UR8, UR43, 0x4, UR8 ;  /* 0x000000042b0818a5 */ /* 0x000fe2000f8e0208 */
[----:B------:R-:W-:-:S02]  /*cec0*/  IADD3 R193, P0, R4, 0x4020, RZ ;  /* 0x0000402004c17810 */ /* 0x000fc40007f1e0ff */
        /* <DEDUP_REMOVED lines=11> */
[----:B------:R-:W-:Y:S01]  /*cf80*/  LOP3.LUT R4, R7, R4, RZ, 0x3c, !PT ;  /* 0x0000000407047212 */ /* 0x000fe200078e3cff */
[--C-:B------:R-:W-:Y:S01]  /*cf90*/  IMAD.X R119, RZ, RZ, R5.reuse, P2 ;  /* 0x000000ffff777224 */ /* 0x100fe200010e0605 */
[----:B------:R-:W-:Y:S01]  /*cfa0*/  LOP3.LUT R7, R12, 0x380, RZ, 0xc0, !PT ;  /* 0x000003800c077812 */ /* 0x000fe200078ec0ff */
[----:B------:R-:W-:Y:S01]  /*cfb0*/  IMAD.X R9, RZ, RZ, R5, P1 ;  /* 0x000000ffff097224 */ /* 0x000fe200008e0605 */
[----:B------:R-:W-:-:S02]  /*cfc0*/  LOP3.LUT R6, R173, 0x380, RZ, 0xc0, !PT ;  /* 0x00000380ad067812 */ /* 0x000fc400078ec0ff */
[----:B------:R-:W-:Y:S02]  /*cfd0*/  SHF.R.U64 R7, R7, 0x3, RZ ;  /* 0x0000000307077819 */ /* 0x000fe400000012ff */
[----:B------:R-:W-:Y:S02]  /*cfe0*/  SHF.R.U64 R6, R6, 0x3, RZ ;  /* 0x0000000306067819 */ /* 0x000fe400000012ff */
[----:B------:R-:W-:Y:S02]  /*cff0*/  LOP3.LUT R12, R7, R12, RZ, 0x3c, !PT ;  /* 0x0000000c070c7212 */ /* 0x000fe400078e3cff */
[----:B------:R-:W-:Y:S02]  /*d000*/  LOP3.LUT R7, R28, 0x380, RZ, 0xc0, !PT ;  /* 0x000003801c077812 */ /* 0x000fe400078ec0ff */
[----:B------:R-:W-:Y:S02]  /*d010*/  LOP3.LUT R10, R6, R173, RZ, 0x3c, !PT ;  /* 0x000000ad060a7212 */ /* 0x000fe400078e3cff */
        /* <DEDUP_REMOVED lines=10> */
[----:B------:R-:W-:Y:S02]  /*d0c0*/  MOV R173, R4 ;  /* 0x0000000400ad7202 */ /* 0x000fe40000000f00 */
[----:B------:R-:W-:Y:S02]  /*d0d0*/  LOP3.LUT R7, R199, 0x380, RZ, 0xc0, !PT ;  /* 0x00000380c7077812 */ /* 0x000fe400078ec0ff */
[----:B------:R-:W-:-:S02]  /*d0e0*/  LOP3.LUT R14, R175, 0x380, RZ, 0xc0, !PT ;  /* 0x00000380af0e7812 */ /* 0x000fc400078ec0ff */
[----:B------:R-:W-:Y:S02]  /*d0f0*/  F2FP.BF16.F32.PACK_AB R5, R27, R26 ;  /* 0x0000001a1b05723e */ /* 0x000fe400000010ff */
[----:B------:R-:W-:Y:S02]  /*d100*/  LOP3.LUT R20, R177, 0x380, RZ, 0xc0, !PT ;  /* 0x00000380b1147812 */ /* 0x000fe400078ec0ff */
[----:B------:R-:W-:Y:S02]  /*d110*/  LOP3.LUT R98, R6, R193, RZ, 0x3c, !PT ;  /* 0x000000c106627212 */ /* 0x000fe400078e3cff */
[----:B------:R-:W-:Y:S02]  /*d120*/  LOP3.LUT R27, R174, 0x380, RZ, 0xc0, !PT ;  /* 0x00000380ae1b7812 */ /* 0x000fe400078ec0ff */
[----:B------:R-:W-:Y:S02]  /*d130*/  LOP3.LUT R26, R201, 0x380, RZ, 0xc0, !PT ;  /* 0x00000380c91a7812 */ /* 0x000fe400078ec0ff */
[----:B------:R-:W-:-:S02]  /*d140*/  F2FP.BF16.F32.PACK_AB R6, R8, R167 ;  /* 0x000000a70806723e */ /* 0x000fc400000010ff */
[----:B------:R-:W-:Y:S02]  /*d150*/  SHF.R.U64 R8, R7, 0x3, RZ ;  /* 0x0000000307087819 */ /* 0x000fe400000012ff */
[----:B------:R-:W-:Y:S02]  /*d160*/  SHF.R.U64 R14, R14, 0x3, RZ ;  /* 0x000000030e0e7819 */ /* 0x000fe400000012ff */
[----:B------:R-:W-:Y:S02]  /*d170*/  LOP3.LUT R90, R181, 0x380, RZ, 0xc0, !PT ;  /* 0x00000380b55a7812 */ /* 0x000fe400078ec0ff */
[----:B------:R-:W-:Y:S02]  /*d180*/  F2FP.BF16.F32.PACK_AB R4, R165, R169 ;  /* 0x000000a9a504723e */ /* 0x000fe400000010ff */
[----:B------:R-:W-:Y:S02]  /*d190*/  F2FP.BF16.F32.PACK_AB R7, R31, R30 ;  /* 0x0000001e1f07723e */ /* 0x000fe400000010ff */
[----:B------:R-:W-:-:S02]  /*d1a0*/  SHF.R.U64 R20, R20, 0x3, RZ ;  /* 0x0000000314147819 */ /* 0x000fc400000012ff */
[----:B------:R-:W-:Y:S01]  /*d1b0*/  LOP3.LUT R94, R183, 0x380, RZ, 0xc0, !PT ;  /* 0x00000380b75e7812 */ /* 0x000fe200078ec0ff */
[----:B------:R0:W-:Y:S01]  /*d1c0*/  STSM.16.M88.4 [R173], R4 ;  /* 0x00000004ad007844 */ /* 0x0001e20000000200 */
[----:B------:R-:W-:Y:S02]  /*d1d0*/  SHF.R.U64 R27, R27, 0x3, RZ ;  /* 0x000000031b1b7819 */ /* 0x000fe400000012ff */
[----:B------:R-:W-:Y:S02]  /*d1e0*/  LOP3.LUT R106, R195, 0x380, RZ, 0xc0, !PT ;  /* 0x00000380c36a7812 */ /* 0x000fe400078ec0ff */
[----:B------:R-:W-:Y:S02]  /*d1f0*/  SHF.R.U64 R26, R26, 0x3, RZ ;  /* 0x000000031a1a7819 */ /* 0x000fe400000012ff */
[----:B------:R-:W-:Y:S02]  /*d200*/  LOP3.LUT R14, R14, R175, RZ, 0x3c, !PT ;  /* 0x000000af0e0e7212 */ /* 0x000fe400078e3cff */
[----:B------:R-:W-:-:S02]  /*d210*/  SHF.R.U64 R90, R90, 0x3, RZ ;  /* 0x000000035a5a7819 */ /* 0x000fc400000012ff */
[----:B------:R-:W-:Y:S02]  /*d220*/  LOP3.LUT R114, R8, R199, RZ, 0x3c, !PT ;  /* 0x000000c708727212 */ /* 0x000fe400078e3cff */
[----:B------:R-:W-:Y:S02]  /*d230*/  LOP3.LUT R20, R20, R177, RZ, 0x3c, !PT ;  /* 0x000000b114147212 */ /* 0x000fe400078e3cff */
[----:B------:R-:W-:Y:S02]  /*d240*/  SHF.R.U64 R94, R94, 0x3, RZ ;  /* 0x000000035e5e7819 */ /* 0x000fe400000012ff */
[----:B------:R-:W-:Y:S02]  /*d250*/  LOP3.LUT R110, R197, 0x380, RZ, 0xc0, !PT ;  /* 0x00000380c56e7812 */ /* 0x000fe400078ec0ff */
[----:B------:R-:W-:Y:S02]  /*d260*/  LOP3.LUT R8, R27, R174, RZ, 0x3c, !PT ;  /* 0x000000ae1b087212 */ /* 0x000fe400078e3cff */
[----:B------:R-:W-:-:S02]  /*d270*/  SHF.R.U64 R106, R106, 0x3, RZ ;  /* 0x000000036a6a7819 */ /* 0x000fc400000012ff */
[----:B------:R-:W-:Y:S02]  /*d280*/  LOP3.LUT R118, R26, R201, RZ, 0x3c, !PT ;  /* 0x000000c91a767212 */ /* 0x000fe400078e3cff */
[----:B------:R-:W-:Y:S02]  /*d290*/  MOV R27, R10 ;  /* 0x0000000a001b7202 */ /* 0x000fe40000000f00 */
[----:B0-----:R-:W-:Y:S02]  /*d2a0*/  F2FP.BF16.F32.PACK_AB R4, R33, R159 ;  /* 0x0000009f2104723e */ /* 0x001fe400000010ff */
[----:B------:R-:W-:Y:S02]  /*d2b0*/  F2FP.BF16.F32.PACK_AB R5, R35, R34 ;  /* 0x000000222305723e */ /* 0x000fe400000010ff */
[----:B------:R-:W-:Y:S02]  /*d2c0*/  F2FP.BF16.F32.PACK_AB R6, R37, R36 ;  /* 0x000000242506723e */ /* 0x000fe400000010ff */
[----:B------:R-:W-:-:S02]  /*d2d0*/  F2FP.BF16.F32.PACK_AB R7, R39, R38 ;  /* 0x000000262707723e */ /* 0x000fc400000010ff */
[----:B------:R-:W-:Y:S02]  /*d2e0*/  MOV R26, R12 ;  /* 0x0000000c001a7202 */ /* 0x000fe40000000f00 */
[----:B------:R-:W-:Y:S01]  /*d2f0*/  LOP3.LUT R90, R90, R181, RZ, 0x3c, !PT ;  /* 0x000000b55a5a7212 */ /* 0x000fe200078e3cff */
[----:B------:R0:W-:Y:S01]  /*d300*/  STSM.16.M88.4 [R27], R4 ;  /* 0x000000041b007844 */ /* 0x0001e20000000200 */
[----:B------:R-:W-:Y:S02]  /*d310*/  MOV R15, R14 ;  /* 0x0000000e000f7202 */ /* 0x000fe40000000f00 */
[----:B------:R-:W-:Y:S01]  /*d320*/  LOP3.LUT R94, R94, R183, RZ, 0x3c, !PT ;  /* 0x000000b75e5e7212 */ /* 0x000fe200078e3cff */
[----:B------:R-:W-:Y:S01]  /*d330*/  STSM.16.M88.4 [R26], R40 ;  /* 0x000000281a007844 */ /* 0x000fe20000000200 */
[----:B------:R-:W-:Y:S02]  /*d340*/  SHF.R.U64 R110, R110, 0x3, RZ ;  /* 0x000000036e6e7819 */ /* 0x000fe400000012ff */
[----:B------:R-:W-:Y:S01]  /*d350*/  MOV R20, R20 ;  /* 0x0000001400147202 */ /* 0x000fe20000000f00 */
[----:B------:R-:W-:Y:S01]  /*d360*/  STSM.16.M88.4 [R15], R48 ;  /* 0x000000300f007844 */ /* 0x000fe20000000200 */
[----:B------:R-:W-:-:S02]  /*d370*/  LOP3.LUT R106, R106, R195, RZ, 0x3c, !PT ;  /* 0x000000c36a6a7212 */ /* 0x000fc400078e3cff */
[----:B------:R-:W-:Y:S01]  /*d380*/  MOV R24, R24 ;  /* 0x0000001800187202 */ /* 0x000fe20000000f00 */
[----:B------:R-:W-:Y:S01]  /*d390*/  STSM.16.M88.4 [R20], R56 ;  /* 0x0000003814007844 */ /* 0x000fe20000000200 */
[----:B------:R-:W-:Y:S02]  /*d3a0*/  F2FP.BF16.F32.PACK_AB R73, R75, R74 ;  /* 0x0000004a4b49723e */ /* 0x000fe400000010ff */
[----:B------:R-:W-:Y:S01]  /*d3b0*/  F2FP.BF16.F32.PACK_AB R80, R81, R80 ;  /* 0x000000505150723e */ /* 0x000fe200000010ff */
[----:B------:R-:W-:Y:S01]  /*d3c0*/  STSM.16.M88.4 [R24], R64 ;  /* 0x0000004018007844 */ /* 0x000fe20000000200 */
[----:B------:R-:W-:Y:S01]  /*d3d0*/  MOV R28, R28 ;  /* 0x0000001c001c7202 */ /* 0x000fe20000000f00 */
[----:B0-----:R-:W-:Y:S01]  /*d3e0*/  IMAD.U32 R6, RZ, RZ, UR10 ;  /* 0x0000000aff067e24 */ /* 0x001fe2000f8e00ff */
[----:B------:R-:W-:Y:S02]  /*d3f0*/  F2FP.BF16.F32.PACK_AB R74, R77, R76 ;  /* 0x0000004c4d4a723e */ /* 0x000fe400000010ff */
[----:B------:R-:W-:-:S02]  /*d400*/  F2FP.BF16.F32.PACK_AB R75, R79, R78 ;  /* 0x0000004e4f4b723e */ /* 0x000fc400000010ff */
[----:B------:R-:W-:Y:S02]  /*d410*/  F2FP.BF16.F32.PACK_AB R81, R83, R82 ;  /* 0x000000525351723e */ /* 0x000fe400000010ff */
[----:B------:R-:W-:Y:S01]  /*d420*/  MOV R14, R90 ;  /* 0x0000005a000e7202 */ /* 0x000fe20000000f00 */
[----:B------:R-:W-:Y:S01]  /*d430*/  STSM.16.M88.4 [R28], R72 ;  /* 0x000000481c007844 */ /* 0x000fe20000000200 */
[----:B------:R-:W-:Y:S02]  /*d440*/  F2FP.BF16.F32.PACK_AB R82, R85, R84 ;  /* 0x000000545552723e */ /* 0x000fe400000010ff */
[----:B------:R-:W-:Y:S02]  /*d450*/  F2FP.BF16.F32.PACK_AB R83, R87, R86 ;  /* 0x000000565753723e */ /* 0x000fe400000010ff */
[----:B------:R-:W-:Y:S02]  /*d460*/  F2FP.BF16.F32.PACK_AB R88, R89, R88 ;  /* 0x000000585958723e */ /* 0x000fe400000010ff */
[----:B------:R-:W-:Y:S01]  /*d470*/  LOP3.LUT R110, R110, R197, RZ, 0x3c, !PT ;  /* 0x000000c56e6e7212 */ /* 0x000fe200078e3cff */
[----:B------:R-:W-:Y:S01]  /*d480*/  STSM.16.M88.4 [R14], R80 ;  /* 0x000000500e007844 */ /* 0x000fe20000000200 */
[----:B------:R-:W-:-:S02]  /*d490*/  MOV R94, R94 ;  /* 0x0000005e005e7202 */ /* 0x000fc40000000f00 */
[----:B------:R-:W-:Y:S02]  /*d4a0*/  MOV R13, R98 ;  /* 0x00000062000d7202 */ /* 0x000fe40000000f00 */
        /* <DEDUP_REMOVED lines=29> */
[----:B------:R-:W-:Y:S01]  /*d680*/  F2FP.BF16.F32.PACK_AB R136, R137, R136 ;  /* 0x000000888988723e */ /* 0x000fe200000010ff */
[----:B------:R-:W-:Y:S01]  /*d690*/  STSM.16.M88.4 [R110], R120 ;  /* 0x000000786e007844 */ /* 0x000fe20000000200 */
        /* <DEDUP_REMOVED lines=9> */
[----:B------:R-:W-:Y:S01]  /*d730*/  MOV R10, R8 ;  /* 0x00000008000a7202 */ /* 0x000fe20000000f00 */
[----:B------:R2:W-:Y:S01]  /*d740*/  STSM.16.M88.4 [R118], R136 ;  /* 0x0000008876007844 */ /* 0x0005e20000000200 */
[----:B------:R-:W-:Y:S01]  /*d750*/  F2FP.BF16.F32.PACK_AB R146, R149, R148 ;  /* 0x000000949592723e */ /* 0x000fe200000010ff */
[----:B------:R-:W-:Y:S01]  /*d760*/  IMAD.U32 R8, RZ, RZ, UR8 ;  /* 0x00000008ff087e24 */ /* 0x000fe2000f8e00ff */
[----:B------:R-:W-:Y:S01]  /*d770*/  F2FP.BF16.F32.PACK_AB R147, R151, R150 ;  /* 0x000000969793723e */ /* 0x000fe200000010ff */
[----:B------:R-:W-:Y:S01]  /*d780*/  IMAD.U32 R9, RZ, RZ, UR9 ;  /* 0x00000009ff097e24 */ /* 0x000fe2000f8e00ff */
[----:B------:R-:W-:-:S02]  /*d790*/  PLOP3.LUT P6, PT, PT, PT, UP1, 0x80, 0x0 ;  /* 0x000000000000781c */ /* 0x000fc40003fcf018 */
[----:B------:R-:W-:Y:S01]  /*d7a0*/  PLOP3.LUT P0, PT, PT, PT, UP0, 0x80, 0x0 ;  /* 0x000000000000781c */ /* 0x000fe20003f0f008 */
[----:B------:R2:W-:Y:S01]  /*d7b0*/  STSM.16.M88.4 [R10], R144 ;  /* 0x000000900a007844 */ /* 0x0005e20000000200 */
[----:B------:R-:W-:Y:S01]  /*d7c0*/  MOV R7, UR11 ;  /* 0x0000000b00077c02 */ /* 0x000fe20008000f00 */
[----:B------:R-:W-:Y:S08]  /*d7d0*/  BAR.SYNC.DEFER_BLOCKING 0x1, 0x100 ;  /* 0x0044000000007b1d */ /* 0x000ff00000010000 */
[----:B------:R3:W4:Y:S04]  /*d7e0*/  @P6 LDG.E R8, desc[UR48][R8.64] ;  /* 0x0000003008086981 */ /* 0x000728000c1e1900 */
[----:B------:R-:W5:Y:S01]  /*d7f0*/  @P0 LDG.E R5, desc[UR48][R6.64] ;  /* 0x0000003006050981 */ /* 0x000f62000c1e1900 */
[----:B0-----:R-:W-:Y:S01]  /*d800*/  IMAD R11, R188, 0x40, R185 ;  /* 0x00000040bc0b7824 */ /* 0x001fe200078e02b9 */
[----:B------:R-:W-:Y:S01]  /*d810*/  ULDC UR7, c[0x0][0xa88] ;  /* 0x0002a20000077ab9 */ /* 0x000fe20000000800 */
[----:B------:R-:W-:-:S02]  /*d820*/  UMOV UR4, URZ ;  /* 0x0000003f00047c82 */ /* 0x000fc40008000000 */
[----:B------:R-:W-:-:S03]  /*d830*/  IMAD.WIDE R134, R11, 0x2, R134 ;  /* 0x000000020b867825 */ /* 0x000fc600078e0286 */
[C---:B------:R-:W-:Y:S02]  /*d840*/  IADD3 R11, P2, R134.reuse, 0x1000, RZ ;  /* 0x00001000860b7810 */ /* 0x040fe40007f5e0ff */
[C---:B------:R-:W-:Y:S02]  /*d850*/  IADD3 R29, P1, R134.reuse, 0x2000, RZ ;  /* 0x00002000861d7810 */ /* 0x040fe40007f3e0ff */
[----:B---3--:R-:W-:Y:S02]  /*d860*/  P2R R9, PR, RZ, 0x4 ;  /* 0x00000004ff097803 */ /* 0x008fe40000000000 */
[C---:B------:R-:W-:Y:S02]  /*d870*/  IADD3 R13, P2, R134.reuse, 0x3000, RZ ;  /* 0x00003000860d7810 */ /* 0x040fe40007f5e0ff */
[C---:B------:R-:W-:Y:S02]  /*d880*/  IADD3 R37, P3, R134.reuse, 0x4000, RZ ;  /* 0x0000400086257810 */ /* 0x040fe40007f7e0ff */
[----:B------:R-:W-:-:S02]  /*d890*/  IADD3 R25, P4, R134, 0x5000, RZ ;  /* 0x0000500086197810 */ /* 0x000fc40007f9e0ff */
[----:B------:R-:W-:Y:S02]  /*d8a0*/  IADD3 R41, P5, R134, 0x6000, RZ ;  /* 0x0000600086297810 */ /* 0x000fe40007fbe0ff */
[----:B------:R-:W-:Y:S02]  /*d8b0*/  LOP3.LUT R4, R11, 0x380, RZ, 0xc0, !PT ;  /* 0x000003800b047812 */ /* 0x000fe400078ec0ff */
[----:B------:R-:W-:Y:S02]  /*d8c0*/  LOP3.LUT R28, R29, 0x380, RZ, 0xc0, !PT ;  /* 0x000003801d1c7812 */ /* 0x000fe400078ec0ff */
[----:B-1----:R-:W-:Y:S02]  /*d8d0*/  LOP3.LUT R12, R13, 0x380, RZ, 0xc0, !PT ;  /* 0x000003800d0c7812 */ /* 0x002fe400078ec0ff */
[----:B------:R-:W-:Y:S02]  /*d8e0*/  LOP3.LUT R36, R37, 0x380, RZ, 0xc0, !PT ;  /* 0x0000038025247812 */ /* 0x000fe400078ec0ff */
[----:B------:R-:W-:-:S02]  /*d8f0*/  LOP3.LUT R24, R25, 0x380, RZ, 0xc0, !PT ;  /* 0x0000038019187812 */ /* 0x000fc400078ec0ff */
[----:B------:R-:W-:Y:S02]  /*d900*/  LOP3.LUT R40, R41, 0x380, RZ, 0xc0, !PT ;  /* 0x0000038029287812 */ /* 0x000fe400078ec0ff */
[----:B------:R-:W-:Y:S02]  /*d910*/  SHF.R.U64 R4, R4, 0x3, RZ ;  /* 0x0000000304047819 */ /* 0x000fe400000012ff */
[----:B------:R-:W-:Y:S02]  /*d920*/  SHF.R.U64 R28, R28, 0x3, RZ ;  /* 0x000000031c1c7819 */ /* 0x000fe400000012ff */
[----:B------:R-:W-:Y:S02]  /*d930*/  SHF.R.U64 R12, R12, 0x3, RZ ;  /* 0x000000030c0c7819 */ /* 0x000fe400000012ff */
[----:B------:R-:W-:Y:S02]  /*d940*/  SHF.R.U64 R36, R36, 0x3, RZ ;  /* 0x0000000324247819 */ /* 0x000fe400000012ff */
[----:B------:R-:W-:-:S02]  /*d950*/  SHF.R.U64 R24, R24, 0x3, RZ ;  /* 0x0000000318187819 */ /* 0x000fc400000012ff */
[----:B------:R-:W-:Y:S02]  /*d960*/  SHF.R.U64 R40, R40, 0x3, RZ ;  /* 0x0000000328287819 */ /* 0x000fe400000012ff */
[----:B------:R-:W-:Y:S02]  /*d970*/  LOP3.LUT R4, R4, R11, RZ, 0x3c, !PT ;  /* 0x0000000b04047212 */ /* 0x000fe400078e3cff */
[----:B------:R-:W-:Y:S02]  /*d980*/  LOP3.LUT R28, R28, R29, RZ, 0x3c, !PT ;  /* 0x0000001d1c1c7212 */ /* 0x000fe400078e3cff */
[----:B------:R-:W-:Y:S02]  /*d990*/  LOP3.LUT R12, R12, R13, RZ, 0x3c, !PT ;  /* 0x0000000d0c0c7212 */ /* 0x000fe400078e3cff */
[----:B------:R-:W-:Y:S02]  /*d9a0*/  LOP3.LUT R36, R36, R37, RZ, 0x3c, !PT ;  /* 0x0000002524247212 */ /* 0x000fe400078e3cff */
[----:B------:R-:W-:-:S02]  /*d9b0*/  LOP3.LUT R24, R24, R25, RZ, 0x3c, !PT ;  /* 0x0000001918187212 */ /* 0x000fc400078e3cff */
[----:B------:R-:W-:Y:S02]  /*d9c0*/  LOP3.LUT R40, R40, R41, RZ, 0x3c, !PT ;  /* 0x0000002928287212 */ /* 0x000fe400078e3cff */
[----:B----4-:R-:W-:Y:S02]  /*d9d0*/  @P6 R2UR UR7, R8 ;  /* 0x00000000080762ca */ /* 0x010fe400000e0000 */
[----:B-----5:R-:W-:Y:S01]  /*d9e0*/  @P0 R2UR UR4, R5 ;  /* 0x00000000050402ca */ /* 0x020fe200000e0000 */
[----:B--2---:R-:W-:-:S14]  /*d9f0*/  @P6 BRA `(.L_x_1776) ;  /* 0x0000000000186947 */ /* 0x004fdc0003800000 */
[----:B------:R-:W-:Y:S05]  /*da00*/  @!P0 BRA `(.L_x_1776) ;  /* 0x0000000000148947 */ /* 0x000fea0003800000 */
[----:B------:R-:W2:Y:S04]  /*da10*/  LDG.E R10, desc[UR48][R6.64] ;  /* 0x00000030060a7981 */ /* 0x000ea8000c1e1900 */
[----:B------:R-:W3:Y:S01]  /*da20*/  LDG.E R8, desc[UR48][R6.64+0x4] ;  /* 0x0000043006087981 */ /* 0x000ee2000c1e1900 */
[----:B--2---:R-:W-:Y:S02]  /*da30*/  R2UR UR8, R10 ;  /* 0x000000000a0872ca */ /* 0x004fe400000e0000 */
[----:B---3--:R-:W-:-:S13]  /*da40*/  R2UR UR7, R8 ;  /* 0x00000000080772ca */ /* 0x008fda00000e0000 */
[----:B------:R-:W-:-:S12]  /*da50*/  UIADD3 UR7, -UR8, UR7, URZ ;  /* 0x0000000708077290 */ /* 0x000fd8000fffe13f */
.L_x_1776:
        /* <DEDUP_REMOVED lines=10> */
[--C-:B------:R-:W-:Y:S01]  /*db00*/  IMAD.X R25, RZ, RZ, R135.reuse, P4 ;  /* 0x000000ffff197224 */ /* 0x100fe200020e0687 */
[----:B------:R-:W-:Y:S01]  /*db10*/  LOP3.LUT R48, R49, 0x380, RZ, 0xc0, !PT ;  /* 0x0000038031307812 */ /* 0x000fe200078ec0ff */
[--C-:B------:R-:W-:Y:S01]  /*db20*/  IMAD.X R41, RZ, RZ, R135.reuse, P5 ;  /* 0x000000ffff297224 */ /* 0x100fe200028e0687 */
[----:B------:R-:W-:Y:S01]  /*db30*/  LOP3.LUT R44, R45, 0x380, RZ, 0xc0, !PT ;  /* 0x000003802d2c7812 */ /* 0x000fe200078ec0ff */
[----:B------:R-:W-:Y:S01]  /*db40*/  USHF.R.S32.HI UR8, URZ, 0x1f, UR43 ;  /* 0x0000001f3f087899 */ /* 0x000fe2000801142b */
[----:B------:R-:W-:Y:S01]  /*db50*/  SHF.R.U64 R48, R48, 0x3, RZ ;  /* 0x0000000330307819 */ /* 0x000fe200000012ff */
[----:B------:R-:W-:Y:S01]  /*db60*/  USHF.R.S32.HI UR11, URZ, 0x1f, UR4 ;  /* 0x0000001f3f0b7899 */ /* 0x000fe20008011404 */
[----:B------:R-:W-:Y:S01]  /*db70*/  SHF.R.U64 R32, R32, 0x3, RZ ;  /* 0x0000000320207819 */ /* 0x000fe200000012ff */
[----:B------:R-:W-:Y:S01]  /*db80*/  USHF.R.S32.HI UR14, URZ, 0x1f, UR41 ;  /* 0x0000001f3f0e7899 */ /* 0x000fe20008011429 */
[----:B------:R-:W-:Y:S01]  /*db90*/  SHF.R.U64 R44, R44, 0x3, RZ ;  /* 0x000000032c2c7819 */ /* 0x000fe200000012ff */
[----:B------:R-:W-:Y:S01]  /*dba0*/  USEL UR15, UR43, URZ, !UP0 ;  /* 0x0000003f2b0f7287 */ /* 0x000fe2000c000000 */
[----:B------:R-:W-:Y:S01]  /*dbb0*/  LOP3.LUT R48, R48, R49, RZ, 0x3c, !PT ;  /* 0x0000003130307212 */ /* 0x000fe200078e3cff */
[--C-:B------:R-:W-:Y:S01]  /*dbc0*/  IMAD.X R49, RZ, RZ, R135.reuse, P6 ;  /* 0x000000ffff317224 */ /* 0x100fe200030e0687 */
[----:B------:R-:W-:Y:S01]  /*dbd0*/  LOP3.LUT R32, R32, R33, RZ, 0x3c, !PT ;  /* 0x0000002120207212 */ /* 0x000fe200078e3cff */
[--C-:B------:R-:W-:Y:S01]  /*dbe0*/  IMAD.X R33, RZ, RZ, R135.reuse, P0 ;  /* 0x000000ffff217224 */ /* 0x100fe200000e0687 */
[----:B0-----:R-:W-:Y:S01]  /*dbf0*/  ISETP.NE.AND P6, PT, R6, RZ, PT ;  /* 0x000000ff0600720c */ /* 0x001fe20003fc5270 */
[----:B------:R-:W-:Y:S01]  /*dc00*/  USEL UR16, UR8, URZ, !UP0 ;  /* 0x0000003f08107287 */ /* 0x000fe2000c000000 */
[----:B------:R-:W-:Y:S01]  /*dc10*/  LOP3.LUT R44, R44, R45, RZ, 0x3c, !PT ;  /* 0x0000002d2c2c7212 */ /* 0x000fe200078e3cff */
[----:B------:R-:W-:Y:S01]  /*dc20*/  IMAD.X R45, RZ, RZ, R135, P1 ;  /* 0x000000ffff2d7224 */ /* 0x000fe200008e0687 */
[----:B------:R-:W-:-:S02]  /*dc30*/  IADD3 R57, P2, R134, 0xa000, RZ ;  /* 0x0000a00086397810 */ /* 0x000fc40007f5e0ff */
[C---:B------:R-:W-:Y:S02]  /*dc40*/  IADD3 R53, P3, R134.reuse, 0xb000, RZ ;  /* 0x0000b00086357810 */ /* 0x040fe40007f7e0ff */
[C---:B------:R-:W-:Y:S02]  /*dc50*/  IADD3 R65, P4, R134.reuse, 0xc000, RZ ;  /* 0x0000c00086417810 */ /* 0x040fe40007f9e0ff */
[C---:B------:R-:W-:Y:S02]  /*dc60*/  IADD3 R61, P5, R134.reuse, 0xd000, RZ ;  /* 0x0000d000863d7810 */ /* 0x040fe40007fbe0ff */
[C---:B------:R-:W-:Y:S02]  /*dc70*/  IADD3 R73, P0, R134.reuse, 0xe000, RZ ;  /* 0x0000e00086497810 */ /* 0x040fe40007f1e0ff */
[----:B------:R-:W-:Y:S02]  /*dc80*/  IADD3 R7, P1, R134, 0xf000, RZ ;  /* 0x0000f00086077810 */ /* 0x000fe40007f3e0ff */
[----:B------:R-:W-:-:S02]  /*dc90*/  LOP3.LUT R56, R57, 0x380, RZ, 0xc0, !PT ;  /* 0x0000038039387812 */ /* 0x000fc400078ec0ff */
[----:B------:R-:W-:Y:S02]  /*dca0*/  LOP3.LUT R52, R53, 0x380, RZ, 0xc0, !PT ;  /* 0x0000038035347812 */ /* 0x000fe400078ec0ff */
        /* <DEDUP_REMOVED lines=22> */
[----:B------:R-:W-:-:S02]  /*de10*/  LOP3.LUT R134, R9, R134, RZ, 0x3c, !PT ;  /* 0x0000008609867212 */ /* 0x000fc400078e3cff */
[----:B------:R-:W-:Y:S02]  /*de20*/  IADD3.X R69, RZ, R135, RZ, P1, !PT ;  /* 0x00000087ff457210 */ /* 0x000fe40000ffe4ff */
[----:B------:R-:W-:Y:S01]  /*de30*/  LOP3.LUT R68, R6, R7, RZ, 0x3c, !PT ;  /* 0x0000000706447212 */ /* 0x000fe200078e3cff */
[----:B------:R-:W-:Y:S06]  /*de40*/  @P6 BRA `(.L_x_1777) ;  /* 0x00000000006c6947 */ /* 0x000fec0003800000 */
[----:B------:R-:W-:Y:S01]  /*de50*/  ULDC.64 UR12, c[0x0][0xb70] ;  /* 0x0002dc00000c7ab9 */ /* 0x000fe20000000a00 */
[----:B------:R-:W-:Y:S01]  /*de60*/  UMOV UR8, UR4 ;  /* 0x0000000400087c82 */ /* 0x000fe20008000000 */
[----:B------:R-:W-:Y:S01]  /*de70*/  UIMAD UR10, UR14, UR12, URZ ;  /* 0x0000000c0e0a72a4 */ /* 0x000fe2000f8e023f */
[----:B------:R-:W-:Y:S01]  /*de80*/  IMAD.U32 R8, RZ, RZ, UR42 ;  /* 0x0000002aff087e24 */ /* 0x000fe2000f8e00ff */
[----:B------:R-:W-:Y:S01]  /*de90*/  UMOV UR9, UR11 ;  /* 0x0000000b00097c82 */ /* 0x000fe20008000000 */
[----:B------:R-:W-:Y:S01]  /*dea0*/  IMAD.MOV R7, RZ, RZ, -R18 ;  /* 0x000000ffff077224 */ /* 0x000fe200078e0a12 */
[----:B------:R-:W-:Y:S01]  /*deb0*/  UIMAD.WIDE.U32 UR8, UR41, UR12, UR8 ;  /* 0x0000000c290872a5 */ /* 0x000fe2000f8e0008 */
[----:B------:R-:W-:Y:S01]  /*dec0*/  IMAD R8, R8, 0x40, R17 ;  /* 0x0000004008087824 */ /* 0x000fe200078e0211 */
[----:B------:R-:W-:Y:S02]  /*ded0*/  UIMAD UR10, UR41, UR13, UR10 ;  /* 0x0000000d290a72a4 */ /* 0x000fe4000f8e020a */
[----:B------:R-:W-:Y:S01]  /*dee0*/  ISETP.NE.AND P0, PT, R16, R7, PT ;  /* 0x000000071000720c */ /* 0x000fe20003f05270 */
[----:B------:R-:W-:Y:S01]  /*def0*/  ULDC.64 UR12, c[0x0][0xb78] ;  /* 0x0002de00000c7ab9 */ /* 0x000fe20000000a00 */
[----:B------:R-:W-:Y:S01]  /*df00*/  UIADD3 UR9, UR9, UR10, URZ ;  /* 0x0000000a09097290 */ /* 0x000fe2000fffe03f */
[C---:B------:R-:W-:Y:S01]  /*df10*/  VIADD R10, R8.reuse, 0x8 ;  /* 0x00000008080a7836 */ /* 0x040fe20000000000 */
[----:B------:R-:W-:Y:S01]  /*df20*/  UIMAD UR10, UR16, UR12, URZ ;  /* 0x0000000c100a72a4 */ /* 0x000fe2000f8e023f */
[----:B------:R-:W-:Y:S01]  /*df30*/  SHF.R.S32.HI R6, RZ, 0x1f, R8 ;  /* 0x0000001fff067819 */ /* 0x000fe20000011408 */
[----:B------:R-:W-:Y:S01]  /*df40*/  UIMAD.WIDE.U32 UR8, UR15, UR12, UR8 ;  /* 0x0000000c0f0872a5 */ /* 0x000fe2000f8e0008 */
[----:B------:R-:W-:Y:S01]  /*df50*/  ISETP.GE.OR P1, PT, R8, UR7, P0 ;  /* 0x0000000708007c0c */ /* 0x000fe20008726670 */
[----:B------:R-:W-:Y:S01]  /*df60*/  UIMAD UR10, UR15, UR13, UR10 ;  /* 0x0000000d0f0a72a4 */ /* 0x000fe2000f8e020a */
[----:B------:R-:W-:-:S02]  /*df70*/  ISETP.GE.OR P0, PT, R10, UR7, P0 ;  /* 0x000000070a007c0c */ /* 0x000fc40008706670 */
        /* <DEDUP_REMOVED lines=8> */
.L_x_1777:
[C---:B0-----:R-:W-:Y:S01]  /*e000*/  VIADD R3, R185.reuse, 0x40 ;  /* 0x00000040b9037836 */ /* 0x041fe20000000000 */
[----:B------:R-:W-:Y:S01]  /*e010*/  ULDC UR12, c[0x0][0xa8c] ;  /* 0x0002a300000c7ab9 */ /* 0x000fe20000000800 */
[----:B------:R-:W-:Y:S01]  /*e020*/  VIADD R82, R185, 0x80 ;  /* 0x00000080b9527836 */ /* 0x000fe20000000000 */
[----:B------:R-:W-:Y:S01]  /*e030*/  ULDC.64 UR18, c[0x0][0xaa0] ;  /* 0x0002a80000127ab9 */ /* 0x000fe20000000a00 */
[----:B------:R0:W5:Y:S01]  /*e040*/  LD.E.128 R8, desc[UR48][R134.64] ;  /* 0x0000003086087980 */ /* 0x000162000c101d00 */
[----:B------:R-:W-:Y:S01]  /*e050*/  ISETP.GE.AND P1, PT, R3, UR12, PT ;  /* 0x0000000c03007c0c */ /* 0x000fe2000bf26270 */
[C---:B------:R-:W-:Y:S01]  /*e060*/  VIADD R83, R185.reuse, 0xc0 ;  /* 0x000000c0b9537836 */ /* 0x040fe20000000000 */
[----:B------:R-:W-:Y:S01]  /*e070*/  ISETP.GE.AND P0, PT, R185, UR12, PT ;  /* 0x0000000cb9007c0c */ /* 0x000fe2000bf06270 */
[----:B------:R-:W5:Y:S01]  /*e080*/  LD.E.128 R4, desc[UR48][R4.64] ;  /* 0x0000003004047980 */ /* 0x000f62000c101d00 */
[----:B------:R-:W-:Y:S02]  /*e090*/  SEL R20, RZ, 0xffffffff, P1 ;  /* 0xffffffffff147807 */ /* 0x000fe40000800000 */
[----:B------:R-:W-:Y:S01]  /*e0a0*/  SEL R0, RZ, 0x1, P0 ;  /* 0x00000001ff007807 */ /* 0x000fe20000000000 */
[----:B------:R-:W5:Y:S02]  /*e0b0*/  LD.E.128 R28, desc[UR48][R28.64] ;  /* 0x000000301c1c7980 */ /* 0x000f64000c101d00 */
[----:B------:R-:W-:Y:S01]  /*e0c0*/  IMAD.SHL.U32 R21, R20, 0x2, RZ ;  /* 0x0000000214157824 */ /* 0x000fe200078e00ff */
[----:B------:R-:W-:Y:S01]  /*e0d0*/  ISETP.GE.AND P0, PT, R82, UR12, PT ;  /* 0x0000000c52007c0c */ /* 0x000fe2000bf06270 */
[----:B------:R-:W5:Y:S01]  /*e0e0*/  LD.E.128 R12, desc[UR48][R12.64] ;  /* 0x000000300c0c7980 */ /* 0x000f62000c101d00 */
[----:B------:R-:W-:-:S02]  /*e0f0*/  ISETP.GE.AND P1, PT, R83, UR12, PT ;  /* 0x0000000c53007c0c */ /* 0x000fc4000bf26270 */
[----:B------:R-:W-:Y:S01]  /*e100*/  LOP3.LUT R0, R21, 0x2, R0, 0xe2, !PT ;  /* 0x0000000215007812 */ /* 0x000fe200078ee200 */
[----:B------:R-:W5:Y:S01]  /*e110*/  LD.E.128 R36, desc[UR48][R36.64] ;  /* 0x0000003024247980 */ /* 0x000f62000c101d00 */
[----:B------:R-:W-:Y:S02]  /*e120*/  SEL R21, RZ, 0x4, P0 ;  /* 0x00000004ff157807 */ /* 0x000fe40000000000 */
[----:B------:R-:W-:Y:S01]  /*e130*/  SEL R20, RZ, 0x8, P1 ;  /* 0x00000008ff147807 */ /* 0x000fe20000800000 */
[----:B------:R-:W-:Y:S01]  /*e140*/  UIMAD UR8, UR11, UR18, URZ ;  /* 0x000000120b0872a4 */ /* 0x000fe2000f8e023f */
[----:B------:R-:W5:Y:S02]  /*e150*/  LD.E.128 R24, desc[UR48][R24.64] ;  /* 0x0000003018187980 */ /* 0x000f64000c101d00 */
[----:B------:R-:W-:Y:S01]  /*e160*/  LOP3.LUT R0, R20, R0, R21, 0xfe, !PT ;  /* 0x0000000014007212 */ /* 0x000fe200078efe15 */
[C---:B------:R-:W-:Y:S01]  /*e170*/  VIADD R86, R185.reuse, 0x100 ;  /* 0x00000100b9567836 */ /* 0x040fe20000000000 */
[----:B------:R-:W5:Y:S01]  /*e180*/  LD.E.128 R40, desc[UR48][R40.64] ;  /* 0x0000003028287980 */ /* 0x000f62000c101d00 */
[----:B------:R-:W-:Y:S01]  /*e190*/  SHF.R.S32.HI R21, RZ, 0x1f, R185 ;  /* 0x0000001fff157819 */ /* 0x000fe200000114b9 */
[----:B------:R-:W-:Y:S01]  /*e1a0*/  VIADD R87, R185, 0x140 ;  /* 0x00000140b9577836 */ /* 0x000fe20000000000 */
[----:B------:R-:W-:Y:S01]  /*e1b0*/  ULDC.64 UR10, c[0x0][0xae0] ;  /* 0x0002b800000a7ab9 */ /* 0x000fe20000000a00 */
[----:B------:R-:W5:Y:S01]  /*e1c0*/  LD.E.128 R32, desc[UR48][R32.64] ;  /* 0x0000003020207980 */ /* 0x000f62000c101d00 */
[----:B------:R-:W-:-:S02]  /*e1d0*/  IMAD.U32 R77, RZ, RZ, UR18 ;  /* 0x00000012ff4d7e24 */ /* 0x000fc4000f8e00ff */
[----:B------:R-:W-:Y:S01]  /*e1e0*/  IMAD.MOV.U32 R20, RZ, RZ, R185 ;  /* 0x000000ffff147224 */ /* 0x000fe200078e00b9 */
[----:B------:R-:W5:Y:S01]  /*e1f0*/  LD.E.128 R48, desc[UR48][R48.64] ;  /* 0x0000003030307980 */ /* 0x000f62000c101d00 */
[----:B------:R-:W-:-:S03]  /*e200*/  UIMAD UR8, UR4, UR19, UR8 ;  /* 0x00000013040872a4 */ /* 0x000fc6000f8e0208 */
[----:B------:R-:W5:Y:S04]  /*e210*/  LD.E.128 R44, desc[UR48][R44.64] ;  /* 0x000000302c2c7980 */ /* 0x000f68000c101d00 */
[----:B------:R-:W5:Y:S04]  /*e220*/  LD.E.128 R56, desc[UR48][R56.64] ;  /* 0x0000003038387980 */ /* 0x000f68000c101d00 */
[----:B------:R-:W5:Y:S04]  /*e230*/  LD.E.128 R52, desc[UR48][R52.64] ;  /* 0x0000003034347980 */ /* 0x000f68000c101d00 */
[----:B------:R-:W5:Y:S04]  /*e240*/  LD.E.128 R64, desc[UR48][R64.64] ;  /* 0x0000003040407980 */ /* 0x000f68000c101d00 */
[----:B------:R-:W5:Y:S04]  /*e250*/  LD.E.128 R60, desc[UR48][R60.64] ;  /* 0x000000303c3c7980 */ /* 0x000f68000c101d00 */
[----:B------:R-:W5:Y:S04]  /*e260*/  LD.E.128 R72, desc[UR48][R72.64] ;  /* 0x0000003048487980 */ /* 0x000f68000c101d00 */
[----:B------:R-:W5:Y:S01]  /*e270*/  LD.E.128 R68, desc[UR48][R68.64] ;  /* 0x0000003044447980 */ /* 0x000f62000c101d00 */
[----:B------:R-:W-:Y:S01]  /*e280*/  IMAD.WIDE.U32 R20, R77, UR4, R20 ;  /* 0x000000044d147c25 */ /* 0x000fe2000f8e0014 */
[----:B------:R-:W-:Y:S01]  /*e290*/  ISETP.GE.AND P0, PT, R86, UR12, PT ;  /* 0x0000000c56007c0c */ /* 0x000fe2000bf06270 */
[----:B------:R-:W-:Y:S01]  /*e2a0*/  UIMAD UR4, UR14, UR10, URZ ;  /* 0x0000000a0e0472a4 */ /* 0x000fe2000f8e023f */
[----:B------:R-:W-:Y:S01]  /*e2b0*/  @!PT LDS RZ, [RZ] ;  /* 0x00000000fffff984 */ /* 0x000fe20000000800 */
[----:B------:R-:W-:Y:S01]  /*e2c0*/  @!PT LDS RZ, [RZ] ;  /* 0x00000000fffff984 */ /* 0x000fe20000000800 */
[----:B------:R-:W-:Y:S01]  /*e2d0*/  @!PT LDS RZ, [RZ] ;  /* 0x00000000fffff984 */ /* 0x000fe20000000800 */
[----:B------:R-:W-:Y:S01]  /*e2e0*/  @!PT LDS RZ, [RZ] ;  /* 0x00000000fffff984 */ /* 0x000fe20000000800 */
[----:B------:R1:W-:Y:S06]  /*e2f0*/  MEMBAR.ALL.CTA ;  /* 0x0000000000007992 */ /* 0x0003ec0000008000 */
[----:B-1----:R-:W1:Y:S01]  /*e300*/  FENCE.VIEW.ASYNC.S ;  /* 0x00000000000073c6 */ /* 0x002e620000000000 */
[----:B------:R-:W-:Y:S01]  /*e310*/  ISETP.GE.AND P1, PT, R87, UR12, PT ;  /* 0x0000000c57007c0c */ /* 0x000fe2000bf26270 */
[----:B------:R-:W-:Y:S01]  /*e320*/  UIMAD UR9, UR42, -0x40, UR7 ;  /* 0xffffffc02a0978a4 */ /* 0x000fe2000f8e0207 */
[----:B------:R-:W-:Y:S01]  /*e330*/  MOV R79, UR10 ;  /* 0x0000000a004f7c02 */ /* 0x000fe20008000f00 */
[----:B------:R-:W-:Y:S01]  /*e340*/  VIADD R78, R185, 0x180 ;  /* 0x00000180b94e7836 */ /* 0x000fe20000000000 */
[----:B------:R-:W-:Y:S01]  /*e350*/  SEL R77, RZ, 0x10, P0 ;  /* 0x00000010ff4d7807 */ /* 0x000fe20000000000 */
[----:B------:R-:W-:Y:S01]  /*e360*/  VIADD R21, R21, UR8 ;  /* 0x0000000815157c36 */ /* 0x000fe20008000000 */
[----:B------:R-:W-:Y:S01]  /*e370*/  SEL R76, RZ, 0x20, P1 ;  /* 0x00000020ff4c7807 */ /* 0x000fe20000800000 */
[----:B------:R-:W-:Y:S01]  /*e380*/  UIMAD UR8, UR41, UR11, UR4 ;  /* 0x0000000b290872a4 */ /* 0x000fe2000f8e0204 */
[----:B------:R-:W-:Y:S01]  /*e390*/  ISETP.GE.AND P2, PT, R188, UR9, PT ;  /* 0x00000009bc007c0c */ /* 0x000fe2000bf46270 */
[----:B------:R-:W-:Y:S01]  /*e3a0*/  UIADD3 UR4, UR38, 0x28c20, URZ ;  /* 0x00028c2026047890 */ /* 0x000fe2000fffe03f */
[----:B------:R-:W-:Y:S01]  /*e3b0*/  IMAD.WIDE.U32 R20, R79, UR41, R20 ;  /* 0x000000294f147c25 */ /* 0x000fe2000f8e0014 */
[----:B------:R-:W-:Y:S01]  /*e3c0*/  ULDC.64 UR10, c[0x0][0xae8] ;  /* 0x0002ba00000a7ab9 */ /* 0x000fe20000000a00 */
[----:B------:R-:W-:Y:S01]  /*e3d0*/  ISETP.GE.AND P0, PT, R78, UR12, PT ;  /* 0x0000000c4e007c0c */ /* 0x000fe2000bf06270 */
[----:B------:R-:W-:Y:S01]  /*e3e0*/  UIMAD UR7, UR16, UR10, URZ ;  /* 0x0000000a100772a4 */ /* 0x000fe2000f8e023f */
[----:B------:R-:W-:Y:S01]  /*e3f0*/  LOP3.LUT R77, R76, R0, R77, 0xfe, !PT ;  /* 0x000000004c4d7212 */ /* 0x000fe200078efe4d */
[----:B------:R-:W-:Y:S01]  /*e400*/  VIADD R76, R185, 0x1c0 ;  /* 0x000001c0b94c7836 */ /* 0x000fe20000000000 */
[----:B------:R-:W-:Y:S01]  /*e410*/  UPRMT UR4, URZ, 0x654, UR4 ;  /* 0x000006543f047896 */ /* 0x000fe20008000004 */
[----:B------:R-:W-:Y:S01]  /*e420*/  VIADD R78, R188, 0x20 ;  /* 0x00000020bc4e7836 */ /* 0x000fe20000000000 */
[----:B------:R-:W-:Y:S01]  /*e430*/  SEL R0, RZ, 0x40, P0 ;  /* 0x00000040ff007807 */ /* 0x000fe20000000000 */
[----:B------:R-:W-:Y:S01]  /*e440*/  VIADD R21, R21, UR8 ;  /* 0x0000000815157c36 */ /* 0x000fe20008000000 */
[----:B------:R-:W-:Y:S01]  /*e450*/  UIMAD UR7, UR15, UR11, UR7 ;  /* 0x0000000b0f0772a4 */ /* 0x000fe2000f8e0207 */
[----:B------:R-:W-:Y:S01]  /*e460*/  IMAD.U32 R79, RZ, RZ, UR10 ;  /* 0x0000000aff4f7e24 */ /* 0x000fe2000f8e00ff */
[----:B------:R-:W-:Y:S01]  /*e470*/  ISETP.GE.AND P1, PT, R76, UR12, PT ;  /* 0x0000000c4c007c0c */ /* 0x000fe2000bf26270 */
[----:B------:R-:W-:Y:S01]  /*e480*/  BSSY B1, `(.L_x_1778) ;  /* 0x0000026000017945 */ /* 0x000fe20003800000 */
[----:B------:R-:W-:Y:S01]  /*e490*/  ISETP.GE.AND P0, PT, R78, UR9, PT ;  /* 0x000000094e007c0c */ /* 0x000fe2000bf06270 */
[----:B------:R-:W-:Y:S01]  /*e4a0*/  IMAD.WIDE.U32 R78, R79, UR15, R20 ;  /* 0x0000000f4f4e7c25 */ /* 0x000fe2000f8e0014 */
[----:B------:R-:W-:Y:S01]  /*e4b0*/  LOP3.LUT R0, R77, R0, RZ, 0xfc, !PT ;  /* 0x000000004d007212 */ /* 0x000fe200078efcff */
[----:B-1----:R-:W-:Y:S01]  /*e4c0*/  SYNCS.ARRIVE.TRANS64.RED.A1T0 RZ, [UR4], RZ ;  /* 0x000000ffffff79a7 */ /* 0x002fe20008100404 */
[----:B------:R-:W-:Y:S01]  /*e4d0*/  SHF.R.S32.HI R189, RZ, 0x1f, R188 ;  /* 0x0000001fffbd7819 */ /* 0x000fe200000114bc */
[----:B------:R-:W-:Y:S01]  /*e4e0*/  IMAD.U32 R77, RZ, RZ, UR42 ;  /* 0x0000002aff4d7e24 */ /* 0x000fe2000f8e00ff */
[----:B------:R-:W-:Y:S01]  /*e4f0*/  SEL R21, RZ, 0x80, P1 ;  /* 0x00000080ff157807 */ /* 0x000fe20000800000 */
[----:B------:R-:W-:-:S02]  /*e500*/  VIADD R85, R79, UR7 ;  /* 0x000000074f557c36 */ /* 0x000fc40008000000 */
[----:B------:R-:W-:Y:S01]  /*e510*/  IMAD.WIDE R76, R77, 0x40, R188 ;  /* 0x000000404d4c7825 */ /* 0x000fe200078e02bc */
[----:B------:R-:W-:Y:S01]  /*e520*/  LOP3.LUT R84, R0, R21, RZ, 0xfc, !PT ;  /* 0x0000001500547212 */ /* 0x000fe200078efcff */
[----:B0-----:R-:W-:Y:S06]  /*e530*/  @P2 BRA `(.L_x_1779) ;  /* 0x0000000000682947 */ /* 0x001fec0003800000 */
        /* <DEDUP_REMOVED lines=16> */
[----:B-----5:R0:W-:Y:S01]  /*e640*/  @!P2 STG.E.128 desc[UR48][R80.64], R8 ;  /* 0x000000085000a986 */ /* 0x0201e2000c101d30 */
        /* <DEDUP_REMOVED lines=9> */
.L_x_1779:
[----:B------:R-:W-:Y:S05]  /*e6e0*/  BSYNC B1 ;  /* 0x0000000000017941 */ /* 0x000fea0003800000 */
.L_x_1778:
[----:B------:R-:W-:Y:S05]  /*e6f0*/  @P0 BRA `(.L_x_1780) ;  /* 0x0000000c00400947 */ /* 0x000fea0003800000 */
[----:B0----5:R-:W-:Y:S01]  /*e700*/  IADD3 R11, P0, R76, 0x20, RZ ;  /* 0x000000204c0b7810 */ /* 0x021fe20007f1e0ff */
        /* <DEDUP_REMOVED lines=11> */
[----:B------:R-:W-:-:S03]  /*e7c0*/  ISETP.GE.AND P0, PT, R87, UR12, PT ;  /* 0x0000000c57007c0c */ /* 0x000fc6000bf06270 */
        /* <DEDUP_REMOVED lines=17> */
.L_x_1775:
[----:B------:R-:W-:Y:S01]  /*e8e0*/  ULDC.64 UR8, c[0x0][0xbe0] ;  /* 0x0002f80000087ab9 */ /* 0x000fe20000000a00 */
[----:B------:R-:W-:Y:S01]  /*e8f0*/  MOV R3, RZ ;  /* 0x000000ff00037202 */ /* 0x000fe20000000f00 */
[----:B------:R-:W-:Y:S01]  /*e900*/  UISETP.NE.U32.AND UP0, UPT, UR8, URZ, UPT ;  /* 0x0000003f0800728c */ /* 0x000fe2000bf05070 */
[----:B------:R-:W-:Y:S01]  /*e910*/  VIADD R12, R185, 0x40 ;  /* 0x00000040b90c7836 */ /* 0x000fe20000000000 */
[----:B------:R-:W-:Y:S02]  /*e920*/  ULDC UR14, c[0x0][0xa8c] ;  /* 0x0002a300000e7ab9 */ /* 0x000fe40000000800 */
[----:B------:R-:W-:-:S03]  /*e930*/  UISETP.NE.AND.EX UP1, UPT, UR9, URZ, UPT, UP0 ;  /* 0x0000003f0900728c */ /* 0x000fc6000bf25300 */
[----:B------:R-:W-:Y:S02]  /*e940*/  ULDC.64 UR8, c[0x0][0xbd8] ;  /* 0x0002f60000087ab9 */ /* 0x000fe40000000a00 */
[----:B------:R-:W-:Y:S01]  /*e950*/  UISETP.NE.U32.AND UP0, UPT, UR8, URZ, UPT ;  /* 0x0000003f0800728c */ /* 0x000fe2000bf05070 */
[----:B------:R-:W-:-:S03]  /*e960*/  PLOP3.LUT P3, PT, PT, PT, UP1, 0x80, 0x0 ;  /* 0x000000000000781c */ /* 0x000fc60003f6f018 */
[----:B------:R-:W-:-:S03]  /*e970*/  UISETP.NE.AND.EX UP0, UPT, UR9, URZ, UPT, UP0 ;  /* 0x0000003f0900728c */ /* 0x000fc6000bf05300 */
[----:B------:R-:W-:Y:S02]  /*e980*/  @UP1 ULDC.64 UR8, c[0x0][0xbe0] ;  /* 0x0002f80000081ab9 */ /* 0x000fe40000000a00 */
[----:B------:R-:W-:Y:S01]  /*e990*/  @UP1 UIMAD.WIDE UR10, UR43, 0x4, UR8 ;  /* 0x000000042b0a18a5 */ /* 0x000fe2000f8e0208 */
[----:B------:R-:W-:Y:S02]  /*e9a0*/  PLOP3.LUT P2, PT, PT, PT, UP0, 0x80, 0x0 ;  /* 0x000000000000781c */ /* 0x000fe40003f4f008 */
[----:B------:R-:W-:Y:S02]  /*e9b0*/  ULDC.64 UR8, c[0x0][0xbd8] ;  /* 0x0002f60000087ab9 */ /* 0x000fe40000000a00 */
[----:B------:R-:W-:Y:S01]  /*e9c0*/  UIMAD.WIDE UR8, UR43, 0x4, UR8 ;  /* 0x000000042b0878a5 */ /* 0x000fe2000f8e0208 */
[----:B------:R-:W-:Y:S02]  /*e9d0*/  IMAD.U32 R6, RZ, RZ, UR10 ;  /* 0x0000000aff067e24 */ /* 0x000fe4000f8e00ff */
[----:B------:R-:W-:-:S03]  /*e9e0*/  IMAD.U32 R7, RZ, RZ, UR11 ;  /* 0x0000000bff077e24 */ /* 0x000fc6000f8e00ff */
[----:B------:R-:W-:Y:S02]  /*e9f0*/  IMAD.U32 R4, RZ, RZ, UR8 ;  /* 0x00000008ff047e24 */ /* 0x000fe4000f8e00ff */
[----:B------:R0:W2:Y:S01]  /*ea00*/  @P3 LDG.E R6, desc[UR48][R6.64] ;  /* 0x0000003006063981 */ /* 0x0000a2000c1e1900 */
[----:B------:R-:W-:-:S05]  /*ea10*/  IMAD.U32 R5, RZ, RZ, UR9 ;  /* 0x00000009ff057e24 */ /* 0x000fca000f8e00ff */
[----:B------:R1:W5:Y:S01]  /*ea20*/  @P2 LDG.E R3, desc[UR48][R4.64] ;  /* 0x0000003004032981 */ /* 0x000362000c1e1900 */
[----:B------:R-:W-:Y:S01]  /*ea30*/  ISETP.GE.AND P1, PT, R12, UR14, PT ;  /* 0x0000000e0c007c0c */ /* 0x000fe2000bf26270 */
[C---:B------:R-:W-:Y:S01]  /*ea40*/  VIADD R13, R185.reuse, 0x80 ;  /* 0x00000080b90d7836 */ /* 0x040fe20000000000 */
[C---:B------:R-:W-:Y:S01]  /*ea50*/  ISETP.GE.AND P0, PT, R185.reuse, UR14, PT ;  /* 0x0000000eb9007c0c */ /* 0x040fe2000bf06270 */
[----:B------:R-:W-:Y:S01]  /*ea60*/  VIADD R14, R185, 0xc0 ;  /* 0x000000c0b90e7836 */ /* 0x000fe20000000000 */
[----:B------:R-:W-:Y:S01]  /*ea70*/  SEL R8, RZ, 0xffffffff, P1 ;  /* 0xffffffffff087807 */ /* 0x000fe20000800000 */
[----:B------:R-:W-:Y:S01]  /*ea80*/  ULDC UR4, c[0x0][0xa88] ;  /* 0x0002a20000047ab9 */ /* 0x000fe20000000800 */
[----:B------:R-:W-:Y:S02]  /*ea90*/  SEL R0, RZ, 0x1, P0 ;  /* 0x00000001ff007807 */ /* 0x000fe40000000000 */
[----:B------:R-:W-:Y:S01]  /*eaa0*/  ISETP.GE.AND P0, PT, R13, UR14, PT ;  /* 0x0000000e0d007c0c */ /* 0x000fe2000bf06270 */
[----:B0-----:R-:W-:Y:S01]  /*eab0*/  IMAD.SHL.U32 R7, R8, 0x2, RZ ;  /* 0x0000000208077824 */ /* 0x001fe200078e00ff */
[----:B------:R-:W-:-:S04]  /*eac0*/  ISETP.GE.AND P1, PT, R14, UR14, PT ;  /* 0x0000000e0e007c0c */ /* 0x000fc8000bf26270 */
[----:B------:R-:W-:Y:S02]  /*ead0*/  LOP3.LUT R0, R7, 0x2, R0, 0xe2, !PT ;  /* 0x0000000207007812 */ /* 0x000fe400078ee200 */
[----:B------:R-:W-:Y:S02]  /*eae0*/  SEL R7, RZ, 0x4, P0 ;  /* 0x00000004ff077807 */ /* 0x000fe40000000000 */
[----:B------:R-:W-:-:S04]  /*eaf0*/  SEL R8, RZ, 0x8, P1 ;  /* 0x00000008ff087807 */ /* 0x000fc80000800000 */
[----:B------:R-:W-:Y:S02]  /*eb00*/  LOP3.LUT R9, R8, R0, R7, 0xfe, !PT ;  /* 0x0000000008097212 */ /* 0x000fe400078efe07 */
[----:B--2---:R-:W-:Y:S01]  /*eb10*/  @P3 R2UR UR4, R6 ;  /* 0x00000000060432ca */ /* 0x004fe200000e0000 */
[----:B-1----:R-:W-:-:S14]  /*eb20*/  @P3 BRA `(.L_x_1781) ;  /* 0x0000000000183947 */ /* 0x002fdc0003800000 */
[----:B------:R-:W-:Y:S05]  /*eb30*/  @!P2 BRA `(.L_x_1781) ;  /* 0x000000000014a947 */ /* 0x000fea0003800000 */
[----:B------:R-:W2:Y:S04]  /*eb40*/  LDG.E R6, desc[UR48][R4.64] ;  /* 0x0000003004067981 */ /* 0x000ea8000c1e1900 */
[----:B------:R-:W3:Y:S01]  /*eb50*/  LDG.E R0, desc[UR48][R4.64+0x4] ;  /* 0x0000043004007981 */ /* 0x000ee2000c1e1900 */
[----:B--2---:R-:W-:Y:S02]  /*eb60*/  R2UR UR7, R6 ;  /* 0x00000000060772ca */ /* 0x004fe400000e0000 */
[----:B---3--:R-:W-:-:S13]  /*eb70*/  R2UR UR4, R0 ;  /* 0x00000000000472ca */ /* 0x008fda00000e0000 */
[----:B------:R-:W-:-:S12]  /*eb80*/  UIADD3 UR4, -UR7, UR4, URZ ;  /* 0x0000000407047290 */ /* 0x000fd8000fffe13f */
.L_x_1781:
[----:B------:R-:W-:Y:S01]  /*eb90*/  ISETP.GT.AND P0, PT, R192, 0x3f, PT ;  /* 0x0000003fc000780c */ /* 0x000fe20003f04270 */
[----:B------:R-:W-:Y:S01]  /*eba0*/  USHF.R.S32.HI UR7, URZ, 0x1f, UR43 ;  /* 0x0000001f3f077899 */ /* 0x000fe2000801142b */
[----:B------:R-:W-:Y:S01]  /*ebb0*/  BSSY B1, `(.L_x_1782) ;  /* 0x0000022000017945 */ /* 0x000fe20003800000 */
[----:B------:R-:W-:Y:S01]  /*ebc0*/  USHF.R.S32.HI UR9, URZ, 0x1f, UR41 ;  /* 0x0000001f3f097899 */ /* 0x000fe20008011429 */
[C---:B------:R-:W-:Y:S01]  /*ebd0*/  VIADD R24, R185.reuse, 0x100 ;  /* 0x00000100b9187836 */ /* 0x040fe20000000000 */
[----:B------:R-:W-:Y:S01]  /*ebe0*/  USEL UR10, UR43, URZ, !UP0 ;  /* 0x0000003f2b0a7287 */ /* 0x000fe2000c000000 */
[----:B------:R-:W-:Y:S01]  /*ebf0*/  VIADD R25, R185, 0x140 ;  /* 0x00000140b9197836 */ /* 0x000fe20000000000 */
[----:B------:R-:W-:Y:S01]  /*ec00*/  USEL UR11, UR7, URZ, !UP0 ;  /* 0x0000003f070b7287 */ /* 0x000fe2000c000000 */
[----:B------:R-:W-:Y:S02]  /*ec10*/  SHF.R.S32.HI R10, RZ, 0x1f, R185 ;  /* 0x0000001fff0a7819 */ /* 0x000fe400000114b9 */
[----:B-----5:R-:W-:-:S03]  /*ec20*/  SHF.R.S32.HI R8, RZ, 0x1f, R3 ;  /* 0x0000001fff087819 */ /* 0x020fc60000011403 */
[----:B------:R-:W-:Y:S06]  /*ec30*/  @P0 BRA `(.L_x_1783) ;  /* 0x0000000000640947 */ /* 0x000fec0003800000 */
[----:B------:R-:W0:Y:S01]  /*ec40*/  S2R R0, SR_TID.X ;  /* 0x0000000000007919 */ /* 0x000e220000002100 */
[----:B------:R-:W-:-:S04]  /*ec50*/  IMAD.U32 R5, RZ, RZ, UR42 ;  /* 0x0000002aff057e24 */ /* 0x000fc8000f8e00ff */
[----:B0-----:R-:W-:-:S04]  /*ec60*/  IMAD R0, R5, 0x40, R0 ;  /* 0x0000004005007824 */ /* 0x001fc800078e0200 */
[----:B------:R-:W-:-:S05]  /*ec70*/  VIADD R0, R0, 0xffffff80 ;  /* 0xffffff8000007836 */ /* 0x000fca0000000000 */
[----:B------:R-:W-:-:S13]  /*ec80*/  ISETP.GE.AND P0, PT, R0, UR4, PT ;  /* 0x0000000400007c0c */ /* 0x000fda000bf06270 */
        /* <DEDUP_REMOVED lines=9> */
[----:B------:R-:W-:Y:S01]  /*ed20*/  UIMAD UR8, UR11, UR12, URZ ;  /* 0x0000000c0b0872a4 */ /* 0x000fe2000f8e023f */
[----:B------:R-:W-:Y:S02]  /*ed30*/  VIADD R5, R5, UR7 ;  /* 0x0000000705057c36 */ /* 0x000fe40008000000 */
[----:B------:R-:W-:Y:S01]  /*ed40*/  IMAD.U32 R7, RZ, RZ, UR12 ;  /* 0x0000000cff077e24 */ /* 0x000fe2000f8e00ff */
[----:B------:R-:W-:-:S03]  /*ed50*/  UIMAD UR8, UR10, UR13, UR8 ;  /* 0x0000000d0a0872a4 */ /* 0x000fc6000f8e0208 */
[----:B------:R-:W-:Y:S01]  /*ed60*/  IMAD.WIDE.U32 R4, R7, UR10, R4 ;  /* 0x0000000a07047c25 */ /* 0x000fe2000f8e0004 */
[----:B------:R-:W-:-:S03]  /*ed70*/  ULDC.64 UR12, c[0x0][0xb40] ;  /* 0x0002d000000c7ab9 */ /* 0x000fc60000000a00 */
[----:B------:R-:W-:Y:S01]  /*ed80*/  VIADD R5, R5, UR8 ;  /* 0x0000000805057c36 */ /* 0x000fe20008000000 */
[----:B------:R-:W-:-:S04]  /*ed90*/  LEA R6, P0, R4, UR12, 0x2 ;  /* 0x0000000c04067c11 */ /* 0x000fc8000f8010ff */
[----:B------:R-:W-:Y:S02]  /*eda0*/  LEA.HI.X R7, R4, UR13, R5, 0x2, P0 ;  /* 0x0000000d04077c11 */ /* 0x000fe400080f1405 */
[----:B------:R-:W-:-:S05]  /*edb0*/  MOV R5, 0xff800000 ;  /* 0xff80000000057802 */ /* 0x000fca0000000f00 */
[----:B------:R0:W-:Y:S02]  /*edc0*/  STG.E desc[UR48][R6.64], R5 ;  /* 0x0000000506007986 */ /* 0x0001e4000c101930 */
.L_x_1783:
[----:B------:R-:W-:Y:S05]  /*edd0*/  BSYNC B1 ;  /* 0x0000000000017941 */ /* 0x000fea0003800000 */
.L_x_1782:
[----:B------:R-:W-:Y:S01]  /*ede0*/  ULDC.64 UR12, c[0x0][0xaa0] ;  /* 0x0002a800000c7ab9 */ /* 0x000fe20000000a00 */
[----:B------:R-:W-:Y:S01]  /*edf0*/  IMAD.MOV.U32 R4, RZ, RZ, R185 ;  /* 0x000000ffff047224 */ /* 0x000fe200078e00b9 */
[----:B------:R-:W-:Y:S01]  /*ee00*/  ISETP.GE.AND P0, PT, R24, UR14, PT ;  /* 0x0000000e18007c0c */ /* 0x000fe2000bf06270 */
[----:B0-----:R-:W-:Y:S01]  /*ee10*/  IMAD.MOV.U32 R5, RZ, RZ, R10 ;  /* 0x000000ffff057224 */ /* 0x001fe200078e000a */
[----:B------:R-:W-:Y:S01]  /*ee20*/  ISETP.GE.AND P1, PT, R25, UR14, PT ;  /* 0x0000000e19007c0c */ /* 0x000fe2000bf26270 */
[----:B------:R-:W-:Y:S01]  /*ee30*/  IMAD R0, R8, UR12, RZ ;  /* 0x0000000c08007c24 */ /* 0x000fe2000f8e02ff */
[----:B------:R-:W-:Y:S01]  /*ee40*/  UIMAD UR8, UR42, -0x40, UR4 ;  /* 0xffffffc02a0878a4 */ /* 0x000fe2000f8e0204 */
[C---:B------:R-:W-:Y:S01]  /*ee50*/  IMAD.WIDE.U32 R4, R3.reuse, UR12, R4 ;  /* 0x0000000c03047c25 */ /* 0x040fe2000f8e0004 */
[----:B------:R-:W-:Y:S01]  /*ee60*/  SEL R6, RZ, 0x20, P1 ;  /* 0x00000020ff067807 */ /* 0x000fe20000800000 */
[----:B------:R-:W-:Y:S02]  /*ee70*/  BSSY B1, `(.L_x_1784) ;  /* 0x000003b000017945 */ /* 0x000fe40003800000 */
[----:B------:R-:W-:Y:S01]  /*ee80*/  IMAD R3, R3, UR13, R0 ;  /* 0x0000000d03037c24 */ /* 0x000fe2000f8e0200 */
[----:B------:R-:W-:Y:S01]  /*ee90*/  ULDC.64 UR12, c[0x0][0xae0] ;  /* 0x0002b800000c7ab9 */ /* 0x000fe20000000a00 */
[----:B------:R-:W-:Y:S01]  /*eea0*/  VIADD R7, R185, 0x180 ;  /* 0x00000180b9077836 */ /* 0x000fe20000000000 */
[----:B------:R-:W-:Y:S01]  /*eeb0*/  UIMAD UR7, UR9, UR12, URZ ;  /* 0x0000000c090772a4 */ /* 0x000fe2000f8e023f */
[----:B------:R-:W-:Y:S01]  /*eec0*/  IMAD.IADD R5, R5, 0x1, R3 ;  /* 0x0000000105057824 */ /* 0x000fe200078e0203 */
[----:B------:R-:W-:Y:S01]  /*eed0*/  SEL R0, RZ, 0x10, P0 ;  /* 0x00000010ff007807 */ /* 0x000fe20000000000 */
[----:B------:R-:W-:Y:S01]  /*eee0*/  IMAD.U32 R3, RZ, RZ, UR12 ;  /* 0x0000000cff037e24 */ /* 0x000fe2000f8e00ff */
[----:B------:R-:W-:Y:S01]  /*eef0*/  UIMAD UR7, UR41, UR13, UR7 ;  /* 0x0000000d290772a4 */ /* 0x000fe2000f8e0207 */
[----:B------:R-:W-:-:S02]  /*ef00*/  ISETP.GE.AND P1, PT, R188, UR8, PT ;  /* 0x00000008bc007c0c */ /* 0x000fc4000bf26270 */
[----:B------:R-:W-:Y:S01]  /*ef10*/  IMAD.WIDE.U32 R4, R3, UR41, R4 ;  /* 0x0000002903047c25 */ /* 0x000fe2000f8e0004 */
[----:B------:R-:W-:Y:S01]  /*ef20*/  ULDC.64 UR12, c[0x0][0xae8] ;  /* 0x0002ba00000c7ab9 */ /* 0x000fe20000000a00 */
[----:B------:R-:W-:Y:S01]  /*ef30*/  LOP3.LUT R9, R6, R9, R0, 0xfe, !PT ;  /* 0x0000000906097212 */ /* 0x000fe200078efe00 */
[----:B------:R-:W-:Y:S01]  /*ef40*/  UIMAD UR4, UR11, UR12, URZ ;  /* 0x0000000c0b0472a4 */ /* 0x000fe2000f8e023f */
[----:B------:R-:W-:Y:S01]  /*ef50*/  ISETP.GE.AND P0, PT, R7, UR14, PT ;  /* 0x0000000e07007c0c */ /* 0x000fe2000bf06270 */
[----:B------:R-:W-:Y:S02]  /*ef60*/  VIADD R3, R185, 0x1c0 ;  /* 0x000001c0b9037836 */ /* 0x000fe40000000000 */
[----:B------:R-:W-:Y:S01]  /*ef70*/  VIADD R6, R188, 0x20 ;  /* 0x00000020bc067836 */ /* 0x000fe20000000000 */
[----:B------:R-:W-:Y:S01]  /*ef80*/  SEL R0, RZ, 0x40, P0 ;  /* 0x00000040ff007807 */ /* 0x000fe20000000000 */
[----:B------:R-:W-:Y:S01]  /*ef90*/  VIADD R5, R5, UR7 ;  /* 0x0000000705057c36 */ /* 0x000fe20008000000 */
[----:B------:R-:W-:Y:S01]  /*efa0*/  UIMAD UR4, UR10, UR13, UR4 ;  /* 0x0000000d0a0472a4 */ /* 0x000fe2000f8e0204 */
[----:B------:R-:W-:Y:S01]  /*efb0*/  IMAD.U32 R7, RZ, RZ, UR12 ;  /* 0x0000000cff077e24 */ /* 0x000fe2000f8e00ff */
[----:B------:R-:W-:-:S02]  /*efc0*/  ISETP.GE.AND P2, PT, R3, UR14, PT ;  /* 0x0000000e03007c0c */ /* 0x000fc4000bf46270 */
[----:B------:R-:W-:Y:S01]  /*efd0*/  ISETP.GE.AND P0, PT, R6, UR8, PT ;  /* 0x0000000806007c0c */ /* 0x000fe2000bf06270 */
[----:B------:R-:W-:Y:S01]  /*efe0*/  IMAD.WIDE.U32 R6, R7, UR10, R4 ;  /* 0x0000000a07067c25 */ /* 0x000fe2000f8e0004 */
[----:B------:R-:W-:Y:S02]  /*eff0*/  LOP3.LUT R15, R9, R0, RZ, 0xfc, !PT ;  /* 0x00000000090f7212 */ /* 0x000fe400078efcff */
[--C-:B------:R-:W-:Y:S01]  /*f000*/  SHF.R.S32.HI R5, RZ, 0x1f, R188.reuse ;  /* 0x0000001fff057819 */ /* 0x100fe200000114bc */
[----:B------:R-:W-:Y:S01]  /*f010*/  IMAD.U32 R9, RZ, RZ, UR42 ;  /* 0x0000002aff097e24 */ /* 0x000fe2000f8e00ff */
[----:B------:R-:W-:Y:S01]  /*f020*/  SEL R0, RZ, 0x80, P2 ;  /* 0x00000080ff007807 */ /* 0x000fe20001000000 */
[----:B------:R-:W-:Y:S02]  /*f030*/  IMAD.MOV.U32 R4, RZ, RZ, R188 ;  /* 0x000000ffff047224 */ /* 0x000fe400078e00bc */
[----:B------:R-:W-:Y:S01]  /*f040*/  VIADD R11, R7, UR4 ;  /* 0x00000004070b7c36 */ /* 0x000fe20008000000 */
[----:B------:R-:W-:Y:S01]  /*f050*/  LOP3.LUT R0, R15, R0, RZ, 0xfc, !PT ;  /* 0x000000000f007212 */ /* 0x000fe200078efcff */
[----:B------:R-:W-:Y:S01]  /*f060*/  IMAD.WIDE R8, R9, 0x40, R4 ;  /* 0x0000004009087825 */ /* 0x000fe200078e0204 */
        /* <DEDUP_REMOVED lines=27> */
.L_x_1785:
[----:B------:R-:W-:Y:S05]  /*f220*/  BSYNC B1 ;  /* 0x0000000000017941 */ /* 0x000fea0003800000 */
.L_x_1784:
        /* <DEDUP_REMOVED lines=29> */
.L_x_1780:
[----:B------:R-:W-:Y:S05]  /*f400*/  BSYNC B0 ;  /* 0x0000000000007941 */ /* 0x000fea0003800000 */
.L_x_1774:
[----:B------:R-:W-:Y:S02]  /*f410*/  ULDC UR4, c[0x0][0xc14] ;  /* 0x0003050000047ab9 */ /* 0x000fe40000000800 */
[----:B------:R-:W-:-:S06]  /*f420*/  UISETP.GE.AND UP0, UPT, UR5, UR4, UPT ;  /* 0x000000040500728c */ /* 0x000fcc000bf06270 */
[----:B------:R-:W-:-:S13]  /*f430*/  PLOP3.LUT P0, PT, PT, PT, UP0, 0x80, 0x0 ;  /* 0x000000000000781c */ /* 0x000fda0003f0f008 */
[----:B------:R-:W-:Y:S05]  /*f440*/  @!P0 BRA `(.L_x_1786) ;  /* 0xffffff1800b48947 */ /* 0x000fea000383ffff */
[----:B------:R-:W-:Y:S05]  /*f450*/  EXIT ;  /* 0x000000000000794d */ /* 0x000fea0003800000 */
.L_x_1677:
[----:B------:R-:W-:-:S08]  /*f460*/  NOP ;  /* 0x0000000000007918 */ /* 0x000fd00000000000 */
[----:B------:R-:W0:-:S00]  /*f470*/  USETMAXREG.DEALLOC.CTAPOOL 0x18 ;  /* 0x00000018000079c8 */ /* 0x000e0000080e0500 */
[----:B0-----:R-:W-:-:S06]  /*f480*/  LOP3.LUT R0, R0, 0x3, RZ, 0xc0, !PT ;  /* 0x0000000300007812 */ /* 0x001fcc00078ec0ff */
[----:B------:R-:W0:Y:S02]  /*f490*/  SHFL.IDX PT, R0, R0, RZ, 0x1f ;  /* 0x00001fff00007589 */ /* 0x000e2400000e0000 */
[----:B0-----:R-:W-:-:S13]  /*f4a0*/  ISETP.NE.AND P0, PT, R0, RZ, PT ;  /* 0x000000ff0000720c */ /* 0x001fda0003f05270 */
[----:B------:R-:W-:Y:S05]  /*f4b0*/  @P0 EXIT ;  /* 0x000000000000094d */ /* 0x000fea0003800000 */
[----:B------:R-:W-:Y:S01]  /*f4c0*/  LOP3.LUT R7, R4, 0x1f, RZ, 0xc0, !PT ;  /* 0x0000001f04077812 */ /* 0x000fe200078ec0ff */
[----:B------:R-:W-:Y:S01]  /*f4d0*/  ULDC UR5, c[0x0][0xc14] ;  /* 0x0003050000057ab9 */ /* 0x000fe20000000800 */
[----:B------:R-:W-:Y:S01]  /*f4e0*/  LOP3.LUT R0, R0, 0xffffffdf, RZ, 0xc0, !PT ;  /* 0xffffffdf00007812 */ /* 0x000fe200078ec0ff */
[----:B------:R-:W-:Y:S01]  /*f4f0*/  IMAD.MOV.U32 R8, RZ, RZ, RZ ;  /* 0x000000ffff087224 */ /* 0x000fe200078e00ff */
[----:B------:R-:W-:Y:S01]  /*f500*/  ISETP.NE.AND P0, PT, R7, 0x1f, PT ;  /* 0x0000001f0700780c */ /* 0x000fe20003f05270 */
[----:B------:R-:W0:Y:S01]  /*f510*/  S2UR UR6, SR_CTAID.X ;  /* 0x00000000000679c3 */ /* 0x000e220000002500 */
[----:B------:R-:W-:-:S11]  /*f520*/  ULDC UR4, c[0x0][0xc10] ;  /* 0x0003040000047ab9 */ /* 0x000fd60000000800 */
[----:B------:R-:W-:Y:S02]  /*f530*/  @P0 LOP3.LUT R0, R0, 0x20, RZ, 0xfc, !PT ;  /* 0x0000002000000812 */ /* 0x000fe400078efcff */
[----:B------:R-:W-:-:S13]  /*f540*/  ISETP.GE.OR P0, PT, R7, UR5, !P0 ;  /* 0x0000000507007c0c */ /* 0x000fda000c706670 */
[----:B------:R-:W1:Y:S02]  /*f550*/  @!P0 LDC.64 R2, c[0x0][0xc58] ;  /* 0x00031600ff028b82 */ /* 0x000e640000000a00 */
[----:B-1----:R-:W-:-:S05]  /*f560*/  @!P0 IMAD.WIDE.U32 R2, R7, 0x4, R2 ;  /* 0x0000000407028825 */ /* 0x002fca00078e0002 */
[----:B------:R-:W2:Y:S01]  /*f570*/  @!P0 LDG.E R8, desc[UR48][R2.64] ;  /* 0x0000003002088981 */ /* 0x000ea2000c1e1900 */
[C---:B------:R-:W-:Y:S01]  /*f580*/  ISETP.NE.AND P1, PT, R7.reuse, RZ, PT ;  /* 0x000000ff0700720c */ /* 0x040fe20003f25270 */
[----:B------:R-:W-:Y:S01]  /*f590*/  IMAD.MOV.U32 R16, RZ, RZ, RZ ;  /* 0x000000ffff107224 */ /* 0x000fe200078e00ff */
[----:B------:R-:W-:Y:S02]  /*f5a0*/  ISETP.GE.U32.AND P0, PT, R7, 0x2, PT ;  /* 0x000000020700780c */ /* 0x000fe40003f06070 */
[----:B------:R-:W-:-:S09]  /*f5b0*/  LOP3.LUT R0, R0, 0xfffffffe, RZ, 0xc0, !PT ;  /* 0xfffffffe00007812 */ /* 0x000fd200078ec0ff */
        /* <DEDUP_REMOVED lines=14> */
[----:B-1----:R-:W-:Y:S01]  /*f6a0*/  SEL R3, R6, RZ, P0 ;  /* 0x000000ff06037207 */ /* 0x002fe20000000000 */
[----:B------:R-:W-:Y:S01]  /*f6b0*/  IMAD.MOV.U32 R6, RZ, RZ, RZ ;  /* 0x000000ffff067224 */ /* 0x000fe200078e00ff */
[----:B------:R-:W-:-:S03]  /*f6c0*/  ISETP.GE.U32.AND P0, PT, R7, 0x8, PT ;  /* 0x000000080700780c */ /* 0x000fc60003f06070 */
[----:B------:R-:W-:-:S05]  /*f6d0*/  IMAD.IADD R3, R4, 0x1, R3 ;  /* 0x0000000104037824 */ /* 0x000fca00078e0203 */
[----:B------:R-:W1:Y:S05]  /*f6e0*/  SHFL.UP PT, R2, R3, 0x8, RZ ;  /* 0x0500000003027989 */ /* 0x000e6a00000e00ff */
        /* <DEDUP_REMOVED lines=14> */
[----:B------:R-:W-:Y:S01]  /*f7d0*/  IMAD.MOV.U32 R5, RZ, RZ, R2 ;  /* 0x000000ffff057224 */ /* 0x000fe200078e0002 */
[----:B------:R-:W-:Y:S01]  /*f7e0*/  MOV R6, RZ ;  /* 0x000000ff00067202 */ /* 0x000fe20000000f00 */
[----:B------:R-:W-:Y:S01]  /*f7f0*/  ULDC UR5, c[0x0][0xc14] ;  /* 0x0003050000057ab9 */ /* 0x000fe20000000800 */
[----:B------:R-:W-:Y:S01]  /*f800*/  ULDC UR7, c[0x0][0xc14] ;  /* 0x0003050000077ab9 */ /* 0x000fe20000000800 */
[----:B------:R-:W-:-:S05]  /*f810*/  ULDC UR4, c[0x0][0xc10] ;  /* 0x0003040000047ab9 */ /* 0x000fca0000000800 */
.L_x_1791:
[----:B------:R-:W-:Y:S02]  /*f820*/  VIADD R6, R6, 0x1f ;  /* 0x0000001f06067836 */ /* 0x000fe40000000000 */
[----:B------:R-:W-:-:S03]  /*f830*/  IMAD.U32 R19, RZ, RZ, UR7 ;  /* 0x00000007ff137e24 */ /* 0x000fc6000f8e00ff */
[----:B------:R-:W-:-:S13]  /*f840*/  ISETP.GE.AND P0, PT, R6, UR5, PT ;  /* 0x0000000506007c0c */ /* 0x000fda000bf06270 */
[----:B------:R-:W-:Y:S05]  /*f850*/  @P0 BRA `(.L_x_1788) ;  /* 0x0000000400c40947 */ /* 0x000fea0003800000 */
[----:B------:R-:W0:Y:S01]  /*f860*/  S2R R9, SR_TID.X ;  /* 0x0000000000097919 */ /* 0x000e220000002100 */
        /* <DEDUP_REMOVED lines=10> */
.L_x_1790:
[----:B------:R-:W-:Y:S05]  /*f910*/  BSYNC B0 ;  /* 0x0000000000007941 */ /* 0x000fea0003800000 */
.L_x_1789:
[----:B0----5:R-:W0:Y:S01]  /*f920*/  SHFL.UP PT, R2, R8, 0x1, RZ ;  /* 0x0420000008027989 */ /* 0x021e2200000e00ff */
        /* <DEDUP_REMOVED lines=24> */
.L_x_1787:
[----:B------:R-:W-:-:S04]  /*fab0*/  IMAD.IADD R7, R5, 0x1, -R2 ;  /* 0x0000000105077824 */ /* 0x000fc800078e0a02 */
[----:B------:R-:W-:-:S05]  /*fac0*/  IMAD R2, R4, UR4, R7 ;  /* 0x0000000404027c24 */ /* 0x000fca000f8e0207 */
[----:B------:R-:W-:Y:S02]  /*fad0*/  ISETP.GT.AND P0, PT, R2, UR6, PT ;  /* 0x0000000602007c0c */ /* 0x000fe4000bf04270 */
[----:B------:R-:W0:Y:S11]  /*fae0*/  LDC.64 R2, c[0x0][0xc68] ;  /* 0x00031a00ff027b82 */ /* 0x000e360000000a00 */
[----:B------:R-:W-:-:S04]  /*faf0*/  VOTE.ANY R9, PT, !P0 ;  /* 0x0000000000097806 */ /* 0x000fc800040e0100 */
[----:B------:R-:W1:Y:S02]  /*fb00*/  POPC R5, R9 ;  /* 0x0000000900057309 */ /* 0x000e640000000000 */
[----:B-1----:R-:W-:-:S04]  /*fb10*/  IMAD.IADD R19, R5, 0x1, R6 ;  /* 0x0000000105137824 */ /* 0x002fc800078e0206 */
[----:B0-----:R-:W-:-:S05]  /*fb20*/  IMAD.WIDE R2, R19, 0x4, R2 ;  /* 0x0000000413027825 */ /* 0x001fca00078e0202 */
[----:B------:R-:W2:Y:S01]  /*fb30*/  LDG.E R10, desc[UR48][R2.64] ;  /* 0x00000030020a7981 */ /* 0x000ea2000c1e1900 */
[----:B------:R-:W-:-:S03]  /*fb40*/  ISETP.NE.AND P0, PT, R9, RZ, PT ;  /* 0x000000ff0900720c */ /* 0x000fc60003f05270 */
[----:B------:R-:W2:Y:S02]  /*fb50*/  SHFL.IDX PT, R17, R8, R5, 0x1f ;  /* 0x00001f0508117589 */ /* 0x000ea400000e0000 */
[----:B--2---:R-:W-:-:S05]  /*fb60*/  IMAD R6, R17, R10, RZ ;  /* 0x0000000a11067224 */ /* 0x004fca00078e02ff */
[----:B------:R-:W-:-:S04]  /*fb70*/  IABS R11, R6 ;  /* 0x00000006000b7213 */ /* 0x000fc80000000000 */
[----:B------:R-:W0:Y:S08]  /*fb80*/  I2F.RP R12, R11 ;  /* 0x0000000b000c7306 */ /* 0x000e300000209400 */
[----:B0-----:R-:W0:Y:S02]  /*fb90*/  MUFU.RCP R12, R12 ;  /* 0x0000000c000c7308 */ /* 0x001e240000001000 */
[----:B0-----:R-:W-:-:S06]  /*fba0*/  VIADD R13, R12, 0xffffffe ;  /* 0x0ffffffe0c0d7836 */ /* 0x001fcc0000000000 */
[----:B------:R0:W1:Y:S01]  /*fbb0*/  F2I.FTZ.U32.TRUNC.NTZ R3, R13 ;  /* 0x0000000d00037305 */ /* 0x000062000021f000 */
[----:B------:R-:W-:Y:S05]  /*fbc0*/  @!P0 BRA `(.L_x_1792) ;  /* 0x0000000000088947 */ /* 0x000fea0003800000 */
[----:B------:R-:W-:-:S05]  /*fbd0*/  VIADD R5, R5, 0xffffffff ;  /* 0xffffffff05057836 */ /* 0x000fca0000000000 */
[----:B------:R2:W3:Y:S02]  /*fbe0*/  SHFL.IDX PT, R16, R4, R5, 0x1f ;  /* 0x00001f0504107589 */ /* 0x0004e400000e0000 */
.L_x_1792:
[----:B-1----:R-:W-:Y:S01]  /*fbf0*/  IADD3 R2, RZ, -R3, RZ ;  /* 0x80000003ff027210 */ /* 0x002fe20007ffe0ff */
[----:B---3--:R-:W-:Y:S01]  /*fc00*/  IMAD R16, R16, UR4, R7 ;  /* 0x0000000410107c24 */ /* 0x008fe2000f8e0207 */
[----:B--2---:R-:W-:-:S03]  /*fc10*/  IABS R4, R6 ;  /* 0x0000000600047213 */ /* 0x004fc60000000000 */
[----:B------:R-:W-:Y:S02]  /*fc20*/  IMAD R5, R2, R11, RZ ;  /* 0x0000000b02057224 */ /* 0x000fe400078e02ff */
[----:B------:R-:W-:Y:S02]  /*fc30*/  IMAD.MOV.U32 R2, RZ, RZ, RZ ;  /* 0x000000ffff027224 */ /* 0x000fe400078e00ff */
[----:B------:R-:W-:Y:S02]  /*fc40*/  IMAD.MOV R4, RZ, RZ, -R4 ;  /* 0x000000ffff047224 */ /* 0x000fe400078e0a04 */
[----:B------:R-:W-:Y:S01]  /*fc50*/  IMAD.HI.U32 R2, R3, R5, R2 ;  /* 0x0000000503027227 */ /* 0x000fe200078e0002 */
[----:B------:R-:W-:-:S04]  /*fc60*/  IADD3 R5, -R16, UR6, RZ ;  /* 0x0000000610057c10 */ /* 0x000fc8000fffe1ff */
        /* <DEDUP_REMOVED lines=12> */
[----:B------:R-:W-:-:S05]  /*fd30*/  @!P0 LOP3.LUT R2, RZ, R6, RZ, 0x33, !PT ;  /* 0x00000006ff028212 */ /* 0x000fca00078e33ff */
[----:B------:R-:W-:Y:S02]  /*fd40*/  IMAD R4, R10, R2, RZ ;  /* 0x000000020a047224 */ /* 0x000fe400078e02ff */
[----:B------:R-:W-:Y:S02]  /*fd50*/  IMAD.MOV R2, RZ, RZ, -R2 ;  /* 0x000000ffff027224 */ /* 0x000fe400078e0a02 */
[----:B------:R-:W-:Y:S02]  /*fd60*/  IMAD.MOV R3, RZ, RZ, -R4 ;  /* 0x000000ffff037224 */ /* 0x000fe400078e0a04 */
[----:B------:R-:W-:-:S03]  /*fd70*/  IMAD R5, R6, R2, R5 ;  /* 0x0000000206057224 */ /* 0x000fc600078e0205 */
[----:B------:R-:W-:-:S04]  /*fd80*/  VIADDMNMX R10, R3, UR4, R10, PT ;  /* 0x00000004030a7c46 */ /* 0x000fc8000b80010a */
[-C--:B------:R-:W-:Y:S02]  /*fd90*/  IABS R7, R10.reuse ;  /* 0x0000000a00077213 */ /* 0x080fe40000000000 */
[----:B------:R-:W-:Y:S02]  /*fda0*/  IABS R6, R10 ;  /* 0x0000000a00067213 */ /* 0x000fe40000000000 */
[----:B------:R-:W1:Y:S03]  /*fdb0*/  I2F.RP R8, R7 ;  /* 0x0000000700087306 */ /* 0x000e660000209400 */
[----:B------:R-:W-:-:S05]  /*fdc0*/  IMAD.MOV R6, RZ, RZ, -R6 ;  /* 0x000000ffff067224 */ /* 0x000fca00078e0a06 */
[----:B-1----:R-:W1:Y:S02]  /*fdd0*/  MUFU.RCP R8, R8 ;  /* 0x0000000800087308 */ /* 0x002e640000001000 */
[----:B-1----:R-:W-:-:S06]  /*fde0*/  VIADD R3, R8, 0xffffffe ;  /* 0x0ffffffe08037836 */ /* 0x002fcc0000000000 */
[----:B------:R-:W1:Y:S02]  /*fdf0*/  F2I.FTZ.U32.TRUNC.NTZ R3, R3 ;  /* 0x0000000300037305 */ /* 0x000e64000021f000 */
[----:B-1----:R-:W-:-:S04]  /*fe00*/  IMAD.MOV R2, RZ, RZ, -R3 ;  /* 0x000000ffff027224 */ /* 0x002fc800078e0a03 */
[----:B------:R-:W-:Y:S02]  /*fe10*/  IMAD R9, R2, R7, RZ ;  /* 0x0000000702097224 */ /* 0x000fe400078e02ff */
[----:B------:R-:W-:-:S04]  /*fe20*/  IMAD.MOV.U32 R2, RZ, RZ, RZ ;  /* 0x000000ffff027224 */ /* 0x000fc800078e00ff */
[----:B------:R-:W-:Y:S01]  /*fe30*/  IMAD.HI.U32 R2, R3, R9, R2 ;  /* 0x0000000903027227 */ /* 0x000fe200078e0002 */
[----:B------:R-:W-:Y:S02]  /*fe40*/  IABS R9, R5 ;  /* 0x0000000500097213 */ /* 0x000fe40000000000 */
[C---:B------:R-:W-:Y:S01]  /*fe50*/  LOP3.LUT R3, R5.reuse, R10, RZ, 0x3c, !PT ;  /* 0x0000000a05037212 */ /* 0x040fe200078e3cff */
[----:B------:R-:W-:Y:S02]  /*fe60*/  IMAD.IADD R5, R5, 0x1, R4 ;  /* 0x0000000105057824 */ /* 0x000fe400078e0204 */
[----:B------:R-:W-:-:S04]  /*fe70*/  IMAD.HI.U32 R2, R2, R9, RZ ;  /* 0x0000000902027227 */ /* 0x000fc800078e00ff */
[----:B------:R-:W-:-:S05]  /*fe80*/  IMAD R6, R2, R6, R9 ;  /* 0x0000000602067224 */ /* 0x000fca00078e0209 */
[----:B------:R-:W-:-:S13]  /*fe90*/  ISETP.GT.U32.AND P0, PT, R7, R6, PT ;  /* 0x000000060700720c */ /* 0x000fda0003f04070 */
[----:B------:R-:W-:Y:S02]  /*fea0*/  @!P0 IMAD.IADD R6, R6, 0x1, -R7 ;  /* 0x0000000106068824 */ /* 0x000fe400078e0a07 */
[----:B------:R-:W-:-:S03]  /*feb0*/  @!P0 VIADD R2, R2, 0x1 ;  /* 0x0000000102028836 */ /* 0x000fc60000000000 */
[----:B------:R-:W-:-:S13]  /*fec0*/  ISETP.GE.U32.AND P0, PT, R6, R7, PT ;  /* 0x000000070600720c */ /* 0x000fda0003f06070 */
[----:B------:R-:W-:Y:S02]  /*fed0*/  @P0 IADD3 R2, R2, 0x1, RZ ;  /* 0x0000000102020810 */ /* 0x000fe40007ffe0ff */
[----:B------:R-:W-:-:S13]  /*fee0*/  ISETP.GE.AND P0, PT, R3, RZ, PT ;  /* 0x000000ff0300720c */ /* 0x000fda0003f06270 */
[----:B------:R-:W-:Y:S01]  /*fef0*/  @!P0 IMAD.MOV R2, RZ, RZ, -R2 ;  /* 0x000000ffff028224 */ /* 0x000fe200078e0a02 */
[----:B------:R-:W-:-:S13]  /*ff00*/  ISETP.NE.AND P0, PT, R10, RZ, PT ;  /* 0x000000ff0a00720c */ /* 0x000fda0003f05270 */
[----:B------:R-:W-:Y:S01]  /*ff10*/  @!P0 LOP3.LUT R2, RZ, R10, RZ, 0x33, !PT ;  /* 0x0000000aff028212 */ /* 0x000fe200078e33ff */
[----:B------:R-:W-:-:S04]  /*ff20*/  IMAD.MOV R10, RZ, RZ, -R10 ;  /* 0x000000ffff0a7224 */ /* 0x000fc800078e0a0a */
[----:B------:R-:W-:Y:S01]  /*ff30*/  IMAD R18, R2, R10, R5 ;  /* 0x0000000a02127224 */ /* 0x000fe200078e0205 */
[----:B------:R-:W-:-:S05]  /*ff40*/  LOP3.LUT R2, RZ, R2, RZ, 0x33, !PT ;  /* 0x00000002ff027212 */ /* 0x000fca00078e33ff */
[----:B------:R-:W-:Y:S01]  /*ff50*/  IMAD.IADD R17, R17, 0x1, R2 ;  /* 0x0000000111117824 */ /* 0x000fe200078e0202 */
[----:B------:R-:W-:Y:S06]  /*ff60*/  BRA `(.L_x_1793) ;  /* 0x00000000000c7947 */ /* 0x000fec0003800000 */
.L_x_1788:
[----:B------:R-:W-:Y:S02]  /*ff70*/  IMAD.MOV.U32 R17, RZ, RZ, RZ ;  /* 0x000000ffff117224 */ /* 0x000fe400078e00ff */
[----:B------:R-:W-:Y:S02]  /*ff80*/  IMAD.U32 R16, RZ, RZ, UR6 ;  /* 0x00000006ff107e24 */ /* 0x000fe4000f8e00ff */
[----:B------:R-:W-:-:S07]  /*ff90*/  IMAD.MOV.U32 R18, RZ, RZ, RZ ;  /* 0x000000ffff127224 */ /* 0x000fce00078e00ff */
.L_x_1793:
[----:B------:R-:W1:Y:S01]  /*ffa0*/  S2R R2, SR_TID.X ;  /* 0x0000000000027919 */ /* 0x000e620000002100 */
[----:B------:R-:W-:Y:S01]  /*ffb0*/  STL [R1], RZ ;  /* 0x000000ff01007387 */ /* 0x000fe20000100800 */
[----:B-1----:R-:W-:-:S04]  /*ffc0*/  LOP3.LUT R2, R2, 0x1f, RZ, 0xc0, !PT ;  /* 0x0000001f02027812 */ /* 0x002fc800078ec0ff */
[----:B------:R-:W-:-:S13]  /*ffd0*/  ISETP.NE.AND P0, PT, R2, RZ, PT ;  /* 0x000000ff0200720c */ /* 0x000fda0003f05270 */
[----:B------:R-:W1:Y:S01]  /*ffe0*/  @!P0 S2R R3, SR_CgaCtaId ;  /* 0x0000000000038919 */ /* 0x000e620000008800 */
[----:B------:R-:W-:-:S04]  /*fff0*/  @!P0 MOV R0, 0x400 ;  /* 0x0000040000008802 */ /* 0x000fc80000000f00 */
[----:B-1----:R-:W-:-:S05]  /*10000*/  @!P0 LEA R0, R3, R0, 0x18 ;  /* 0x0000000003008211 */ /* 0x002fca00078ec0ff */
[----:B------:R1:W-:Y:S01]  /*10010*/  @!P0 STS.128 [R0+0x28cd0], R16 ;  /* 0x028cd01000008388 */ /* 0x0003e20000000c00 */
[----:B------:R-:W-:Y:S06]  /*10020*/  BAR.ARV 0x5, 0x120 ;  /* 0x0144800000007b1d */ /* 0x000fec0000002000 */
[----:B------:R-:W-:Y:S01]  /*10030*/  ISETP.GE.AND P0, PT, R19, UR5, PT ;  /* 0x0000000513007c0c */ /* 0x000fe2000bf06270 */
[----:B-1----:R-:W-:-:S05]  /*10040*/  IMAD.MOV.U32 R0, RZ, RZ, 0x1 ;  /* 0x00000001ff007424 */ /* 0x002fca00078e00ff */
[----:B------:R1:W-:Y:S04]  /*10050*/  STL [R1+0x4], R0 ;  /* 0x0000040001007387 */ /* 0x0003e80000100800 */
[----:B------:R1:W-:Y:S03]  /*10060*/  STL [R1+0x18], RZ ;  /* 0x000018ff01007387 */ /* 0x0003e60000100800 */
[----:B------:R-:W-:Y:S05]  /*10070*/  @P0 BRA `(.L_x_1794) ;  /* 0x0000004000e80947 */ /* 0x000fea0003800000 */
[----:B-1----:R-:W-:Y:S01]  /*10080*/  IMAD.MOV.U32 R0, RZ, RZ, 0x1 ;  /* 0x00000001ff007424 */ /* 0x002fe200078e00ff */
[----:B------:R1:W-:Y:S01]  /*10090*/  STL [R1+0x18], RZ ;  /* 0x000018ff01007387 */ /* 0x0003e20000100800 */
[----:B------:R-:W-:Y:S01]  /*100a0*/  ULDC UR37, c[0x0][0xc] ;  /* 0x0000030000257ab9 */ /* 0x000fe20000000800 */
[----:B------:R-:W-:Y:S02]  /*100b0*/  ULDC.64 UR38, c[0x0][0x198] ;  /* 0x0000660000267ab9 */ /* 0x000fe40000000a00 */
[----:B------:R1:W-:Y:S04]  /*100c0*/  STL [R1+0x4], R0 ;  /* 0x0000040001007387 */ /* 0x0003e80000100800 */
[----:B------:R1:W-:Y:S02]  /*100d0*/  STL [R1], RZ ;  /* 0x000000ff01007387 */ /* 0x0003e40000100800 */
.L_x_1867:
[----:B------:R-:W-:Y:S05]  /*100e0*/  YIELD ;  /* 0x0000000000007946 */ /* 0x000fea0003800000 */
[----:B------:R-:W-:Y:S01]  /*100f0*/  ULDC.64 UR4, c[0x0][0xa28] ;  /* 0x00028a0000047ab9 */ /* 0x000fe20000000a00 */
[----:B------:R-:W-:Y:S01]  /*10100*/  IMAD.MOV.U32 R4, RZ, RZ, RZ ;  /* 0x000000ffff047224 */ /* 0x000fe200078e00ff */
[----:B------:R-:W-:Y:S01]  /*10110*/  ISETP.NE.U32.AND P0, PT, RZ, UR4, PT ;  /* 0x00000004ff007c0c */ /* 0x000fe2000bf05070 */
[----:B-1----:R-:W-:Y:S01]  /*10120*/  IMAD.MOV.U32 R0, RZ, RZ, RZ ;  /* 0x000000ffff007224 */ /* 0x002fe200078e00ff */
[----:B------:R-:W-:Y:S02]  /*10130*/  ULDC.64 UR6, c[0x0][0xa08] ;  /* 0x0002820000067ab9 */ /* 0x000fe40000000a00 */
[----:B------:R-:W-:Y:S01]  /*10140*/  ISETP.NE.AND.EX P0, PT, RZ, UR5, PT, P0 ;  /* 0x00000005ff007c0c */ /* 0x000fe2000bf05300 */
[----:B------:R-:W-:-:S12]  /*10150*/  ULDC.64 UR4, c[0x0][0xa00] ;  /* 0x0002800000047ab9 */ /* 0x000fd80000000a00 */
[----:B--2---:R-:W1:Y:S01]  /*10160*/  @P0 LDC.64 R2, c[0x0][0xa28] ;  /* 0x00028a00ff020b82 */ /* 0x004e620000000a00 */
[----:B------:R-:W-:Y:S01]  /*10170*/  ISETP.NE.U32.AND P2, PT, RZ, UR4, PT ;  /* 0x00000004ff007c0c */ /* 0x000fe2000bf45070 */
[----:B-1----:R-:W-:-:S05]  /*10180*/  @P0 IMAD.WIDE R2, R19, 0x4, R2 ;  /* 0x0000000413020825 */ /* 0x002fca00078e0202 */
[----:B------:R1:W5:Y:S01]  /*10190*/  @P0 LDG.E R4, desc[UR48][R2.64] ;  /* 0x0000003002040981 */ /* 0x000362000c1e1900 */
[----:B------:R-:W-:Y:S01]  /*101a0*/  ISETP.NE.AND.EX P2, PT, RZ, UR5, PT, P2 ;  /* 0x00000005ff007c0c */ /* 0x000fe2000bf45320 */
[----:B------:R-:W-:Y:S01]  /*101b0*/  ULDC.64 UR4, c[0x0][0xa18] ;  /* 0x0002860000047ab9 */ /* 0x000fe20000000a00 */
[----:B-1----:R-:W1:Y:S02]  /*101c0*/  LDC.64 R2, c[0x0][0xa00] ;  /* 0x00028000ff027b82 */ /* 0x002e640000000a00 */
[----:B-1----:R-:W-:-:S09]  /*101d0*/  IMAD.WIDE R2, R19, 0x4, R2 ;  /* 0x0000000413027825 */ /* 0x002fd200078e0202 */
[----:B------:R-:W2:Y:S01]  /*101e0*/  @P2 LDG.E R0, desc[UR48][R2.64] ;  /* 0x0000003002002981 */ /* 0x000ea2000c1e1900 */
[----:B------:R-:W-:Y:S01]  /*101f0*/  ISETP.NE.U32.AND P1, PT, RZ, UR4, PT ;  /* 0x00000004ff007c0c */ /* 0x000fe2000bf25070 */
[----:B------:R-:W-:-:S03]  /*10200*/  ULDC UR4, c[0x0][0x288] ;  /* 0x0000a20000047ab9 */ /* 0x000fc60000000800 */
[----:B------:R-:W-:-:S13]  /*10210*/  ISETP.NE.AND.EX P1, PT, RZ, UR5, PT, P1 ;  /* 0x00000005ff007c0c */ /* 0x000fda000bf25310 */
[----:B------:R-:W1:Y:S02]  /*10220*/  @P1 LDC.64 R6, c[0x0][0xa18] ;  /* 0x00028600ff061b82 */ /* 0x000e640000000a00 */
[----:B-1----:R-:W-:Y:S01]  /*10230*/  @P1 IMAD.WIDE R6, R19, 0x4, R6 ;  /* 0x0000000413061825 */ /* 0x002fe200078e0206 */
[----:B--2---:R1:W-:Y:S03]  /*10240*/  STL [R1+0x1c], R0 ;  /* 0x00001c0001007387 */ /* 0x0043e60000100800 */
[----:B-1----:R-:W-:Y:S01]  /*10250*/  IMAD.U32 R0, RZ, RZ, UR4 ;  /* 0x00000004ff007e24 */ /* 0x002fe2000f8e00ff */
[----:B------:R-:W-:-:S05]  /*10260*/  ULDC.64 UR4, c[0x0][0x3f8] ;  /* 0x0000fe0000047ab9 */ /* 0x000fca0000000a00 */
[----:B------:R1:W5:Y:S01]  /*10270*/  @P1 LDG.E R0, desc[UR48][R6.64] ;  /* 0x0000003006001981 */ /* 0x000362000c1e1900 */
[----:B------:R-:W-:Y:S01]  /*10280*/  UISETP.NE.U32.AND UP0, UPT, UR4, URZ, UPT ;  /* 0x0000003f0400728c */ /* 0x000fe2000bf05070 */
[----:B------:R-:W-:Y:S02]  /*10290*/  ISETP.NE.U32.AND P0, PT, RZ, UR6, PT ;  /* 0x00000006ff007c0c */ /* 0x000fe4000bf05070 */
[----:B------:R-:W-:Y:S01]  /*102a0*/  ULDC UR4, c[0x0][0x404] ;  /* 0x0001010000047ab9 */ /* 0x000fe20000000800 */
[----:B------:R-:W-:Y:S01]  /*102b0*/  UISETP.NE.AND.EX UP0, UPT, UR5, URZ, UPT, UP0 ;  /* 0x0000003f0500728c */ /* 0x000fe2000bf05300 */
[----:B------:R-:W-:Y:S02]  /*102c0*/  ISETP.NE.AND.EX P0, PT, RZ, UR7, PT, P0 ;  /* 0x00000007ff007c0c */ /* 0x000fe4000bf05300 */
[----:B------:R-:W-:Y:S01]  /*102d0*/  ULDC UR5, c[0x0][0x2e0] ;  /* 0x0000b80000057ab9 */ /* 0x000fe20000000800 */
[----:B------:R-:W-:-:S04]  /*102e0*/  USEL UR4, UR4, 0x1, UP0 ;  /* 0x0000000104047887 */ /* 0x000fc80008000000 */
[----:B------:R-:W-:-:S06]  /*102f0*/  UIMAD UR4, UR4, UR5, URZ ;  /* 0x00000005040472a4 */ /* 0x000fcc000f8e023f */
[----:B------:R-:W-:Y:S01]  /*10300*/  IMAD.U32 R5, RZ, RZ, UR4 ;  /* 0x00000004ff057e24 */ /* 0x000fe2000f8e00ff */
[----:B-1----:R-:W-:Y:S06]  /*10310*/  @P1 BRA `(.L_x_1795) ;  /* 0x0000000000101947 */ /* 0x002fec0003800000 */
[----:B------:R-:W-:Y:S05]  /*10320*/  @!P2 BRA `(.L_x_1795) ;  /* 0x00000000000ca947 */ /* 0x000fea0003800000 */
[----:B------:R-:W2:Y:S04]  /*10330*/  LDG.E R7, desc[UR48][R2.64] ;  /* 0x0000003002077981 */ /* 0x000ea8000c1e1900 */
[----:B-----5:R-:W2:Y:S02]  /*10340*/  LDG.E R0, desc[UR48][R2.64+0x4] ;  /* 0x0000043002007981 */ /* 0x020ea4000c1e1900 */
[----:B--2---:R-:W-:-:S07]  /*10350*/  IMAD.IADD R0, R0, 0x1, -R7 ;  /* 0x0000000100007824 */ /* 0x004fce00078e0a07 */
.L_x_1795:
[----:B------:R-:W1:Y:S01]  /*10360*/  LDC.64 R2, c[0x0][0xa08] ;  /* 0x00028200ff027b82 */ /* 0x000e620000000a00 */
[----:B------:R-:W-:Y:S01]  /*10370*/  MOV R7, RZ ;  /* 0x000000ff00077202 */ /* 0x000fe20000000f00 */
[----:B------:R-:W-:Y:S01]  /*10380*/  ULDC.64 UR4, c[0x0][0xa20] ;  /* 0x0002880000047ab9 */ /* 0x000fe20000000a00 */
[----:B-1----:R-:W-:-:S05]  /*10390*/  IMAD.WIDE R2, R19, 0x4, R2 ;  /* 0x0000000413027825 */ /* 0x002fca00078e0202 */
[----:B------:R-:W2:Y:S01]  /*103a0*/  @P0 LDG.E R7, desc[UR48][R2.64] ;  /* 0x0000003002070981 */ /* 0x000ea2000c1e1900 */
[----:B------:R-:W-:-:S04]  /*103b0*/  ISETP.NE.U32.AND P1, PT, RZ, UR4, PT ;  /* 0x00000004ff007c0c */ /* 0x000fc8000bf25070 */
[----:B------:R-:W-:Y:S01]  /*103c0*/  ISETP.NE.AND.EX P1, PT, RZ, UR5, PT, P1 ;  /* 0x00000005ff007c0c */ /* 0x000fe2000bf25310 */
[----:B--2--5:R-:W-:-:S05]  /*103d0*/  IMAD.IADD R6, R7, 0x1, R4 ;  /* 0x0000000107067824 */ /* 0x024fca00078e0204 */
[----:B------:R1:W-:Y:S07]  /*103e0*/  STL [R1+0x8], R6 ;  /* 0x0000080601007387 */ /* 0x0003ee0000100800 */
[----:B------:R-:W-:Y:S05]  /*103f0*/  @!P1 BRA `(.L_x_1796) ;  /* 0x0000000000109947 */ /* 0x000fea0003800000 */
[----:B------:R-:W2:Y:S02]  /*10400*/  LDC.64 R2, c[0x0][0xa20] ;  /* 0x00028800ff027b82 */ /* 0x000ea40000000a00 */
[----:B--2---:R-:W-:-:S05]  /*10410*/  IMAD.WIDE R2, R19, 0x4, R2 ;  /* 0x0000000413027825 */ /* 0x004fca00078e0202 */
[----:B------:R2:W5:Y:S01]  /*10420*/  LDG.E R5, desc[UR48][R2.64] ;  /* 0x0000003002057981 */ /* 0x000562000c1e1900 */
[----:B------:R-:W-:Y:S05]  /*10430*/  BRA `(.L_x_1797) ;  /* 0x0000000000107947 */ /* 0x000fea0003800000 */
.L_x_1796:
[----:B------:R-:W-:Y:S05]  /*10440*/  @!P0 BRA `(.L_x_1797) ;  /* 0x00000000000c8947 */ /* 0x000fea0003800000 */
[----:B-1----:R-:W2:Y:S04]  /*10450*/  LDG.E R6, desc[UR48][R2.64] ;  /* 0x0000003002067981 */ /* 0x002ea8000c1e1900 */
[----:B------:R-:W2:Y:S02]  /*10460*/  LDG.E R5, desc[UR48][R2.64+0x4] ;  /* 0x0000043002057981 */ /* 0x000ea4000c1e1900 */
[----:B--2---:R-:W-:-:S07]  /*10470*/  IMAD.IADD R5, R5, 0x1, -R6 ;  /* 0x0000000105057824 */ /* 0x004fce00078e0a06 */
.L_x_1797:
[----:B--2---:R-:W2:Y:S01]  /*10480*/  LDC.64 R2, c[0x0][0x9e0] ;  /* 0x00027800ff027b82 */ /* 0x004ea20000000a00 */
[----:B-----5:R-:W-:Y:S01]  /*10490*/  IMAD.IADD R7, R5, 0x1, -R4 ;  /* 0x0000000105077824 */ /* 0x020fe200078e0a04 */
[----:B------:R-:W-:-:S04]  /*104a0*/  LEA R4, R17, 0x40, 0x6 ;  /* 0x0000004011047811 */ /* 0x000fc800078e30ff */
[----:B------:R-:W-:Y:S02]  /*104b0*/  IADD3 R9, R7, R4, -R0 ;  /* 0x0000000407097210 */ /* 0x000fe40007ffe800 */
[----:B--2---:R-:W-:-:S03]  /*104c0*/  ISETP.GE.AND P0, PT, R3, 0x1, PT ;  /* 0x000000010300780c */ /* 0x004fc60003f06270 */
[----:B------:R-:W-:-:S10]  /*104d0*/  IMAD.IADD R2, R9, 0x1, R2 ;  /* 0x0000000109027824 */ /* 0x000fd400078e0202 */
[----:B------:R-:W-:Y:S05]  /*104e0*/  @!P0 BRA `(.L_x_1798) ;  /* 0x0000000000488947 */ /* 0x000fea0003800000 */
[C---:B------:R-:W-:Y:S01]  /*104f0*/  ISETP.GT.AND P1, PT, R9.reuse, RZ, PT ;  /* 0x000000ff0900720c */ /* 0x040fe20003f24270 */
[----:B------:R-:W-:Y:S01]  /*10500*/  BSSY B0, `(.L_x_1799) ;  /* 0x000000e000007945 */ /* 0x000fe20003800000 */
[----:B-1----:R-:W-:-:S11]  /*10510*/  VIADD R6, R9, 0xffffffff ;  /* 0xffffffff09067836 */ /* 0x002fd60000000000 */
        /* <DEDUP_REMOVED lines=8> */
.L_x_1800:
[----:B------:R-:W-:-:S13]  /*105a0*/  ISETP.NE.AND P1, PT, R3, 0x1, PT ;  /* 0x000000010300780c */ /* 0x000fda0003f25270 */
[----:B------:R-:W1:Y:S02]  /*105b0*/  @P1 LDC.64 R4, c[0x0][0x9e8] ;  /* 0x00027a00ff041b82 */ /* 0x000e640000000a00 */
[----:B-1----:R-:W-:-:S05]  /*105c0*/  @P1 IMAD.HI.U32 R4, R6, R4, RZ ;  /* 0x0000000406041227 */ /* 0x002fca00078e00ff */
[----:B------:R-:W-:-:S07]  /*105d0*/  @P1 SHF.R.U32.HI R6, RZ, R5, R4 ;  /* 0x00000005ff061219 */ /* 0x000fce0000011604 */
.L_x_1801:
[----:B------:R-:W-:Y:S05]  /*105e0*/  BSYNC B0 ;  /* 0x0000000000007941 */ /* 0x000fea0003800000 */
.L_x_1799:
[----:B------:R-:W-:-:S05]  /*105f0*/  IMAD R5, R6, R3, R3 ;  /* 0x0000000306057224 */ /* 0x000fca00078e0203 */
[----:B------:R-:W-:-:S07]  /*10600*/  VIMNMX R2, R2, R5, PT ;  /* 0x0000000502027248 */ /* 0x000fce0003fe0100 */
.L_x_1798:
[----:B------:R-:W-:Y:S01]  /*10610*/  VIADD R2, R2, 0x3f ;  /* 0x0000003f02027836 */ /* 0x000fe20000000000 */
[----:B------:R-:W-:Y:S01]  /*10620*/  ULDC UR4, c[0x0][0x9dc] ;  /* 0x0002770000047ab9 */ /* 0x000fe20000000800 */
[----:B------:R-:W-:-:S03]  /*10630*/  IMAD R0, R17, 0x40, -R0 ;  /* 0x0000004011007824 */ /* 0x000fc600078e0a00 */
[----:B------:R-:W-:-:S04]  /*10640*/  SHF.R.S32.HI R5, RZ, 0x1f, R2 ;  /* 0x0000001fff057819 */ /* 0x000fc80000011402 */
[----:B------:R-:W-:Y:S01]  /*10650*/  LEA.HI R4, R5, R2, RZ, 0x6 ;  /* 0x0000000205047211 */ /* 0x000fe200078f30ff */
[C---:B------:R-:W-:Y:S02]  /*10660*/  VIADD R2, R7.reuse, 0x3f ;  /* 0x0000003f07027836 */ /* 0x040fe40000000000 */
[----:B------:R-:W-:Y:S01]  /*10670*/  IMAD.IADD R7, R7, 0x1, R0 ;  /* 0x0000000107077824 */ /* 0x000fe200078e0200 */
[----:B------:R-:W-:Y:S02]  /*10680*/  SHF.R.S32.HI R4, RZ, 0x6, R4 ;  /* 0x00000006ff047819 */ /* 0x000fe40000011404 */
[----:B------:R-:W-:Y:S01]  /*10690*/  SHF.R.S32.HI R5, RZ, 0x1f, R2 ;  /* 0x0000001fff057819 */ /* 0x000fe20000011402 */
[----:B------:R-:W-:-:S03]  /*106a0*/  VIADD R0, R7, -UR4 ;  /* 0x8000000407007c36 */ /* 0x000fc60008000000 */
[----:B------:R-:W-:-:S04]  /*106b0*/  LEA.HI R5, R5, R2, RZ, 0x6 ;  /* 0x0000000205057211 */ /* 0x000fc800078f30ff */
[----:B------:R-:W-:-:S04]  /*106c0*/  SHF.R.S32.HI R5, RZ, 0x6, R5 ;  /* 0x00000006ff057819 */ /* 0x000fc80000011405 */
[----:B-1----:R-:W-:-:S05]  /*106d0*/  VIMNMX R6, R5, R4, PT ;  /* 0x0000000405067248 */ /* 0x002fca0003fe0100 */
[----:B------:R1:W-:Y:S01]  /*106e0*/  STL [R1+0x14], R6 ;  /* 0x0000140601007387 */ /* 0x0003e20000100800 */
[----:B------:R-:W-:Y:S05]  /*106f0*/  @!P0 BRA `(.L_x_1802) ;  /* 0x0000000000448947 */ /* 0x000fea0003800000 */
[----:B------:R-:W-:Y:S01]  /*10700*/  ISETP.GT.AND P0, PT, R7, -0x1, PT ;  /* 0xffffffff0700780c */ /* 0x000fe20003f04270 */
[----:B------:R-:W-:-:S12]  /*10710*/  BSSY B0, `(.L_x_1803) ;  /* 0x000000d000007945 */ /* 0x000fd80003800000 */
[----:B------:R-:W-:Y:S05]  /*10720*/  @P0 BRA `(.L_x_1804) ;  /* 0x00000000001c0947 */ /* 0x000fea0003800000 */
[----:B------:R-:W-:Y:S02]  /*10730*/  ISETP.NE.AND P0, PT, R3, 0x1, PT ;  /* 0x000000010300780c */ /* 0x000fe40003f05270 */
[----:B------:R-:W-:-:S11]  /*10740*/  LOP3.LUT R7, RZ, R7, RZ, 0x33, !PT ;  /* 0x00000007ff077212 */ /* 0x000fd600078e33ff */
[----:B------:R-:W2:Y:S02]  /*10750*/  @P0 LDC.64 R4, c[0x0][0x9e8] ;  /* 0x00027a00ff040b82 */ /* 0x000ea40000000a00 */
[----:B--2---:R-:W-:-:S05]  /*10760*/  @P0 IMAD.HI.U32 R4, R7, R4, RZ ;  /* 0x0000000407040227 */ /* 0x004fca00078e00ff */
[----:B------:R-:W-:-:S04]  /*10770*/  @P0 SHF.R.U32.HI R7, RZ, R5, R4 ;  /* 0x00000005ff070219 */ /* 0x000fc80000011604 */
[----:B------:R-:W-:Y:S01]  /*10780*/  LOP3.LUT R7, RZ, R7, RZ, 0x33, !PT ;  /* 0x00000007ff077212 */ /* 0x000fe200078e33ff */
[----:B------:R-:W-:Y:S06]  /*10790*/  BRA `(.L_x_1805) ;  /* 0x0000000000107947 */ /* 0x000fec0003800000 */
.L_x_1804:
[----:B------:R-:W-:-:S13]  /*107a0*/  ISETP.NE.AND P0, PT, R3, 0x1, PT ;  /* 0x000000010300780c */ /* 0x000fda0003f05270 */
[----:B------:R-:W2:Y:S02]  /*107b0*/  @P0 LDC.64 R4, c[0x0][0x9e8] ;  /* 0x00027a00ff040b82 */ /* 0x000ea40000000a00 */
[----:B--2---:R-:W-:-:S05]  /*107c0*/  @P0 IMAD.HI.U32 R4, R7, R4, RZ ;  /* 0x0000000407040227 */ /* 0x004fca00078e00ff */
[----:B------:R-:W-:-:S07]  /*107d0*/  @P0 SHF.R.U32.HI R7, RZ, R5, R4 ;  /* 0x00000005ff070219 */ /* 0x000fce0000011604 */
.L_x_1805:
[----:B------:R-:W-:Y:S05]  /*107e0*/  BSYNC B0 ;  /* 0x0000000000007941 */ /* 0x000fea0003800000 */
.L_x_1803:
[----:B------:R-:W-:-:S05]  /*107f0*/  IMAD R3, R7, R3, RZ ;  /* 0x0000000307037224 */ /* 0x000fca00078e02ff */
[----:B------:R-:W-:-:S07]  /*10800*/  VIMNMX R0, R0, R3, !PT ;  /* 0x0000000300007248 */ /* 0x000fce0007fe0100 */
.L_x_1802:
[----:B------:R-:W-:Y:S01]  /*10810*/  SHF.R.S32.HI R3, RZ, 0x1f, R0 ;  /* 0x0000001fff037819 */ /* 0x000fe20000011400 */
[----:B------:R-:W-:Y:S03]  /*10820*/  BSSY B6, `(.L_x_1806) ;  /* 0x00002fe000067945 */ /* 0x000fe60003800000 */
[----:B------:R-:W-:-:S04]  /*10830*/  LEA.HI R3, R3, R0, RZ, 0x6 ;  /* 0x0000000003037211 */ /* 0x000fc800078f30ff */
[----:B------:R-:W-:-:S04]  /*10840*/  SHF.R.S32.HI R3, RZ, 0x6, R3 ;  /* 0x00000006ff037819 */ /* 0x000fc80000011403 */
[----:B------:R-:W-:-:S04]  /*10850*/  VIMNMX R2, RZ, R3, !PT ;  /* 0x00000003ff027248 */ /* 0x000fc80007fe0100 */
[----:B------:R-:W-:Y:S01]  /*10860*/  ISETP.GT.AND P0, PT, R6, R2, PT ;  /* 0x000000020600720c */ /* 0x000fe20003f04270 */
[----:B------:R2:W-:-:S12]  /*10870*/  STL [R1+0xc], R2 ;  /* 0x00000c0201007387 */ /* 0x0005d80000100800 */
[----:B--2---:R-:W-:Y:S05]  /*10880*/  @P0 BRA `(.L_x_1807) ;  /* 0x0000000000440947 */ /* 0x004fea0003800000 */
[----:B------:R-:W2:Y:S02]  /*10890*/  S2R R2, SR_TID.X ;  /* 0x0000000000027919 */ /* 0x000ea40000002100 */
[----:B--2---:R-:W-:-:S04]  /*108a0*/  LOP3.LUT R2, R2, 0x1f, RZ, 0xc0, !PT ;  /* 0x0000001f02027812 */ /* 0x004fc800078ec0ff */
[----:B------:R-:W-:-:S13]  /*108b0*/  ISETP.NE.AND P1, PT, R2, RZ, PT ;  /* 0x000000ff0200720c */ /* 0x000fda0003f25270 */
[----:B------:R-:W-:Y:S05]  /*108c0*/  @P1 BRA `(.L_x_1808) ;  /* 0x0000002c00cc1947 */ /* 0x000fea0003800000 */
[----:B------:R-:W2:Y:S01]  /*108d0*/  S2R R7, SR_LANEID ;  /* 0x0000000000077919 */ /* 0x000ea20000000000 */
[----:B------:R-:W-:Y:S01]  /*108e0*/  VOTEU.ANY UR4, UPT, PT ;  /* 0x0000000000047886 */ /* 0x000fe200038e0100 */
[----:B------:R-:W3:Y:S01]  /*108f0*/  LDC.64 R2, c[0x0][0xc38] ;  /* 0x00030e00ff027b82 */ /* 0x000ee20000000a00 */
[----:B------:R-:W2:Y:S08]  /*10900*/  FLO.U32 R0, UR4 ;  /* 0x0000000400007d00 */ /* 0x000eb000080e0000 */
[----:B------:R-:W3:Y:S01]  /*10910*/  POPC R5, UR4 ;  /* 0x0000000400057d09 */ /* 0x000ee20008000000 */
[----:B--2---:R-:W-:-:S13]  /*10920*/  ISETP.EQ.U32.AND P0, PT, R0, R7, PT ;  /* 0x000000070000720c */ /* 0x004fda0003f02070 */
[----:B---3--:R-:W2:Y:S01]  /*10930*/  @P0 ATOMG.E.ADD.STRONG.GPU PT, R3, desc[UR48][R2.64], R5 ;  /* 0x00000005020309a8 */ /* 0x008ea200081ee1f0 */
[----:B------:R-:W3:Y:S02]  /*10940*/  S2R R4, SR_LTMASK ;  /* 0x0000000000047919 */ /* 0x000ee40000003900 */
[----:B---3--:R-:W-:-:S04]  /*10950*/  LOP3.LUT R4, R4, UR4, RZ, 0xc0, !PT ;  /* 0x0000000404047c12 */ /* 0x008fc8000f8ec0ff */
[----:B------:R-:W3:Y:S01]  /*10960*/  POPC R7, R4 ;  /* 0x0000000400077309 */ /* 0x000ee20000000000 */
[----:B--2---:R-:W3:Y:S02]  /*10970*/  SHFL.IDX PT, R0, R3, R0, 0x1f ;  /* 0x00001f0003007589 */ /* 0x004ee400000e0000 */
[----:B---3--:R-:W-:Y:S01]  /*10980*/  IADD3 R16, R0, UR37, R7 ;  /* 0x0000002500107c10 */ /* 0x008fe2000fffe007 */
[----:B------:R-:W-:Y:S06]  /*10990*/  BRA `(.L_x_1808) ;  /* 0x0000002c00987947 */ /* 0x000fec0003800000 */
.L_x_1807:
[----:B------:R-:W2:Y:S01]  /*109a0*/  S2R R3, SR_CgaCtaId ;  /* 0x0000000000037919 */ /* 0x000ea20000008800 */
[----:B------:R-:W-:-:S04]  /*109b0*/  MOV R0, 0x400 ;  /* 0x0000040000007802 */ /* 0x000fc80000000f00 */
[----:B--2---:R-:W-:-:S05]  /*109c0*/  LEA R2, R3, R0, 0x18 ;  /* 0x0000000003027211 */ /* 0x004fca00078ec0ff */
[----:B------:R2:W-:Y:S01]  /*109d0*/  STL [R1+0x10], R2 ;  /* 0x0000100201007387 */ /* 0x0005e20000100800 */
[----:B------:R-:W-:-:S05]  /*109e0*/  VIADD R0, R2, 0x22400 ;  /* 0x0002240002007836 */ /* 0x000fca0000000000 */
[----:B------:R-:W-:-:S13]  /*109f0*/  LOP3.LUT P0, RZ, R0, 0x3ff, RZ, 0xc0, !PT ;  /* 0x000003ff00ff7812 */ /* 0x000fda000780c0ff */
[----:B--2---:R-:W-:Y:S05]  /*10a00*/  @!P0 BRA `(.L_x_1809) ;  /* 0x0000000000408947 */ /* 0x004fea0003800000 */
[----:B------:R-:W-:Y:S01]  /*10a10*/  MOV R2, 0x0 ;  /* 0x0000000000027802 */ /* 0x000fe20000000f00 */
[----:B------:R-:W-:Y:S01]  /*10a20*/  ULDC.64 UR6, c[0x4][0x88] ;  /* 0x0100220000067ab9 */ /* 0x000fe20000000a00 */
[----:B------:R-:W-:Y:S01]  /*10a30*/  ULDC.64 UR8, c[0x4][0x90] ;  /* 0x0100240000087ab9 */ /* 0x000fe20000000a00 */
[----:B------:R-:W-:Y:S01]  /*10a40*/  ULDC.64 UR4, c[0x4][0x8] ;  /* 0x0100020000047ab9 */ /* 0x000fe20000000a00 */
[----:B------:R-:W-:Y:S01]  /*10a50*/  IMAD.U32 R4, RZ, RZ, UR6 ;  /* 0x00000006ff047e24 */ /* 0x000fe2000f8e00ff */
[----:B-1----:R-:W-:Y:S01]  /*10a60*/  MOV R6, UR8 ;  /* 0x0000000800067c02 */ /* 0x002fe20008000f00 */
[----:B------:R-:W1:Y:S01]  /*10a70*/  LDC.64 R2, c[0x4][R2] ;  /* 0x0100000002027b82 */ /* 0x000e620000000a00 */
        /* <DEDUP_REMOVED lines=9> */
.L_x_1809:
        /* <DEDUP_REMOVED lines=8> */
[----:B------:R2:W3:Y:S01]  /*10b90*/  LDC.64 R2, c[0x4][R0] ;  /* 0x0100000000027b82 */ /* 0x0004e20000000a00 */
[----:B------:R-:W-:Y:S01]  /*10ba0*/  IMAD.U32 R4, RZ, RZ, UR6 ;  /* 0x00000006ff047e24 */ /* 0x000fe2000f8e00ff */
[----:B------:R-:W-:Y:S01]  /*10bb0*/  MOV R12, 0x1 ;  /* 0x00000001000c7802 */ /* 0x000fe20000000f00 */
[----:B------:R-:W-:Y:S02]  /*10bc0*/  IMAD.U32 R5, RZ, RZ, UR7 ;  /* 0x00000007ff057e24 */ /* 0x000fe4000f8e00ff */
[----:B-1----:R-:W-:Y:S02]  /*10bd0*/  IMAD.U32 R6, RZ, RZ, UR8 ;  /* 0x00000008ff067e24 */ /* 0x002fe4000f8e00ff */
[----:B------:R-:W-:-:S02]  /*10be0*/  IMAD.U32 R7, RZ, RZ, UR9 ;  /* 0x00000009ff077e24 */ /* 0x000fc4000f8e00ff */
[----:B------:R-:W-:Y:S02]  /*10bf0*/  IMAD.U32 R10, RZ, RZ, UR4 ;  /* 0x00000004ff0a7e24 */ /* 0x000fe4000f8e00ff */
[----:B------:R-:W-:Y:S02]  /*10c00*/  IMAD.U32 R11, RZ, RZ, UR5 ;  /* 0x00000005ff0b7e24 */ /* 0x000fe4000f8e00ff */
[----:B------:R-:W-:Y:S02]  /*10c10*/  IMAD.MOV.U32 R8, RZ, RZ, 0x70 ;  /* 0x00000070ff087424 */ /* 0x000fe400078e00ff */
[----:B0-2---:R-:W-:-:S07]  /*10c20*/  IMAD.MOV.U32 R13, RZ, RZ, RZ ;  /* 0x000000ffff0d7224 */ /* 0x005fce00078e00ff */
[----:B------:R-:W-:-:S07]  /*10c30*/  LEPC R20, `(.L_x_1811) ;  /* 0x000000001014794e */ /* 0x000fce0000000000 */
[----:B---3--:R-:W-:Y:S05]  /*10c40*/  CALL.ABS.NOINC R2 ;  /* 0x0000000002007343 */ /* 0x008fea0003c00000 */
.L_x_1811:
[----:B------:R-:W-:Y:S01]  /*10c50*/  MOV R2, 0x0 ;  /* 0x0000000000027802 */ /* 0x000fe20000000f00 */
[----:B------:R-:W-:Y:S01]  /*10c60*/  ULDC.64 UR6, c[0x4][0x88] ;  /* 0x0100220000067ab9 */ /* 0x000fe20000000a00 */
[----:B------:R-:W-:Y:S01]  /*10c70*/  ULDC.64 UR8, c[0x4][0x90] ;  /* 0x0100240000087ab9 */ /* 0x000fe20000000a00 */
[----:B------:R-:W-:Y:S01]  /*10c80*/  ULDC.64 UR4, c[0x4][0x18] ;  /* 0x0100060000047ab9 */ /* 0x000fe20000000a00 */
[----:B------:R-:W-:Y:S02]  /*10c90*/  IMAD.U32 R4, RZ, RZ, UR6 ;  /* 0x00000006ff047e24 */ /* 0x000fe4000f8e00ff */
[----:B------:R-:W0:Y:S01]  /*10ca0*/  LDC.64 R2, c[0x4][R2] ;  /* 0x0100000002027b82 */ /* 0x000e220000000a00 */
        /* <DEDUP_REMOVED lines=9> */
[----:B0-----:R-:W-:Y:S05]  /*10d40*/  CALL.ABS.NOINC R2 ;  /* 0x0000000002007343 */ /* 0x001fea0003c00000 */
.L_x_1810:
[----:B------:R-:W2:Y:S01]  /*10d50*/  LDL.LU R7, [R1+0x1c] ;  /* 0x00001c0001077983 */ /* 0x000ea20000300800 */
[----:B------:R-:W3:Y:S01]  /*10d60*/  LDC R0, c[0x0][0x428] ;  /* 0x00010a00ff007b82 */ /* 0x000ee20000000800 */
[----:B------:R-:W-:Y:S01]  /*10d70*/  ULDC.64 UR4, c[0x0][0x9f8] ;  /* 0x00027e0000047ab9 */ /* 0x000fe20000000a00 */
[----:B------:R-:W-:Y:S01]  /*10d80*/  IMAD.MOV.U32 R4, RZ, RZ, R19 ;  /* 0x000000ffff047224 */ /* 0x000fe200078e0013 */
[----:B-1----:R-:W1:Y:S01]  /*10d90*/  S2R R6, SR_TID.X ;  /* 0x0000000000067919 */ /* 0x002e620000002100 */
[----:B---3--:R-:W-:Y:S01]  /*10da0*/  ISETP.NE.AND P0, PT, R0, 0x1, PT ;  /* 0x000000010000780c */ /* 0x008fe20003f05270 */
[----:B------:R-:W-:Y:S01]  /*10db0*/  IMAD.MOV.U32 R0, RZ, RZ, R18 ;  /* 0x000000ffff007224 */ /* 0x000fe200078e0012 */
[----:B-1----:R-:W-:-:S11]  /*10dc0*/  LOP3.LUT R6, R6, 0x1f, RZ, 0xc0, !PT ;  /* 0x0000001f06067812 */ /* 0x002fd600078ec0ff */
[----:B------:R-:W1:Y:S08]  /*10dd0*/  @P0 LDC R3, c[0x0][0x42c] ;  /* 0x00010b00ff030b82 */ /* 0x000e700000000800 */
[----:B------:R-:W3:Y:S01]  /*10de0*/  @P0 LDC R5, c[0x0][0x430] ;  /* 0x00010c00ff050b82 */ /* 0x000ee20000000800 */
[----:B-1----:R-:W-:-:S05]  /*10df0*/  @P0 IMAD.HI.U32 R2, R18, R3, RZ ;  /* 0x0000000312020227 */ /* 0x002fca00078e00ff */
[----:B---3--:R-:W-:Y:S02]  /*10e00*/  @P0 SHF.R.U32.HI R0, RZ, R5, R2 ;  /* 0x00000005ff000219 */ /* 0x008fe40000011602 */
[----:B------:R-:W-:-:S04]  /*10e10*/  ISETP.NE.U32.AND P0, PT, RZ, UR4, PT ;  /* 0x00000004ff007c0c */ /* 0x000fc8000bf05070 */
[----:B------:R-:W-:Y:S01]  /*10e20*/  ISETP.NE.AND.EX P0, PT, RZ, UR5, PT, P0 ;  /* 0x00000005ff007c0c */ /* 0x000fe2000bf05300 */
[----:B------:R-:W-:-:S12]  /*10e30*/  ULDC.64 UR4, c[0x0][0xa00] ;  /* 0x0002800000047ab9 */ /* 0x000fd80000000a00 */
[----:B------:R-:W1:Y:S01]  /*10e40*/  @P0 LDC.64 R2, c[0x0][0x9f8] ;  /* 0x00027e00ff020b82 */ /* 0x000e620000000a00 */
[----:B------:R-:W-:-:S04]  /*10e50*/  ISETP.NE.AND P6, PT, R6, RZ, PT ;  /* 0x000000ff0600720c */ /* 0x000fc80003fc5270 */
[----:B------:R-:W-:-:S09]  /*10e60*/  PLOP3.LUT P1, PT, P6, PT, PT, 0x8, 0x0 ;  /* 0x000000000000781c */ /* 0x000fd2000372e170 */
[----:B------:R-:W-:Y:S01]  /*10e70*/  VOTEU.ALL UP1, P6 ;  /* 0x00000000003f7886 */ /* 0x000fe20003020000 */
[----:B-1----:R-:W-:-:S05]  /*10e80*/  @P0 IMAD.WIDE R2, R19, 0x4, R2 ;  /* 0x0000000413020825 */ /* 0x002fca00078e0202 */
[----:B------:R1:W5:Y:S01]  /*10e90*/  @P0 LDG.E R4, desc[UR48][R2.64] ;  /* 0x0000003002040981 */ /* 0x000362000c1e1900 */
[----:B------:R-:W-:Y:S01]  /*10ea0*/  ISETP.NE.U32.AND P0, PT, RZ, UR4, PT ;  /* 0x00000004ff007c0c */ /* 0x000fe2000bf05070 */
[----:B------:R-:W-:-:S03]  /*10eb0*/  @!UP1 UIADD3 UR8, UP0, UR38, 0x270, URZ ;  /* 0x0000027026089890 */ /* 0x000fc6000ff1e03f */
[----:B------:R-:W-:Y:S01]  /*10ec0*/  ISETP.NE.AND.EX P0, PT, RZ, UR5, PT, P0 ;  /* 0x00000005ff007c0c */ /* 0x000fe2000bf05300 */
[----:B------:R-:W-:-:S03]  /*10ed0*/  @!UP1 UIADD3.X UR9, URZ, UR39, URZ, UP0, !UPT ;  /* 0x000000273f099290 */ /* 0x000fc600087fe43f */
[----:B------:R-:W-:Y:S01]  /*10ee0*/  SEL R6, R19, RZ, !P0 ;  /* 0x000000ff13067207 */ /* 0x000fe20004000000 */
[----:B------:R-:W-:Y:S01]  /*10ef0*/  VOTEU.ALL UP0, P6 ;  /* 0x00000000003f7886 */ /* 0x000fe20003000000 */
[----:B-12---:R-:W-:-:S07]  /*10f00*/  IMAD R17, R17, 0x40, R7 ;  /* 0x0000004011117824 */ /* 0x006fce00078e0207 */
.L_x_1812:
        /* <DEDUP_REMOVED lines=9> */
[----:B-1----:R-:W-:Y:S05]  /*10fa0*/  @P1 BRA.U.ANY `(.L_x_1812) ;  /* 0xfffffffd00d81947 */ /* 0x002fea000393ffff */
[----:B------:R-:W2:Y:S01]  /*10fb0*/  LDL R5, [R1+0x14] ;  /* 0x0000140001057983 */ /* 0x000ea20000100800 */
[----:B------:R-:W1:Y:S01]  /*10fc0*/  LDC.64 R2, c[0x0][0x3f8] ;  /* 0x0000fe00ff027b82 */ /* 0x000e620000000a00 */
[----:B------:R-:W-:Y:S02]  /*10fd0*/  ULDC.64 UR4, c[0x0][0xa08] ;  /* 0x0002820000047ab9 */ /* 0x000fe40000000a00 */
[----:B-1----:R-:W-:Y:S01]  /*10fe0*/  LOP3.LUT P0, RZ, R2, UR4, RZ, 0xfc, !PT ;  /* 0x0000000402ff7c12 */ /* 0x002fe2000f80fcff */
[----:B------:R-:W-:-:S03]  /*10ff0*/  UMOV UR4, 0xffffffff ;  /* 0xffffffff00047882 */ /* 0x000fc60000000000 */
[----:B------:R-:W-:-:S04]  /*11000*/  LOP3.LUT P0, RZ, R3, UR5, RZ, 0xfc, P0 ;  /* 0x0000000503ff7c12 */ /* 0x000fc8000800fcff */
[----:B-----5:R-:W-:Y:S01]  /*11010*/  SEL R7, R4, RZ, !P0 ;  /* 0x000000ff04077207 */ /* 0x020fe20004000000 */
[----:B--2---:R-:W-:Y:S01]  /*11020*/  VIADD R8, R5, 0xffffffff ;  /* 0xffffffff05087836 */ /* 0x004fe20000000000 */
[----:B------:R-:W-:Y:S07]  /*11030*/  BRA.DIV UR4, `(.L_x_1813) ;  /* 0x0000003a04e07947 */ /* 0x000fee000b800000 */
.L_x_1884:
[----:B------:R-:W-:Y:S01]  /*11040*/  UMOV UR4, 0xffffffff ;  /* 0xffffffff00047882 */ /* 0x000fe20000000000 */
[----:B------:R-:W-:Y:S02]  /*11050*/  SHF.R.S32.HI R5, RZ, 0x1f, R4 ;  /* 0x0000001fff057819 */ /* 0x000fe40000011404 */
[----:B------:R-:W-:Y:S05]  /*11060*/  BRA.DIV UR4, `(.L_x_1814) ;  /* 0x0000003e04087947 */ /* 0x000fea000b800000 */
[----:B------:R-:W-:-:S13]  /*11070*/  ELECT P6, URZ, PT ;  /* 0x00000000003f782f */ /* 0x000fda00038c0000 */
.L_x_1887:
        /* <DEDUP_REMOVED lines=10> */
[----:B------:R-:W-:-:S04]  /*11120*/  @P0 SHF.R.U32.HI R7, RZ, R11, R10 ;  /* 0x0000000bff070219 */ /* 0x000fc8000001160a */
[--C-:B------:R-:W-:Y:S01]  /*11130*/  SHF.R.S32.HI R11, RZ, 0x1f, R7.reuse ;  /* 0x0000001fff0b7819 */ /* 0x100fe20000011407 */
[--C-:B------:R-:W-:Y:S02]  /*11140*/  IMAD.MOV R9, RZ, RZ, -R7.reuse ;  /* 0x000000ffff097224 */ /* 0x100fe400078e0a07 */
[----:B------:R-:W-:Y:S02]  /*11150*/  IMAD.MOV.U32 R10, RZ, RZ, R7 ;  /* 0x000000ffff0a7224 */ /* 0x000fe400078e0007 */
[----:B------:R-:W-:Y:S02]  /*11160*/  IMAD R8, R12, R9, R8 ;  /* 0x000000090c087224 */ /* 0x000fe400078e0208 */
[----:B------:R-:W-:Y:S02]  /*11170*/  IMAD R9, R5, UR4, RZ ;  /* 0x0000000405097c24 */ /* 0x000fe4000f8e02ff */
[----:B------:R-:W-:-:S04]  /*11180*/  IMAD.WIDE.U32 R10, R4, UR4, R10 ;  /* 0x00000004040a7c25 */ /* 0x000fc8000f8e000a */
[----:B------:R-:W-:Y:S01]  /*11190*/  IMAD R9, R4, UR5, R9 ;  /* 0x0000000504097c24 */ /* 0x000fe2000f8e0209 */
[----:B------:R-:W-:-:S03]  /*111a0*/  LEA R12, P0, R10, R2, 0x2 ;  /* 0x000000020a0c7211 */ /* 0x000fc600078010ff */
[----:B------:R-:W-:-:S05]  /*111b0*/  IMAD.IADD R7, R11, 0x1, R9 ;  /* 0x000000010b077824 */ /* 0x000fca00078e0209 */
[----:B0-----:R-:W-:-:S05]  /*111c0*/  LEA.HI.X R13, R10, R3, R7, 0x2, P0 ;  /* 0x000000030a0d7211 */ /* 0x001fca00000f1407 */
[----:B------:R1:W5:Y:S02]  /*111d0*/  LDG.E R7, desc[UR48][R12.64] ;  /* 0x000000300c077981 */ /* 0x000364000c1e1900 */
.L_x_1816:
[----:B------:R-:W2:Y:S01]  /*111e0*/  LDL R9, [R1] ;  /* 0x0000000001097983 */ /* 0x000ea20000100800 */
[----:B------:R-:W-:-:S03]  /*111f0*/  MOV R11, 0x400 ;  /* 0x00000400000b7802 */ /* 0x000fc60000000f00 */
[----:B------:R-:W3:Y:S01]  /*11200*/  LDL R10, [R1+0x4] ;  /* 0x00000400010a7983 */ /* 0x000ee20000100800 */
[----:B-1----:R-:W1:Y:S02]  /*11210*/  S2R R12, SR_CgaCtaId ;  /* 0x00000000000c7919 */ /* 0x002e640000008800 */
[----:B-1----:R-:W-:-:S05]  /*11220*/  LEA R11, R12, R11, 0x18 ;  /* 0x0000000b0c0b7211 */ /* 0x002fca00078ec0ff */
[----:B--2---:R-:W-:Y:S01]  /*11230*/  IMAD R9, R9, 0x8, R11 ;  /* 0x0000000809097824 */ /* 0x004fe200078e020b */
[----:B---3--:R-:W-:-:S04]  /*11240*/  SHF.L.U32 R10, R10, 0x1f, RZ ;  /* 0x0000001f0a0a7819 */ /* 0x008fc800000006ff */
[----:B------:R-:W1:Y:S02]  /*11250*/  SYNCS.PHASECHK.TRANS64.TRYWAIT P0, [R9+URZ+0x28c40], R10 ;  /* 0x028c400a090075a7 */ /* 0x000e64000800017f */
[----:B-1----:R-:W-:Y:S05]  /*11260*/  @!P0 BRA `(.L_x_1817) ;  /* 0x0000003800a88947 */ /* 0x002fea0003800000 */
.L_x_1888:
[----:B------:R-:W2:Y:S02]  /*11270*/  S2R R11, SR_TID.X ;  /* 0x00000000000b7919 */ /* 0x000ea40000002100 */
[----:B--2---:R-:W-:-:S04]  /*11280*/  LOP3.LUT R11, R11, 0x7f, RZ, 0xc0, !PT ;  /* 0x0000007f0b0b7812 */ /* 0x004fc800078ec0ff */
[----:B------:R-:W-:-:S13]  /*11290*/  ISETP.NE.AND P0, PT, R11, RZ, PT ;  /* 0x000000ff0b00720c */ /* 0x000fda0003f05270 */
[----:B------:R-:W-:Y:S05]  /*112a0*/  @P0 BRA `(.L_x_1818) ;  /* 0x00000000001c0947 */ /* 0x000fea0003800000 */
[----:B------:R-:W2:Y:S01]  /*112b0*/  S2R R11, SR_TID.X ;  /* 0x00000000000b7919 */ /* 0x000ea20000002100 */
[----:B-1----:R-:W-:-:S04]  /*112c0*/  IMAD.MOV.U32 R10, RZ, RZ, 0x2000 ;  /* 0x00002000ff0a7424 */ /* 0x002fc800078e00ff */
[----:B------:R3:W-:Y:S01]  /*112d0*/  SYNCS.ARRIVE.TRANS64 RZ, [R9+URZ+0x28c30], R10 ;  /* 0x028c300a09ff79a7 */ /* 0x0007e2000800003f */
[----:B--2---:R-:W-:-:S04]  /*112e0*/  LOP3.LUT R11, R11, 0x1f, RZ, 0xc0, !PT ;  /* 0x0000001f0b0b7812 */ /* 0x004fc800078ec0ff */
[----:B------:R-:W-:-:S13]  /*112f0*/  ISETP.NE.AND P1, PT, R11, RZ, PT ;  /* 0x000000ff0b00720c */ /* 0x000fda0003f25270 */
[----:B---3--:R-:W-:Y:S05]  /*11300*/  @!P1 BRA `(.L_x_1818) ;  /* 0x0000000000049947 */ /* 0x008fea0003800000 */
[----:B------:R-:W-:Y:S01]  /*11310*/  BPT.TRAP 0x1 ;  /* 0x000000040000795c */ /* 0x000fe20000300000 */
.L_x_1818:
[----:B------:R-:W2:Y:S01]  /*11320*/  LDL R11, [R1] ;  /* 0x00000000010b7983 */ /* 0x000ea20000100800 */
[----:B------:R-:W-:-:S03]  /*11330*/  MOV R12, 0x400 ;  /* 0x00000400000c7802 */ /* 0x000fc60000000f00 */
[----:B-1----:R-:W3:Y:S01]  /*11340*/  LDL R10, [R1+0x8] ;  /* 0x00000800010a7983 */ /* 0x002ee20000100800 */
[----:B0-----:R-:W0:Y:S01]  /*11350*/  S2R R13, SR_CgaCtaId ;  /* 0x00000000000d7919 */ /* 0x001e220000008800 */
[----:B------:R-:W-:Y:S02]  /*11360*/  R2UR UR9, R9 ;  /* 0x00000000090972ca */ /* 0x000fe400000e0000 */
[----:B------:R-:W-:Y:S01]  /*11370*/  R2UR UR11, R8 ;  /* 0x00000000080b72ca */ /* 0x000fe200000e0000 */
[----:B------:R-:W-:Y:S01]  /*11380*/  UIADD3 UR6, UP0, UR38, 0x370, URZ ;  /* 0x0000037026067890 */ /* 0x000fe2000ff1e03f */
[----:B------:R-:W-:Y:S02]  /*11390*/  R2UR UR12, R0 ;  /* 0x00000000000c72ca */ /* 0x000fe400000e0000 */
[----:B-----5:R-:W-:Y:S01]  /*113a0*/  R2UR UR13, R7 ;  /* 0x00000000070d72ca */ /* 0x020fe200000e0000 */
[----:B------:R-:W-:Y:S01]  /*113b0*/  UIADD3.X UR7, URZ, UR39, URZ, UP0, !UPT ;  /* 0x000000273f077290 */ /* 0x000fe200087fe43f */
[----:B0-----:R-:W-:-:S05]  /*113c0*/  LEA R12, R13, R12, 0x18 ;  /* 0x0000000c0d0c7211 */ /* 0x001fca00078ec0ff */
[----:B------:R-:W-:Y:S01]  /*113d0*/  UIADD3 UR9, UR9, 0x28c30, URZ ;  /* 0x00028c3009097890 */ /* 0x000fe2000fffe03f */
[----:B------:R-:W-:Y:S01]  /*113e0*/  UMOV UR5, 0x14f00000 ;  /* 0x14f0000000057882 */ /* 0x000fe20000000000 */
[----:B------:R-:W-:Y:S01]  /*113f0*/  UMOV UR10, URZ ;  /* 0x0000003f000a7c82 */ /* 0x000fe20008000000 */
[----:B--2---:R-:W-:Y:S01]  /*11400*/  IMAD R9, R11, 0x2000, R12 ;  /* 0x000020000b097824 */ /* 0x004fe200078e020c */
[----:B---3--:R-:W-:-:S04]  /*11410*/  R2UR UR4, R10 ;  /* 0x000000000a0472ca */ /* 0x008fc800000e0000 */
[----:B------:R-:W-:-:S09]  /*11420*/  R2UR UR8, R9 ;  /* 0x00000000090872ca */ /* 0x000fd200000e0000 */
[----:B------:R-:W-:-:S04]  /*11430*/  ULEA UR11, UR11, UR4, 0x6 ;  /* 0x000000040b0b7291 */ /* 0x000fc8000f8e303f */
[----:B------:R-:W-:Y:S01]  /*11440*/  UIADD3 UR8, UR8, 0x22400, URZ ;  /* 0x0002240008087890 */ /* 0x000fe2000fffe03f */
[----:B------:R-:W-:-:S08]  /*11450*/  UMOV UR4, 0x0 ;  /* 0x0000000000047882 */ /* 0x000fd00000000000 */
[----:B------:R1:W-:Y:S02]  /*11460*/  UTMALDG.4D [UR8], [UR6], desc[UR4] ;  /* 0x00000408060075b4 */ /* 0x0003e40008019000 */
[----:B-1----:R-:W-:Y:S01]  /*11470*/  NOP ;  /* 0x0000000000007918 */ /* 0x002fe20000000000 */
.L_x_1815:
[----:B------:R-:W2:Y:S01]  /*11480*/  LDL.LU R12, [R1+0x18] ;  /* 0x00001800010c7983 */ /* 0x000ea20000300800 */
[----:B------:R-:W-:Y:S01]  /*11490*/  MOV R10, 0x400 ;  /* 0x00000400000a7802 */ /* 0x000fe20000000f00 */
[----:B------:R-:W-:Y:S05]  /*114a0*/  WARPSYNC.ALL ;  /* 0x0000000000007948 */ /* 0x000fea0003800000 */
[----:B------:R-:W1:Y:S01]  /*114b0*/  S2R R11, SR_CgaCtaId ;  /* 0x00000000000b7919 */ /* 0x000e620000008800 */
        /* <DEDUP_REMOVED lines=11> */
[----:B-1----:R-:W-:Y:S01]  /*11570*/  LEA R10, R11, R10, 0x18 ;  /* 0x0000000a0b0a7211 */ /* 0x002fe200078ec0ff */
        /* <DEDUP_REMOVED lines=12> */
[----:B------:R-:W2:Y:S02]  /*11640*/  SYNCS.PHASECHK.TRANS64.TRYWAIT P0, [R10+URZ+0x28c20], R6 ;  /* 0x028c20060a0075a7 */ /* 0x000ea4000800017f */
[----:B-12---:R-:W-:Y:S05]  /*11650*/  @!P0 BRA `(.L_x_1820) ;  /* 0x0000003400c08947 */ /* 0x006fea0003800000 */
.L_x_1889:
[----:B------:R-:W-:Y:S05]  /*11660*/  BSYNC B0 ;  /* 0x0000000000007941 */ /* 0x000fea0003800000 */
.L_x_1819:
[----:B------:R-:W-:Y:S04]  /*11670*/  BSSY B0, `(.L_x_1821) ;  /* 0x000004f000007945 */ /* 0x000fe80003800000 */
[----:B------:R-:W-:Y:S05]  /*11680*/  @!P6 BRA `(.L_x_1822) ;  /* 0x000000040034e947 */ /* 0x000fea0003800000 */
[----:B------:R-:W2:Y:S01]  /*11690*/  LDL R10, [R1] ;  /* 0x00000000010a7983 */ /* 0x000ea20000100800 */
[----:B------:R-:W-:-:S03]  /*116a0*/  MOV R11, 0x400 ;  /* 0x00000400000b7802 */ /* 0x000fc60000000f00 */
[----:B-1----:R-:W3:Y:S01]  /*116b0*/  LDL R9, [R1+0x4] ;  /* 0x0000040001097983 */ /* 0x002ee20000100800 */
[----:B------:R-:W1:Y:S02]  /*116c0*/  S2R R12, SR_CgaCtaId ;  /* 0x00000000000c7919 */ /* 0x000e640000008800 */
[----:B-1----:R-:W-:-:S05]  /*116d0*/  LEA R11, R12, R11, 0x18 ;  /* 0x0000000b0c0b7211 */ /* 0x002fca00078ec0ff */
[----:B--2---:R-:W-:Y:S01]  /*116e0*/  IMAD R6, R10, 0x8, R11 ;  /* 0x000000080a067824 */ /* 0x004fe200078e020b */
[----:B---3--:R-:W-:-:S04]  /*116f0*/  SHF.L.U32 R9, R9, 0x1f, RZ ;  /* 0x0000001f09097819 */ /* 0x008fc800000006ff */
[----:B------:R-:W1:Y:S02]  /*11700*/  SYNCS.PHASECHK.TRANS64.TRYWAIT P0, [R6+URZ+0x28c60], R9 ;  /* 0x028c6009060075a7 */ /* 0x000e64000800017f */
[----:B-1----:R-:W-:Y:S05]  /*11710*/  @!P0 BRA `(.L_x_1823) ;  /* 0x0000003400b08947 */ /* 0x002fea0003800000 */
.L_x_1890:
        /* <DEDUP_REMOVED lines=11> */
.L_x_1824:
[----:B------:R-:W2:Y:S01]  /*117d0*/  LDL R10, [R1] ;  /* 0x00000000010a7983 */ /* 0x000ea20000100800 */
[----:B------:R-:W-:-:S03]  /*117e0*/  MOV R11, 0x400 ;  /* 0x00000400000b7802 */ /* 0x000fc60000000f00 */
[----:B-1----:R-:W3:Y:S01]  /*117f0*/  LDL R9, [R1+0x8] ;  /* 0x0000080001097983 */ /* 0x002ee20000100800 */
[----:B------:R-:W1:Y:S01]  /*11800*/  S2R R12, SR_CgaCtaId ;  /* 0x00000000000c7919 */ /* 0x000e620000008800 */
[----:B------:R-:W-:Y:S02]  /*11810*/  R2UR UR9, R6 ;  /* 0x00000000060972ca */ /* 0x000fe400000e0000 */
[----:B------:R-:W-:Y:S01]  /*11820*/  R2UR UR11, R8 ;  /* 0x00000000080b72ca */ /* 0x000fe200000e0000 */
[----:B------:R-:W-:Y:S01]  /*11830*/  UIADD3 UR4, UP0, UR38, 0x470, URZ ;  /* 0x0000047026047890 */ /* 0x000fe2000ff1e03f */
[----:B------:R-:W-:Y:S02]  /*11840*/  R2UR UR12, R0 ;  /* 0x00000000000c72ca */ /* 0x000fe400000e0000 */
[----:B------:R-:W-:Y:S02]  /*11850*/  R2UR UR13, R7 ;  /* 0x00000000070d72ca */ /* 0x000fe400000e0000 */
        /* <DEDUP_REMOVED lines=12> */
[----:B------:R-:W-:-:S09]  /*11920*/  R2UR UR14, R6 ;  /* 0x00000000060e72ca */ /* 0x000fd200000e0000 */
[----:B------:R-:W-:-:S04]  /*11930*/  ULEA UR11, UR11, UR5, 0x6 ;  /* 0x000000050b0b7291 */ /* 0x000fc8000f8e303f */
[----:B------:R-:W-:Y:S02]  /*11940*/  UIADD3 UR8, UR14, 0x400, URZ ;  /* 0x000004000e087890 */ /* 0x000fe4000fffe03f */
[----:B------:R-:W-:Y:S02]  /*11950*/  UIADD3.X UR5, URZ, UR39, URZ, UP0, !UPT ;  /* 0x000000273f057290 */ /* 0x000fe400087fe43f */
        /* <DEDUP_REMOVED lines=32> */
.L_x_1822:
[----:B------:R-:W-:Y:S05]  /*11b60*/  BSYNC B0 ;  /* 0x0000000000007941 */ /* 0x000fea0003800000 */
.L_x_1821:
[----:B-1----:R-:W2:Y:S04]  /*11b70*/  LDL R6, [R1+0x14] ;  /* 0x0000140001067983 */ /* 0x002ea80000100800 */
[----:B------:R-:W3:Y:S01]  /*11b80*/  LDL R9, [R1+0xc] ;  /* 0x00000c0001097983 */ /* 0x000ee20000100800 */
[----:B------:R-:W-:Y:S01]  /*11b90*/  BSSY B0, `(.L_x_1825) ;  /* 0x00001ab000007945 */ /* 0x000fe20003800000 */
[----:B--2---:R-:W-:-:S05]  /*11ba0*/  VIADD R8, R6, 0xfffffffe ;  /* 0xfffffffe06087836 */ /* 0x004fca0000000000 */
[----:B---3--:R-:W-:-:S13]  /*11bb0*/  ISETP.GE.AND P0, PT, R8, R9, PT ;  /* 0x000000090800720c */ /* 0x008fda0003f06270 */
[----:B------:R-:W-:Y:S05]  /*11bc0*/  @!P0 BRA `(.L_x_1826) ;  /* 0x00000018009c8947 */ /* 0x000fea0003800000 */
[----:B------:R-:W-:Y:S01]  /*11bd0*/  LOP3.LUT R10, RZ, R9, RZ, 0x33, !PT ;  /* 0x00000009ff0a7212 */ /* 0x000fe200078e33ff */
[----:B------:R-:W-:Y:S01]  /*11be0*/  IMAD.MOV R9, RZ, RZ, -R6 ;  /* 0x000000ffff097224 */ /* 0x000fe200078e0a06 */
[----:B------:R-:W-:Y:S04]  /*11bf0*/  BSSY B1, `(.L_x_1827) ;  /* 0x000008f000017945 */ /* 0x000fe80003800000 */
[----:B------:R-:W-:-:S04]  /*11c00*/  VIADDMNMX R10, R9, 0x1, R10, !PT ;  /* 0x00000001090a7846 */ /* 0x000fc8000780010a */
[----:B------:R-:W-:-:S04]  /*11c10*/  IADD3 R6, R6, R10, RZ ;  /* 0x0000000a06067210 */ /* 0x000fc80007ffe0ff */
[----:B------:R-:W-:-:S04]  /*11c20*/  LOP3.LUT R6, R6, 0x1, RZ, 0xc0, !PT ;  /* 0x0000000106067812 */ /* 0x000fc800078ec0ff */
[----:B------:R-:W-:-:S13]  /*11c30*/  ISETP.NE.U32.AND P0, PT, R6, 0x1, PT ;  /* 0x000000010600780c */ /* 0x000fda0003f05070 */
[----:B------:R-:W-:Y:S05]  /*11c40*/  @P0 BRA `(.L_x_1828) ;  /* 0x0000000800240947 */ /* 0x000fea0003800000 */
[----:B------:R-:W2:Y:S04]  /*11c50*/  LDL.LU R11, [R1] ;  /* 0x00000000010b7983 */ /* 0x000ea80000300800 */
[----:B0-----:R-:W3:Y:S01]  /*11c60*/  LDL.LU R13, [R1+0x4] ;  /* 0x00000400010d7983 */ /* 0x001ee20000300800 */
        /* <DEDUP_REMOVED lines=25> */
[----:B------:R-:W-:Y:S01]  /*11e00*/  LEA R2, P0, R6, R2, 0x2 ;  /* 0x0000000206027211 */ /* 0x000fe200078010ff */
[----:B------:R-:W-:-:S03]  /*11e10*/  IMAD.MOV R7, RZ, RZ, -R9 ;  /* 0x000000ffff077224 */ /* 0x000fc600078e0a09 */
[----:B------:R-:W-:Y:S01]  /*11e20*/  LEA.HI.X R3, R6, R3, R11, 0x2, P0 ;  /* 0x0000000306037211 */ /* 0x000fe200000f140b */
[----:B------:R-:W-:-:S04]  /*11e30*/  IMAD R8, R12, R7, R8 ;  /* 0x000000070c087224 */ /* 0x000fc800078e0208 */
[----:B------:R1:W5:Y:S04]  /*11e40*/  LDG.E R7, desc[UR48][R2.64] ;  /* 0x0000003002077981 */ /* 0x000368000c1e1900 */
.L_x_1831:
[----:B-1----:R-:W1:Y:S01]  /*11e50*/  S2R R3, SR_CgaCtaId ;  /* 0x0000000000037919 */ /* 0x002e620000008800 */
[----:B------:R-:W-:-:S04]  /*11e60*/  MOV R2, 0x400 ;  /* 0x0000040000027802 */ /* 0x000fc80000000f00 */
[----:B-1----:R-:W-:Y:S02]  /*11e70*/  LEA R2, R3, R2, 0x18 ;  /* 0x0000000203027211 */ /* 0x002fe400078ec0ff */
[----:B------:R-:W-:-:S03]  /*11e80*/  SHF.L.U32 R3, R13, 0x1f, RZ ;  /* 0x0000001f0d037819 */ /* 0x000fc600000006ff */
[----:B------:R-:W-:-:S04]  /*11e90*/  IMAD R2, R14, 0x8, R2 ;  /* 0x000000080e027824 */ /* 0x000fc800078e0202 */
[----:B------:R-:W1:Y:S02]  /*11ea0*/  SYNCS.PHASECHK.TRANS64.TRYWAIT P0, [R2+URZ+0x28c40], R3 ;  /* 0x028c4003020075a7 */ /* 0x000e64000800017f */
[----:B-1----:R-:W-:Y:S05]  /*11eb0*/  @!P0 BRA `(.L_x_1832) ;  /* 0x0000002c00dc8947 */ /* 0x002fea0003800000 */
.L_x_1891:
[----:B------:R-:W2:Y:S02]  /*11ec0*/  S2R R6, SR_TID.X ;  /* 0x0000000000067919 */ /* 0x000ea40000002100 */
[----:B--2---:R-:W-:-:S04]  /*11ed0*/  LOP3.LUT R6, R6, 0x7f, RZ, 0xc0, !PT ;  /* 0x0000007f06067812 */ /* 0x004fc800078ec0ff */
[----:B------:R-:W-:-:S13]  /*11ee0*/  ISETP.NE.AND P1, PT, R6, RZ, PT ;  /* 0x000000ff0600720c */ /* 0x000fda0003f25270 */
        /* <DEDUP_REMOVED lines=8> */
.L_x_1833:
[----:B------:R-:W2:Y:S01]  /*11f70*/  LDL R6, [R1] ;  /* 0x0000000001067983 */ /* 0x000ea20000100800 */
        /* <DEDUP_REMOVED lines=21> */
.L_x_1892:
        /* <DEDUP_REMOVED lines=8> */
.L_x_1835:
        /* <DEDUP_REMOVED lines=54> */
.L_x_1830:
[----:B------:R-:W-:Y:S05]  /*124b0*/  BSYNC B2 ;  /* 0x0000000000027941 */ /* 0x000fea0003800000 */
.L_x_1829:
[----:B------:R-:W2:Y:S02]  /*124c0*/  LDL R2, [R1+0x14] ;  /* 0x0000140001027983 */ /* 0x000ea40000100800 */
[----:B--2---:R-:W-:-:S07]  /*124d0*/  VIADD R8, R2, 0xfffffffd ;  /* 0xfffffffd02087836 */ /* 0x004fce0000000000 */
.L_x_1828:
[----:B------:R-:W-:Y:S05]  /*124e0*/  BSYNC B1 ;  /* 0x0000000000017941 */ /* 0x000fea0003800000 */
.L_x_1827:
[----:B------:R-:W2:Y:S01]  /*124f0*/  LDL.LU R2, [R1+0x14] ;  /* 0x0000140001027983 */ /* 0x000ea20000300800 */
[----:B------:R-:W-:Y:S01]  /*12500*/  VIADD R10, R10, 0xfffffffe ;  /* 0xfffffffe0a0a7836 */ /* 0x000fe20000000000 */
[----:B--2---:R-:W-:-:S04]  /*12510*/  LOP3.LUT R3, RZ, R2, RZ, 0x33, !PT ;  /* 0x00000002ff037212 */ /* 0x004fc800078e33ff */
[----:B------:R-:W-:-:S13]  /*12520*/  ISETP.NE.AND P0, PT, R10, R3, PT ;  /* 0x000000030a00720c */ /* 0x000fda0003f05270 */
[----:B------:R-:W-:Y:S05]  /*12530*/  @!P0 BRA `(.L_x_1826) ;  /* 0x0000001000408947 */ /* 0x000fea0003800000 */
.L_x_1850:
        /* <DEDUP_REMOVED lines=11> */
[----:B------:R-:W-:Y:S02]  /*125f0*/  MOV R11, R8 ;  /* 0x00000008000b7202 */ /* 0x000fe40000000f00 */
        /* <DEDUP_REMOVED lines=20> */
.L_x_1838:
[----:B------:R-:W2:Y:S01]  /*12740*/  S2R R3, SR_CgaCtaId ;  /* 0x0000000000037919 */ /* 0x000ea20000008800 */
[----:B------:R-:W-:-:S04]  /*12750*/  MOV R2, 0x400 ;  /* 0x0000040000027802 */ /* 0x000fc80000000f00 */
[----:B--2---:R-:W-:Y:S02]  /*12760*/  LEA R2, R3, R2, 0x18 ;  /* 0x0000000203027211 */ /* 0x004fe400078ec0ff */
[----:B------:R-:W-:-:S03]  /*12770*/  SHF.L.U32 R3, R10, 0x1f, RZ ;  /* 0x0000001f0a037819 */ /* 0x000fc600000006ff */
[----:B------:R-:W-:-:S04]  /*12780*/  IMAD R2, R9, 0x8, R2 ;  /* 0x0000000809027824 */ /* 0x000fc800078e0202 */
[----:B------:R-:W2:Y:S02]  /*12790*/  SYNCS.PHASECHK.TRANS64.TRYWAIT P0, [R2+URZ+0x28c40], R3 ;  /* 0x028c4003020075a7 */ /* 0x000ea4000800017f */
[----:B--2---:R-:W-:Y:S05]  /*127a0*/  @!P0 BRA `(.L_x_1839) ;  /* 0x0000002400c88947 */ /* 0x004fea0003800000 */
.L_x_1893:
[----:B-1----:R-:W1:Y:S02]  /*127b0*/  S2R R6, SR_TID.X ;  /* 0x0000000000067919 */ /* 0x002e640000002100 */
        /* <DEDUP_REMOVED lines=8> */
[----:B---3--:R-:W-:Y:S05]  /*12840*/  @!P1 BRA `(.L_x_1840) ;  /* 0x0000000000049947 */ /* 0x008fea0003800000 */
[----:B------:R-:W-:Y:S01]  /*12850*/  BPT.TRAP 0x1 ;  /* 0x000000040000795c */ /* 0x000fe20000300000 */
.L_x_1840:
[----:B------:R-:W3:Y:S01]  /*12860*/  LDL R12, [R1+0x8] ;  /* 0x00000800010c7983 */ /* 0x000ee20000100800 */
[----:B------:R-:W-:Y:S01]  /*12870*/  MOV R6, 0x400 ;  /* 0x0000040000067802 */ /* 0x000fe20000000f00 */
[----:B0-----:R-:W0:Y:S01]  /*12880*/  S2R R13, SR_CgaCtaId ;  /* 0x00000000000d7919 */ /* 0x001e220000008800 */
        /* <DEDUP_REMOVED lines=16> */
[----:B------:R-:W1:Y:S02]  /*12990*/  SYNCS.PHASECHK.TRANS64.TRYWAIT P1, [R2+URZ+0x28c60], R3 ;  /* 0x028c6003020075a7 */ /* 0x000e64000802017f */
[----:B01----:R-:W-:Y:S05]  /*129a0*/  @!P1 BRA `(.L_x_1841) ;  /* 0x00000024005c9947 */ /* 0x003fea0003800000 */
.L_x_1894:
[----:B------:R-:W-:Y:S05]  /*129b0*/  @P0 BRA `(.L_x_1842) ;  /* 0x00000000001c0947 */ /* 0x000fea0003800000 */
[----:B------:R-:W1:Y:S01]  /*129c0*/  S2R R11, SR_TID.X ;  /* 0x00000000000b7919 */ /* 0x000e620000002100 */
[----:B0-2---:R-:W-:-:S04]  /*129d0*/  IMAD.MOV.U32 R3, RZ, RZ, 0x10000 ;  /* 0x00010000ff037424 */ /* 0x005fc800078e00ff */
[----:B------:R3:W-:Y:S01]  /*129e0*/  SYNCS.ARRIVE.TRANS64 RZ, [R2+URZ+0x28c50], R3 ;  /* 0x028c500302ff79a7 */ /* 0x0007e2000800003f */
[----:B-1----:R-:W-:-:S04]  /*129f0*/  LOP3.LUT R11, R11, 0x1f, RZ, 0xc0, !PT ;  /* 0x0000001f0b0b7812 */ /* 0x002fc800078ec0ff */
[----:B------:R-:W-:-:S13]  /*12a00*/  ISETP.NE.AND P1, PT, R11, RZ, PT ;  /* 0x000000ff0b00720c */ /* 0x000fda0003f25270 */
[----:B---3--:R-:W-:Y:S05]  /*12a10*/  @!P1 BRA `(.L_x_1842) ;  /* 0x0000000000049947 */ /* 0x008fea0003800000 */
[----:B------:R-:W-:Y:S01]  /*12a20*/  BPT.TRAP 0x1 ;  /* 0x000000040000795c */ /* 0x000fe20000300000 */
.L_x_1842:
[----:B------:R-:W1:Y:S01]  /*12a30*/  S2R R11, SR_CgaCtaId ;  /* 0x00000000000b7919 */ /* 0x000e620000008800 */
[----:B0-2---:R-:W-:Y:S01]  /*12a40*/  MOV R3, 0x400 ;  /* 0x0000040000037802 */ /* 0x005fe20000000f00 */
        /* <DEDUP_REMOVED lines=15> */
[----:B-1----:R-:W-:-:S05]  /*12b40*/  LEA R3, R11, R3, 0x18 ;  /* 0x000000030b037211 */ /* 0x002fca00078ec0ff */
        /* <DEDUP_REMOVED lines=34> */
[----:B-1----:R-:W-:Y:S01]  /*12d70*/  NOP ;  /* 0x0000000000007918 */ /* 0x002fe20000000000 */
.L_x_1837:
[----:B------:R-:W-:Y:S05]  /*12d80*/  BSYNC B1 ;  /* 0x0000000000017941 */ /* 0x000fea0003800000 */
.L_x_1836:
[----:B------:R-:W-:Y:S01]  /*12d90*/  VIADD R9, R9, 0x1 ;  /* 0x0000000109097836 */ /* 0x000fe20000000000 */
[----:B------:R-:W-:Y:S04]  /*12da0*/  BSSY B1, `(.L_x_1843) ;  /* 0x0000085000017945 */ /* 0x000fe80003800000 */
[----:B------:R-:W-:-:S04]  /*12db0*/  ISETP.NE.AND P0, PT, R9, 0x2, PT ;  /* 0x000000020900780c */ /* 0x000fc80003f05270 */
[----:B------:R-:W-:Y:S02]  /*12dc0*/  SEL R3, RZ, 0x1, P0 ;  /* 0x00000001ff037807 */ /* 0x000fe40000000000 */
[----:B------:R-:W-:Y:S01]  /*12dd0*/  SEL R12, R9, RZ, P0 ;  /* 0x000000ff090c7207 */ /* 0x000fe20000000000 */
[----:B------:R-:W-:Y:S01]  /*12de0*/  VIADD R9, R8, 0xffffffff ;  /* 0xffffffff08097836 */ /* 0x000fe20000000000 */
[----:B------:R-:W-:-:S05]  /*12df0*/  LOP3.LUT R11, R10, R3, RZ, 0x3c, !PT ;  /* 0x000000030a0b7212 */ /* 0x000fca00078e3cff */
[----:B------:R1:W-:Y:S04]  /*12e00*/  STL [R1+0x4], R11 ;  /* 0x0000040b01007387 */ /* 0x0003e80000100800 */
[----:B------:R1:W-:Y:S01]  /*12e10*/  STL [R1], R12 ;  /* 0x0000000c01007387 */ /* 0x0003e20000100800 */
[----:B------:R-:W-:Y:S05]  /*12e20*/  @!P6 BRA `(.L_x_1844) ;  /* 0x0000000400f0e947 */ /* 0x000fea0003800000 */
        /* <DEDUP_REMOVED lines=17> */
[----:B------:R-:W-:-:S05]  /*12f40*/  IMAD.WIDE.U32 R2, R4, UR6, R2 ;  /* 0x0000000604027c25 */ /* 0x000fca000f8e0002 */
[----:B------:R-:W-:Y:S02]  /*12f50*/  IADD3 R3, R6, R3, RZ ;  /* 0x0000000306037210 */ /* 0x000fe40007ffe0ff */
[----:B------:R-:W-:-:S04]  /*12f60*/  LEA R6, P0, R2, UR4, 0x2 ;  /* 0x0000000402067c11 */ /* 0x000fc8000f8010ff */
[----:B------:R-:W-:-:S06]  /*12f70*/  LEA.HI.X R7, R2, UR5, R3, 0x2, P0 ;  /* 0x0000000502077c11 */ /* 0x000fcc00080f1403 */
[----:B------:R2:W5:Y:S03]  /*12f80*/  LDG.E R7, desc[UR48][R6.64] ;  /* 0x0000003006077981 */ /* 0x000566000c1e1900 */
.L_x_1845:
[----:B------:R-:W3:Y:S01]  /*12f90*/  S2R R3, SR_CgaCtaId ;  /* 0x0000000000037919 */ /* 0x000ee20000008800 */
[----:B------:R-:W-:-:S04]  /*12fa0*/  MOV R2, 0x400 ;  /* 0x0000040000027802 */ /* 0x000fc80000000f00 */
[----:B---3--:R-:W-:Y:S02]  /*12fb0*/  LEA R2, R3, R2, 0x18 ;  /* 0x0000000203027211 */ /* 0x008fe400078ec0ff */
[----:B------:R-:W-:-:S03]  /*12fc0*/  SHF.L.U32 R3, R11, 0x1f, RZ ;  /* 0x0000001f0b037819 */ /* 0x000fc600000006ff */
[----:B------:R-:W-:-:S04]  /*12fd0*/  IMAD R2, R12, 0x8, R2 ;  /* 0x000000080c027824 */ /* 0x000fc800078e0202 */
[----:B------:R-:W3:Y:S02]  /*12fe0*/  SYNCS.PHASECHK.TRANS64.TRYWAIT P0, [R2+URZ+0x28c40], R3 ;  /* 0x028c4003020075a7 */ /* 0x000ee4000800017f */
[----:B---3--:R-:W-:Y:S05]  /*12ff0*/  @!P0 BRA `(.L_x_1846) ;  /* 0x0000001c00dc8947 */ /* 0x008fea0003800000 */
.L_x_1895:
[----:B--2---:R-:W2:Y:S02]  /*13000*/  S2R R6, SR_TID.X ;  /* 0x0000000000067919 */ /* 0x004ea40000002100 */
        /* <DEDUP_REMOVED lines=8> */
[----:B----4-:R-:W-:Y:S05]  /*13090*/  @!P1 BRA `(.L_x_1847) ;  /* 0x0000000000049947 */ /* 0x010fea0003800000 */
[----:B------:R-:W-:Y:S01]  /*130a0*/  BPT.TRAP 0x1 ;  /* 0x000000040000795c */ /* 0x000fe20000300000 */
.L_x_1847:
[----:B------:R-:W2:Y:S01]  /*130b0*/  LDL R6, [R1] ;  /* 0x0000000001067983 */ /* 0x000ea20000100800 */
[----:B-1----:R-:W-:-:S03]  /*130c0*/  MOV R12, 0x400 ;  /* 0x00000400000c7802 */ /* 0x002fc60000000f00 */
[----:B------:R-:W4:Y:S01]  /*130d0*/  LDL R11, [R1+0x8] ;  /* 0x00000800010b7983 */ /* 0x000f220000100800 */
        /* <DEDUP_REMOVED lines=17> */
[----:B------:R-:W1:Y:S02]  /*131f0*/  SYNCS.PHASECHK.TRANS64.TRYWAIT P1, [R2+URZ+0x28c60], R3 ;  /* 0x028c6003020075a7 */ /* 0x000e64000802017f */
[----:B01----:R-:W-:Y:S05]  /*13200*/  @!P1 BRA `(.L_x_1848) ;  /* 0x0000001c006c9947 */ /* 0x003fea0003800000 */
.L_x_1896:
[----:B------:R-:W-:Y:S05]  /*13210*/  @P0 BRA `(.L_x_1849) ;  /* 0x00000000001c0947 */ /* 0x000fea0003800000 */
[----:B------:R-:W1:Y:S01]  /*13220*/  S2R R10, SR_TID.X ;  /* 0x00000000000a7919 */ /* 0x000e620000002100 */
[----:B0--3--:R-:W-:-:S04]  /*13230*/  IMAD.MOV.U32 R3, RZ, RZ, 0x10000 ;  /* 0x00010000ff037424 */ /* 0x009fc800078e00ff */
[----:B------:R2:W-:Y:S01]  /*13240*/  SYNCS.ARRIVE.TRANS64 RZ, [R2+URZ+0x28c50], R3 ;  /* 0x028c500302ff79a7 */ /* 0x0005e2000800003f */
[----:B-1----:R-:W-:-:S04]  /*13250*/  LOP3.LUT R10, R10, 0x1f, RZ, 0xc0, !PT ;  /* 0x0000001f0a0a7812 */ /* 0x002fc800078ec0ff */
[----:B------:R-:W-:-:S13]  /*13260*/  ISETP.NE.AND P1, PT, R10, RZ, PT ;  /* 0x000000ff0a00720c */ /* 0x000fda0003f25270 */
[----:B--2---:R-:W-:Y:S05]  /*13270*/  @!P1 BRA `(.L_x_1849) ;  /* 0x0000000000049947 */ /* 0x004fea0003800000 */
[----:B------:R-:W-:Y:S01]  /*13280*/  BPT.TRAP 0x1 ;  /* 0x000000040000795c */ /* 0x000fe20000300000 */
.L_x_1849:
[----:B0--3--:R-:W2:Y:S01]  /*13290*/  LDL R3, [R1] ;  /* 0x0000000001037983 */ /* 0x009ea20000100800 */
        /* <DEDUP_REMOVED lines=53> */
.L_x_1844:
[----:B------:R-:W-:Y:S05]  /*135f0*/  BSYNC B1 ;  /* 0x0000000000017941 */ /* 0x000fea0003800000 */
.L_x_1843:
[----:B------:R-:W2:Y:S01]  /*13600*/  LDL R2, [R1+0xc] ;  /* 0x00000c0001027983 */ /* 0x000ea20000100800 */
[----:B------:R-:W-:Y:S01]  /*13610*/  VIADD R8, R8, 0xfffffffe ;  /* 0xfffffffe08087836 */ /* 0x000fe20000000000 */
[----:B--2---:R-:W-:-:S13]  /*13620*/  ISETP.GT.AND P0, PT, R9, R2, PT ;  /* 0x000000020900720c */ /* 0x004fda0003f04270 */
[----:B------:R-:W-:Y:S05]  /*13630*/  @P0 BRA `(.L_x_1850) ;  /* 0xffffffec00c00947 */ /* 0x000fea000383ffff */
.L_x_1826:
[----:B------:R-:W-:Y:S05]  /*13640*/  BSYNC B0 ;  /* 0x0000000000007941 */ /* 0x000fea0003800000 */
.L_x_1825:
        /* <DEDUP_REMOVED lines=23> */
.L_x_1852:
[----:B------:R-:W-:Y:S05]  /*137c0*/  BSYNC B0 ;  /* 0x0000000000007941 */ /* 0x000fea0003800000 */
.L_x_1851:
[----:B--2---:R-:W2:Y:S02]  /*137d0*/  LDL.LU R2, [R1+0x4] ;  /* 0x0000040001027983 */ /* 0x004ea40000300800 */
[----:B--2---:R-:W-:-:S05]  /*137e0*/  LOP3.LUT R2, R2, R0, RZ, 0x3c, !PT ;  /* 0x0000000002027212 */ /* 0x004fca00078e3cff */
[----:B------:R2:W-:Y:S02]  /*137f0*/  STL [R1+0x4], R2 ;  /* 0x0000040201007387 */ /* 0x0005e40000100800 */
.L_x_1808:
[----:B------:R-:W-:Y:S05]  /*13800*/  BSYNC B6 ;  /* 0x0000000000067941 */ /* 0x000fea0003800000 */
.L_x_1806:
[----:B------:R-:W-:-:S03]  /*13810*/  UMOV UR4, 0xffffffff ;  /* 0xffffffff00047882 */ /* 0x000fc60000000000 */
[----:B------:R-:W-:Y:S05]  /*13820*/  BRA.DIV UR4, `(.L_x_1853) ;  /* 0x0000001604f87947 */ /* 0x000fea000b800000 */
[----:B------:R3:W4:Y:S04]  /*13830*/  SHFL.IDX PT, R4, R16, RZ, 0x1f ;  /* 0x00001fff10047589 */ /* 0x00072800000e0000 */
[----:B------:R3:W0:Y:S02]  /*13840*/  SHFL.IDX PT, R7, R16, 0x1, 0x1f ;  /* 0x00201f0010077f89 */ /* 0x00062400000e0000 */
.L_x_1900:
[----:B-1----:R-:W1:Y:S01]  /*13850*/  S2R R6, SR_TID.X ;  /* 0x0000000000067919 */ /* 0x002e620000002100 */
[----:B------:R-:W-:Y:S01]  /*13860*/  ULDC UR4, c[0x0][0xc14] ;  /* 0x0003050000047ab9 */ /* 0x000fe20000000800 */
[----:B------:R-:W-:Y:S01]  /*13870*/  BSSY B0, `(.L_x_1854) ;  /* 0x000000b000007945 */ /* 0x000fe20003800000 */
[----:B------:R-:W-:Y:S02]  /*13880*/  IMAD.U32 R0, RZ, RZ, UR4 ;  /* 0x00000004ff007e24 */ /* 0x000fe4000f8e00ff */
[----:B------:R-:W-:Y:S01]  /*13890*/  IMAD.MOV.U32 R17, RZ, RZ, RZ ;  /* 0x000000ffff117224 */ /* 0x000fe200078e00ff */
[----:B-1----:R-:W-:-:S04]  /*138a0*/  LOP3.LUT R6, R6, 0x1f, RZ, 0xc0, !PT ;  /* 0x0000001f06067812 */ /* 0x002fc800078ec0ff */
[C---:B------:R-:W-:Y:S01]  /*138b0*/  ISETP.NE.AND P0, PT, R6.reuse, 0x1f, PT ;  /* 0x0000001f0600780c */ /* 0x040fe20003f05270 */
[----:B------:R-:W-:-:S05]  /*138c0*/  IMAD.IADD R5, R6, 0x1, R19 ;  /* 0x0000000106057824 */ /* 0x000fca00078e0213 */
[----:B------:R-:W-:-:S13]  /*138d0*/  ISETP.GE.OR P0, PT, R5, R0, !P0 ;  /* 0x000000000500720c */ /* 0x000fda0004706670 */
[----:B------:R-:W-:Y:S05]  /*138e0*/  @P0 BRA `(.L_x_1855) ;  /* 0x00000000000c0947 */ /* 0x000fea0003800000 */
[----:B--2---:R-:W1:Y:S02]  /*138f0*/  LDC.64 R2, c[0x0][0xc58] ;  /* 0x00031600ff027b82 */ /* 0x004e640000000a00 */
[----:B-1----:R-:W-:-:S05]  /*13900*/  IMAD.WIDE R2, R5, 0x4, R2 ;  /* 0x0000000405027825 */ /* 0x002fca00078e0202 */
[----:B------:R1:W5:Y:S02]  /*13910*/  LDG.E R17, desc[UR48][R2.64] ;  /* 0x0000003002117981 */ /* 0x000364000c1e1900 */
.L_x_1855:
[----:B------:R-:W-:Y:S05]  /*13920*/  BSYNC B0 ;  /* 0x0000000000007941 */ /* 0x000fea0003800000 */
.L_x_1854:
[----:B------:R-:W-:-:S03]  /*13930*/  UMOV UR4, 0xffffffff ;  /* 0xffffffff00047882 */ /* 0x000fc60000000000 */
[----:B------:R-:W-:Y:S05]  /*13940*/  BRA.DIV UR4, `(.L_x_1856) ;  /* 0x0000001604fc7947 */ /* 0x000fea000b800000 */
[----:B0----5:R-:W0:Y:S01]  /*13950*/  SHFL.UP PT, R14, R17, 0x1, RZ ;  /* 0x04200000110e7989 */ /* 0x021e2200000e00ff */
[C---:B------:R-:W-:Y:S02]  /*13960*/  ISETP.NE.AND P0, PT, R6.reuse, RZ, PT ;  /* 0x000000ff0600720c */ /* 0x040fe40003f05270 */
[----:B------:R-:W-:Y:S02]  /*13970*/  ISETP.GE.U32.AND P1, PT, R6, 0x2, PT ;  /* 0x000000020600780c */ /* 0x000fe40003f26070 */
[----:B0-----:R-:W-:Y:S02]  /*13980*/  SEL R14, R14, RZ, P0 ;  /* 0x000000ff0e0e7207 */ /* 0x001fe40000000000 */
[----:B------:R-:W-:-:S03]  /*13990*/  ISETP.GE.U32.AND P0, PT, R6, 0x4, PT ;  /* 0x000000040600780c */ /* 0x000fc60003f06070 */
[----:B------:R-:W-:-:S05]  /*139a0*/  IMAD.IADD R13, R17, 0x1, R14 ;  /* 0x00000001110d7824 */ /* 0x000fca00078e020e */
[----:B------:R-:W1:Y:S02]  /*139b0*/  SHFL.UP PT, R14, R13, 0x2, RZ ;  /* 0x044000000d0e7989 */ /* 0x000e6400000e00ff */
[----:B-12---:R-:W-:Y:S02]  /*139c0*/  SEL R2, R14, RZ, P1 ;  /* 0x000000ff0e027207 */ /* 0x006fe40000800000 */
        /* <DEDUP_REMOVED lines=12> */
[----:B------:R0:W1:Y:S02]  /*13a90*/  SHFL.IDX PT, R14, R2, 0x1f, 0x1f ;  /* 0x03e01f00020e7f89 */ /* 0x00006400000e0000 */
.L_x_1908:
[----:B------:R-:W-:Y:S02]  /*13aa0*/  ULDC UR4, c[0x0][0xc10] ;  /* 0x0003040000047ab9 */ /* 0x000fe40000000800 */
[----:B------:R-:W-:-:S04]  /*13ab0*/  IMAD.U32 R5, RZ, RZ, UR4 ;  /* 0x00000004ff057e24 */ /* 0x000fc8000f8e00ff */
[----:B-1----:R-:W-:-:S04]  /*13ac0*/  IMAD R14, R14, R5, RZ ;  /* 0x000000050e0e7224 */ /* 0x002fc800078e02ff */
[----:B------:R-:W-:-:S05]  /*13ad0*/  IMAD.IADD R7, R7, 0x1, R14 ;  /* 0x0000000107077824 */ /* 0x000fca00078e020e */
[----:B----4-:R-:W-:-:S13]  /*13ae0*/  ISETP.GT.AND P0, PT, R7, R4, PT ;  /* 0x000000040700720c */ /* 0x010fda0003f04270 */
[----:B------:R-:W-:Y:S05]  /*13af0*/  @P0 BRA `(.L_x_1857) ;  /* 0x0000000000b40947 */ /* 0x000fea0003800000 */
[----:B------:R-:W1:Y:S02]  /*13b00*/  LDC R0, c[0x0][0xc14] ;  /* 0x00030500ff007b82 */ /* 0x000e640000000800 */
.L_x_1862:
[----:B------:R-:W-:-:S05]  /*13b10*/  VIADD R19, R19, 0x1f ;  /* 0x0000001f13137836 */ /* 0x000fca0000000000 */
[----:B-1----:R-:W-:-:S13]  /*13b20*/  ISETP.GE.AND P0, PT, R19, R0, PT ;  /* 0x000000001300720c */ /* 0x002fda0003f06270 */
[----:B------:R-:W-:Y:S05]  /*13b30*/  @P0 BRA `(.L_x_1858) ;  /* 0x0000000400ec0947 */ /* 0x000fea0003800000 */
[----:B------:R-:W1:Y:S01]  /*13b40*/  S2R R6, SR_TID.X ;  /* 0x0000000000067919 */ /* 0x000e620000002100 */
[----:B------:R-:W-:Y:S01]  /*13b50*/  BSSY B0, `(.L_x_1859) ;  /* 0x000000a000007945 */ /* 0x000fe20003800000 */
[----:B------:R-:W-:Y:S01]  /*13b60*/  IMAD.MOV.U32 R17, RZ, RZ, RZ ;  /* 0x000000ffff117224 */ /* 0x000fe200078e00ff */
[----:B-1----:R-:W-:-:S04]  /*13b70*/  LOP3.LUT R6, R6, 0x1f, RZ, 0xc0, !PT ;  /* 0x0000001f06067812 */ /* 0x002fc800078ec0ff */
[C---:B------:R-:W-:Y:S01]  /*13b80*/  ISETP.NE.AND P1, PT, R6.reuse, 0x1f, PT ;  /* 0x0000001f0600780c */ /* 0x040fe20003f25270 */
[----:B------:R-:W-:-:S05]  /*13b90*/  IMAD.IADD R5, R6, 0x1, R19 ;  /* 0x0000000106057824 */ /* 0x000fca00078e0213 */
[----:B------:R-:W-:-:S13]  /*13ba0*/  ISETP.GE.OR P0, PT, R5, R0, !P1 ;  /* 0x000000000500720c */ /* 0x000fda0004f06670 */
[----:B------:R-:W-:Y:S05]  /*13bb0*/  @P0 BRA `(.L_x_1860) ;  /* 0x00000000000c0947 */ /* 0x000fea0003800000 */
[----:B0-----:R-:W0:Y:S02]  /*13bc0*/  LDC.64 R2, c[0x0][0xc58] ;  /* 0x00031600ff027b82 */ /* 0x001e240000000a00 */
[----:B0-----:R-:W-:-:S05]  /*13bd0*/  IMAD.WIDE R2, R5, 0x4, R2 ;  /* 0x0000000405027825 */ /* 0x001fca00078e0202 */
[----:B------:R1:W5:Y:S02]  /*13be0*/  LDG.E R17, desc[UR48][R2.64] ;  /* 0x0000003002117981 */ /* 0x000364000c1e1900 */
.L_x_1860:
[----:B------:R-:W-:Y:S05]  /*13bf0*/  BSYNC B0 ;  /* 0x0000000000007941 */ /* 0x000fea0003800000 */
.L_x_1859:
        /* <DEDUP_REMOVED lines=9> */
[----:B01----:R-:W-:Y:S02]  /*13c90*/  SEL R2, R14, RZ, P1 ;  /* 0x000000ff0e027207 */ /* 0x003fe40000800000 */
        /* <DEDUP_REMOVED lines=13> */
.L_x_1916:
[----:B------:R-:W-:Y:S02]  /*13d70*/  ULDC UR4, c[0x0][0xc10] ;  /* 0x0003040000047ab9 */ /* 0x000fe40000000800 */
[----:B------:R-:W-:-:S04]  /*13d80*/  IMAD.U32 R5, RZ, RZ, UR4 ;  /* 0x00000004ff057e24 */ /* 0x000fc8000f8e00ff */
[----:B-1----:R-:W-:-:S04]  /*13d90*/  IMAD R14, R14, R5, RZ ;  /* 0x000000050e0e7224 */ /* 0x002fc800078e02ff */
[----:B------:R-:W-:-:S05]  /*13da0*/  IMAD.IADD R7, R14, 0x1, R7 ;  /* 0x000000010e077824 */ /* 0x000fca00078e0207 */
[----:B------:R-:W-:-:S13]  /*13db0*/  ISETP.GT.AND P0, PT, R7, R4, PT ;  /* 0x000000040700720c */ /* 0x000fda0003f04270 */
[----:B------:R-:W-:Y:S05]  /*13dc0*/  @!P0 BRA `(.L_x_1862) ;  /* 0xfffffffc00508947 */ /* 0x000fea000383ffff */
.L_x_1857:
[----:B---3--:R-:W-:Y:S01]  /*13dd0*/  IMAD.IADD R16, R7, 0x1, -R14 ;  /* 0x0000000107107824 */ /* 0x008fe200078e0a0e */
[----:B------:R-:W-:-:S03]  /*13de0*/  UMOV UR4, 0xffffffff ;  /* 0xffffffff00047882 */ /* 0x000fc60000000000 */
[----:B------:R-:W-:-:S05]  /*13df0*/  IMAD R3, R2, R5, R16 ;  /* 0x0000000502037224 */ /* 0x000fca00078e0210 */
[----:B------:R-:W-:Y:S01]  /*13e00*/  ISETP.GT.AND P6, PT, R3, R4, PT ;  /* 0x000000040300720c */ /* 0x000fe20003fc4270 */
[----:B------:R-:W-:-:S12]  /*13e10*/  BRA.DIV UR4, `(.L_x_1863) ;  /* 0x0000001a04687947 */ /* 0x000fd8000b800000 */
[----:B------:R-:W-:-:S04]  /*13e20*/  VOTE.ANY R3, PT, !P6 ;  /* 0x0000000000037806 */ /* 0x000fc800070e0100 */
[----:B------:R-:W1:Y:S02]  /*13e30*/  POPC R6, R3 ;  /* 0x0000000300067309 */ /* 0x000e640000000000 */
[----:B-1----:R1:W2:Y:S02]  /*13e40*/  SHFL.IDX PT, R17, R17, R6, 0x1f ;  /* 0x00001f0611117589 */ /* 0x0022a400000e0000 */
.L_x_1920:
[----:B------:R-:W-:Y:S02]  /*13e50*/  ISETP.NE.AND P0, PT, R3, RZ, PT ;  /* 0x000000ff0300720c */ /* 0x000fe40003f05270 */
[----:B------:R-:W-:-:S11]  /*13e60*/  MOV R7, RZ ;  /* 0x000000ff00077202 */ /* 0x000fd60000000f00 */
[----:B------:R-:W-:Y:S05]  /*13e70*/  @!P0 BRA `(.L_x_1864) ;  /* 0x0000000000108947 */ /* 0x000fea0003800000 */
[----:B------:R-:W-:Y:S01]  /*13e80*/  UMOV UR4, 0xffffffff ;  /* 0xffffffff00047882 */ /* 0x000fe20000000000 */
[----:B------:R-:W-:Y:S02]  /*13e90*/  VIADD R12, R6, 0xffffffff ;  /* 0xffffffff060c7836 */ /* 0x000fe40000000000 */
[----:B------:R-:W-:Y:S05]  /*13ea0*/  BRA.DIV UR4, `(.L_x_1865) ;  /* 0x0000001a048c7947 */ /* 0x000fea000b800000 */
[----:B------:R3:W4:Y:S02]  /*13eb0*/  SHFL.IDX PT, R7, R2, R12, 0x1f ;  /* 0x00001f0c02077589 */ /* 0x00072400000e0000 */
.L_x_1864:
[----:B0--3--:R-:W0:Y:S01]  /*13ec0*/  LDC.64 R2, c[0x0][0xc68] ;  /* 0x00031a00ff027b82 */ /* 0x009e220000000a00 */
[----:B------:R-:W-:-:S04]  /*13ed0*/  IMAD.IADD R19, R6, 0x1, R19 ;  /* 0x0000000106137824 */ /* 0x000fc800078e0213 */
[----:B0-----:R-:W-:-:S05]  /*13ee0*/  IMAD.WIDE R2, R19, 0x4, R2 ;  /* 0x0000000413027825 */ /* 0x001fca00078e0202 */
[----:B------:R0:W1:Y:S01]  /*13ef0*/  LDG.E R8, desc[UR48][R2.64] ;  /* 0x0000003002087981 */ /* 0x000062000c1e1900 */
[----:B----4-:R-:W-:-:S04]  /*13f00*/  IMAD R16, R7, R5, R16 ;  /* 0x0000000507107224 */ /* 0x010fc800078e0210 */
[----:B------:R-:W-:Y:S02]  /*13f10*/  IMAD.IADD R7, R4, 0x1, -R16 ;  /* 0x0000000104077824 */ /* 0x000fe400078e0a10 */
[----:B0-----:R-:W-:Y:S02]  /*13f20*/  IMAD.MOV.U32 R2, RZ, RZ, RZ ;  /* 0x000000ffff027224 */ /* 0x001fe400078e00ff */
[----:B-12---:R-:W-:-:S05]  /*13f30*/  IMAD R6, R17, R8, RZ ;  /* 0x0000000811067224 */ /* 0x006fca00078e02ff */
[-C--:B------:R-:W-:Y:S02]  /*13f40*/  IABS R9, R6.reuse ;  /* 0x0000000600097213 */ /* 0x080fe40000000000 */
[----:B------:R-:W-:Y:S02]  /*13f50*/  IABS R4, R6 ;  /* 0x0000000600047213 */ /* 0x000fe40000000000 */
[----:B------:R-:W0:Y:S03]  /*13f60*/  I2F.RP R10, R9 ;  /* 0x00000009000a7306 */ /* 0x000e260000209400 */
[----:B------:R-:W-:-:S05]  /*13f70*/  IMAD.MOV R4, RZ, RZ, -R4 ;  /* 0x000000ffff047224 */ /* 0x000fca00078e0a04 */
[----:B0-----:R-:W0:Y:S02]  /*13f80*/  MUFU.RCP R10, R10 ;  /* 0x0000000a000a7308 */ /* 0x001e240000001000 */
[----:B0-----:R-:W-:-:S06]  /*13f90*/  VIADD R11, R10, 0xffffffe ;  /* 0x0ffffffe0a0b7836 */ /* 0x001fcc0000000000 */
[----:B------:R-:W0:Y:S02]  /*13fa0*/  F2I.FTZ.U32.TRUNC.NTZ R3, R11 ;  /* 0x0000000b00037305 */ /* 0x000e24000021f000 */
[----:B0-----:R-:W-:-:S04]  /*13fb0*/  IMAD.MOV R12, RZ, RZ, -R3 ;  /* 0x000000ffff0c7224 */ /* 0x001fc800078e0a03 */
[----:B------:R-:W-:-:S04]  /*13fc0*/  IMAD R13, R12, R9, RZ ;  /* 0x000000090c0d7224 */ /* 0x000fc800078e02ff */
[----:B------:R-:W-:Y:S01]  /*13fd0*/  IMAD.HI.U32 R2, R3, R13, R2 ;  /* 0x0000000d03027227 */ /* 0x000fe200078e0002 */
        /* <DEDUP_REMOVED lines=9> */
[----:B------:R-:W-:-:S03]  /*14070*/  ISETP.GE.AND P0, PT, R3, RZ, PT ;  /* 0x000000ff0300720c */ /* 0x000fc60003f06270 */
[----:B------:R-:W-:-:S10]  /*14080*/  IMAD.MOV.U32 R9, RZ, RZ, R2 ;  /* 0x000000ffff097224 */ /* 0x000fd400078e0002 */
[----:B------:R-:W-:Y:S01]  /*14090*/  @!P0 IMAD.MOV R9, RZ, RZ, -R9 ;  /* 0x000000ffff098224 */ /* 0x000fe200078e0a09 */
[----:B------:R-:W-:-:S13]  /*140a0*/  ISETP.NE.AND P0, PT, R6, RZ, PT ;  /* 0x000000ff0600720c */ /* 0x000fda0003f05270 */
[----:B------:R-:W-:-:S05]  /*140b0*/  @!P0 LOP3.LUT R9, RZ, R6, RZ, 0x33, !PT ;  /* 0x00000006ff098212 */ /* 0x000fca00078e33ff */
[----:B------:R-:W-:Y:S01]  /*140c0*/  IMAD R4, R8, R9, RZ ;  /* 0x0000000908047224 */ /* 0x000fe200078e02ff */
[----:B------:R-:W-:-:S03]  /*140d0*/  IADD3 R9, -R9, RZ, RZ ;  /* 0x000000ff09097210 */ /* 0x000fc60007ffe1ff */
[----:B------:R-:W-:Y:S02]  /*140e0*/  IMAD.MOV R2, RZ, RZ, -R4 ;  /* 0x000000ffff027224 */ /* 0x000fe400078e0a04 */
[----:B------:R-:W-:-:S03]  /*140f0*/  IMAD R7, R6, R9, R7 ;  /* 0x0000000906077224 */ /* 0x000fc600078e0207 */
[----:B------:R-:W-:Y:S01]  /*14100*/  VIADDMNMX R8, R2, R5, R8, PT ;  /* 0x0000000502087246 */ /* 0x000fe20003800108 */
[----:B------:R-:W-:-:S03]  /*14110*/  IMAD.IADD R4, R7, 0x1, R4 ;  /* 0x0000000107047824 */ /* 0x000fc600078e0204 */
[----:B------:R-:W-:-:S04]  /*14120*/  IABS R5, R8 ;  /* 0x0000000800057213 */ /* 0x000fc80000000000 */
[----:B------:R-:W0:Y:S08]  /*14130*/  I2F.RP R10, R5 ;  /* 0x00000005000a7306 */ /* 0x000e300000209400 */
[----:B0-----:R-:W0:Y:S02]  /*14140*/  MUFU.RCP R10, R10 ;  /* 0x0000000a000a7308 */ /* 0x001e240000001000 */
[----:B0-----:R-:W-:-:S06]  /*14150*/  VIADD R2, R10, 0xffffffe ;  /* 0x0ffffffe0a027836 */ /* 0x001fcc0000000000 */
[----:B------:R0:W1:Y:S02]  /*14160*/  F2I.FTZ.U32.TRUNC.NTZ R3, R2 ;  /* 0x0000000200037305 */ /* 0x000064000021f000 */
[----:B0-----:R-:W-:Y:S02]  /*14170*/  IMAD.MOV.U32 R2, RZ, RZ, RZ ;  /* 0x000000ffff027224 */ /* 0x001fe400078e00ff */
[----:B-1----:R-:W-:-:S04]  /*14180*/  IMAD.MOV R6, RZ, RZ, -R3 ;  /* 0x000000ffff067224 */ /* 0x002fc800078e0a03 */
[----:B------:R-:W-:Y:S01]  /*14190*/  IMAD R9, R6, R5, RZ ;  /* 0x0000000506097224 */ /* 0x000fe200078e02ff */
[----:B------:R-:W-:-:S03]  /*141a0*/  IABS R6, R7 ;  /* 0x0000000700067213 */ /* 0x000fc60000000000 */
[----:B------:R-:W-:Y:S01]  /*141b0*/  IMAD.HI.U32 R3, R3, R9, R2 ;  /* 0x0000000903037227 */ /* 0x000fe200078e0002 */
[----:B------:R-:W-:-:S05]  /*141c0*/  IABS R9, R8 ;  /* 0x0000000800097213 */ /* 0x000fca0000000000 */
        /* <DEDUP_REMOVED lines=12> */
[----:B------:R-:W-:Y:S01]  /*14290*/  @!P0 LOP3.LUT R3, RZ, R8, RZ, 0x33, !PT ;  /* 0x00000008ff038212 */ /* 0x000fe200078e33ff */
[----:B------:R-:W-:-:S03]  /*142a0*/  IMAD.MOV R8, RZ, RZ, -R8 ;  /* 0x000000ffff087224 */ /* 0x000fc600078e0a08 */
[----:B------:R-:W-:Y:S01]  /*142b0*/  LOP3.LUT R2, RZ, R3, RZ, 0x33, !PT ;  /* 0x00000003ff027212 */ /* 0x000fe200078e33ff */
[----:B------:R-:W-:-:S04]  /*142c0*/  IMAD R18, R3, R8, R4 ;  /* 0x0000000803127224 */ /* 0x000fc800078e0204 */
[----:B------:R-:W-:Y:S01]  /*142d0*/  IMAD.IADD R17, R17, 0x1, R2 ;  /* 0x0000000111117824 */ /* 0x000fe200078e0202 */
[----:B------:R-:W-:Y:S06]  /*142e0*/  BRA `(.L_x_1866) ;  /* 0x00000000001c7947 */ /* 0x000fec0003800000 */
.L_x_1858:
[----:B------:R-:W-:Y:S01]  /*142f0*/  UMOV UR4, URZ ;  /* 0x0000003f00047c82 */ /* 0x000fe20008000000 */
[----:B------:R-:W-:Y:S01]  /*14300*/  UMOV UR5, URZ ;  /* 0x0000003f00057c82 */ /* 0x000fe20008000000 */
[----:B------:R-:W-:Y:S01]  /*14310*/  ULDC UR6, c[0x0][0xc14] ;  /* 0x0003050000067ab9 */ /* 0x000fe20000000800 */
[----:B---3--:R-:W-:Y:S02]  /*14320*/  IMAD.MOV.U32 R16, RZ, RZ, R4 ;  /* 0x000000ffff107224 */ /* 0x008fe400078e0004 */
[----:B------:R-:W-:Y:S02]  /*14330*/  IMAD.U32 R17, RZ, RZ, UR4 ;  /* 0x00000004ff117e24 */ /* 0x000fe4000f8e00ff */
[----:B------:R-:W-:Y:S02]  /*14340*/  IMAD.U32 R18, RZ, RZ, UR5 ;  /* 0x00000005ff127e24 */ /* 0x000fe4000f8e00ff */
[----:B------:R-:W-:-:S07]  /*14350*/  IMAD.U32 R19, RZ, RZ, UR6 ;  /* 0x00000006ff137e24 */ /* 0x000fce000f8e00ff */
.L_x_1866:
        /* <DEDUP_REMOVED lines=12> */
.L_x_1794:
[----:B-1----:R-:W3:Y:S01]  /*14420*/  LDL.LU R0, [R1+0x18] ;  /* 0x0000180001007983 */ /* 0x002ee20000300800 */
[----:B------:R-:W-:Y:S01]  /*14430*/  BSSY B0, `(.L_x_1868) ;  /* 0x000000b000007945 */ /* 0x000fe20003800000 */
[----:B------:R-:W1:Y:S01]  /*14440*/  S2R R5, SR_CgaCtaId ;  /* 0x0000000000057919 */ /* 0x000e620000008800 */
[----:B---3--:R-:W-:-:S04]  /*14450*/  IADD3 R0, R0, 0x1, RZ ;  /* 0x0000000100007810 */ /* 0x008fc80007ffe0ff */
[----:B--2---:R-:W-:-:S04]  /*14460*/  LEA.HI R2, R0, R0, RZ, 0x1 ;  /* 0x0000000000027211 */ /* 0x004fc800078f08ff */
[----:B------:R-:W-:-:S05]  /*14470*/  LOP3.LUT R3, R2, 0xfffffffe, RZ, 0xc0, !PT ;  /* 0xfffffffe02037812 */ /* 0x000fca00078ec0ff */
[----:B------:R-:W-:Y:S01]  /*14480*/  IMAD.IADD R3, R0, 0x1, -R3 ;  /* 0x0000000100037824 */ /* 0x000fe200078e0a03 */
[----:B------:R-:W-:-:S04]  /*14490*/  MOV R0, 0x400 ;  /* 0x0000040000007802 */ /* 0x000fc80000000f00 */
[----:B-1----:R-:W-:Y:S02]  /*144a0*/  LEA R0, R5, R0, 0x18 ;  /* 0x0000000005007211 */ /* 0x002fe400078ec0ff */
[----:B------:R-:W-:-:S04]  /*144b0*/  SHF.L.U32 R3, R3, 0x1f, RZ ;  /* 0x0000001f03037819 */ /* 0x000fc800000006ff */
[----:B------:R-:W1:Y:S02]  /*144c0*/  SYNCS.PHASECHK.TRANS64.TRYWAIT P0, [R0+URZ+0x28c20], R3 ;  /* 0x028c2003000075a7 */ /* 0x000e64000800017f */
[----:B-1----:R-:W-:Y:S05]  /*144d0*/  @!P0 BRA `(.L_x_1869) ;  /* 0x0000001400288947 */ /* 0x002fea0003800000 */
.L_x_1923:
[----:B------:R-:W-:Y:S05]  /*144e0*/  BSYNC B0 ;  /* 0x0000000000007941 */ /* 0x000fea0003800000 */
.L_x_1868:
[----:B------:R-:W-:-:S03]  /*144f0*/  UMOV UR4, 0xffffffff ;  /* 0xffffffff00047882 */ /* 0x000fc60000000000 */
[----:B------:R-:W-:Y:S05]  /*14500*/  BRA.DIV UR4, `(.L_x_1870) ;  /* 0x0000001604307947 */ /* 0x000fea000b800000 */
[----:B------:R-:W2:Y:S02]  /*14510*/  S2R R2, SR_TID.X ;  /* 0x0000000000027919 */ /* 0x000ea40000002100 */
[----:B--2---:R-:W-:-:S04]  /*14520*/  SHF.R.U32.HI R2, RZ, 0x5, R2 ;  /* 0x00000005ff027819 */ /* 0x004fc80000011602 */
[----:B------:R-:W-:-:S05]  /*14530*/  LOP3.LUT R2, R2, 0x3, RZ, 0xc0, !PT ;  /* 0x0000000302027812 */ /* 0x000fca00078ec0ff */
[----:B------:R2:W3:Y:S02]  /*14540*/  SHFL.IDX PT, R14, R2, RZ, 0x1f ;  /* 0x00001fff020e7589 */ /* 0x0004e400000e0000 */
.L_x_1926:
[----:B---3--:R-:W-:Y:S01]  /*14550*/  ISETP.NE.AND P0, PT, R14, RZ, PT ;  /* 0x000000ff0e00720c */ /* 0x008fe20003f05270 */
[----:B------:R-:W-:-:S12]  /*14560*/  BSSY B0, `(.L_x_1871) ;  /* 0x0000027000007945 */ /* 0x000fd80003800000 */
[----:B------:R-:W-:Y:S05]  /*14570*/  @P0 BRA `(.L_x_1872) ;  /* 0x0000000000940947 */ /* 0x000fea0003800000 */
[----:B------:R-:W-:-:S03]  /*14580*/  UMOV UR4, 0xffffffff ;  /* 0xffffffff00047882 */ /* 0x000fc60000000000 */
[----:B------:R-:W-:Y:S05]  /*14590*/  BRA.DIV UR4, `(.L_x_1873) ;  /* 0x0000001604407947 */ /* 0x000fea000b800000 */
[----:B------:R-:W-:-:S13]  /*145a0*/  ELECT P6, URZ, PT ;  /* 0x00000000003f782f */ /* 0x000fda00038c0000 */
.L_x_1929:
[----:B------:R-:W-:Y:S05]  /*145b0*/  @!P6 BRA `(.L_x_1872) ;  /* 0x000000000084e947 */ /* 0x000fea0003800000 */
[----:B------:R-:W-:-:S06]  /*145c0*/  ULOP3.LUT UR4, UR36, 0x2, URZ, 0xfc, !UPT ;  /* 0x0000000224047892 */ /* 0x000fcc000f8efc3f */
[----:B--2---:R-:W-:-:S05]  /*145d0*/  IMAD.U32 R2, RZ, RZ, UR4 ;  /* 0x00000004ff027e24 */ /* 0x004fca000f8e00ff */
[----:B------:R-:W-:-:S13]  /*145e0*/  ISETP.NE.AND P2, PT, R2, 0x3, PT ;  /* 0x000000030200780c */ /* 0x000fda0003f45270 */
[----:B------:R-:W-:Y:S05]  /*145f0*/  @!P2 BRA `(.L_x_1874) ;  /* 0x000000000004a947 */ /* 0x000fea0003800000 */
[----:B------:R-:W-:Y:S01]  /*14600*/  BPT.TRAP 0x1 ;  /* 0x000000040000795c */ /* 0x000fe20000300000 */
.L_x_1874:
[----:B-1----:R-:W2:Y:S04]  /*14610*/  LDL R3, [R1] ;  /* 0x0000000001037983 */ /* 0x002ea80000100800 */
[----:B------:R-:W3:Y:S01]  /*14620*/  LDL.LU R7, [R1+0x4] ;  /* 0x0000040001077983 */ /* 0x000ee20000300800 */
[----:B------:R-:W-:-:S04]  /*14630*/  VIADD R2, R0, 0x28c40 ;  /* 0x00028c4000027836 */ /* 0x000fc80000000000 */
[C---:B--2---:R-:W-:Y:S02]  /*14640*/  IMAD R6, R3.reuse, 0x8, R2 ;  /* 0x0000000803067824 */ /* 0x044fe400078e0202 */
[----:B------:R-:W-:Y:S01]  /*14650*/  VIADD R3, R3, 0x1 ;  /* 0x0000000103037836 */ /* 0x000fe20000000000 */
[----:B---3--:R-:W-:-:S04]  /*14660*/  SHF.L.U32 R5, R7, 0x1f, RZ ;  /* 0x0000001f07057819 */ /* 0x008fc800000006ff */
[C---:B------:R-:W-:Y:S01]  /*14670*/  ISETP.NE.AND P1, PT, R3.reuse, 0x2, PT ;  /* 0x000000020300780c */ /* 0x040fe20003f25270 */
[----:B------:R-:W1:Y:S03]  /*14680*/  SYNCS.PHASECHK.TRANS64.TRYWAIT P0, [R6+URZ], R5 ;  /* 0x00000005060075a7 */ /* 0x000e66000800017f */
[----:B------:R-:W-:Y:S02]  /*14690*/  SEL R4, RZ, 0x1, P1 ;  /* 0x00000001ff047807 */ /* 0x000fe40000800000 */
[----:B------:R-:W-:Y:S02]  /*146a0*/  SEL R3, R3, RZ, P1 ;  /* 0x000000ff03037207 */ /* 0x000fe40000800000 */
[----:B------:R-:W-:-:S03]  /*146b0*/  LOP3.LUT R4, R7, R4, RZ, 0x3c, !PT ;  /* 0x0000000407047212 */ /* 0x000fc600078e3cff */
[----:B------:R-:W-:Y:S01]  /*146c0*/  IMAD R7, R3, 0x8, R2 ;  /* 0x0000000803077824 */ /* 0x000fe200078e0202 */
[----:B------:R-:W-:Y:S01]  /*146d0*/  SHF.L.U32 R2, R4, 0x1f, RZ ;  /* 0x0000001f04027819 */ /* 0x000fe200000006ff */
[----:B-1----:R-:W-:Y:S06]  /*146e0*/  @!P0 BRA `(.L_x_1875) ;  /* 0x00000014000c8947 */ /* 0x002fec0003800000 */
.L_x_1930:
[----:B------:R-:W2:Y:S02]  /*146f0*/  SYNCS.PHASECHK.TRANS64.TRYWAIT P0, [R7+URZ], R2 ;  /* 0x00000002070075a7 */ /* 0x000ea4000800017f */
[----:B--2---:R-:W-:Y:S05]  /*14700*/  @!P0 BRA `(.L_x_1876) ;  /* 0x0000001400188947 */ /* 0x004fea0003800000 */
.L_x_1931:
[----:B------:R-:W-:Y:S05]  /*14710*/  @!P2 BRA `(.L_x_1877) ;  /* 0x000000000004a947 */ /* 0x000fea0003800000 */
[----:B------:R-:W-:Y:S01]  /*14720*/  BPT.TRAP 0x1 ;  /* 0x000000040000795c */ /* 0x000fe20000300000 */
.L_x_1877:
[----:B------:R-:W3:Y:S01]  /*14730*/  LDL.LU R4, [R1] ;  /* 0x0000000001047983 */ /* 0x000ee20000300800 */
[----:B------:R-:W-:-:S04]  /*14740*/  VIADD R0, R0, 0x28c60 ;  /* 0x00028c6000007836 */ /* 0x000fc80000000000 */
[----:B---3--:R-:W-:-:S04]  /*14750*/  IMAD R4, R4, 0x8, R0 ;  /* 0x0000000804047824 */ /* 0x008fc800078e0200 */
[----:B------:R-:W3:Y:S02]  /*14760*/  SYNCS.PHASECHK.TRANS64.TRYWAIT P0, [R4+URZ], R5 ;  /* 0x00000005040075a7 */ /* 0x000ee4000800017f */
[----:B---3--:R-:W-:Y:S05]  /*14770*/  @!P0 BRA `(.L_x_1878) ;  /* 0x0000001400108947 */ /* 0x008fea0003800000 */
.L_x_1932:
[----:B------:R-:W-:-:S07]  /*14780*/  IMAD R3, R3, 0x8, R0 ;  /* 0x0000000803037824 */ /* 0x000fce00078e0200 */
.L_x_1879:
[----:B----4-:R4:W0:Y:S02]  /*14790*/  SYNCS.PHASECHK.TRANS64.TRYWAIT P0, [R3+URZ], R2 ;  /* 0x00000002030075a7 */ /* 0x010824000800017f */
[----:B0-----:R-:W-:Y:S05]  /*147a0*/  @!P0 NANOSLEEP.SYNCS 0x989680 ;  /* 0x009896800000895d */ /* 0x001fea0003900000 */
[----:B------:R-:W0:Y:S02]  /*147b0*/  @!P0 SYNCS.PHASECHK.TRANS64 P0, [R3+URZ], R2 ;  /* 0x00000002030085a7 */ /* 0x000e24000800007f */
[----:B0-----:R-:W-:Y:S05]  /*147c0*/  @!P0 BRA `(.L_x_1879) ;  /* 0xfffffffc00f08947 */ /* 0x001fea000383ffff */
.L_x_1872:
[----:B------:R-:W-:Y:S05]  /*147d0*/  BSYNC B0 ;  /* 0x0000000000007941 */ /* 0x000fea0003800000 */
.L_x_1871:
[----:B------:R-:W-:Y:S05]  /*147e0*/  EXIT ;  /* 0x000000000000794d */ /* 0x000fea0003800000 */
.L_x_1691:
[----:B0-----:R-:W-:-:S04]  /*147f0*/  IMAD.U32 R3, RZ, RZ, UR22 ;  /* 0x00000016ff037e24 */ /* 0x001fc8000f8e00ff */
[----:B------:R0:W1:Y:S03]  /*14800*/  SYNCS.PHASECHK.TRANS64.TRYWAIT P1, [R3+URZ+0x28c50], R0 ;  /* 0x028c5000030075a7 */ /* 0x000066000802017f */
[----:B-1----:R-:W-:Y:S05]  /*14810*/  @!P1 NANOSLEEP.SYNCS 0x989680 ;  /* 0x009896800000995d */ /* 0x002fea0003900000 */
[----:B------:R-:W1:Y:S02]  /*14820*/  @!P1 SYNCS.PHASECHK.TRANS64 P1, [R3+URZ+0x28c50], R0 ;  /* 0x028c5000030095a7 */ /* 0x000e64000802007f */
[----:B-1----:R-:W-:Y:S05]  /*14830*/  @!P1 BRA `(.L_x_1691) ;  /* 0xfffffffc00ec9947 */ /* 0x002fea000383ffff */
[----:B------:R-:W-:Y:S05]  /*14840*/  BRA `(.L_x_1880) ;  /* 0xfffffed400307947 */ /* 0x000fea000383ffff */
.L_x_1696:
[----:B-1----:R-:W-:-:S04]  /*14850*/  IMAD.U32 R6, RZ, RZ, UR20 ;  /* 0x00000014ff067e24 */ /* 0x002fc8000f8e00ff */
[----:B------:R1:W2:Y:S03]  /*14860*/  SYNCS.PHASECHK.TRANS64.TRYWAIT P1, [R6+URZ+0x28c50], R3 ;  /* 0x028c5003060075a7 */ /* 0x0002a6000802017f */
[----:B--2---:R-:W-:Y:S05]  /*14870*/  @!P1 NANOSLEEP.SYNCS 0x989680 ;  /* 0x009896800000995d */ /* 0x004fea0003900000 */
[----:B------:R-:W2:Y:S02]  /*14880*/  @!P1 SYNCS.PHASECHK.TRANS64 P1, [R6+URZ+0x28c50], R3 ;  /* 0x028c5003060095a7 */ /* 0x000ea4000802007f */
[----:B--2---:R-:W-:Y:S05]  /*14890*/  @!P1 BRA `(.L_x_1696) ;  /* 0xfffffffc00ec9947 */ /* 0x004fea000383ffff */
[----:B------:R-:W-:Y:S05]  /*148a0*/  BRA `(.L_x_1695) ;  /* 0xfffffee0002c7947 */ /* 0x000fea000383ffff */
.L_x_1705:
[----:B0-----:R-:W-:-:S04]  /*148b0*/  IMAD.U32 R3, RZ, RZ, UR38 ;  /* 0x00000026ff037e24 */ /* 0x001fc8000f8e00ff */
[----:B------:R0:W1:Y:S03]  /*148c0*/  SYNCS.PHASECHK.TRANS64.TRYWAIT P0, [R3+URZ+0x28c00], R0 ;  /* 0x028c0000030075a7 */ /* 0x000066000800017f */
[----:B-1----:R-:W-:Y:S05]  /*148d0*/  @!P0 NANOSLEEP.SYNCS 0x989680 ;  /* 0x009896800000895d */ /* 0x002fea0003900000 */
[----:B------:R-:W1:Y:S02]  /*148e0*/  @!P0 SYNCS.PHASECHK.TRANS64 P0, [R3+URZ+0x28c00], R0 ;  /* 0x028c0000030085a7 */ /* 0x000e64000800007f */
[----:B-1----:R-:W-:Y:S05]  /*148f0*/  @!P0 BRA `(.L_x_1705) ;  /* 0xfffffffc00ec8947 */ /* 0x002fea000383ffff */
[----:B------:R-:W-:Y:S05]  /*14900*/  BRA `(.L_x_1881) ;  /* 0xfffffef4004c7947 */ /* 0x000fea000383ffff */
.L_x_1709:
[----:B--2---:R2:W3:Y:S02]  /*14910*/  SYNCS.PHASECHK.TRANS64.TRYWAIT P0, [R10+URZ+0x28c30], R11 ;  /* 0x028c300b0a0075a7 */ /* 0x0044e4000800017f */
[----:B---3--:R-:W-:Y:S05]  /*14920*/  @!P0 NANOSLEEP.SYNCS 0x989680 ;  /* 0x009896800000895d */ /* 0x008fea0003900000 */
[----:B------:R-:W3:Y:S02]  /*14930*/  @!P0 SYNCS.PHASECHK.TRANS64 P0, [R10+URZ+0x28c30], R11 ;  /* 0x028c300b0a0085a7 */ /* 0x000ee4000800007f */
[----:B---3--:R-:W-:Y:S05]  /*14940*/  @!P0 BRA `(.L_x_1709) ;  /* 0xfffffffc00f08947 */ /* 0x008fea000383ffff */
[----:B------:R-:W-:Y:S05]  /*14950*/  BRA `(.L_x_1708) ;  /* 0xfffffef400647947 */ /* 0x000fea000383ffff */
.L_x_1721:
[----:B----4-:R4:W0:Y:S02]  /*14960*/  SYNCS.PHASECHK.TRANS64.TRYWAIT P0, [R10+URZ+0x28c50], R11 ;  /* 0x028c500b0a0075a7 */ /* 0x010824000800017f */
[----:B0-----:R-:W-:Y:S05]  /*14970*/  @!P0 NANOSLEEP.SYNCS 0x989680 ;  /* 0x009896800000895d */ /* 0x001fea0003900000 */
[----:B------:R-:W0:Y:S02]  /*14980*/  @!P0 SYNCS.PHASECHK.TRANS64 P0, [R10+URZ+0x28c50], R11 ;  /* 0x028c500b0a0085a7 */ /* 0x000e24000800007f */
[----:B0-----:R-:W-:Y:S05]  /*14990*/  @!P0 BRA `(.L_x_1721) ;  /* 0xfffffffc00f08947 */ /* 0x001fea000383ffff */
[----:B------:R-:W-:Y:S05]  /*149a0*/  BRA `(.L_x_1720) ;  /* 0xffffff1000587947 */ /* 0x000fea000383ffff */
.L_x_1729:
[----:B--2---:R-:W-:-:S04]  /*149b0*/  IMAD.U32 R9, RZ, RZ, UR26 ;  /* 0x0000001aff097e24 */ /* 0x004fc8000f8e00ff */
[----:B------:R2:W3:Y:S03]  /*149c0*/  SYNCS.PHASECHK.TRANS64.TRYWAIT P0, [R9+URZ+0x28c30], R12 ;  /* 0x028c300c090075a7 */ /* 0x0004e6000800017f */
[----:B---3--:R-:W-:Y:S05]  /*149d0*/  @!P0 NANOSLEEP.SYNCS 0x989680 ;  /* 0x009896800000895d */ /* 0x008fea0003900000 */
[----:B------:R-:W3:Y:S02]  /*149e0*/  @!P0 SYNCS.PHASECHK.TRANS64 P0, [R9+URZ+0x28c30], R12 ;  /* 0x028c300c090085a7 */ /* 0x000ee4000800007f */
[----:B---3--:R-:W-:Y:S05]  /*149f0*/  @!P0 BRA `(.L_x_1729) ;  /* 0xfffffffc00ec8947 */ /* 0x008fea000383ffff */
[----:B------:R-:W-:Y:S05]  /*14a00*/  BRA `(.L_x_1728) ;  /* 0xffffff1400947947 */ /* 0x000fea000383ffff */
.L_x_1741:
[----:B-1----:R1:W2:Y:S02]  /*14a10*/  SYNCS.PHASECHK.TRANS64.TRYWAIT P0, [R21+URZ+0x28c50], R12 ;  /* 0x028c500c150075a7 */ /* 0x0022a4000800017f */
[----:B--2---:R-:W-:Y:S05]  /*14a20*/  @!P0 NANOSLEEP.SYNCS 0x989680 ;  /* 0x009896800000895d */ /* 0x004fea0003900000 */
[----:B------:R-:W2:Y:S02]  /*14a30*/  @!P0 SYNCS.PHASECHK.TRANS64 P0, [R21+URZ+0x28c50], R12 ;  /* 0x028c500c150085a7 */ /* 0x000ea4000800007f */
[----:B--2---:R-:W-:Y:S05]  /*14a40*/  @!P0 BRA `(.L_x_1741) ;  /* 0xfffffffc00f08947 */ /* 0x004fea000383ffff */
[----:B------:R-:W-:Y:S05]  /*14a50*/  BRA `(.L_x_1740) ;  /* 0xffffff3400407947 */ /* 0x000fea000383ffff */
.L_x_1750:
[----:B--2---:R-:W-:-:S04]  /*14a60*/  IMAD.U32 R4, RZ, RZ, UR22 ;  /* 0x00000016ff047e24 */ /* 0x004fc8000f8e00ff */
[----:B------:R2:W4:Y:S03]  /*14a70*/  SYNCS.PHASECHK.TRANS64.TRYWAIT P1, [R4+URZ+0x28c30], R9 ;  /* 0x028c3009040075a7 */ /* 0x000526000802017f */
[----:B----4-:R-:W-:Y:S05]  /*14a80*/  @!P1 NANOSLEEP.SYNCS 0x989680 ;  /* 0x009896800000995d */ /* 0x010fea0003900000 */
[----:B------:R-:W4:Y:S02]  /*14a90*/  @!P1 SYNCS.PHASECHK.TRANS64 P1, [R4+URZ+0x28c30], R9 ;  /* 0x028c3009040095a7 */ /* 0x000f24000802007f */
[----:B----4-:R-:W-:Y:S05]  /*14aa0*/  @!P1 BRA `(.L_x_1750) ;  /* 0xfffffffc00ec9947 */ /* 0x010fea000383ffff */
[----:B------:R-:W-:Y:S05]  /*14ab0*/  BRA `(.L_x_1749) ;  /* 0xffffff3800a87947 */ /* 0x000fea000383ffff */
.L_x_1754:
[----:B---3--:R3:W4:Y:S02]  /*14ac0*/  SYNCS.PHASECHK.TRANS64.TRYWAIT P1, [R170+URZ+0x28c50], R9 ;  /* 0x028c5009aa0075a7 */ /* 0x008724000802017f */
[----:B----4-:R-:W-:Y:S05]  /*14ad0*/  @!P1 NANOSLEEP.SYNCS 0x989680 ;  /* 0x009896800000995d */ /* 0x010fea0003900000 */
[----:B------:R-:W4:Y:S02]  /*14ae0*/  @!P1 SYNCS.PHASECHK.TRANS64 P1, [R170+URZ+0x28c50], R9 ;  /* 0x028c5009aa0095a7 */ /* 0x000f24000802007f */
[----:B----4-:R-:W-:Y:S05]  /*14af0*/  @!P1 BRA `(.L_x_1754) ;  /* 0xfffffffc00f09947 */ /* 0x010fea000383ffff */
[----:B------:R-:W-:Y:S05]  /*14b00*/  BRA `(.L_x_1753) ;  /* 0xffffff4c00cc7947 */ /* 0x000fea000383ffff */
.L_x_1760:
[----:B-1----:R-:W-:-:S04]  /*14b10*/  MOV R7, UR25 ;  /* 0x0000001900077c02 */ /* 0x002fc80008000f00 */
[----:B------:R1:W0:Y:S03]  /*14b20*/  SYNCS.PHASECHK.TRANS64.TRYWAIT P0, [R7+URZ+0x28c30], R8 ;  /* 0x028c3008070075a7 */ /* 0x000226000800017f */
[----:B0-----:R-:W-:Y:S05]  /*14b30*/  @!P0 NANOSLEEP.SYNCS 0x989680 ;  /* 0x009896800000895d */ /* 0x001fea0003900000 */
[----:B------:R-:W0:Y:S02]  /*14b40*/  @!P0 SYNCS.PHASECHK.TRANS64 P0, [R7+URZ+0x28c30], R8 ;  /* 0x028c3008070085a7 */ /* 0x000e24000800007f */
[----:B0-----:R-:W-:Y:S05]  /*14b50*/  @!P0 BRA `(.L_x_1760) ;  /* 0xfffffffc00ec8947 */ /* 0x001fea000383ffff */
[----:B------:R-:W-:Y:S05]  /*14b60*/  BRA `(.L_x_1759) ;  /* 0xffffff5000c47947 */ /* 0x000fea000383ffff */
.L_x_1772:
[----:B-1----:R1:W2:Y:S02]  /*14b70*/  SYNCS.PHASECHK.TRANS64.TRYWAIT P0, [R15+URZ+0x28c50], R8 ;  /* 0x028c50080f0075a7 */ /* 0x0022a4000800017f */
[----:B--2---:R-:W-:Y:S05]  /*14b80*/  @!P0 NANOSLEEP.SYNCS 0x989680 ;  /* 0x009896800000895d */ /* 0x004fea0003900000 */
[----:B------:R-:W2:Y:S02]  /*14b90*/  @!P0 SYNCS.PHASECHK.TRANS64 P0, [R15+URZ+0x28c50], R8 ;  /* 0x028c50080f0085a7 */ /* 0x000ea4000800007f */
[----:B--2---:R-:W-:Y:S05]  /*14ba0*/  @!P0 BRA `(.L_x_1772) ;  /* 0xfffffffc00f08947 */ /* 0x004fea000383ffff */
[----:B------:R-:W-:Y:S05]  /*14bb0*/  BRA `(.L_x_1771) ;  /* 0xffffff7000747947 */ /* 0x000fea000383ffff */
.L_x_1813:
[----:B------:R-:W1:Y:S01]  /*14bc0*/  S2R R5, SR_TID.X ;  /* 0x0000000000057919 */ /* 0x000e620000002100 */
[----:B------:R-:W-:Y:S01]  /*14bd0*/  BSSY B0, `(.L_x_1882) ;  /* 0x000000a000007945 */ /* 0x000fe20003800000 */
[----:B------:R-:W-:Y:S02]  /*14be0*/  IMAD.MOV.U32 R12, RZ, RZ, RZ ;  /* 0x000000ffff0c7224 */ /* 0x000fe400078e00ff */
[----:B------:R-:W-:Y:S02]  /*14bf0*/  IMAD.MOV.U32 R11, RZ, RZ, 0x1f ;  /* 0x0000001fff0b7424 */ /* 0x000fe400078e00ff */
[----:B------:R-:W-:Y:S01]  /*14c00*/  IMAD.MOV.U32 R15, RZ, RZ, -0x1 ;  /* 0xffffffffff0f7424 */ /* 0x000fe200078e00ff */
[----:B-1----:R-:W-:-:S04]  /*14c10*/  SHF.R.U32.HI R5, RZ, 0x5, R5 ;  /* 0x00000005ff057819 */ /* 0x002fc80000011605 */
[----:B------:R-:W-:-:S05]  /*14c20*/  LOP3.LUT R5, R5, 0x3, RZ, 0xc0, !PT ;  /* 0x0000000305057812 */ /* 0x000fca00078ec0ff */
[----:B0-----:R-:W-:-:S07]  /*14c30*/  IMAD.MOV.U32 R13, RZ, RZ, R5 ;  /* 0x000000ffff0d7224 */ /* 0x001fce00078e0005 */
[----:B------:R-:W-:Y:S05]  /*14c40*/  WARPSYNC.COLLECTIVE R15, `(.L_x_1883) ;  /* 0x000000000f087348 */ /* 0x000fea0003c00000 */
[----:B------:R0:W1:Y:S02]  /*14c50*/  SHFL.IDX P6, R14, R13, R12, R11 ;  /* 0x0000000c0d0e7389 */ /* 0x00006400000c000b */
[----:B01----:R-:W-:Y:S01]  /*14c60*/  ENDCOLLECTIVE ;  /* 0x000000000000791b */ /* 0x003fe20003800000 */
.L_x_1883:
[----:B------:R-:W-:Y:S05]  /*14c70*/  BSYNC B0 ;  /* 0x0000000000007941 */ /* 0x000fea0003800000 */
.L_x_1882:
[----:B------:R-:W-:Y:S05]  /*14c80*/  BRA `(.L_x_1884) ;  /* 0xffffffc000ec7947 */ /* 0x000fea000383ffff */
.L_x_1814:
[----:B------:R-:W-:Y:S01]  /*14c90*/  BSSY B0, `(.L_x_1885) ;  /* 0x0000006000007945 */ /* 0x000fe20003800000 */
[----:B------:R-:W-:-:S07]  /*14ca0*/  IMAD.MOV.U32 R15, RZ, RZ, -0x1 ;  /* 0xffffffffff0f7424 */ /* 0x000fce00078e00ff */
[----:B0-----:R-:W-:Y:S05]  /*14cb0*/  WARPSYNC.COLLECTIVE R15, `(.L_x_1886) ;  /* 0x000000000f0c7348 */ /* 0x001fea0003c00000 */
[----:B------:R-:W-:Y:S02]  /*14cc0*/  ELECT P6, UR62, PT ;  /* 0x00000000003e782f */ /* 0x000fe400038c0000 */
[----:B------:R-:W-:Y:S01]  /*14cd0*/  MOV R14, UR62 ;  /* 0x0000003e000e7c02 */ /* 0x000fe20008000f00 */
[----:B0-----:R-:W-:Y:S10]  /*14ce0*/  ENDCOLLECTIVE ;  /* 0x000000000000791b */ /* 0x001ff40003800000 */
.L_x_1886:
[----:B------:R-:W-:Y:S05]  /*14cf0*/  BSYNC B0 ;  /* 0x0000000000007941 */ /* 0x000fea0003800000 */
.L_x_1885:
[----:B------:R-:W-:Y:S05]  /*14d00*/  BRA `(.L_x_1887) ;  /* 0xffffffc000dc7947 */ /* 0x000fea000383ffff */
.L_x_1817:
[----:B-1----:R1:W2:Y:S02]  /*14d10*/  SYNCS.PHASECHK.TRANS64.TRYWAIT P0, [R9+URZ+0x28c40], R10 ;  /* 0x028c400a090075a7 */ /* 0x0022a4000800017f */
[----:B--2---:R-:W-:Y:S05]  /*14d20*/  @!P0 NANOSLEEP.SYNCS 0x989680 ;  /* 0x009896800000895d */ /* 0x004fea0003900000 */
[----:B------:R-:W2:Y:S02]  /*14d30*/  @!P0 SYNCS.PHASECHK.TRANS64 P0, [R9+URZ+0x28c40], R10 ;  /* 0x028c400a090085a7 */ /* 0x000ea4000800007f */
[----:B--2---:R-:W-:Y:S05]  /*14d40*/  @!P0 BRA `(.L_x_1817) ;  /* 0xfffffffc00f08947 */ /* 0x004fea000383ffff */
[----:B------:R-:W-:Y:S05]  /*14d50*/  BRA `(.L_x_1888) ;  /* 0xffffffc400447947 */ /* 0x000fea000383ffff */
.L_x_1820:
[----:B-1----:R-:W1:Y:S01]  /*14d60*/  S2R R10, SR_CgaCtaId ;  /* 0x00000000000a7919 */ /* 0x002e620000008800 */
[----:B------:R-:W-:-:S04]  /*14d70*/  MOV R9, 0x400 ;  /* 0x0000040000097802 */ /* 0x000fc80000000f00 */
[----:B-1----:R-:W-:-:S04]  /*14d80*/  LEA R9, R10, R9, 0x18 ;  /* 0x000000090a097211 */ /* 0x002fc800078ec0ff */
[----:B------:R1:W2:Y:S03]  /*14d90*/  SYNCS.PHASECHK.TRANS64.TRYWAIT P0, [R9+URZ+0x28c20], R6 ;  /* 0x028c2006090075a7 */ /* 0x0002a6000800017f */
[----:B--2---:R-:W-:Y:S05]  /*14da0*/  @!P0 NANOSLEEP.SYNCS 0x989680 ;  /* 0x009896800000895d */ /* 0x004fea0003900000 */
[----:B------:R-:W2:Y:S02]  /*14db0*/  @!P0 SYNCS.PHASECHK.TRANS64 P0, [R9+URZ+0x28c20], R6 ;  /* 0x028c2006090085a7 */ /* 0x000ea4000800007f */
[----:B--2---:R-:W-:Y:S05]  /*14dc0*/  @!P0 BRA `(.L_x_1820) ;  /* 0xfffffffc00e48947 */ /* 0x004fea000383ffff */
[----:B------:R-:W-:Y:S05]  /*14dd0*/  BRA `(.L_x_1889) ;  /* 0xffffffc800207947 */ /* 0x000fea000383ffff */
.L_x_1823:
[----:B-1----:R1:W2:Y:S02]  /*14de0*/  SYNCS.PHASECHK.TRANS64.TRYWAIT P0, [R6+URZ+0x28c60], R9 ;  /* 0x028c6009060075a7 */ /* 0x0022a4000800017f */
[----:B--2---:R-:W-:Y:S05]  /*14df0*/  @!P0 NANOSLEEP.SYNCS 0x989680 ;  /* 0x009896800000895d */ /* 0x004fea0003900000 */
[----:B------:R-:W2:Y:S02]  /*14e00*/  @!P0 SYNCS.PHASECHK.TRANS64 P0, [R6+URZ+0x28c60], R9 ;  /* 0x028c6009060085a7 */ /* 0x000ea4000800007f */
[----:B--2---:R-:W-:Y:S05]  /*14e10*/  @!P0 BRA `(.L_x_1823) ;  /* 0xfffffffc00f08947 */ /* 0x004fea000383ffff */
[----:B------:R-:W-:Y:S05]  /*14e20*/  BRA `(.L_x_1890) ;  /* 0xffffffc8003c7947 */ /* 0x000fea000383ffff */
.L_x_1832:
[----:B-1----:R1:W2:Y:S02]  /*14e30*/  SYNCS.PHASECHK.TRANS64.TRYWAIT P0, [R2+URZ+0x28c40], R3 ;  /* 0x028c4003020075a7 */ /* 0x0022a4000800017f */
[----:B--2---:R-:W-:Y:S05]  /*14e40*/  @!P0 NANOSLEEP.SYNCS 0x989680 ;  /* 0x009896800000895d */ /* 0x004fea0003900000 */
[----:B------:R-:W2:Y:S02]  /*14e50*/  @!P0 SYNCS.PHASECHK.TRANS64 P0, [R2+URZ+0x28c40], R3 ;  /* 0x028c4003020085a7 */ /* 0x000ea4000800007f */
[----:B--2---:R-:W-:Y:S05]  /*14e60*/  @!P0 BRA `(.L_x_1832) ;  /* 0xfffffffc00f08947 */ /* 0x004fea000383ffff */
[----:B------:R-:W-:Y:S05]  /*14e70*/  BRA `(.L_x_1891) ;  /* 0xffffffd000107947 */ /* 0x000fea000383ffff */
.L_x_1834:
[----:B--2---:R2:W3:Y:S02]  /*14e80*/  SYNCS.PHASECHK.TRANS64.TRYWAIT P0, [R2+URZ+0x28c60], R3 ;  /* 0x028c6003020075a7 */ /* 0x0044e4000800017f */
[----:B---3--:R-:W-:Y:S05]  /*14e90*/  @!P0 NANOSLEEP.SYNCS 0x989680 ;  /* 0x009896800000895d */ /* 0x008fea0003900000 */
[----:B------:R-:W3:Y:S02]  /*14ea0*/  @!P0 SYNCS.PHASECHK.TRANS64 P0, [R2+URZ+0x28c60], R3 ;  /* 0x028c6003020085a7 */ /* 0x000ee4000800007f */
[----:B---3--:R-:W-:Y:S05]  /*14eb0*/  @!P0 BRA `(.L_x_1834) ;  /* 0xfffffffc00f08947 */ /* 0x008fea000383ffff */
[----:B------:R-:W-:Y:S05]  /*14ec0*/  BRA `(.L_x_1892) ;  /* 0xffffffd000807947 */ /* 0x000fea000383ffff */
.L_x_1839:
[----:B--2---:R2:W3:Y:S02]  /*14ed0*/  SYNCS.PHASECHK.TRANS64.TRYWAIT P0, [R2+URZ+0x28c40], R3 ;  /* 0x028c4003020075a7 */ /* 0x0044e4000800017f */
[----:B---3--:R-:W-:Y:S05]  /*14ee0*/  @!P0 NANOSLEEP.SYNCS 0x989680 ;  /* 0x009896800000895d */ /* 0x008fea0003900000 */
[----:B------:R-:W3:Y:S02]  /*14ef0*/  @!P0 SYNCS.PHASECHK.TRANS64 P0, [R2+URZ+0x28c40], R3 ;  /* 0x028c4003020085a7 */ /* 0x000ee4000800007f */
[----:B---3--:R-:W-:Y:S05]  /*14f00*/  @!P0 BRA `(.L_x_1839) ;  /* 0xfffffffc00f08947 */ /* 0x008fea000383ffff */
[----:B------:R-:W-:Y:S05]  /*14f10*/  BRA `(.L_x_1893) ;  /* 0xffffffd800247947 */ /* 0x000fea000383ffff */
.L_x_1841:
[----:B0-----:R0:W1:Y:S02]  /*14f20*/  SYNCS.PHASECHK.TRANS64.TRYWAIT P1, [R2+URZ+0x28c60], R3 ;  /* 0x028c6003020075a7 */ /* 0x001064000802017f */
[----:B-1----:R-:W-:Y:S05]  /*14f30*/  @!P1 NANOSLEEP.SYNCS 0x989680 ;  /* 0x009896800000995d */ /* 0x002fea0003900000 */
[----:B------:R-:W1:Y:S02]  /*14f40*/  @!P1 SYNCS.PHASECHK.TRANS64 P1, [R2+URZ+0x28c60], R3 ;  /* 0x028c6003020095a7 */ /* 0x000e64000802007f */
[----:B-1----:R-:W-:Y:S05]  /*14f50*/  @!P1 BRA `(.L_x_1841) ;  /* 0xfffffffc00f09947 */ /* 0x002fea000383ffff */
[----:B------:R-:W-:Y:S05]  /*14f60*/  BRA `(.L_x_1894) ;  /* 0xffffffd800907947 */ /* 0x000fea000383ffff */
.L_x_1846:
[----:B---3--:R3:W4:Y:S02]  /*14f70*/  SYNCS.PHASECHK.TRANS64.TRYWAIT P0, [R2+URZ+0x28c40], R3 ;  /* 0x028c4003020075a7 */ /* 0x008724000800017f */
[----:B----4-:R-:W-:Y:S05]  /*14f80*/  @!P0 NANOSLEEP.SYNCS 0x989680 ;  /* 0x009896800000895d */ /* 0x010fea0003900000 */
[----:B------:R-:W4:Y:S02]  /*14f90*/  @!P0 SYNCS.PHASECHK.TRANS64 P0, [R2+URZ+0x28c40], R3 ;  /* 0x028c4003020085a7 */ /* 0x000f24000800007f */
[----:B----4-:R-:W-:Y:S05]  /*14fa0*/  @!P0 BRA `(.L_x_1846) ;  /* 0xfffffffc00f08947 */ /* 0x010fea000383ffff */
[----:B------:R-:W-:Y:S05]  /*14fb0*/  BRA `(.L_x_1895) ;  /* 0xffffffe000107947 */ /* 0x000fea000383ffff */
.L_x_1848:
[----:B0-----:R0:W1:Y:S02]  /*14fc0*/  SYNCS.PHASECHK.TRANS64.TRYWAIT P1, [R2+URZ+0x28c60], R3 ;  /* 0x028c6003020075a7 */ /* 0x001064000802017f */
[----:B-1----:R-:W-:Y:S05]  /*14fd0*/  @!P1 NANOSLEEP.SYNCS 0x989680 ;  /* 0x009896800000995d */ /* 0x002fea0003900000 */
[----:B------:R-:W1:Y:S02]  /*14fe0*/  @!P1 SYNCS.PHASECHK.TRANS64 P1, [R2+URZ+0x28c60], R3 ;  /* 0x028c6003020095a7 */ /* 0x000e64000802007f */
[----:B-1----:R-:W-:Y:S05]  /*14ff0*/  @!P1 BRA `(.L_x_1848) ;  /* 0xfffffffc00f09947 */ /* 0x002fea000383ffff */
[----:B------:R-:W-:Y:S05]  /*15000*/  BRA `(.L_x_1896) ;  /* 0xffffffe000807947 */ /* 0x000fea000383ffff */
.L_x_1853:
[----:B------:R-:W-:Y:S01]  /*15010*/  BSSY B0, `(.L_x_1897) ;  /* 0x0000008000007945 */ /* 0x000fe20003800000 */
[----:B0-----:R-:W-:Y:S02]  /*15020*/  IMAD.MOV.U32 R13, RZ, RZ, R16 ;  /* 0x000000ffff0d7224 */ /* 0x001fe400078e0010 */
[----:B-1----:R-:W-:Y:S02]  /*15030*/  IMAD.MOV.U32 R12, RZ, RZ, RZ ;  /* 0x000000ffff0c7224 */ /* 0x002fe400078e00ff */
[----:B------:R-:W-:Y:S02]  /*15040*/  IMAD.MOV.U32 R11, RZ, RZ, 0x1f ;  /* 0x0000001fff0b7424 */ /* 0x000fe400078e00ff */
[----:B------:R-:W-:-:S07]  /*15050*/  IMAD.MOV.U32 R15, RZ, RZ, -0x1 ;  /* 0xffffffffff0f7424 */ /* 0x000fce00078e00ff */
[----:B--2---:R-:W-:Y:S05]  /*15060*/  WARPSYNC.COLLECTIVE R15, `(.L_x_1898) ;  /* 0x000000000f087348 */ /* 0x004fea0003c00000 */
[----:B------:R0:W1:Y:S02]  /*15070*/  SHFL.IDX P6, R14, R13, R12, R11 ;  /* 0x0000000c0d0e7389 */ /* 0x00006400000c000b */
[----:B012---:R-:W-:Y:S01]  /*15080*/  ENDCOLLECTIVE ;  /* 0x000000000000791b */ /* 0x007fe20003800000 */
.L_x_1898:
[----:B------:R-:W-:Y:S05]  /*15090*/  BSYNC B0 ;  /* 0x0000000000007941 */ /* 0x000fea0003800000 */
.L_x_1897:
        /* <DEDUP_REMOVED lines=8> */
.L_x_1899:
[----:B------:R-:W-:Y:S01]  /*15120*/  MOV R7, R14 ;  /* 0x0000000e00077202 */ /* 0x000fe20000000f00 */
[----:B------:R-:W-:Y:S06]  /*15130*/  BRA `(.L_x_1900) ;  /* 0xffffffe400c47947 */ /* 0x000fec000383ffff */
.L_x_1856:
[----:B------:R-:W-:Y:S01]  /*15140*/  BSSY B0, `(.L_x_1901) ;  /* 0x0000008000007945 */ /* 0x000fe20003800000 */
[----:B0----5:R-:W-:Y:S02]  /*15150*/  IMAD.MOV.U32 R13, RZ, RZ, R17 ;  /* 0x000000ffff0d7224 */ /* 0x021fe400078e0011 */
[----:B------:R-:W-:Y:S02]  /*15160*/  IMAD.MOV.U32 R12, RZ, RZ, 0x1 ;  /* 0x00000001ff0c7424 */ /* 0x000fe400078e00ff */
[----:B------:R-:W-:Y:S02]  /*15170*/  IMAD.MOV.U32 R11, RZ, RZ, RZ ;  /* 0x000000ffff0b7224 */ /* 0x000fe400078e00ff */
[----:B------:R-:W-:-:S07]  /*15180*/  IMAD.MOV.U32 R15, RZ, RZ, -0x1 ;  /* 0xffffffffff0f7424 */ /* 0x000fce00078e00ff */
[----:B-1234-:R-:W-:Y:S05]  /*15190*/  WARPSYNC.COLLECTIVE R15, `(.L_x_1902) ;  /* 0x000000000f087348 */ /* 0x01efea0003c00000 */
[----:B------:R0:W0:Y:S02]  /*151a0*/  SHFL.UP P6, R14, R13, R12, R11 ;  /* 0x0400000c0d0e7389 */ /* 0x00002400000c000b */
[----:B01234-:R-:W-:Y:S01]  /*151b0*/  ENDCOLLECTIVE ;  /* 0x000000000000791b */ /* 0x01ffe20003800000 */
.L_x_1902:
[----:B------:R-:W-:Y:S05]  /*151c0*/  BSYNC B0 ;  /* 0x0000000000007941 */ /* 0x000fea0003800000 */
.L_x_1901:
        /* <DEDUP_REMOVED lines=10> */
.L_x_1903:
        /* <DEDUP_REMOVED lines=8> */
.L_x_1904:
        /* <DEDUP_REMOVED lines=8> */
.L_x_1905:
        /* <DEDUP_REMOVED lines=8> */
.L_x_1906:
        /* <DEDUP_REMOVED lines=8> */
.L_x_1907:
[----:B------:R-:W-:Y:S05]  /*15470*/  BRA `(.L_x_1908) ;  /* 0xffffffe400887947 */ /* 0x000fea000383ffff */
.L_x_1861:
[----:B------:R-:W-:Y:S01]  /*15480*/  BSSY B0, `(.L_x_1909) ;  /* 0x0000008000007945 */ /* 0x000fe20003800000 */
[----:B-----5:R-:W-:Y:S02]  /*15490*/  IMAD.MOV.U32 R13, RZ, RZ, R17 ;  /* 0x000000ffff0d7224 */ /* 0x020fe400078e0011 */
[----:B------:R-:W-:Y:S02]  /*154a0*/  IMAD.MOV.U32 R12, RZ, RZ, 0x1 ;  /* 0x00000001ff0c7424 */ /* 0x000fe400078e00ff */
[----:B------:R-:W-:Y:S02]  /*154b0*/  IMAD.MOV.U32 R11, RZ, RZ, RZ ;  /* 0x000000ffff0b7224 */ /* 0x000fe400078e00ff */
[----:B------:R-:W-:-:S07]  /*154c0*/  IMAD.MOV.U32 R15, RZ, RZ, -0x1 ;  /* 0xffffffffff0f7424 */ /* 0x000fce00078e00ff */
[----:B01-3--:R-:W-:Y:S05]  /*154d0*/  WARPSYNC.COLLECTIVE R15, `(.L_x_1910) ;  /* 0x000000000f087348 */ /* 0x00bfea0003c00000 */
[----:B------:R2:W4:Y:S02]  /*154e0*/  SHFL.UP P6, R14, R13, R12, R11 ;  /* 0x0400000c0d0e7389 */ /* 0x00052400000c000b */
[----:B01234-:R-:W-:Y:S01]  /*154f0*/  ENDCOLLECTIVE ;  /* 0x000000000000791b */ /* 0x01ffe20003800000 */
.L_x_1910:
[----:B------:R-:W-:Y:S05]  /*15500*/  BSYNC B0 ;  /* 0x0000000000007941 */ /* 0x000fea0003800000 */
.L_x_1909:
        /* <DEDUP_REMOVED lines=10> */
.L_x_1911:
        /* <DEDUP_REMOVED lines=8> */
.L_x_1912:
        /* <DEDUP_REMOVED lines=8> */
.L_x_1913:
        /* <DEDUP_REMOVED lines=8> */
.L_x_1914:
        /* <DEDUP_REMOVED lines=8> */
.L_x_1915:
[----:B------:R-:W-:Y:S05]  /*157b0*/  BRA `(.L_x_1916) ;  /* 0xffffffe4006c7947 */ /* 0x000fea000383ffff */
.L_x_1863:
[----:B------:R-:W-:Y:S01]  /*157c0*/  BSSY B0, `(.L_x_1917) ;  /* 0x0000006000007945 */ /* 0x000fe20003800000 */
[----:B------:R-:W-:Y:S01]  /*157d0*/  PLOP3.LUT P6, PT, P6, PT, PT, 0x8, 0x0 ;  /* 0x000000000000781c */ /* 0x000fe200037ce170 */
[----:B------:R-:W-:-:S12]  /*157e0*/  IMAD.MOV.U32 R15, RZ, RZ, -0x1 ;  /* 0xffffffffff0f7424 */ /* 0x000fd800078e00ff */
[----:B0-----:R-:W-:Y:S05]  /*157f0*/  WARPSYNC.COLLECTIVE R15, `(.L_x_1918) ;  /* 0x000000000f087348 */ /* 0x001fea0003c00000 */
[----:B------:R-:W-:Y:S01]  /*15800*/  VOTE.ANY R14, PT, P6 ;  /* 0x00000000000e7806 */ /* 0x000fe200030e0100 */
[----:B0-----:R-:W-:Y:S06]  /*15810*/  ENDCOLLECTIVE ;  /* 0x000000000000791b */ /* 0x001fec0003800000 */
.L_x_1918:
[----:B------:R-:W-:Y:S05]  /*15820*/  BSYNC B0 ;  /* 0x0000000000007941 */ /* 0x000fea0003800000 */
.L_x_1917:
[----:B------:R-:W-:Y:S01]  /*15830*/  IMAD.MOV.U32 R3, RZ, RZ, R14 ;  /* 0x000000ffff037224 */ /* 0x000fe200078e000e */
[----:B------:R-:W-:Y:S01]  /*15840*/  MOV R13, R17 ;  /* 0x00000011000d7202 */ /* 0x000fe20000000f00 */
[----:B------:R-:W-:Y:S02]  /*15850*/  IMAD.MOV.U32 R11, RZ, RZ, 0x1f ;  /* 0x0000001fff0b7424 */ /* 0x000fe400078e00ff */
[----:B------:R-:W0:Y:S01]  /*15860*/  POPC R6, R3 ;  /* 0x0000000300067309 */ /* 0x000e220000000000 */
[----:B------:R-:W-:Y:S02]  /*15870*/  IMAD.MOV.U32 R15, RZ, RZ, -0x1 ;  /* 0xffffffffff0f7424 */ /* 0x000fe400078e00ff */
[----:B0-----:R-:W-:-:S07]  /*15880*/  IMAD.MOV.U32 R12, RZ, RZ, R6 ;  /* 0x000000ffff0c7224 */ /* 0x001fce00078e0006 */
[----:B------:R-:W-:Y:S05]  /*15890*/  WARPSYNC.COLLECTIVE R15, `(.L_x_1919) ;  /* 0x000000000f087348 */ /* 0x000fea0003c00000 */
[----:B------:R0:W1:Y:S02]  /*158a0*/  SHFL.IDX P6, R14, R13, R12, R11 ;  /* 0x0000000c0d0e7389 */ /* 0x00006400000c000b */
[----:B01----:R-:W-:Y:S01]  /*158b0*/  ENDCOLLECTIVE ;  /* 0x000000000000791b */ /* 0x003fe20003800000 */
.L_x_1919:
[----:B------:R-:W-:Y:S01]  /*158c0*/  IMAD.MOV.U32 R17, RZ, RZ, R14 ;  /* 0x000000ffff117224 */ /* 0x000fe200078e000e */
[----:B------:R-:W-:Y:S06]  /*158d0*/  BRA `(.L_x_1920) ;  /* 0xffffffe4005c7947 */ /* 0x000fec000383ffff */
.L_x_1865:
[----:B------:R-:W-:Y:S01]  /*158e0*/  BSSY B0, `(.L_x_1921) ;  /* 0x0000007000007945 */ /* 0x000fe20003800000 */
[----:B------:R-:W-:Y:S02]  /*158f0*/  IMAD.MOV.U32 R13, RZ, RZ, R2 ;  /* 0x000000ffff0d7224 */ /* 0x000fe400078e0002 */
[----:B------:R-:W-:Y:S02]  /*15900*/  IMAD.MOV.U32 R11, RZ, RZ, 0x1f ;  /* 0x0000001fff0b7424 */ /* 0x000fe400078e00ff */
[----:B------:R-:W-:-:S07]  /*15910*/  IMAD.MOV.U32 R15, RZ, RZ, -0x1 ;  /* 0xffffffffff0f7424 */ /* 0x000fce00078e00ff */
[----:B012---:R-:W-:Y:S05]  /*15920*/  WARPSYNC.COLLECTIVE R15, `(.L_x_1922) ;  /* 0x000000000f087348 */ /* 0x007fea0003c00000 */
[----:B------:R3:W4:Y:S02]  /*15930*/  SHFL.IDX P6, R14, R13, R12, R11 ;  /* 0x0000000c0d0e7389 */ /* 0x00072400000c000b */
[----:B01234-:R-:W-:Y:S01]  /*15940*/  ENDCOLLECTIVE ;  /* 0x000000000000791b */ /* 0x01ffe20003800000 */
.L_x_1922:
[----:B------:R-:W-:Y:S05]  /*15950*/  BSYNC B0 ;  /* 0x0000000000007941 */ /* 0x000fea0003800000 */
.L_x_1921:
[----:B------:R-:W-:Y:S01]  /*15960*/  IMAD.MOV.U32 R7, RZ, RZ, R14 ;  /* 0x000000ffff077224 */ /* 0x000fe200078e000e */
[----:B------:R-:W-:Y:S06]  /*15970*/  BRA `(.L_x_1864) ;  /* 0xffffffe400507947 */ /* 0x000fec000383ffff */
.L_x_1869:
[----:B-1----:R1:W2:Y:S02]  /*15980*/  SYNCS.PHASECHK.TRANS64.TRYWAIT P0, [R0+URZ+0x28c20], R3 ;  /* 0x028c2003000075a7 */ /* 0x0022a4000800017f */
[----:B--2---:R-:W-:Y:S05]  /*15990*/  @!P0 NANOSLEEP.SYNCS 0x989680 ;  /* 0x009896800000895d */ /* 0x004fea0003900000 */
[----:B------:R-:W2:Y:S02]  /*159a0*/  @!P0 SYNCS.PHASECHK.TRANS64 P0, [R0+URZ+0x28c20], R3 ;  /* 0x028c2003000085a7 */ /* 0x000ea4000800007f */
[----:B--2---:R-:W-:Y:S05]  /*159b0*/  @!P0 BRA `(.L_x_1869) ;  /* 0xfffffffc00f08947 */ /* 0x004fea000383ffff */
[----:B------:R-:W-:Y:S05]  /*159c0*/  BRA `(.L_x_1923) ;  /* 0xffffffe800c47947 */ /* 0x000fea000383ffff */
.L_x_1870:
[----:B------:R-:W2:Y:S01]  /*159d0*/  S2R R2, SR_TID.X ;  /* 0x0000000000027919 */ /* 0x000ea20000002100 */
[----:B------:R-:W-:Y:S01]  /*159e0*/  BSSY B0, `(.L_x_1924) ;  /* 0x000000a000007945 */ /* 0x000fe20003800000 */
[----:B------:R-:W-:Y:S02]  /*159f0*/  IMAD.MOV.U32 R12, RZ, RZ, RZ ;  /* 0x000000ffff0c7224 */ /* 0x000fe400078e00ff */
[----:B------:R-:W-:Y:S02]  /*15a00*/  IMAD.MOV.U32 R11, RZ, RZ, 0x1f ;  /* 0x0000001fff0b7424 */ /* 0x000fe400078e00ff */
[----:B------:R-:W-:Y:S01]  /*15a10*/  IMAD.MOV.U32 R15, RZ, RZ, -0x1 ;  /* 0xffffffffff0f7424 */ /* 0x000fe200078e00ff */
[----:B--2---:R-:W-:-:S04]  /*15a20*/  SHF.R.U32.HI R2, RZ, 0x5, R2 ;  /* 0x00000005ff027819 */ /* 0x004fc80000011602 */
[----:B------:R-:W-:-:S05]  /*15a30*/  LOP3.LUT R2, R2, 0x3, RZ, 0xc0, !PT ;  /* 0x0000000302027812 */ /* 0x000fca00078ec0ff */
[----:B0-----:R-:W-:-:S07]  /*15a40*/  IMAD.MOV.U32 R13, RZ, RZ, R2 ;  /* 0x000000ffff0d7224 */ /* 0x001fce00078e0002 */
[----:B-1----:R-:W-:Y:S05]  /*15a50*/  WARPSYNC.COLLECTIVE R15, `(.L_x_1925) ;  /* 0x000000000f087348 */ /* 0x002fea0003c00000 */
[----:B------:R0:W2:Y:S02]  /*15a60*/  SHFL.IDX P6, R14, R13, R12, R11 ;  /* 0x0000000c0d0e7389 */ /* 0x0000a400000c000b */
[----:B012---:R-:W-:Y:S01]  /*15a70*/  ENDCOLLECTIVE ;  /* 0x000000000000791b */ /* 0x007fe20003800000 */
.L_x_1925:
[----:B------:R-:W-:Y:S05]  /*15a80*/  BSYNC B0 ;  /* 0x0000000000007941 */ /* 0x000fea0003800000 */
.L_x_1924:
[----:B------:R-:W-:Y:S05]  /*15a90*/  BRA `(.L_x_1926) ;  /* 0xffffffe800ac7947 */ /* 0x000fea000383ffff */
.L_x_1873:
[----:B------:R-:W-:Y:S01]  /*15aa0*/  BSSY B1, `(.L_x_1927) ;  /* 0x0000006000017945 */ /* 0x000fe20003800000 */
[----:B------:R-:W-:-:S07]  /*15ab0*/  IMAD.MOV.U32 R15, RZ, RZ, -0x1 ;  /* 0xffffffffff0f7424 */ /* 0x000fce00078e00ff */
[----:B012---:R-:W-:Y:S05]  /*15ac0*/  WARPSYNC.COLLECTIVE R15, `(.L_x_1928) ;  /* 0x000000000f0c7348 */ /* 0x007fea0003c00000 */
[----:B------:R-:W-:Y:S02]  /*15ad0*/  ELECT P6, UR62, PT ;  /* 0x00000000003e782f */ /* 0x000fe400038c0000 */
[----:B------:R-:W-:Y:S01]  /*15ae0*/  MOV R14, UR62 ;  /* 0x0000003e000e7c02 */ /* 0x000fe20008000f00 */
[----:B012---:R-:W-:Y:S10]  /*15af0*/  ENDCOLLECTIVE ;  /* 0x000000000000791b */ /* 0x007ff40003800000 */
.L_x_1928:
[----:B------:R-:W-:Y:S05]  /*15b00*/  BSYNC B1 ;  /* 0x0000000000017941 */ /* 0x000fea0003800000 */
.L_x_1927:
[----:B------:R-:W-:Y:S05]  /*15b10*/  BRA `(.L_x_1929) ;  /* 0xffffffe800a47947 */ /* 0x000fea000383ffff */
.L_x_1875:
[----:B-1----:R1:W2:Y:S02]  /*15b20*/  SYNCS.PHASECHK.TRANS64.TRYWAIT P0, [R6+URZ], R5 ;  /* 0x00000005060075a7 */ /* 0x0022a4000800017f */
[----:B--2---:R-:W-:Y:S05]  /*15b30*/  @!P0 NANOSLEEP.SYNCS 0x989680 ;  /* 0x009896800000895d */ /* 0x004fea0003900000 */
[----:B------:R-:W2:Y:S02]  /*15b40*/  @!P0 SYNCS.PHASECHK.TRANS64 P0, [R6+URZ], R5 ;  /* 0x00000005060085a7 */ /* 0x000ea4000800007f */
[----:B--2---:R-:W-:Y:S05]  /*15b50*/  @!P0 BRA `(.L_x_1875) ;  /* 0xfffffffc00f08947 */ /* 0x004fea000383ffff */
[----:B------:R-:W-:Y:S05]  /*15b60*/  BRA `(.L_x_1930) ;  /* 0xffffffe800e07947 */ /* 0x000fea000383ffff */
.L_x_1876:
[----:B--2---:R2:W3:Y:S02]  /*15b70*/  SYNCS.PHASECHK.TRANS64.TRYWAIT P0, [R7+URZ], R2 ;  /* 0x00000002070075a7 */ /* 0x0044e4000800017f */
[----:B---3--:R-:W-:Y:S05]  /*15b80*/  @!P0 NANOSLEEP.SYNCS 0x989680 ;  /* 0x009896800000895d */ /* 0x008fea0003900000 */
[----:B------:R-:W3:Y:S02]  /*15b90*/  @!P0 SYNCS.PHASECHK.TRANS64 P0, [R7+URZ], R2 ;  /* 0x00000002070085a7 */ /* 0x000ee4000800007f */
[----:B---3--:R-:W-:Y:S05]  /*15ba0*/  @!P0 BRA `(.L_x_1876) ;  /* 0xfffffffc00f08947 */ /* 0x008fea000383ffff */
[----:B------:R-:W-:Y:S05]  /*15bb0*/  BRA `(.L_x_1931) ;  /* 0xffffffe800d47947 */ /* 0x000fea000383ffff */
.L_x_1878:
[----:B---3--:R3:W4:Y:S02]  /*15bc0*/  SYNCS.PHASECHK.TRANS64.TRYWAIT P0, [R4+URZ], R5 ;  /* 0x00000005040075a7 */ /* 0x008724000800017f */
[----:B----4-:R-:W-:Y:S05]  /*15bd0*/  @!P0 NANOSLEEP.SYNCS 0x989680 ;  /* 0x009896800000895d */ /* 0x010fea0003900000 */
[----:B------:R-:W4:Y:S02]  /*15be0*/  @!P0 SYNCS.PHASECHK.TRANS64 P0, [R4+URZ], R5 ;  /* 0x00000005040085a7 */ /* 0x000f24000800007f */
[----:B----4-:R-:W-:Y:S05]  /*15bf0*/  @!P0 BRA `(.L_x_1878) ;  /* 0xfffffffc00f08947 */ /* 0x010fea000383ffff */
[----:B------:R-:W-:Y:S05]  /*15c00*/  BRA `(.L_x_1932) ;  /* 0xffffffe800dc7947 */ /* 0x000fea000383ffff */
.L_x_1933:
        /* <DEDUP_REMOVED lines=15> */
.L_x_4557:


//--------------------- .text._ZN7cutlass13device_kernelIN5flash11enable_sm90INS1_16FlashAttnFwdSm90INS1_25CollectiveMainloopFwdSm90ILi2EN4cute5tupleIJNS5_1CILi1EEES8_S8_EEENS6_IJNS7_ILi64EEESA_SA_EEELi512ENS_10bfloat16_tEfNS_4arch4Sm90ELb0ELb1ELb0ELb1ELb0ELb1ELb0ELb0ELb0ELb0ELb0ELb0EEENS1_21CollectiveEpilogueFwdINS6_IJSA_NS7_ILi512EEESA_EEES9_SC_SE_Li256ELb1ELb0ELb0ELb0EEENS1_36VarlenDynamicPersistentTileSchedulerILi64ELi64ELi256ELi32ELb0ELb0ELb1ELb1ELb0ELb1EEEEEEEEEvNT_6ParamsE --------------------------
	.section	.text._ZN7cutlass13device_kernelIN5flash11enable_sm90INS1_16FlashAttnFwdSm90INS1_25CollectiveMainloopFwdSm90ILi2EN4cute5tupleIJNS5_1CILi1EEES8_S8_EEENS6_IJNS7_ILi64EEESA_SA_EEELi512ENS_10bfloat16_tEfNS_4arch4Sm90ELb0ELb1ELb0ELb1ELb0ELb1ELb0ELb0ELb0ELb0ELb0ELb0EEENS1_21CollectiveEpilogueFwdINS6_IJSA_NS7_ILi512EEESA_EEES9_SC_SE_Li256ELb1ELb0ELb0ELb0EEENS1_36VarlenDynamicPersistentTileSchedulerILi64ELi64ELi256ELi32ELb0ELb0ELb1ELb1ELb0ELb1EEEEEEEEEvNT_6ParamsE,"ax",@progbits
	.align	128
.text._ZN7cutlass13device_kernelIN5flash11enable_sm90INS1_16FlashAttnFwdSm90INS1_25CollectiveMainloopFwdSm90ILi2EN4cute5tupleIJNS5_1CILi1EEES8_S8_EEENS6_IJNS7_ILi64EEESA_SA_EEELi512ENS_10bfloat16_tEfNS_4arch4Sm90ELb0ELb1ELb0ELb1ELb0ELb1ELb0ELb0ELb0ELb0ELb0ELb0EEENS1_21CollectiveEpilogueFwdINS6_IJSA_NS7_ILi512EEESA_EEES9_SC_SE_Li256ELb1ELb0ELb0ELb0EEENS1_36VarlenDynamicPersistentTileSchedulerILi64ELi64ELi256ELi32ELb0ELb0ELb1ELb1ELb0ELb1EEEEEEEEEvNT_6ParamsE:
        .type           _ZN7cutlass13device_kernelIN5flash11enable_sm90INS1_16FlashAttnFwdSm90INS1_25CollectiveMainloopFwdSm90ILi2EN4cute5tupleIJNS5_1CILi1EEES8_S8_EEENS6_IJNS7_ILi64EEESA_SA_EEELi512ENS_10bfloat16_tEfNS_4arch4Sm90ELb0ELb1ELb0ELb1ELb0ELb1ELb0ELb0ELb0ELb0ELb0ELb0EEENS1_21CollectiveEpilogueFwdINS6_IJSA_NS7_ILi512EEESA_EEES9_SC_SE_Li256ELb1ELb0ELb0ELb0EEENS1_36VarlenDynamicPersistentTileSchedulerILi64ELi64ELi256ELi32ELb0ELb0ELb1ELb1ELb0ELb1EEEEEEEEEvNT_6ParamsE,@function
        .size           _ZN7cutlass13device_kernelIN5flash11enable_sm90INS1_16FlashAttnFwdSm90INS1_25CollectiveMainloopFwdSm90ILi2EN4cute5tupleIJNS5_1CILi1EEES8_S8_EEENS6_IJNS7_ILi64EEESA_SA_EEELi512ENS_10bfloat16_tEfNS_4arch4Sm90ELb0ELb1ELb0ELb1ELb0ELb1ELb0ELb0ELb0ELb0ELb0ELb0EEENS1_21CollectiveEpilogueFwdINS6_IJSA_NS7_ILi512EEESA_EEES9_SC_SE_Li256ELb1ELb0ELb0ELb0EEENS1_36VarlenDynamicPersistentTileSchedulerILi64ELi64ELi256ELi32ELb0ELb0ELb1ELb1ELb0ELb1EEEEEEEEEvNT_6ParamsE,(.L_x_4558 - _ZN7cutlass13device_kernelIN5flash11enable_sm90INS1_16FlashAttnFwdSm90INS1_25CollectiveMainloopFwdSm90ILi2EN4cute5tupleIJNS5_1CILi1EEES8_S8_EEENS6_IJNS7_ILi64EEESA_SA_EEELi512ENS_10bfloat16_tEfNS_4arch4Sm90ELb0ELb1ELb0ELb1ELb0ELb1ELb0ELb0ELb0ELb0ELb0ELb0EEENS1_21CollectiveEpilogueFwdINS6_IJSA_NS7_ILi512EEESA_EEES9_SC_SE_Li256ELb1ELb0ELb0ELb0EEENS1_36VarlenDynamicPersistentTileSchedulerILi64ELi64ELi256ELi32ELb0ELb0ELb1ELb1ELb0ELb1EEEEEEEEEvNT_6ParamsE)
        .other          _ZN7cutlass13device_kernelIN5flash11enable_sm90INS1_16FlashAttnFwdSm90INS1_25CollectiveMainloopFwdSm90ILi2EN4cute5tupleIJNS5_1CILi1EEES8_S8_EEENS6_IJNS7_ILi64EEESA_SA_EEELi512ENS_10bfloat16_tEfNS_4arch4Sm90ELb0ELb1ELb0ELb1ELb0ELb1ELb0ELb0ELb0ELb0ELb0ELb0EEENS1_21CollectiveEpilogueFwdINS6_IJSA_NS7_ILi512EEESA_EEES9_SC_SE_Li256ELb1ELb0ELb0ELb0EEENS1_36VarlenDynamicPersistentTileSchedulerILi64ELi64ELi256ELi32ELb0ELb0ELb1ELb1ELb0ELb1EEEEEEEEEvNT_6ParamsE,@"STO_CUDA_ENTRY STV_DEFAULT"
_ZN7cutlass13device_kernelIN5flash11enable_sm90INS1_16FlashAttnFwdSm90INS1_25CollectiveMainloopFwdSm90ILi2EN4cute5tupleIJNS5_1CILi1EEES8_S8_EEENS6_IJNS7_ILi64EEESA_SA_EEELi512ENS_10bfloat16_tEfNS_4arch4Sm90ELb0ELb1ELb0ELb1ELb0ELb1ELb0ELb0ELb0ELb0ELb0ELb0EEENS1_21CollectiveEpilogueFwdINS6_IJSA_NS7_ILi512EEESA_EEES9_SC_SE_Li256ELb1ELb0ELb0ELb0EEENS1_36VarlenDynamicPersistentTileSchedulerILi64ELi64ELi256ELi32ELb0ELb0ELb1ELb1ELb0ELb1EEEEEEEEEvNT_6ParamsE:
        /* <DEDUP_REMOVED lines=27> */
.L_x_1935:
[----:B------:R-:W-:Y:S05]  /*01b0*/  BSYNC B0 ;  /* 0x0000000000007941 */ /* 0x000fea0003800000 */
.L_x_1934:
        /* <DEDUP_REMOVED lines=37> */
.L_x_1936:
        /* <DEDUP_REMOVED lines=22> */
.L_x_1937:
        /* <DEDUP_REMOVED lines=18> */
.L_x_1938:
        /* <DEDUP_REMOVED lines=22> */
.L_x_1939:
        /* <DEDUP_REMOVED lines=22> */
.L_x_1940:
[----:B------:R-:W-:Y:S01]  /*0950*/  PLOP3.LUT P0, PT, PT, PT, UP0, 0x80, 0x0 ;  /* 0x000000000000781c */ /* 0x000fe20003f0f008 */
[----:B------:R-:W-:Y:S01]  /*0960*/  UMOV UR36, 0x1 ;  /* 0x0000000100247882 */ /* 0x000fe20000000000 */
[----:B------:R-:W-:Y:S01]  /*0970*/  NOP ;  /* 0x0000000000007918 */ /* 0x000fe20000000000 */
[----:B------:R-:W-:Y:S01]  /*0980*/  USEL UR36, UR36, 0x2, !UP0 ;  /* 0x0000000224247887 */ /* 0x000fe2000c000000 */
[----:B------:R-:W-:Y:S01]  /*0990*/  BSSY B8, `(.L_x_1941) ;  /* 0x0001b9c000087945 */ /* 0x000fe20003800000 */
[----:B------:R-:W-:Y:S01]  /*09a0*/  ULDC.64 UR42, c[0x0][0x208] ;  /* 0x00008200002a7ab9 */ /* 0x000fe20000000a00 */
[----:B012-4-:R-:W-:Y:S07]  /*09b0*/  BAR.SYNC.DEFER_BLOCKING 0x0 ;  /* 0x0000000000007b1d */ /* 0x017fee0000010000 */
[----:B------:R-:W-:Y:S05]  /*09c0*/  @!P0 BRA `(.L_x_1942) ;  /* 0x0000015000508947 */ /* 0x000fea0003800000 */
.L_x_1943:
[----:B------:R-:W-:-:S08]  /*09d0*/  NOP ;  /* 0x0000000000007918 */ /* 0x000fd00000000000 */
[----:B------:R-:W0:Y:S02]  /*09e0*/  USETMAXREG.TRY_ALLOC.CTAPOOL UP0, 0xf0 ;  /* 0x000000f0000079c8 */ /* 0x000e240008000600 */
[----:B0-----:R-:W-:-:S13]  /*09f0*/  PLOP3.LUT P0, PT, PT, PT, UP0, 0x80, 0x0 ;  /* 0x000000000000781c */ /* 0x001fda0003f0f008 */
[----:B------:R-:W-:Y:S05]  /*0a00*/  @!P0 BRA `(.L_x_1943) ;  /* 0xfffffffc00f08947 */ /* 0x000fea000383ffff */
[----:B------:R-:W-:Y:S01]  /*0a10*/  ISETP.NE.AND P0, PT, R2, 0x1, PT ;  /* 0x000000010200780c */ /* 0x000fe20003f05270 */
[----:B------:R-:W0:Y:S01]  /*0a20*/  S2UR UR5, SR_CgaCtaId ;  /* 0x00000000000579c3 */ /* 0x000e220000008800 */
[----:B------:R-:W-:-:S11]  /*0a30*/  UMOV UR4, 0x400 ;  /* 0x0000040000047882 */ /* 0x000fd60000000000 */
[----:B------:R-:W-:Y:S06]  /*0a40*/  @!P0 BAR.ARV 0x8, 0xa0 ;  /* 0x0202800000008b1d */ /* 0x000fec0000002000 */
[----:B------:R-:W-:Y:S01]  /*0a50*/  ISETP.GE.U32.AND P0, PT, R4, 0x100, PT ;  /* 0x000001000400780c */ /* 0x000fe20003f06070 */
[----:B0-----:R-:W-:-:S06]  /*0a60*/  ULEA UR4, UR5, UR4, 0x18 ;  /* 0x0000000405047291 */ /* 0x001fcc000f8ec03f */
[----:B------:R-:W-:-:S06]  /*0a70*/  IMAD.U32 R2, RZ, RZ, UR4 ;  /* 0x00000004ff027e24 */ /* 0x000fcc000f8e00ff */
[----:B------:R-:W-:Y:S06]  /*0a80*/  @P0 BAR.ARV 0xf, 0x100 ;  /* 0x03c4000000000b1d */ /* 0x000fec0000002000 */
[----:B------:R-:W-:Y:S02]  /*0a90*/  ULDC UR4, c[0x0][0xc14] ;  /* 0x0003050000047ab9 */ /* 0x000fe40000000800 */
[----:B------:R-:W-:Y:S06]  /*0aa0*/  BAR.SYNC.DEFER_BLOCKING 0x5, 0x120 ;  /* 0x0144800000007b1d */ /* 0x000fec0000010000 */
[----:B------:R-:W0:Y:S02]  /*0ab0*/  LDS.128 R188, [R2+0x28cd0] ;  /* 0x028cd00002bc7984 */ /* 0x000e240000000c00 */
[----:B------:R-:W-:Y:S06]  /*0ac0*/  BAR.ARV 0x4, 0x120 ;  /* 0x0104800000007b1d */ /* 0x000fec0000002000 */
[----:B0-----:R-:W-:-:S13]  /*0ad0*/  ISETP.GE.AND P0, PT, R191, UR4, PT ;  /* 0x00000004bf007c0c */ /* 0x001fda000bf06270 */
[----:B------:R-:W-:Y:S05]  /*0ae0*/  @P0 BRA `(.L_x_1944) ;  /* 0x000001b800180947 */ /* 0x000fea0003800000 */
[----:B------:R-:W-:Y:S01]  /*0af0*/  VIADD R225, R4, 0xffffff80 ;  /* 0xffffff8004e17836 */ /* 0x000fe20000000000 */
[----:B------:R-:W-:Y:S01]  /*0b00*/  CS2R R18, SRZ ;  /* 0x0000000000127805 */ /* 0x000fe2000001ff00 */
[----:B------:R-:W-:Y:S01]  /*0b10*/  IMAD.MOV.U32 R197, RZ, RZ, 0x40 ;  /* 0x00000040ffc57424 */ /* 0x000fe200078e00ff */
[----:B------:R-:W-:Y:S01]  /*0b20*/  ULOP3.LUT UR37, UR36, 0x1, URZ, 0xfc, !UPT ;  /* 0x0000000124257892 */ /* 0x000fe2000f8efc3f */
[----:B------:R-:W-:Y:S01]  /*0b30*/  IMAD.MOV.U32 R216, RZ, RZ, RZ ;  /* 0x000000ffffd87224 */ /* 0x000fe200078e00ff */
[----:B------:R-:W-:Y:S01]  /*0b40*/  SHF.R.S32.HI R0, RZ, 0x1f, R225 ;  /* 0x0000001fff007819 */ /* 0x000fe200000114e1 */
[----:B------:R-:W-:Y:S02]  /*0b50*/  IMAD.MOV.U32 R184, RZ, RZ, RZ ;  /* 0x000000ffffb87224 */ /* 0x000fe400078e00ff */
[----:B------:R-:W-:Y:S01]  /*0b60*/  IMAD.MOV.U32 R187, RZ, RZ, RZ ;  /* 0x000000ffffbb7224 */ /* 0x000fe200078e00ff */
[CC--:B------:R-:W-:Y:S02]  /*0b70*/  LEA.HI R3, R0.reuse, R225.reuse, RZ, 0x4 ;  /* 0x000000e100037211 */ /* 0x0c0fe400078f20ff */
[----:B------:R-:W-:-:S02]  /*0b80*/  LEA.HI R4, R0, R225, RZ, 0x7 ;  /* 0x000000e100047211 */ /* 0x000fc400078f38ff */
[----:B------:R-:W-:Y:S02]  /*0b90*/  LOP3.LUT R6, R3, 0xfffffff0, RZ, 0xc0, !PT ;  /* 0xfffffff003067812 */ /* 0x000fe400078ec0ff */
[----:B------:R-:W-:Y:S02]  /*0ba0*/  LOP3.LUT R8, R4, 0xffffff80, RZ, 0xc0, !PT ;  /* 0xffffff8004087812 */ /* 0x000fe400078ec0ff */
[----:B------:R-:W-:Y:S01]  /*0bb0*/  LEA.HI R5, R0, R225, RZ, 0x5 ;  /* 0x000000e100057211 */ /* 0x000fe200078f28ff */
[C---:B------:R-:W-:Y:S01]  /*0bc0*/  IMAD.IADD R6, R225.reuse, 0x1, -R6 ;  /* 0x00000001e1067824 */ /* 0x040fe200078e0a06 */
[----:B------:R-:W-:Y:S01]  /*0bd0*/  SHF.R.S32.HI R219, RZ, 0x7, R4 ;  /* 0x00000007ffdb7819 */ /* 0x000fe20000011404 */
[----:B------:R-:W-:Y:S01]  /*0be0*/  IMAD.IADD R7, R225, 0x1, -R8 ;  /* 0x00000001e1077824 */ /* 0x000fe200078e0a08 */
[--C-:B------:R-:W-:Y:S02]  /*0bf0*/  SHF.R.S32.HI R200, RZ, 0x5, R5.reuse ;  /* 0x00000005ffc87819 */ /* 0x100fe40000011405 */
[--C-:B------:R-:W-:Y:S01]  /*0c00*/  SHF.R.S32.HI R9, RZ, 0x1f, R6.reuse ;  /* 0x0000001fff097819 */ /* 0x100fe20000011406 */
[----:B------:R-:W-:Y:S01]  /*0c10*/  IMAD R14, R219, 0x100, R6 ;  /* 0x00000100db0e7824 */ /* 0x000fe200078e0206 */
[----:B------:R-:W-:-:S02]  /*0c20*/  SHF.R.S32.HI R5, RZ, 0x1f, R5 ;  /* 0x0000001fff057819 */ /* 0x000fc40000011405 */
[----:B------:R-:W-:Y:S02]  /*0c30*/  SHF.R.S32.HI R8, RZ, 0x4, R3 ;  /* 0x00000004ff087819 */ /* 0x000fe40000011403 */
[----:B------:R-:W-:Y:S02]  /*0c40*/  LEA.HI R13, R9, R6, RZ, 0x3 ;  /* 0x00000006090d7211 */ /* 0x000fe400078f18ff */
[----:B------:R-:W-:Y:S02]  /*0c50*/  LEA.HI R3, R3, R8, RZ, 0x1 ;  /* 0x0000000803037211 */ /* 0x000fe400078f08ff */
[----:B------:R-:W-:Y:S02]  /*0c60*/  LEA.HI R5, R5, R200, RZ, 0x2 ;  /* 0x000000c805057211 */ /* 0x000fe400078f10ff */
[C---:B------:R-:W-:Y:S01]  /*0c70*/  LOP3.LUT R15, R13.reuse, 0xfffffff8, RZ, 0xc0, !PT ;  /* 0xfffffff80d0f7812 */ /* 0x040fe200078ec0ff */
[----:B------:R-:W-:Y:S01]  /*0c80*/  IMAD.SHL.U32 R13, R13, 0x40, RZ ;  /* 0x000000400d0d7824 */ /* 0x000fe200078e00ff */
[----:B------:R-:W-:-:S02]  /*0c90*/  LOP3.LUT R3, R3, 0x1ffffffe, RZ, 0xc0, !PT ;  /* 0x1ffffffe03037812 */ /* 0x000fc400078ec0ff */
[----:B------:R-:W-:Y:S01]  /*0ca0*/  LOP3.LUT R5, R5, 0x3ffffc, RZ, 0xc0, !PT ;  /* 0x003ffffc05057812 */ /* 0x000fe200078ec0ff */
[----:B------:R-:W-:Y:S01]  /*0cb0*/  IMAD.IADD R15, R6, 0x1, -R15 ;  /* 0x00000001060f7824 */ /* 0x000fe200078e0a0f */
[----:B------:R-:W-:Y:S01]  /*0cc0*/  SHF.R.S32.HI R10, RZ, 0x1f, R7 ;  /* 0x0000001fff0a7819 */ /* 0x000fe20000011407 */
[----:B------:R-:W-:Y:S01]  /*0cd0*/  IMAD.IADD R3, R8, 0x1, -R3 ;  /* 0x0000000108037824 */ /* 0x000fe200078e0a03 */
[----:B------:R-:W-:Y:S01]  /*0ce0*/  LOP3.LUT R13, R13, 0x7ffffe00, RZ, 0xc0, !PT ;  /* 0x7ffffe000d0d7812 */ /* 0x000fe200078ec0ff */
[----:B------:R-:W-:Y:S01]  /*0cf0*/  IMAD.IADD R5, R200, 0x1, -R5 ;  /* 0x00000001c8057824 */ /* 0x000fe200078e0a05 */
[----:B------:R-:W-:Y:S01]  /*0d00*/  LEA.HI R9, R10, R7, RZ, 0x2 ;  /* 0x000000070a097211 */ /* 0x000fe200078f10ff */
[C---:B------:R-:W-:Y:S01]  /*0d10*/  IMAD.SHL.U32 R6, R15.reuse, 0x40, RZ ;  /* 0x000000400f067824 */ /* 0x040fe200078e00ff */
[----:B------:R-:W-:Y:S01]  /*0d20*/  R2P PR, R15, 0x6 ;  /* 0x000000060f007804 */ /* 0x000fe20000000000 */
[----:B------:R-:W-:Y:S01]  /*0d30*/  IMAD R14, R5, 0x10, R14 ;  /* 0x00000010050e7824 */ /* 0x000fe200078e020e */
[----:B------:R-:W-:Y:S01]  /*0d40*/  LEA.HI R5, R0, R225, RZ, 0x2 ;  /* 0x000000e100057211 */ /* 0x000fe200078f10ff */
[----:B------:R-:W-:Y:S01]  /*0d50*/  IMAD.SHL.U32 R3, R3, 0x8, RZ ;  /* 0x0000000803037824 */ /* 0x000fe200078e00ff */
[----:B------:R-:W-:Y:S01]  /*0d60*/  LOP3.LUT R6, R6, 0x1c0, RZ, 0xc0, !PT ;  /* 0x000001c006067812 */ /* 0x000fe200078ec0ff */
[----:B------:R-:W-:Y:S01]  /*0d70*/  IMAD R13, R200, 0x400, R13 ;  /* 0x00000400c80d7824 */ /* 0x000fe200078e020d */
[----:B------:R-:W-:Y:S01]  /*0d80*/  SHF.R.S32.HI R23, RZ, 0x2, R5 ;  /* 0x00000002ff177819 */ /* 0x000fe20000011405 */
[--C-:B------:R-:W-:Y:S01]  /*0d90*/  IMAD.U32 R224, R14, 0x40, R3.reuse ;  /* 0x000000400ee07824 */ /* 0x100fe200078e0003 */
[----:B------:R-:W-:-:S02]  /*0da0*/  LOP3.LUT R3, R6, 0x8, R3, 0xf8, !PT ;  /* 0x0000000806037812 */ /* 0x000fc400078ef803 */
[----:B------:R-:W-:Y:S01]  /*0db0*/  SHF.R.U32.HI R6, RZ, 0x3, R6 ;  /* 0x00000003ff067819 */ /* 0x000fe20000011606 */
[----:B------:R-:W-:Y:S01]  /*0dc0*/  VIADD R226, R23, 0x20 ;  /* 0x0000002017e27836 */ /* 0x000fe20000000000 */
[----:B------:R-:W-:Y:S02]  /*0dd0*/  LOP3.LUT R218, R5, 0xfffffffc, RZ, 0xc0, !PT ;  /* 0xfffffffc05da7812 */ /* 0x000fe400078ec0ff */
[----:B------:R-:W-:Y:S01]  /*0de0*/  LOP3.LUT R6, R3, R6, RZ, 0x3c, !PT ;  /* 0x0000000603067212 */ /* 0x000fe200078e3cff */
[----:B------:R-:W-:Y:S01]  /*0df0*/  IMAD.SHL.U32 R222, R226, 0x40, RZ ;  /* 0x00000040e2de7824 */ /* 0x000fe200078e00ff */
[----:B------:R-:W-:Y:S02]  /*0e00*/  LEA.HI R3, R0, R225, RZ, 0x3 ;  /* 0x000000e100037211 */ /* 0x000fe400078f18ff */
[----:B------:R-:W-:Y:S01]  /*0e10*/  IADD3 R218, R225, -R218, RZ ;  /* 0x800000dae1da7210 */ /* 0x000fe20007ffe0ff */
[----:B------:R-:W-:Y:S01]  /*0e20*/  IMAD.IADD R13, R13, 0x1, R6 ;  /* 0x000000010d0d7824 */ /* 0x000fe200078e0206 */
[----:B------:R-:W-:-:S02]  /*0e30*/  SHF.R.S32.HI R202, RZ, 0x3, R3 ;  /* 0x00000003ffca7819 */ /* 0x000fc40000011403 */
[----:B------:R-:W-:Y:S01]  /*0e40*/  LOP3.LUT R0, R3, 0x1ffffff8, RZ, 0xc0, !PT ;  /* 0x1ffffff803007812 */ /* 0x000fe200078ec0ff */
[----:B------:R-:W-:Y:S01]  /*0e50*/  IMAD.SHL.U32 R16, R218, 0x8, RZ ;  /* 0x00000008da107824 */ /* 0x000fe200078e00ff */
[----:B------:R-:W-:Y:S01]  /*0e60*/  SHF.R.S32.HI R3, RZ, 0x1f, R226 ;  /* 0x0000001fff037819 */ /* 0x000fe200000114e2 */
[----:B------:R-:W-:Y:S01]  /*0e70*/  IMAD R195, R13, 0x2, R2 ;  /* 0x000000020dc37824 */ /* 0x000fe200078e0202 */
[--C-:B------:R-:W-:Y:S01]  /*0e80*/  SHF.R.S32.HI R11, RZ, 0x2, R9.reuse ;  /* 0x00000002ff0b7819 */ /* 0x100fe20000011409 */
[----:B------:R-:W-:Y:S01]  /*0e90*/  IMAD.IADD R0, R225, 0x1, -R0 ;  /* 0x00000001e1007824 */ /* 0x000fe200078e0a00 */
[----:B------:R-:W-:Y:S01]  /*0ea0*/  LEA.HI R3, R3, R226, RZ, 0x3 ;  /* 0x000000e203037211 */ /* 0x000fe200078f18ff */
[----:B------:R-:W-:Y:S01]  /*0eb0*/  VIADD R198, R195, 0x26800 ;  /* 0x00026800c3c67836 */ /* 0x000fe20000000000 */
[----:B------:R-:W-:Y:S01]  /*0ec0*/  SHF.R.S32.HI R12, RZ, 0x1f, R9 ;  /* 0x0000001fff0c7819 */ /* 0x000fe20000011409 */
[----:B------:R-:W-:Y:S01]  /*0ed0*/  IMAD.SHL.U32 R199, R0, 0x8, RZ ;  /* 0x0000000800c77824 */ /* 0x000fe200078e00ff */
[----:B------:R-:W-:Y:S01]  /*0ee0*/  SHF.R.S32.HI R6, RZ, 0x1f, R5 ;  /* 0x0000001fff067819 */ /* 0x000fe20000011405 */
[----:B------:R-:W-:Y:S01]  /*0ef0*/  IMAD.SHL.U32 R3, R3, 0x40, RZ ;  /* 0x0000004003037824 */ /* 0x000fe200078e00ff */
[----:B------:R-:W-:Y:S01]  /*0f00*/  LEA.HI R12, R12, R11, RZ, 0x3 ;  /* 0x0000000b0c0c7211 */ /* 0x000fe200078f18ff */
[----:B------:R-:W-:Y:S01]  /*0f10*/  VIADD R196, R195, 0x26820 ;  /* 0x00026820c3c47836 */ /* 0x000fe20000000000 */
[----:B------:R-:W-:Y:S01]  /*0f20*/  LEA.HI R4, R4, R219, RZ, 0x1 ;  /* 0x000000db04047211 */ /* 0x000fe200078f08ff */
[----:B------:R-:W-:Y:S01]  /*0f30*/  @P1 VIADD R196, R198, 0xffffffe0 ;  /* 0xffffffe0c6c41836 */ /* 0x000fe20000000000 */
[----:B------:R-:W-:-:S02]  /*0f40*/  LOP3.LUT R222, R222, 0x1c0, RZ, 0xc0, !PT ;  /* 0x000001c0dede7812 */ /* 0x000fc400078ec0ff */
[----:B------:R-:W-:Y:S02]  /*0f50*/  LOP3.LUT R12, R12, 0xfffffff8, RZ, 0xc0, !PT ;  /* 0xfffffff80c0c7812 */ /* 0x000fe400078ec0ff */
[----:B------:R-:W-:Y:S02]  /*0f60*/  LEA.HI R10, R10, R7, RZ, 0x5 ;  /* 0x000000070a0a7211 */ /* 0x000fe400078f28ff */
[----:B------:R-:W-:Y:S01]  /*0f70*/  LOP3.LUT R8, R9, 0x7ffffffc, RZ, 0xc0, !PT ;  /* 0x7ffffffc09087812 */ /* 0x000fe200078ec0ff */
[----:B------:R-:W-:Y:S01]  /*0f80*/  IMAD.IADD R11, R11, 0x1, -R12 ;  /* 0x000000010b0b7824 */ /* 0x000fe200078e0a0c */
[----:B------:R-:W-:Y:S02]  /*0f90*/  LEA.HI R6, R6, R23, RZ, 0x3 ;  /* 0x0000001706067211 */ /* 0x000fe400078f18ff */
[----:B------:R-:W-:Y:S01]  /*0fa0*/  LOP3.LUT R4, R4, 0xfffffe, RZ, 0xc0, !PT ;  /* 0x00fffffe04047812 */ /* 0x000fe200078ec0ff */
[----:B------:R-:W-:Y:S01]  /*0fb0*/  IMAD.IADD R8, R7, 0x1, -R8 ;  /* 0x0000000107087824 */ /* 0x000fe200078e0a08 */
[----:B------:R-:W-:-:S02]  /*0fc0*/  LOP3.LUT R0, R222, 0x38, R16, 0xf8, !PT ;  /* 0x00000038de007812 */ /* 0x000fc400078ef810 */
[----:B------:R-:W-:Y:S01]  /*0fd0*/  SHF.R.U32.HI R227, RZ, 0x3, R222 ;  /* 0x00000003ffe37819 */ /* 0x000fe200000116de */
[----:B------:R-:W-:Y:S01]  /*0fe0*/  IMAD.IADD R4, R219, 0x1, -R4 ;  /* 0x00000001db047824 */ /* 0x000fe200078e0a04 */
[----:B------:R-:W-:Y:S01]  /*0ff0*/  LOP3.LUT R223, R3, 0xfffffe00, RZ, 0xc0, !PT ;  /* 0xfffffe0003df7812 */ /* 0x000fe200078ec0ff */
[----:B------:R-:W-:Y:S01]  /*1000*/  IMAD.SHL.U32 R22, R8, 0x2, RZ ;  /* 0x0000000208167824 */ /* 0x000fe200078e00ff */
[----:B------:R-:W-:Y:S01]  /*1010*/  SEL R197, R197, 0xffffffc0, !P2 ;  /* 0xffffffc0c5c57807 */ /* 0x000fe20005000000 */
[----:B------:R-:W-:Y:S01]  /*1020*/  IMAD.SHL.U32 R194, R4, 0x100, RZ ;  /* 0x0000010004c27824 */ /* 0x000fe200078e00ff */
[----:B------:R-:W-:Y:S02]  /*1030*/  SHF.R.S32.HI R10, RZ, 0x5, R10 ;  /* 0x00000005ff0a7819 */ /* 0x000fe4000001140a */
[----:B------:R-:W-:Y:S01]  /*1040*/  LOP3.LUT R6, R6, 0xfffffff8, RZ, 0xc0, !PT ;  /* 0xfffffff806067812 */ /* 0x000fe200078ec0ff */
[----:B------:R-:W-:Y:S01]  /*1050*/  IMAD.IADD R198, R198, 0x1, R197 ;  /* 0x00000001c6c67824 */ /* 0x000fe200078e02c5 */
[----:B------:R-:W-:Y:S01]  /*1060*/  LOP3.LUT R221, R223, R0, R227, 0xf6, !PT ;  /* 0x00000000dfdd7212 */ /* 0x000fe200078ef6e3 */
[----:B------:R-:W-:Y:S01]  /*1070*/  IMAD R192, R10, 0x10, R11 ;  /* 0x000000100ac07824 */ /* 0x000fe200078e020b */
[----:B------:R-:W-:Y:S01]  /*1080*/  SHF.R.S32.HI R220, RZ, 0x1f, R23 ;  /* 0x0000001fffdc7819 */ /* 0x000fe20000011417 */
[----:B------:R-:W-:Y:S01]  /*1090*/  IMAD.IADD R193, R23, 0x1, -R6 ;  /* 0x0000000117c17824 */ /* 0x000fe200078e0a06 */
[----:B------:R-:W-:Y:S01]  /*10a0*/  SHF.R.S32.HI R17, RZ, 0x1f, R16 ;  /* 0x0000001fff117819 */ /* 0x000fe20000011410 */
[----:B------:R-:W-:-:S02]  /*10b0*/  IMAD R221, R221, 0x2, R2 ;  /* 0x00000002dddd7824 */ /* 0x000fc400078e0202 */
[----:B------:R-:W-:-:S07]  /*10c0*/  IMAD.IADD R197, R197, 0x1, R196 ;  /* 0x00000001c5c57824 */ /* 0x000fce00078e02c4 */
.L_x_2161:
[----:B------:R-:W-:Y:S01]  /*10d0*/  ULDC.64 UR4, c[0x0][0xa28] ;  /* 0x00028a0000047ab9 */ /* 0x000fe20000000a00 */
[----:B01---5:R-:W0:Y:S01]  /*10e0*/  LDC.64 R6, c[0x0][0xa08] ;  /* 0x00028200ff067b82 */ /* 0x023e220000000a00 */
[----:B------:R-:W-:Y:S01]  /*10f0*/  ISETP.NE.U32.AND P0, PT, RZ, UR4, PT ;  /* 0x00000004ff007c0c */ /* 0x000fe2000bf05070 */
[----:B------:R-:W-:Y:S01]  /*1100*/  IMAD.MOV.U32 R3, RZ, RZ, RZ ;  /* 0x000000ffff037224 */ /* 0x000fe200078e00ff */
[----:B------:R-:W-:Y:S01]  /*1110*/  ULDC.64 UR6, c[0x0][0xa20] ;  /* 0x0002880000067ab9 */ /* 0x000fe20000000a00 */
[----:B------:R-:W-:Y:S01]  /*1120*/  IMAD.MOV.U32 R25, RZ, RZ, RZ ;  /* 0x000000ffff197224 */ /* 0x000fe200078e00ff */
[----:B------:R-:W-:Y:S01]  /*1130*/  ISETP.NE.AND.EX P0, PT, RZ, UR5, PT, P0 ;  /* 0x00000005ff007c0c */ /* 0x000fe2000bf05300 */
[----:B------:R-:W-:Y:S02]  /*1140*/  ULDC.64 UR4, c[0x0][0xa18] ;  /* 0x0002860000047ab9 */ /* 0x000fe40000000a00 */
[----:B------:R-:W-:-:S04]  /*1150*/  ISETP.NE.U32.AND P1, PT, RZ, UR4, PT ;  /* 0x00000004ff007c0c */ /* 0x000fc8000bf25070 */
[----:B------:R-:W-:Y:S01]  /*1160*/  ISETP.NE.AND.EX P1, PT, RZ, UR5, PT, P1 ;  /* 0x00000005ff007c0c */ /* 0x000fe2000bf25310 */
[----:B------:R-:W-:Y:S02]  /*1170*/  ULDC.64 UR4, c[0x0][0xa08] ;  /* 0x0002820000047ab9 */ /* 0x000fe40000000a00 */
[----:B------:R-:W-:-:S03]  /*1180*/  ISETP.NE.U32.AND P3, PT, RZ, UR4, PT ;  /* 0x00000004ff007c0c */ /* 0x000fc6000bf65070 */
[----:B------:R-:W1:Y:S01]  /*1190*/  @P0 LDC.64 R4, c[0x0][0xa28] ;  /* 0x00028a00ff040b82 */ /* 0x000e620000000a00 */
[----:B------:R-:W-:Y:S01]  /*11a0*/  ISETP.NE.AND.EX P3, PT, RZ, UR5, PT, P3 ;  /* 0x00000005ff007c0c */ /* 0x000fe2000bf65330 */
[----:B0-----:R-:W-:-:S06]  /*11b0*/  IMAD.WIDE R10, R191, 0x4, R6 ;  /* 0x00000004bf0a7825 */ /* 0x001fcc00078e0206 */
[----:B------:R-:W0:Y:S01]  /*11c0*/  @P1 LDC.64 R8, c[0x0][0xa18] ;  /* 0x00028600ff081b82 */ /* 0x000e220000000a00 */
[----:B------:R-:W-:Y:S02]  /*11d0*/  ULDC UR4, c[0x0][0x288] ;  /* 0x0000a20000047ab9 */ /* 0x000fe40000000800 */
[----:B------:R-:W-:Y:S01]  /*11e0*/  IMAD.U32 R186, RZ, RZ, UR4 ;  /* 0x00000004ffba7e24 */ /* 0x000fe2000f8e00ff */
[----:B------:R-:W-:Y:S02]  /*11f0*/  ULDC.64 UR4, c[0x0][0x3f8] ;  /* 0x0000fe0000047ab9 */ /* 0x000fe40000000a00 */
[----:B--2---:R2:W5:Y:S01]  /*1200*/  @P3 LDG.E R25, desc[UR42][R10.64] ;  /* 0x0000002a0a193981 */ /* 0x004562000c1e1900 */
[----:B-1----:R-:W-:-:S05]  /*1210*/  @P0 IMAD.WIDE R4, R191, 0x4, R4 ;  /* 0x00000004bf040825 */ /* 0x002fca00078e0204 */
[----:B------:R2:W5:Y:S01]  /*1220*/  @P0 LDG.E R3, desc[UR42][R4.64] ;  /* 0x0000002a04030981 */ /* 0x000562000c1e1900 */
[----:B0-----:R-:W-:-:S05]  /*1230*/  @P1 IMAD.WIDE R6, R191, 0x4, R8 ;  /* 0x00000004bf061825 */ /* 0x001fca00078e0208 */
[----:B------:R2:W5:Y:S01]  /*1240*/  @P1 LDG.E R186, desc[UR42][R6.64] ;  /* 0x0000002a06ba1981 */ /* 0x000562000c1e1900 */
[----:B------:R-:W-:-:S03]  /*1250*/  UISETP.NE.U32.AND UP0, UPT, UR4, URZ, UPT ;  /* 0x0000003f0400728c */ /* 0x000fc6000bf05070 */
[----:B------:R-:W-:Y:S01]  /*1260*/  ULDC UR4, c[0x0][0x404] ;  /* 0x0001010000047ab9 */ /* 0x000fe20000000800 */
[----:B------:R-:W-:Y:S01]  /*1270*/  UISETP.NE.AND.EX UP0, UPT, UR5, URZ, UPT, UP0 ;  /* 0x0000003f0500728c */ /* 0x000fe2000bf05300 */
[----:B------:R-:W-:Y:S02]  /*1280*/  ISETP.NE.U32.AND P2, PT, RZ, UR6, PT ;  /* 0x00000006ff007c0c */ /* 0x000fe4000bf45070 */
[----:B------:R-:W-:Y:S01]  /*1290*/  ULDC UR5, c[0x0][0x2e0] ;  /* 0x0000b80000057ab9 */ /* 0x000fe20000000800 */
[----:B------:R-:W-:Y:S01]  /*12a0*/  USEL UR4, UR4, 0x1, UP0 ;  /* 0x0000000104047887 */ /* 0x000fe20008000000 */
[----:B------:R-:W-:-:S03]  /*12b0*/  ISETP.NE.AND.EX P2, PT, RZ, UR7, PT, P2 ;  /* 0x00000007ff007c0c */ /* 0x000fc6000bf45320 */
[----:B------:R-:W-:-:S03]  /*12c0*/  UIMAD UR4, UR4, UR5, URZ ;  /* 0x00000005040472a4 */ /* 0x000fc6000f8e023f */
[----:B------:R-:W-:Y:S01]  /*12d0*/  ULDC UR5, c[0x0][0x338] ;  /* 0x0000ce0000057ab9 */ /* 0x000fe20000000800 */
[----:B------:R-:W-:Y:S02]  /*12e0*/  IMAD.MOV.U32 R217, RZ, RZ, R189 ;  /* 0x000000ffffd97224 */ /* 0x000fe400078e00bd */
[----:B------:R-:W-:Y:S02]  /*12f0*/  IMAD.MOV.U32 R214, RZ, RZ, R190 ;  /* 0x000000ffffd67224 */ /* 0x000fe400078e00be */
[----:B------:R-:W-:Y:S01]  /*1300*/  IMAD.MOV.U32 R215, RZ, RZ, R191 ;  /* 0x000000ffffd77224 */ /* 0x000fe200078e00bf */
[----:B--23--:R-:W-:Y:S06]  /*1310*/  @P1 BRA `(.L_x_1945) ;  /* 0x0000000000241947 */ /* 0x00cfec0003800000 */
        /* <DEDUP_REMOVED lines=9> */
.L_x_1945:
[----:B------:R-:W-:Y:S01]  /*13b0*/  IMAD.U32 R32, RZ, RZ, UR5 ;  /* 0x00000005ff207e24 */ /* 0x000fe2000f8e00ff */
[----:B------:R-:W-:Y:S01]  /*13c0*/  MOV R24, UR4 ;  /* 0x0000000400187c02 */ /* 0x000fe20008000f00 */
[----:B------:R-:W-:Y:S06]  /*13d0*/  @!P2 BRA `(.L_x_1946) ;  /* 0x000000000010a947 */ /* 0x000fec0003800000 */
[----:B------:R-:W0:Y:S02]  /*13e0*/  LDC.64 R4, c[0x0][0xa20] ;  /* 0x00028800ff047b82 */ /* 0x000e240000000a00 */
[----:B0-----:R-:W-:-:S05]  /*13f0*/  IMAD.WIDE R4, R191, 0x4, R4 ;  /* 0x00000004bf047825 */ /* 0x001fca00078e0204 */
[----:B------:R0:W5:Y:S01]  /*1400*/  LDG.E R24, desc[UR42][R4.64] ;  /* 0x0000002a04187981 */ /* 0x000162000c1e1900 */
[----:B------:R-:W-:Y:S05]  /*1410*/  BRA `(.L_x_1947) ;  /* 0x0000000000107947 */ /* 0x000fea0003800000 */
.L_x_1946:
[----:B------:R-:W-:Y:S05]  /*1420*/  @!P3 BRA `(.L_x_1947) ;  /* 0x00000000000cb947 */ /* 0x000fea0003800000 */
[----:B------:R-:W2:Y:S04]  /*1430*/  LDG.E R5, desc[UR42][R10.64] ;  /* 0x0000002a0a057981 */ /* 0x000ea8000c1e1900 */
[----:B------:R-:W2:Y:S02]  /*1440*/  LDG.E R24, desc[UR42][R10.64+0x4] ;  /* 0x0000042a0a187981 */ /* 0x000ea4000c1e1900 */
[----:B--2---:R-:W-:-:S07]  /*1450*/  IMAD.IADD R24, R24, 0x1, -R5 ;  /* 0x0000000118187824 */ /* 0x004fce00078e0a05 */
.L_x_1947:
[----:B------:R-:W-:Y:S01]  /*1460*/  ULDC.64 UR4, c[0x0][0xa10] ;  /* 0x0002840000047ab9 */ /* 0x000fe20000000a00 */
[----:B------:R-:W1:Y:S01]  /*1470*/  LDC.64 R10, c[0x0][0x9e0] ;  /* 0x00027800ff0a7b82 */ /* 0x000e620000000a00 */
[----:B------:R-:W-:-:S04]  /*1480*/  ISETP.NE.U32.AND P0, PT, RZ, UR4, PT ;  /* 0x00000004ff007c0c */ /* 0x000fc8000bf05070 */
[----:B------:R-:W-:Y:S01]  /*1490*/  ISETP.NE.AND.EX P0, PT, RZ, UR5, PT, P0 ;  /* 0x00000005ff007c0c */ /* 0x000fe2000bf05300 */
[----:B------:R-:W-:Y:S02]  /*14a0*/  ULDC.64 UR4, c[0x0][0xa30] ;  /* 0x00028c0000047ab9 */ /* 0x000fe40000000a00 */
[----:B------:R-:W-:-:S04]  /*14b0*/  ISETP.NE.U32.AND P1, PT, RZ, UR4, PT ;  /* 0x00000004ff007c0c */ /* 0x000fc8000bf25070 */
[----:B------:R-:W-:-:S06]  /*14c0*/  ISETP.NE.AND.EX P1, PT, RZ, UR5, PT, P1 ;  /* 0x00000005ff007c0c */ /* 0x000fcc000bf25310 */
[----:B0-----:R-:W0:Y:S08]  /*14d0*/  @P0 LDC.64 R4, c[0x0][0xa10] ;  /* 0x00028400ff040b82 */ /* 0x001e300000000a00 */
[----:B------:R-:W2:Y:S01]  /*14e0*/  @P1 LDC.64 R6, c[0x0][0xa30] ;  /* 0x00028c00ff061b82 */ /* 0x000ea20000000a00 */
[----:B0-----:R-:W-:-:S05]  /*14f0*/  @P0 IMAD.WIDE R4, R191, 0x4, R4 ;  /* 0x00000004bf040825 */ /* 0x001fca00078e0204 */
[----:B------:R-:W3:Y:S04]  /*1500*/  @P0 LDG.E R0, desc[UR42][R4.64] ;  /* 0x0000002a04000981 */ /* 0x000ee8000c1e1900 */
[----:B------:R-:W3:Y:S01]  /*1510*/  @P0 LDG.E R9, desc[UR42][R4.64+0x4] ;  /* 0x0000042a04090981 */ /* 0x000ee2000c1e1900 */
[----:B-----5:R-:W-:Y:S02]  /*1520*/  IMAD.MOV.U32 R33, RZ, RZ, R24 ;  /* 0x000000ffff217224 */ /* 0x020fe400078e0018 */
[----:B--2---:R-:W-:-:S05]  /*1530*/  @P1 IMAD.WIDE R6, R191, 0x4, R6 ;  /* 0x00000004bf061825 */ /* 0x004fca00078e0206 */
[----:B------:R0:W5:Y:S01]  /*1540*/  @P1 LDG.E R33, desc[UR42][R6.64] ;  /* 0x0000002a06211981 */ /* 0x000162000c1e1900 */
[----:B-1----:R-:W-:Y:S02]  /*1550*/  ISETP.GE.AND P1, PT, R11, 0x1, PT ;  /* 0x000000010b00780c */ /* 0x002fe40003f26270 */
[----:B------:R-:W-:Y:S01]  /*1560*/  LEA R49, R189, 0x40, 0x6 ;  /* 0x00000040bd317811 */ /* 0x000fe200078e30ff */
[----:B---3--:R-:W-:Y:S02]  /*1570*/  @P0 IMAD.IADD R32, R9, 0x1, -R0 ;  /* 0x0000000109200824 */ /* 0x008fe400078e0a00 */
[----:B------:R-:W-:-:S04]  /*1580*/  IMAD.IADD R9, R24, 0x1, -R3 ;  /* 0x0000000118097824 */ /* 0x000fc800078e0a03 */
[----:B------:R-:W-:-:S04]  /*1590*/  IMAD.IADD R185, R9, 0x1, R32 ;  /* 0x0000000109b97824 */ /* 0x000fc800078e0220 */
[C---:B------:R-:W-:Y:S01]  /*15a0*/  VIADD R0, R185.reuse, 0x3f ;  /* 0x0000003fb9007836 */ /* 0x040fe20000000000 */
[----:B------:R-:W-:-:S04]  /*15b0*/  IADD3 R49, R185, R49, -R186 ;  /* 0x00000031b9317210 */ /* 0x000fc80007ffe8ba */
[----:B------:R-:W-:-:S04]  /*15c0*/  SHF.R.S32.HI R3, RZ, 0x1f, R0 ;  /* 0x0000001fff037819 */ /* 0x000fc80000011400 */
[----:B------:R-:W-:Y:S01]  /*15d0*/  LEA.HI R3, R3, R0, RZ, 0x6 ;  /* 0x0000000003037211 */ /* 0x000fe200078f30ff */
[----:B------:R-:W-:-:S03]  /*15e0*/  IMAD.IADD R0, R49, 0x1, R10 ;  /* 0x0000000131007824 */ /* 0x000fc600078e020a */
[----:B------:R-:W-:Y:S01]  /*15f0*/  SHF.R.S32.HI R168, RZ, 0x6, R3 ;  /* 0x00000006ffa87819 */ /* 0x000fe20000011403 */
[----:B0-----:R-:W-:Y:S06]  /*1600*/  @!P1 BRA `(.L_x_1948) ;  /* 0x0000000000489947 */ /* 0x001fec0003800000 */
[C---:B------:R-:W-:Y:S01]  /*1610*/  ISETP.GT.AND P0, PT, R49.reuse, RZ, PT ;  /* 0x000000ff3100720c */ /* 0x040fe20003f04270 */
[----:B------:R-:W-:Y:S01]  /*1620*/  BSSY B0, `(.L_x_1949) ;  /* 0x000000e000007945 */ /* 0x000fe20003800000 */
[----:B------:R-:W-:-:S11]  /*1630*/  VIADD R3, R49, 0xffffffff ;  /* 0xffffffff31037836 */ /* 0x000fd60000000000 */
[----:B------:R-:W-:Y:S05]  /*1640*/  @P0 BRA `(.L_x_1950) ;  /* 0x00000000001c0947 */ /* 0x000fea0003800000 */
[----:B------:R-:W-:Y:S01]  /*1650*/  ISETP.NE.AND P0, PT, R11, 0x1, PT ;  /* 0x000000010b00780c */ /* 0x000fe20003f05270 */
[----:B------:R-:W-:-:S12]  /*1660*/  IMAD.MOV R3, RZ, RZ, -R49 ;  /* 0x000000ffff037224 */ /* 0x000fd800078e0a31 */
[----:B------:R-:W0:Y:S02]  /*1670*/  @P0 LDC.64 R4, c[0x0][0x9e8] ;  /* 0x00027a00ff040b82 */ /* 0x000e240000000a00 */
[----:B0-----:R-:W-:-:S05]  /*1680*/  @P0 IMAD.HI.U32 R4, R3, R4, RZ ;  /* 0x0000000403040227 */ /* 0x001fca00078e00ff */
[----:B------:R-:W-:-:S04]  /*1690*/  @P0 SHF.R.U32.HI R3, RZ, R5, R4 ;  /* 0x00000005ff030219 */ /* 0x000fc80000011604 */
[----:B------:R-:W-:Y:S01]  /*16a0*/  LOP3.LUT R3, RZ, R3, RZ, 0x33, !PT ;  /* 0x00000003ff037212 */ /* 0x000fe200078e33ff */
[----:B------:R-:W-:Y:S06]  /*16b0*/  BRA `(.L_x_1951) ;  /* 0x0000000000107947 */ /* 0x000fec0003800000 */
.L_x_1950:
[----:B------:R-:W-:-:S13]  /*16c0*/  ISETP.NE.AND P0, PT, R11, 0x1, PT ;  /* 0x000000010b00780c */ /* 0x000fda0003f05270 */
[----:B------:R-:W0:Y:S02]  /*16d0*/  @P0 LDC.64 R4, c[0x0][0x9e8] ;  /* 0x00027a00ff040b82 */ /* 0x000e240000000a00 */
[----:B0-----:R-:W-:-:S05]  /*16e0*/  @P0 IMAD.HI.U32 R4, R3, R4, RZ ;  /* 0x0000000403040227 */ /* 0x001fca00078e00ff */
[----:B------:R-:W-:-:S07]  /*16f0*/  @P0 SHF.R.U32.HI R3, RZ, R5, R4 ;  /* 0x00000005ff030219 */ /* 0x000fce0000011604 */
.L_x_1951:
[----:B------:R-:W-:Y:S05]  /*1700*/  BSYNC B0 ;  /* 0x0000000000007941 */ /* 0x000fea0003800000 */
.L_x_1949:
[----:B------:R-:W-:-:S05]  /*1710*/  IMAD R3, R3, R11, R11 ;  /* 0x0000000b03037224 */ /* 0x000fca00078e020b */
[----:B------:R-:W-:-:S07]  /*1720*/  VIMNMX R0, R0, R3, PT ;  /* 0x0000000300007248 */ /* 0x000fce0003fe0100 */
.L_x_1948:
[----:B------:R-:W-:Y:S01]  /*1730*/  IMAD R4, R189, 0x40, -R186 ;  /* 0x00000040bd047824 */ /* 0x000fe200078e0aba */
[----:B------:R-:W-:-:S03]  /*1740*/  ULDC UR4, c[0x0][0x9dc] ;  /* 0x0002770000047ab9 */ /* 0x000fc60000000800 */
[----:B------:R-:W-:-:S04]  /*1750*/  IMAD.IADD R47, R185, 0x1, R4 ;  /* 0x00000001b92f7824 */ /* 0x000fc800078e0204 */
[----:B------:R-:W-:Y:S01]  /*1760*/  VIADD R3, R47, -UR4 ;  /* 0x800000042f037c36 */ /* 0x000fe20008000000 */
[----:B------:R-:W-:Y:S06]  /*1770*/  @!P1 BRA `(.L_x_1952) ;  /* 0x0000000000489947 */ /* 0x000fec0003800000 */
[----:B------:R-:W-:Y:S01]  /*1780*/  ISETP.GT.AND P0, PT, R47, -0x1, PT ;  /* 0xffffffff2f00780c */ /* 0x000fe20003f04270 */
[----:B------:R-:W-:-:S12]  /*1790*/  BSSY B0, `(.L_x_1953) ;  /* 0x000000e000007945 */ /* 0x000fd80003800000 */
        /* <DEDUP_REMOVED lines=8> */
.L_x_1954:
[----:B------:R-:W-:Y:S01]  /*1820*/  ISETP.NE.AND P0, PT, R11, 0x1, PT ;  /* 0x000000010b00780c */ /* 0x000fe20003f05270 */
[----:B------:R-:W-:-:S12]  /*1830*/  IMAD.MOV.U32 R4, RZ, RZ, R47 ;  /* 0x000000ffff047224 */ /* 0x000fd800078e002f */
[----:B------:R-:W0:Y:S02]  /*1840*/  @P0 LDC.64 R6, c[0x0][0x9e8] ;  /* 0x00027a00ff060b82 */ /* 0x000e240000000a00 */
[----:B0-----:R-:W-:-:S05]  /*1850*/  @P0 IMAD.HI.U32 R6, R47, R6, RZ ;  /* 0x000000062f060227 */ /* 0x001fca00078e00ff */
[----:B------:R-:W-:-:S07]  /*1860*/  @P0 SHF.R.U32.HI R4, RZ, R7, R6 ;  /* 0x00000007ff040219 */ /* 0x000fce0000011606 */
.L_x_1955:
[----:B------:R-:W-:Y:S05]  /*1870*/  BSYNC B0 ;  /* 0x0000000000007941 */ /* 0x000fea0003800000 */
.L_x_1953:
[----:B------:R-:W-:-:S05]  /*1880*/  IMAD R4, R4, R11, RZ ;  /* 0x0000000b04047224 */ /* 0x000fca00078e02ff */
[----:B------:R-:W-:-:S07]  /*1890*/  VIMNMX R3, R3, R4, !PT ;  /* 0x0000000403037248 */ /* 0x000fce0007fe0100 */
.L_x_1952:
[----:B------:R-:W-:Y:S01]  /*18a0*/  VIADD R0, R0, 0x3f ;  /* 0x0000003f00007836 */ /* 0x000fe20000000000 */
[----:B------:R-:W-:Y:S02]  /*18b0*/  SHF.R.S32.HI R4, RZ, 0x1f, R3 ;  /* 0x0000001fff047819 */ /* 0x000fe40000011403 */
[----:B------:R-:W-:Y:S02]  /*18c0*/  PLOP3.LUT P3, PT, PT, PT, PT, 0x80, 0x0 ;  /* 0x000000000000781c */ /* 0x000fe40003f6f070 */
[----:B------:R-:W-:Y:S02]  /*18d0*/  SHF.R.S32.HI R5, RZ, 0x1f, R0 ;  /* 0x0000001fff057819 */ /* 0x000fe40000011400 */
[----:B------:R-:W-:Y:S02]  /*18e0*/  LEA.HI R4, R4, R3, RZ, 0x6 ;  /* 0x0000000304047211 */ /* 0x000fe400078f30ff */
[----:B------:R-:W-:Y:S02]  /*18f0*/  LEA.HI R5, R5, R0, RZ, 0x6 ;  /* 0x0000000005057211 */ /* 0x000fe400078f30ff */
[----:B------:R-:W-:-:S02]  /*1900*/  SHF.R.S32.HI R4, RZ, 0x6, R4 ;  /* 0x00000006ff047819 */ /* 0x000fc40000011404 */
[----:B------:R-:W-:Y:S02]  /*1910*/  SHF.R.S32.HI R5, RZ, 0x6, R5 ;  /* 0x00000006ff057819 */ /* 0x000fe40000011405 */
[----:B------:R-:W-:Y:S02]  /*1920*/  VIMNMX R4, RZ, R4, !PT ;  /* 0x00000004ff047248 */ /* 0x000fe40007fe0100 */
[----:B------:R-:W-:-:S03]  /*1930*/  VIMNMX R5, R168, R5, PT ;  /* 0x00000005a8057248 */ /* 0x000fc60003fe0100 */
[--C-:B------:R-:W-:Y:S02]  /*1940*/  IMAD R4, R4, 0x40, -R9.reuse ;  /* 0x0000004004047824 */ /* 0x100fe400078e0a09 */
[----:B------:R-:W-:-:S03]  /*1950*/  IMAD R5, R5, 0x40, -R9 ;  /* 0x0000004005057824 */ /* 0x000fc600078e0a09 */
[----:B------:R-:W-:Y:S02]  /*1960*/  VIMNMX R4, RZ, R4, !PT ;  /* 0x00000004ff047248 */ /* 0x000fe40007fe0100 */
[----:B------:R-:W-:Y:S02]  /*1970*/  VIMNMX R5, R5, R32, PT ;  /* 0x0000002005057248 */ /* 0x000fe40003fe0100 */
[----:B------:R-:W-:Y:S02]  /*1980*/  SHF.R.U32.HI R46, RZ, 0x6, R4 ;  /* 0x00000006ff2e7819 */ /* 0x000fe40000011604 */
[----:B------:R-:W-:-:S03]  /*1990*/  ISETP.GT.AND P0, PT, R5, R4, PT ;  /* 0x000000040500720c */ /* 0x000fc60003f04270 */
[----:B------:R-:W-:-:S10]  /*19a0*/  IMAD.MOV.U32 R51, RZ, RZ, R46 ;  /* 0x000000ffff337224 */ /* 0x000fd400078e002e */
[----:B------:R-:W-:-:S05]  /*19b0*/  @P0 VIADD R0, R5, 0x3f ;  /* 0x0000003f05000836 */ /* 0x000fca0000000000 */
[----:B------:R-:W-:-:S04]  /*19c0*/  @P0 SHF.R.S32.HI R3, RZ, 0x1f, R0 ;  /* 0x0000001fff030819 */ /* 0x000fc80000011400 */
[----:B------:R-:W-:-:S04]  /*19d0*/  @P0 LEA.HI R3, R3, R0, RZ, 0x6 ;  /* 0x0000000003030211 */ /* 0x000fc800078f30ff */
[----:B------:R-:W-:-:S04]  /*19e0*/  @P0 SHF.R.S32.HI R51, RZ, 0x6, R3 ;  /* 0x00000006ff330819 */ /* 0x000fc80000011403 */
[----:B------:R-:W-:-:S13]  /*19f0*/  ISETP.GT.AND P0, PT, R51, R46, PT ;  /* 0x0000002e3300720c */ /* 0x000fda0003f04270 */
[----:B------:R-:W-:Y:S05]  /*1a00*/  @!P0 BRA `(.L_x_1956) ;  /* 0x0000002800b88947 */ /* 0x000fea0003800000 */
        /* <DEDUP_REMOVED lines=20> */
.L_x_1958:
[----:B------:R-:W-:Y:S05]  /*1b50*/  BSYNC B6 ;  /* 0x0000000000067941 */ /* 0x000fea0003800000 */
.L_x_1957:
        /* <DEDUP_REMOVED lines=20> */
.L_x_1960:
[----:B------:R-:W-:Y:S05]  /*1ca0*/  BSYNC B6 ;  /* 0x0000000000067941 */ /* 0x000fea0003800000 */
.L_x_1959:
[----:B------:R-:W-:Y:S01]  /*1cb0*/  ULDC.64 UR4, c[0x0][0x9f8] ;  /* 0x00027e0000047ab9 */ /* 0x000fe20000000a00 */
[----:B------:R-:W0:Y:S01]  /*1cc0*/  LDC R0, c[0x0][0x428] ;  /* 0x00010a00ff007b82 */ /* 0x000e220000000800 */
[----:B------:R-:W-:-:S07]  /*1cd0*/  ISETP.NE.U32.AND P0, PT, RZ, UR4, PT ;  /* 0x00000004ff007c0c */ /* 0x000fce000bf05070 */
[----:B------:R-:W1:Y:S01]  /*1ce0*/  LDC.64 R52, c[0x0][0x2f0] ;  /* 0x0000bc00ff347b82 */ /* 0x000e620000000a00 */
[----:B------:R-:W-:Y:S01]  /*1cf0*/  ISETP.NE.AND.EX P0, PT, RZ, UR5, PT, P0 ;  /* 0x00000005ff007c0c */ /* 0x000fe2000bf05300 */
[----:B------:R-:W-:Y:S01]  /*1d00*/  IMAD.IADD R20, R25, 0x1, R24 ;  /* 0x0000000119147824 */ /* 0x000fe200078e0218 */
[----:B------:R-:W-:Y:S01]  /*1d10*/  ULDC.64 UR4, c[0x0][0xa08] ;  /* 0x0002820000047ab9 */ /* 0x000fe20000000a00 */
[----:B------:R-:W-:-:S04]  /*1d20*/  ULDC.64 UR6, c[0x0][0x320] ;  /* 0x0000c80000067ab9 */ /* 0x000fc80000000a00 */
[----:B------:R-:W2:Y:S08]  /*1d30*/  LDC R63, c[0x0][0x3d4] ;  /* 0x0000f500ff3f7b82 */ /* 0x000eb00000000800 */
[----:B------:R-:W3:Y:S08]  /*1d40*/  @P0 LDC.64 R4, c[0x0][0x9f8] ;  /* 0x00027e00ff040b82 */ /* 0x000ef00000000a00 */
[----:B------:R-:W4:Y:S01]  /*1d50*/  LDC.64 R24, c[0x0][0x3d8] ;  /* 0x0000f600ff187b82 */ /* 0x000f220000000a00 */
[----:B------:R-:W-:-:S07]  /*1d60*/  IMAD.SHL.U32 R42, R218, 0x4, RZ ;  /* 0x00000004da2a7824 */ /* 0x000fce00078e00ff */
[----:B------:R-:W2:Y:S01]  /*1d70*/  LDC.64 R26, c[0x0][0x3e8] ;  /* 0x0000fa00ff1a7b82 */ /* 0x000ea20000000a00 */
[----:B---3--:R-:W-:Y:S01]  /*1d80*/  @P0 IMAD.WIDE R4, R191, 0x4, R4 ;  /* 0x00000004bf040825 */ /* 0x008fe200078e0204 */
[----:B------:R-:W3:Y:S06]  /*1d90*/  S2R R62, SR_TID.X ;  /* 0x00000000003e7919 */ /* 0x000eec0000002100 */
[----:B------:R-:W3:Y:S01]  /*1da0*/  LDC R61, c[0x0][0x3d4] ;  /* 0x0000f500ff3d7b82 */ /* 0x000ee20000000800 */
[----:B------:R3:W3:Y:S01]  /*1db0*/  @P0 LDG.E R191, desc[UR42][R4.64] ;  /* 0x0000002a04bf0981 */ /* 0x0006e2000c1e1900 */
[----:B0-----:R-:W-:Y:S01]  /*1dc0*/  ISETP.NE.AND P0, PT, R0, 0x1, PT ;  /* 0x000000010000780c */ /* 0x001fe20003f05270 */
[----:B-1----:R-:W-:Y:S01]  /*1dd0*/  IMAD.WIDE.U32 R6, R20, R52, RZ ;  /* 0x0000003414067225 */ /* 0x002fe200078e00ff */
[----:B------:R-:W-:-:S02]  /*1de0*/  SHF.R.S32.HI R13, RZ, 0x1f, R20 ;  /* 0x0000001fff0d7819 */ /* 0x000fc40000011414 */
[----:B------:R-:W-:Y:S01]  /*1df0*/  SHF.R.S32.HI R43, RZ, 0x1f, R42 ;  /* 0x0000001fff2b7819 */ /* 0x000fe2000001142a */
[----:B----4-:R-:W-:Y:S01]  /*1e00*/  IMAD R10, R220, R24, RZ ;  /* 0x00000018dc0a7224 */ /* 0x010fe200078e02ff */
[----:B--2---:R-:W-:Y:S01]  /*1e10*/  ISETP.GE.AND P1, PT, R16, R63, PT ;  /* 0x0000003f1000720c */ /* 0x004fe20003f26270 */
[-C--:B------:R-:W-:Y:S01]  /*1e20*/  IMAD R0, R13, R52.reuse, RZ ;  /* 0x000000340d007224 */ /* 0x080fe200078e02ff */
[----:B------:R-:W0:Y:S01]  /*1e30*/  LDC R58, c[0x0][0x2e4] ;  /* 0x0000b900ff3a7b82 */ /* 0x000e220000000800 */
[----:B------:R-:W-:Y:S01]  /*1e40*/  IMAD R12, R220, R52, RZ ;  /* 0x00000034dc0c7224 */ /* 0x000fe200078e02ff */
[----:B------:R-:W-:Y:S01]  /*1e50*/  P2R R74, PR, RZ, 0x2 ;  /* 0x00000002ff4a7803 */ /* 0x000fe20000000000 */
[----:B------:R-:W-:Y:S01]  /*1e60*/  IMAD R3, R20, R53, R0 ;  /* 0x0000003514037224 */ /* 0x000fe200078e0200 */
[C---:B------:R-:W-:Y:S01]  /*1e70*/  IADD3 R20, P2, R23.reuse, R20, RZ ;  /* 0x0000001417147210 */ /* 0x040fe20007f5e0ff */
[----:B------:R-:W-:Y:S01]  /*1e80*/  IMAD R15, R23, R25, R10 ;  /* 0x00000019170f7224 */ /* 0x000fe200078e020a */
[----:B------:R-:W-:Y:S01]  /*1e90*/  SHF.L.U64.HI R50, R24, 0x6, R25 ;  /* 0x0000000618327819 */ /* 0x000fe20000010219 */
[----:B------:R-:W-:Y:S01]  /*1ea0*/  IMAD.IADD R7, R7, 0x1, R3 ;  /* 0x0000000107077824 */ /* 0x000fe200078e0203 */
[----:B------:R-:W1:Y:S01]  /*1eb0*/  @P0 LDC R9, c[0x0][0x42c] ;  /* 0x00010b00ff090b82 */ /* 0x000e620000000800 */
[----:B------:R-:W-:Y:S01]  /*1ec0*/  IMAD.SHL.U32 R59, R193, 0x40, RZ ;  /* 0x00000040c13b7824 */ /* 0x000fe200078e00ff */
[----:B------:R-:W-:Y:S01]  /*1ed0*/  SHF.L.U64.HI R56, R26, 0x6, R27 ;  /* 0x000000061a387819 */ /* 0x000fe2000001021b */
[----:B------:R-:W-:-:S02]  /*1ee0*/  VIADD R82, R16, 0x20 ;  /* 0x0000002010527836 */ /* 0x000fc40000000000 */
[----:B------:R-:W-:Y:S01]  /*1ef0*/  IMAD.SHL.U32 R55, R24, 0x40, RZ ;  /* 0x0000004018377824 */ /* 0x000fe200078e00ff */
[----:B------:R-:W-:Y:S01]  /*1f00*/  LOP3.LUT R59, R59, 0x1c0, RZ, 0xc0, !PT ;  /* 0x000001c03b3b7812 */ /* 0x000fe200078ec0ff */
[----:B------:R-:W-:Y:S01]  /*1f10*/  IMAD.SHL.U32 R57, R26, 0x40, RZ ;  /* 0x000000401a397824 */ /* 0x000fe200078e00ff */
[----:B------:R-:W2:Y:S02]  /*1f20*/  @P0 LDC R11, c[0x0][0x430] ;  /* 0x00010c00ff0b0b82 */ /* 0x000ea40000000800 */
[----:B------:R-:W-:Y:S02]  /*1f30*/  SHF.R.U32.HI R60, RZ, 0x3, R59 ;  /* 0x00000003ff3c7819 */ /* 0x000fe4000001163b */
[----:B---3--:R-:W-:-:S04]  /*1f40*/  LEA.HI R62, R62, 0x8, RZ, 0x19 ;  /* 0x000000083e3e7811 */ /* 0x008fc800078fc8ff */
[----:B------:R-:W3:Y:S01]  /*1f50*/  LDC.64 R28, c[0x0][0x2d8] ;  /* 0x0000b600ff1c7b82 */ /* 0x000ee20000000a00 */
[----:B-1----:R-:W-:-:S05]  /*1f60*/  @P0 IMAD.HI.U32 R0, R190, R9, RZ ;  /* 0x00000009be000227 */ /* 0x002fca00078e00ff */
[----:B--2---:R-:W-:Y:S02]  /*1f70*/  @P0 SHF.R.U32.HI R190, RZ, R11, R0 ;  /* 0x0000000bffbe0219 */ /* 0x004fe40000011600 */
[----:B------:R-:W-:Y:S02]  /*1f80*/  ISETP.NE.U32.AND P0, PT, RZ, UR4, PT ;  /* 0x00000004ff007c0c */ /* 0x000fe4000bf05070 */
[----:B------:R-:W-:Y:S01]  /*1f90*/  SHF.R.S32.HI R0, RZ, 0x1f, R190 ;  /* 0x0000001fff007819 */ /* 0x000fe200000114be */
[----:B------:R-:W-:Y:S01]  /*1fa0*/  IMAD.WIDE.U32 R8, R190, UR6, R16 ;  /* 0x00000006be087c25 */ /* 0x000fe2000f8e0010 */
[----:B------:R-:W-:Y:S01]  /*1fb0*/  ISETP.NE.AND.EX P0, PT, RZ, UR5, PT, P0 ;  /* 0x00000005ff007c0c */ /* 0x000fe2000bf05300 */
[----:B------:R-:W-:Y:S02]  /*1fc0*/  ULDC.64 UR4, c[0x0][0x2f8] ;  /* 0x0000be0000047ab9 */ /* 0x000fe40000000a00 */
[C---:B------:R-:W-:Y:S02]  /*1fd0*/  IMAD R5, R0.reuse, UR6, RZ ;  /* 0x0000000600057c24 */ /* 0x040fe4000f8e02ff */
[----:B------:R-:W-:-:S02]  /*1fe0*/  IMAD R3, R0, UR4, RZ ;  /* 0x0000000400037c24 */ /* 0x000fc4000f8e02ff */
[C---:B------:R-:W-:Y:S02]  /*1ff0*/  IMAD R11, R190.reuse, UR7, R5 ;  /* 0x00000007be0b7c24 */ /* 0x040fe4000f8e0205 */
[C---:B------:R-:W-:Y:S02]  /*2000*/  IMAD R3, R190.reuse, UR5, R3 ;  /* 0x00000005be037c24 */ /* 0x040fe4000f8e0203 */
[----:B------:R-:W-:Y:S01]  /*2010*/  IMAD.WIDE.U32 R4, R190, UR4, R6 ;  /* 0x00000004be047c25 */ /* 0x000fe2000f8e0006 */
[----:B------:R-:W-:-:S03]  /*2020*/  ULDC.64 UR4, c[0x0][0x300] ;  /* 0x0000c00000047ab9 */ /* 0x000fc60000000a00 */
[----:B------:R-:W-:Y:S02]  /*2030*/  IMAD.IADD R5, R5, 0x1, R3 ;  /* 0x0000000105057824 */ /* 0x000fe400078e0203 */
[----:B------:R-:W-:Y:S02]  /*2040*/  IMAD.IADD R9, R9, 0x1, R11 ;  /* 0x0000000109097824 */ /* 0x000fe400078e020b */
[----:B------:R-:W-:Y:S01]  /*2050*/  IMAD R11, R23, R53, R12 ;  /* 0x00000035170b7224 */ /* 0x000fe200078e020c */
[----:B------:R-:W-:Y:S02]  /*2060*/  SHF.L.U64.HI R53, R52, 0x6, R53 ;  /* 0x0000000634357819 */ /* 0x000fe40000010235 */
[----:B------:R-:W-:Y:S02]  /*2070*/  SHF.R.S32.HI R0, RZ, 0x1f, R191 ;  /* 0x0000001fff007819 */ /* 0x000fe400000114bf */
[----:B------:R-:W-:Y:S02]  /*2080*/  SEL R41, R191, RZ, !P0 ;  /* 0x000000ffbf297207 */ /* 0x000fe40004000000 */
[----:B------:R-:W-:-:S03]  /*2090*/  SEL R0, R0, RZ, !P0 ;  /* 0x000000ff00007207 */ /* 0x000fc60004000000 */
[----:B------:R-:W-:-:S04]  /*20a0*/  IMAD.WIDE.U32 R44, R41, UR4, R4 ;  /* 0x00000004292c7c25 */ /* 0x000fc8000f8e0004 */
[----:B------:R-:W-:Y:S02]  /*20b0*/  IMAD R6, R0, UR4, RZ ;  /* 0x0000000400067c24 */ /* 0x000fe4000f8e02ff */
[----:B------:R-:W-:-:S04]  /*20c0*/  IMAD.WIDE.U32 R4, R23, R24, R16 ;  /* 0x0000001817047225 */ /* 0x000fc800078e0010 */
[----:B------:R-:W-:Y:S01]  /*20d0*/  IMAD R3, R41, UR5, R6 ;  /* 0x0000000529037c24 */ /* 0x000fe2000f8e0206 */
[----:B------:R-:W-:Y:S01]  /*20e0*/  ULDC.64 UR4, c[0x0][0x328] ;  /* 0x0000ca0000047ab9 */ /* 0x000fe20000000a00 */
[----:B------:R-:W-:-:S04]  /*20f0*/  IMAD.WIDE.U32 R6, R23, R52, R16 ;  /* 0x0000003417067225 */ /* 0x000fc800078e0010 */
[----:B------:R-:W-:Y:S02]  /*2100*/  IMAD R10, R0, UR4, RZ ;  /* 0x00000004000a7c24 */ /* 0x000fe4000f8e02ff */
[----:B------:R-:W-:Y:S01]  /*2110*/  IMAD.IADD R0, R45, 0x1, R3 ;  /* 0x000000012d007824 */ /* 0x000fe200078e0203 */
[----:B------:R-:W-:Y:S01]  /*2120*/  IADD3 R3, P0, R44, R6, RZ ;  /* 0x000000062c037210 */ /* 0x000fe20007f1e0ff */
[----:B------:R-:W-:Y:S02]  /*2130*/  IMAD.IADD R39, R15, 0x1, R5 ;  /* 0x000000010f277824 */ /* 0x000fe400078e0205 */
[----:B------:R-:W-:Y:S01]  /*2140*/  IMAD.MOV.U32 R38, RZ, RZ, R4 ;  /* 0x000000ffff267224 */ /* 0x000fe200078e0004 */
[----:B------:R-:W-:Y:S01]  /*2150*/  IADD3.X R48, R0, R7, R11, P0, !PT ;  /* 0x0000000700307210 */ /* 0x000fe200007fe40b */
[----:B------:R-:W-:Y:S01]  /*2160*/  IMAD.WIDE.U32 R4, R23, R24, R42 ;  /* 0x0000001817047225 */ /* 0x000fe200078e002a */
[----:B------:R-:W-:-:S03]  /*2170*/  SEL R11, R63, RZ, P1 ;  /* 0x000000ff3f0b7207 */ /* 0x000fc60000800000 */
[----:B------:R-:W-:Y:S01]  /*2180*/  IMAD.IADD R5, R5, 0x1, R15 ;  /* 0x0000000105057824 */ /* 0x000fe200078e020f */
[----:B-----5:R-:W-:Y:S01]  /*2190*/  SHF.R.S32.HI R15, RZ, 0x1f, R33 ;  /* 0x0000001fff0f7819 */ /* 0x020fe20000011421 */
[----:B------:R-:W-:Y:S02]  /*21a0*/  IMAD.IADD R11, R16, 0x1, R11 ;  /* 0x00000001100b7824 */ /* 0x000fe400078e020b */
[----:B------:R-:W-:Y:S01]  /*21b0*/  IMAD.WIDE.U32 R36, R33, R24, R4 ;  /* 0x0000001821247225 */ /* 0x000fe200078e0004 */
[----:B------:R-:W-:Y:S02]  /*21c0*/  LOP3.LUT R5, R59, 0x18, R16, 0xf8, !PT ;  /* 0x000000183b057812 */ /* 0x000fe400078ef810 */
[----:B------:R-:W-:Y:S01]  /*21d0*/  SHF.R.S32.HI R54, RZ, 0x1f, R11 ;  /* 0x0000001fff367819 */ /* 0x000fe2000001140b */
[----:B------:R-:W-:Y:S01]  /*21e0*/  IMAD R6, R220, R26, RZ ;  /* 0x0000001adc067224 */ /* 0x000fe200078e02ff */
[----:B------:R-:W-:Y:S01]  /*21f0*/  LOP3.LUT R5, R5, R60, RZ, 0x3c, !PT ;  /* 0x0000003c05057212 */ /* 0x000fe200078e3cff */
[----:B------:R-:W-:Y:S01]  /*2200*/  IMAD R75, R41, UR5, R10 ;  /* 0x00000005294b7c24 */ /* 0x000fe2000f8e020a */
[----:B------:R-:W-:Y:S01]  /*2210*/  LEA.HI R54, R54, R11, RZ, 0x3 ;  /* 0x0000000b36367211 */ /* 0x000fe200078f18ff */
[----:B------:R-:W-:-:S02]  /*2220*/  IMAD R21, R23, R27, R6 ;  /* 0x0000001b17157224 */ /* 0x000fc400078e0206 */
[----:B------:R-:W-:Y:S01]  /*2230*/  IMAD.WIDE.U32 R40, R41, UR4, R8 ;  /* 0x0000000429287c25 */ /* 0x000fe2000f8e0008 */
[----:B------:R-:W-:Y:S01]  /*2240*/  LOP3.LUT R69, R54, 0xfffffff8, RZ, 0xc0, !PT ;  /* 0xfffffff836457812 */ /* 0x000fe200078ec0ff */
[----:B------:R-:W-:Y:S02]  /*2250*/  ULDC UR4, c[0x0][0x2e4] ;  /* 0x0000b90000047ab9 */ /* 0x000fe40000000800 */
[----:B------:R-:W-:Y:S01]  /*2260*/  IMAD.WIDE.U32 R6, R23, R26, R42 ;  /* 0x0000001a17067225 */ /* 0x000fe200078e002a */
[----:B------:R-:W-:Y:S02]  /*2270*/  ISETP.GE.AND P0, PT, R16, UR4, PT ;  /* 0x0000000410007c0c */ /* 0x000fe4000bf06270 */
[----:B------:R-:W-:Y:S01]  /*2280*/  ISETP.GE.AND P1, PT, R82, UR4, PT ;  /* 0x0000000452007c0c */ /* 0x000fe2000bf26270 */
[----:B------:R-:W-:Y:S01]  /*2290*/  IMAD R10, R15, R24, RZ ;  /* 0x000000180f0a7224 */ /* 0x000fe200078e02ff */
[----:B------:R-:W-:Y:S01]  /*22a0*/  IADD3 R7, R7, R21, RZ ;  /* 0x0000001507077210 */ /* 0x000fe20007ffe0ff */
[----:B------:R-:W-:Y:S01]  /*22b0*/  IMAD.WIDE.U32 R8, R23, R26, R16 ;  /* 0x0000001a17087225 */ /* 0x000fe200078e0010 */
[----:B------:R-:W-:-:S03]  /*22c0*/  SHF.R.S32.HI R73, RZ, 0x1f, R69 ;  /* 0x0000001fff497819 */ /* 0x000fc60000011445 */
[----:B------:R-:W-:Y:S02]  /*22d0*/  IMAD R11, R33, R25, R10 ;  /* 0x00000019210b7224 */ /* 0x000fe400078e020a */
[----:B------:R-:W-:Y:S01]  /*22e0*/  IMAD R65, R200, 0x200, R5 ;  /* 0x00000200c8417824 */ /* 0x000fe200078e0205 */
[----:B------:R-:W-:Y:S01]  /*22f0*/  LOP3.LUT R5, R59, 0x38, R54, 0xf8, !PT ;  /* 0x000000383b057812 */ /* 0x000fe200078ef836 */
[----:B------:R-:W-:Y:S02]  /*2300*/  IMAD.IADD R9, R21, 0x1, R9 ;  /* 0x0000000115097824 */ /* 0x000fe400078e0209 */
[----:B------:R-:W-:Y:S01]  /*2310*/  IMAD R10, R15, R26, RZ ;  /* 0x0000001a0f0a7224 */ /* 0x000fe200078e02ff */
[----:B------:R-:W-:Y:S01]  /*2320*/  LOP3.LUT R5, R5, R60, RZ, 0x3c, !PT ;  /* 0x0000003c05057212 */ /* 0x000fe200078e3cff */
[----:B------:R-:W-:-:S04]  /*2330*/  IMAD.WIDE.U32 R34, R33, R26, R8 ;  /* 0x0000001a21227225 */ /* 0x000fc800078e0008 */
[C---:B------:R-:W-:Y:S02]  /*2340*/  IMAD R71, R33.reuse, R27, R10 ;  /* 0x0000001b21477224 */ /* 0x040fe400078e020a */
[----:B------:R-:W-:-:S04]  /*2350*/  IMAD.WIDE.U32 R38, R33, R24, R38 ;  /* 0x0000001821267225 */ /* 0x000fc800078e0026 */
[----:B------:R-:W-:-:S04]  /*2360*/  IMAD.WIDE.U32 R30, R33, R26, R6 ;  /* 0x0000001a211e7225 */ /* 0x000fc800078e0006 */
[----:B------:R-:W-:Y:S02]  /*2370*/  IMAD.IADD R67, R71, 0x1, R35 ;  /* 0x0000000147437824 */ /* 0x000fe400078e0223 */
[----:B------:R-:W-:Y:S02]  /*2380*/  IMAD.SHL.U32 R52, R52, 0x40, RZ ;  /* 0x0000004034347824 */ /* 0x000fe400078e00ff */
[----:B------:R-:W-:Y:S02]  /*2390*/  IMAD.SHL.U32 R63, R63, 0x2, RZ ;  /* 0x000000023f3f7824 */ /* 0x000fe400078e00ff */
[----:B------:R-:W-:Y:S02]  /*23a0*/  IMAD.X R21, R220, 0x1, R13, P2 ;  /* 0x00000001dc157824 */ /* 0x000fe400010e060d */
[----:B------:R-:W-:Y:S02]  /*23b0*/  IMAD.IADD R64, R11, 0x1, R39 ;  /* 0x000000010b407824 */ /* 0x000fe400078e0227 */
[----:B------:R-:W-:-:S02]  /*23c0*/  IMAD.IADD R66, R37, 0x1, R11 ;  /* 0x0000000125427824 */ /* 0x000fc400078e020b */
[----:B------:R-:W-:Y:S02]  /*23d0*/  IMAD.IADD R71, R31, 0x1, R71 ;  /* 0x000000011f477824 */ /* 0x000fe400078e0247 */
[----:B------:R-:W-:Y:S02]  /*23e0*/  IMAD R68, R200, 0x200, R5 ;  /* 0x00000200c8447824 */ /* 0x000fe400078e0205 */
[----:B0--3--:R-:W-:-:S07]  /*23f0*/  IMAD.IADD R75, R41, 0x1, R75 ;  /* 0x00000001294b7824 */ /* 0x009fce00078e024b */
.L_x_1990:
[----:B------:R-:W-:Y:S01]  /*2400*/  VIADD R51, R51, 0xffffffff ;  /* 0xffffffff33337836 */ /* 0x000fe20000000000 */
[----:B------:R-:W-:Y:S01]  /*2410*/  ISETP.GE.AND P3, PT, R61, 0x1, PT ;  /* 0x000000013d00780c */ /* 0x000fe20003f66270 */
[----:B---34-:R-:W-:Y:S01]  /*2420*/  IMAD.SHL.U32 R14, R184, 0x1000, RZ ;  /* 0x00001000b80e7824 */ /* 0x018fe200078e00ff */
[----:B------:R-:W-:Y:S05]  /*2430*/  YIELD ;  /* 0x0000000000007946 */ /* 0x000fea0003800000 */
[----:B------:R-:W-:Y:S01]  /*2440*/  SHF.R.S32.HI R76, RZ, 0x1f, R51 ;  /* 0x0000001fff4c7819 */ /* 0x000fe20000011433 */
[-C--:B------:R-:W-:Y:S01]  /*2450*/  IMAD R5, R53, R51.reuse, RZ ;  /* 0x0000003335057224 */ /* 0x080fe200078e02ff */
[----:B------:R-:W-:Y:S01]  /*2460*/  BSSY B0, `(.L_x_1961) ;  /* 0x000018d000007945 */ /* 0x000fe20003800000 */
[----:B------:R-:W-:-:S04]  /*2470*/  IMAD.WIDE.U32 R24, R52, R51, RZ ;  /* 0x0000003334187225 */ /* 0x000fc800078e00ff */
        /* <DEDUP_REMOVED lines=32> */
[----:B------:R-:W-:Y:S01]  /*2680*/  IMAD.WIDE.U32 R4, R51, R57, R70 ;  /* 0x0000003933047225 */ /* 0x000fe200078e0046 */
[----:B------:R-:W-:-:S03]  /*2690*/  IADD3 R8, R42, 0x10, RZ ;  /* 0x000000102a087810 */ /* 0x000fc60007ffe0ff */
[----:B------:R-:W-:Y:S01]  /*26a0*/  IMAD.X R10, R77, 0x1, R66, P3 ;  /* 0x000000014d0a7824 */ /* 0x000fe200018e0642 */
[----:B------:R-:W-:Y:S01]  /*26b0*/  LEA R6, P3, R7, UR4, 0x1 ;  /* 0x0000000407067c11 */ /* 0x000fe2000f8608ff */
[----:B------:R-:W-:Y:S01]  /*26c0*/  IMAD.IADD R5, R5, 0x1, R9 ;  /* 0x0000000105057824 */ /* 0x000fe200078e0209 */
[C---:B------:R-:W-:Y:S02]  /*26d0*/  LEA R76, P5, R4.reuse, UR6, 0x1 ;  /* 0x00000006044c7c11 */ /* 0x040fe4000f8a08ff */
        /* <DEDUP_REMOVED lines=10> */
.L_x_1965:
[----:B------:R-:W-:Y:S05]  /*2780*/  BSYNC B1 ;  /* 0x0000000000017941 */ /* 0x000fea0003800000 */
.L_x_1964:
[----:B------:R-:W-:Y:S01]  /*2790*/  UISETP.NE.AND UP0, UPT, UR37, 0x3, UPT ;  /* 0x000000032500788c */ /* 0x000fe2000bf05270 */
[----:B-----5:R-:W-:Y:S02]  /*27a0*/  IMAD.MOV.U32 R4, RZ, RZ, R8 ;  /* 0x000000ffff047224 */ /* 0x020fe400078e0008 */
[----:B------:R-:W-:Y:S02]  /*27b0*/  IMAD.MOV.U32 R5, RZ, RZ, R9 ;  /* 0x000000ffff057224 */ /* 0x000fe400078e0009 */
[----:B0-----:R-:W-:Y:S01]  /*27c0*/  IMAD.MOV.U32 R6, RZ, RZ, R26 ;  /* 0x000000ffff067224 */ /* 0x001fe200078e001a */
[----:B------:R-:W-:Y:S01]  /*27d0*/  PLOP3.LUT P3, PT, PT, PT, UP0, 0x80, 0x0 ;  /* 0x000000000000781c */ /* 0x000fe20003f6f008 */
        /* <DEDUP_REMOVED lines=15> */
.L_x_1966:
[----:B------:R-:W-:Y:S01]  /*28d0*/  IMAD R70, R184, 0x8, R2 ;  /* 0x00000008b8467824 */ /* 0x000fe200078e0202 */
[----:B------:R-:W-:Y:S01]  /*28e0*/  SHF.L.U32 R77, R187, 0x1f, RZ ;  /* 0x0000001fbb4d7819 */ /* 0x000fe200000006ff */
[----:B------:R-:W-:Y:S03]  /*28f0*/  BSSY B1, `(.L_x_1967) ;  /* 0x0000003000017945 */ /* 0x000fe60003800000 */
[----:B------:R-:W0:Y:S02]  /*2900*/  SYNCS.PHASECHK.TRANS64.TRYWAIT P5, [R70+URZ+0x28c90], R77 ;  /* 0x028c904d460075a7 */ /* 0x000e2400080a017f */
[----:B0-----:R-:W-:Y:S05]  /*2910*/  @!P5 BRA `(.L_x_1968) ;  /* 0x000001980094d947 */ /* 0x001fea0003800000 */
.L_x_2280:
[----:B------:R-:W-:Y:S05]  /*2920*/  BSYNC B1 ;  /* 0x0000000000017941 */ /* 0x000fea0003800000 */
.L_x_1967:
[----:B------:R-:W-:Y:S05]  /*2930*/  @P4 BRA `(.L_x_1969) ;  /* 0x0000001000fc4947 */ /* 0x000fea0003800000 */
[----:B------:R-:W-:Y:S04]  /*2940*/  BSSY B1, `(.L_x_1970) ;  /* 0x0000036000017945 */ /* 0x000fe80003800000 */
[----:B------:R-:W-:Y:S05]  /*2950*/  @P0 BRA `(.L_x_1971) ;  /* 0x0000000000d00947 */ /* 0x000fea0003800000 */
[----:B------:R1:W2:Y:S01]  /*2960*/  LDS.128 R4, [R15+0x22400] ;  /* 0x022400000f047984 */ /* 0x0002a20000000c00 */
[----:B------:R-:W-:Y:S01]  /*2970*/  ISETP.GE.AND P4, PT, R42, R61, PT ;  /* 0x0000003d2a00720c */ /* 0x000fe20003f86270 */
[----:B------:R-:W-:-:S12]  /*2980*/  BSSY B2, `(.L_x_1972) ;  /* 0x0000030000027945 */ /* 0x000fd80003800000 */
[----:B-1----:R-:W-:Y:S05]  /*2990*/  @P4 BRA `(.L_x_1973) ;  /* 0x0000000000b84947 */ /* 0x002fea0003800000 */
[----:B------:R-:W-:Y:S01]  /*29a0*/  SHF.R.U32.HI R83, RZ, 0x10, R25 ;  /* 0x00000010ff537819 */ /* 0x000fe20000011619 */
[----:B--2---:R-:W-:Y:S01]  /*29b0*/  IMAD.U32 R15, R6, 0x10000, RZ ;  /* 0x00010000060f7824 */ /* 0x004fe200078e00ff */
[----:B------:R-:W-:Y:S02]  /*29c0*/  SHF.R.U32.HI R78, RZ, 0x10, R27 ;  /* 0x00000010ff4e7819 */ /* 0x000fe4000001161b */
[----:B------:R-:W-:Y:S01]  /*29d0*/  SHF.R.U64 R80, R24, 0x10, R25 ;  /* 0x0000001018507819 */ /* 0x000fe20000001219 */
[----:B------:R-:W-:Y:S01]  /*29e0*/  IMAD.U32 R25, R7, 0x10000, RZ ;  /* 0x0001000007197824 */ /* 0x000fe200078e00ff */
[----:B------:R-:W-:Y:S02]  /*29f0*/  PRMT R83, R79, 0x5410, R83 ;  /* 0x000054104f537816 */ /* 0x000fe40000000053 */
[----:B------:R-:W-:Y:S02]  /*2a00*/  SHF.R.U64 R76, R26, 0x10, R27 ;  /* 0x000000101a4c7819 */ /* 0x000fe4000000121b */
[----:B------:R-:W-:-:S02]  /*2a10*/  PRMT R78, R81, 0x5432, R78 ;  /* 0x00005432514e7816 */ /* 0x000fc4000000004e */
[----:B------:R-:W-:Y:S01]  /*2a20*/  LOP3.LUT R24, R6, 0xffff0000, RZ, 0xc0, !PT ;  /* 0xffff000006187812 */ /* 0x000fe200078ec0ff */
[----:B------:R-:W-:Y:S01]  /*2a30*/  IMAD.U32 R6, R5, 0x10000, RZ ;  /* 0x0001000005067824 */ /* 0x000fe200078e00ff */
[----:B------:R-:W-:Y:S01]  /*2a40*/  PRMT R80, R84, 0x5432, R80 ;  /* 0x0000543254507816 */ /* 0x000fe20000000050 */
[----:B------:R-:W-:Y:S01]  /*2a50*/  IMAD.U32 R84, R83, 0x10000, RZ ;  /* 0x0001000053547824 */ /* 0x000fe200078e00ff */
[----:B------:R-:W-:Y:S01]  /*2a60*/  PRMT R27, R79, 0x5432, R76 ;  /* 0x000054324f1b7816 */ /* 0x000fe2000000004c */
[----:B------:R-:W-:Y:S01]  /*2a70*/  IMAD.U32 R79, R78, 0x10000, RZ ;  /* 0x000100004e4f7824 */ /* 0x000fe200078e00ff */
[----:B------:R-:W-:Y:S01]  /*2a80*/  LOP3.LUT R26, R7, 0xffff0000, RZ, 0xc0, !PT ;  /* 0xffff0000071a7812 */ /* 0x000fe200078ec0ff */
[CC--:B------:R-:W-:Y:S01]  /*2a90*/  FMUL.FTZ R88, R24.reuse, R84.reuse ;  /* 0x0000005418587220 */ /* 0x0c0fe20000410000 */
[----:B------:R-:W-:Y:S01]  /*2aa0*/  LOP3.LUT R7, R5, 0xffff0000, RZ, 0xc0, !PT ;  /* 0xffff000005077812 */ /* 0x000fe200078ec0ff */
[-C--:B------:R-:W-:Y:S01]  /*2ab0*/  FMUL.FTZ R24, R24, R79.reuse ;  /* 0x0000004f18187220 */ /* 0x080fe20000410000 */
[----:B------:R-:W-:Y:S01]  /*2ac0*/  LOP3.LUT R81, R80, 0xffff0000, RZ, 0xc0, !PT ;  /* 0xffff000050517812 */ /* 0x000fe200078ec0ff */
[----:B------:R-:W-:Y:S01]  /*2ad0*/  FFMA.FTZ R88, R15, R79, -R88 ;  /* 0x0000004f0f587223 */ /* 0x000fe20000010858 */
[----:B------:R-:W-:Y:S01]  /*2ae0*/  LOP3.LUT R76, R27, 0xffff0000, RZ, 0xc0, !PT ;  /* 0xffff00001b4c7812 */ /* 0x000fe200078ec0ff */
[----:B------:R-:W-:Y:S01]  /*2af0*/  IMAD.U32 R5, R4, 0x10000, RZ ;  /* 0x0001000004057824 */ /* 0x000fe200078e00ff */
[----:B------:R-:W-:Y:S01]  /*2b00*/  LOP3.LUT R83, R83, 0xffff0000, RZ, 0xc0, !PT ;  /* 0xffff000053537812 */ /* 0x000fe200078ec0ff */
[----:B------:R-:W-:Y:S01]  /*2b10*/  FFMA.FTZ R15, R15, R84, R24 ;  /* 0x000000540f0f7223 */ /* 0x000fe20000010018 */
[----:B------:R-:W-:Y:S01]  /*2b20*/  LOP3.LUT R78, R78, 0xffff0000, RZ, 0xc0, !PT ;  /* 0xffff00004e4e7812 */ /* 0x000fe200078ec0ff */
[C---:B------:R-:W-:Y:S01]  /*2b30*/  FMUL.FTZ R85, R7.reuse, R81 ;  /* 0x0000005107557220 */ /* 0x040fe20000410000 */
[----:B------:R-:W-:Y:S01]  /*2b40*/  FMUL.FTZ R86, R7, R76 ;  /* 0x0000004c07567220 */ /* 0x000fe20000410000 */
[----:B------:R-:W-:Y:S01]  /*2b50*/  LOP3.LUT R4, R4, 0xffff0000, RZ, 0xc0, !PT ;  /* 0xffff000004047812 */ /* 0x000fe200078ec0ff */
[----:B------:R-:W-:Y:S01]  /*2b60*/  FMUL.FTZ R24, R26, R83 ;  /* 0x000000531a187220 */ /* 0x000fe20000410000 */
[----:B------:R-:W-:-:S02]  /*2b70*/  IMAD.U32 R80, R80, 0x10000, RZ ;  /* 0x0001000050507824 */ /* 0x000fc400078e00ff */
[----:B------:R-:W-:Y:S01]  /*2b80*/  FMUL.FTZ R26, R26, R78 ;  /* 0x0000004e1a1a7220 */ /* 0x000fe20000410000 */
[----:B------:R-:W-:Y:S02]  /*2b90*/  IMAD.U32 R27, R27, 0x10000, RZ ;  /* 0x000100001b1b7824 */ /* 0x000fe400078e00ff */
[C---:B------:R-:W-:Y:S01]  /*2ba0*/  FFMA.FTZ R85, R6.reuse, R76, -R85 ;  /* 0x0000004c06557223 */ /* 0x040fe20000010855 */
[----:B------:R-:W-:Y:S01]  /*2bb0*/  FFMA.FTZ R86, R6, R81, R86 ;  /* 0x0000005106567223 */ /* 0x000fe20000010056 */
[C---:B------:R-:W-:Y:S01]  /*2bc0*/  FFMA.FTZ R24, R25.reuse, R78, -R24 ;  /* 0x0000004e19187223 */ /* 0x040fe20000010818 */
        /* <DEDUP_REMOVED lines=11> */
.L_x_1973:
[----:B------:R-:W-:Y:S05]  /*2c80*/  BSYNC B2 ;  /* 0x0000000000027941 */ /* 0x000fea0003800000 */
.L_x_1972:
[----:B--2---:R1:W-:Y:S02]  /*2c90*/  STG.E.128 desc[UR42][R12.64], R4 ;  /* 0x000000040c007986 */ /* 0x0043e4000c101d2a */
.L_x_1971:
[----:B------:R-:W-:Y:S05]  /*2ca0*/  BSYNC B1 ;  /* 0x0000000000017941 */ /* 0x000fea0003800000 */
.L_x_1970:
[----:B------:R-:W-:Y:S05]  /*2cb0*/  @P1 BRA `(.L_x_1969) ;  /* 0x00000010001c1947 */ /* 0x000fea0003800000 */
[----:B-1----:R-:W-:Y:S01]  /*2cc0*/  IMAD.MOV.U32 R5, RZ, RZ, 0x20 ;  /* 0x00000020ff057424 */ /* 0x002fe200078e00ff */
[----:B------:R-:W-:Y:S01]  /*2cd0*/  LOP3.LUT P4, RZ, R193, 0x4, RZ, 0xc0, !PT ;  /* 0x00000004c1ff7812 */ /* 0x000fe2000788c0ff */
[----:B------:R-:W-:Y:S03]  /*2ce0*/  BSSY B1, `(.L_x_1974) ;  /* 0x0000036000017945 */ /* 0x000fe60003800000 */
[----:B------:R-:W-:-:S04]  /*2cf0*/  SEL R5, R5, 0xffffffe0, !P4 ;  /* 0xffffffe005057807 */ /* 0x000fc80006000000 */
[----:B------:R-:W-:Y:S01]  /*2d00*/  IADD3 R5, R5, R65, R14 ;  /* 0x0000004105057210 */ /* 0x000fe20007ffe00e */
[----:B------:R-:W-:-:S04]  /*2d10*/  VIADD R14, R42, 0x10 ;  /* 0x000000102a0e7836 */ /* 0x000fc80000000000 */
[----:B------:R-:W-:Y:S01]  /*2d20*/  IMAD R4, R5, 0x2, R2 ;  /* 0x0000000205047824 */ /* 0x000fe200078e0202 */
[----:B------:R-:W-:-:S05]  /*2d30*/  ISETP.GE.AND P4, PT, R14, R61, PT ;  /* 0x0000003d0e00720c */ /* 0x000fca0003f86270 */
[----:B------:R-:W1:Y:S08]  /*2d40*/  LDS.128 R4, [R4+0x22400] ;  /* 0x0224000004047984 */ /* 0x000e700000000c00 */
        /* <DEDUP_REMOVED lines=26> */
[----:B------:R-:W-:Y:S01]  /*2ef0*/  SHF.L.U32 R6, R5, 0x10, RZ ;  /* 0x0000001005067819 */ /* 0x000fe200000006ff */
[----:B------:R-:W-:-:S02]  /*2f00*/  IMAD.U32 R5, R4, 0x10000, RZ ;  /* 0x0001000004057824 */ /* 0x000fc400078e00ff */
        /* <DEDUP_REMOVED lines=19> */
.L_x_1975:
[----:B------:R-:W-:Y:S05]  /*3040*/  BSYNC B1 ;  /* 0x0000000000017941 */ /* 0x000fea0003800000 */
.L_x_1974:
[----:B-1----:R2:W-:Y:S01]  /*3050*/  STG.E.128 desc[UR42][R12.64+0x40], R4 ;  /* 0x000040040c007986 */ /* 0x0025e2000c101d2a */
[----:B------:R-:W-:Y:S05]  /*3060*/  BRA `(.L_x_1969) ;  /* 0x0000000c00307947 */ /* 0x000fea0003800000 */
.L_x_1963:
        /* <DEDUP_REMOVED lines=24> */
[----:B------:R-:W-:-:S06]  /*31f0*/  UISETP.NE.AND UP0, UPT, UR37, 0x3, UPT ;  /* 0x000000032500788c */ /* 0x000fcc000bf05270 */
[----:B------:R-:W-:Y:S01]  /*3200*/  PLOP3.LUT P3, PT, PT, PT, UP0, 0x80, 0x0 ;  /* 0x000000000000781c */ /* 0x000fe20003f6f008 */
[----:B--2---:R-:W-:Y:S02]  /*3210*/  IMAD.MOV.U32 R15, RZ, RZ, R6 ;  /* 0x000000ffff0f7224 */ /* 0x004fe400078e0006 */
[----:B------:R-:W-:Y:S02]  /*3220*/  IMAD.MOV.U32 R76, RZ, RZ, R4 ;  /* 0x000000ffff4c7224 */ /* 0x000fe400078e0004 */
[----:B------:R-:W-:Y:S02]  /*3230*/  IMAD.MOV.U32 R70, RZ, RZ, R7 ;  /* 0x000000ffff467224 */ /* 0x000fe400078e0007 */
[----:B------:R-:W-:Y:S01]  /*3240*/  IMAD.MOV.U32 R77, RZ, RZ, R5 ;  /* 0x000000ffff4d7224 */ /* 0x000fe200078e0005 */
[----:B------:R-:W-:Y:S01]  /*3250*/  PRMT R90, R15, 0x5410, R76 ;  /* 0x000054100f5a7816 */ /* 0x000fe2000000004c */
[----:B---3--:R-:W-:Y:S02]  /*3260*/  IMAD.MOV.U32 R12, RZ, RZ, R10 ;  /* 0x000000ffff0c7224 */ /* 0x008fe400078e000a */
[----:B------:R-:W-:Y:S01]  /*3270*/  IMAD.MOV.U32 R13, RZ, RZ, R11 ;  /* 0x000000ffff0d7224 */ /* 0x000fe200078e000b */
[----:B------:R-:W-:Y:S01]  /*3280*/  PRMT R94, R70, 0x5410, R77 ;  /* 0x00005410465e7816 */ /* 0x000fe2000000004d */
[----:B------:R-:W-:-:S02]  /*3290*/  IMAD.MOV.U32 R15, RZ, RZ, R8 ;  /* 0x000000ffff0f7224 */ /* 0x000fc400078e0008 */
[----:B------:R-:W-:Y:S01]  /*32a0*/  IMAD.MOV.U32 R26, RZ, RZ, R9 ;  /* 0x000000ffff1a7224 */ /* 0x000fe200078e0009 */
[----:B------:R-:W-:-:S04]  /*32b0*/  PRMT R93, R12, 0x5410, R13 ;  /* 0x000054100c5d7816 */ /* 0x000fc8000000000d */
[----:B------:R-:W-:Y:S01]  /*32c0*/  PRMT R86, R26, 0x5410, R15 ;  /* 0x000054101a567816 */ /* 0x000fe2000000000f */
[----:B------:R-:W-:Y:S06]  /*32d0*/  @!P3 BRA `(.L_x_1976) ;  /* 0x000000000004b947 */ /* 0x000fec0003800000 */
[----:B------:R-:W-:Y:S01]  /*32e0*/  BPT.TRAP 0x1 ;  /* 0x000000040000795c */ /* 0x000fe20000300000 */
.L_x_1976:
[----:B------:R-:W-:Y:S01]  /*32f0*/  IMAD R70, R184, 0x8, R2 ;  /* 0x00000008b8467824 */ /* 0x000fe200078e0202 */
[----:B------:R-:W-:Y:S01]  /*3300*/  SHF.L.U32 R77, R187, 0x1f, RZ ;  /* 0x0000001fbb4d7819 */ /* 0x000fe200000006ff */
[----:B------:R-:W-:Y:S03]  /*3310*/  BSSY B1, `(.L_x_1977) ;  /* 0x0000003000017945 */ /* 0x000fe60003800000 */
[----:B------:R-:W0:Y:S02]  /*3320*/  SYNCS.PHASECHK.TRANS64.TRYWAIT P5, [R70+URZ+0x28c90], R77 ;  /* 0x028c904d460075a7 */ /* 0x000e2400080a017f */
[----:B0-----:R-:W-:Y:S05]  /*3330*/  @!P5 BRA `(.L_x_1978) ;  /* 0x000001900020d947 */ /* 0x001fea0003800000 */
.L_x_2281:
[----:B------:R-:W-:Y:S05]  /*3340*/  BSYNC B1 ;  /* 0x0000000000017941 */ /* 0x000fea0003800000 */
.L_x_1977:
[C---:B------:R-:W-:Y:S01]  /*3350*/  ISETP.GE.OR P5, PT, R23.reuse, R72, P0 ;  /* 0x000000481700720c */ /* 0x040fe200007a6670 */
        /* <DEDUP_REMOVED lines=19> */
[----:B------:R-:W-:-:S05]  /*3490*/  IMAD.SHL.U32 R83, R13, 0x8, RZ ;  /* 0x000000080d537824 */ /* 0x000fca00078e00ff */
[----:B------:R-:W-:-:S04]  /*34a0*/  LOP3.LUT R13, R59, 0x38, R83, 0xf8, !PT ;  /* 0x000000383b0d7812 */ /* 0x000fc800078ef853 */
[----:B------:R-:W-:-:S04]  /*34b0*/  LOP3.LUT R13, R13, R60, RZ, 0x3c, !PT ;  /* 0x0000003c0d0d7212 */ /* 0x000fc800078e3cff */
[----:B------:R-:W-:Y:S01]  /*34c0*/  LEA R15, R200, R13, 0x9 ;  /* 0x0000000dc80f7211 */ /* 0x000fe200078e48ff */
[----:B------:R-:W-:-:S04]  /*34d0*/  IMAD.IADD R13, R68, 0x1, R14 ;  /* 0x00000001440d7824 */ /* 0x000fc800078e020e */
[----:B------:R-:W-:Y:S02]  /*34e0*/  IMAD.IADD R15, R14, 0x1, R15 ;  /* 0x000000010e0f7824 */ /* 0x000fe400078e020f */
[--C-:B------:R-:W-:Y:S02]  /*34f0*/  IMAD R13, R13, 0x2, R2.reuse ;  /* 0x000000020d0d7824 */ /* 0x100fe400078e0202 */
[----:B------:R-:W-:-:S04]  /*3500*/  IMAD R24, R15, 0x2, R2 ;  /* 0x000000020f187824 */ /* 0x000fc800078e0202 */
        /* <DEDUP_REMOVED lines=25> */
[----:B------:R-:W-:Y:S01]  /*36a0*/  LOP3.LUT R13, R25, 0xffff0000, RZ, 0xc0, !PT ;  /* 0xffff0000190d7812 */ /* 0x000fe200078ec0ff */
[----:B------:R-:W-:Y:S01]  /*36b0*/  FMUL.FTZ R96, R11, R86 ;  /* 0x000000560b607220 */ /* 0x000fe20000410000 */
[----:B------:R-:W-:Y:S01]  /*36c0*/  PRMT R92, R93, 0x5432, R92 ;  /* 0x000054325d5c7816 */ /* 0x000fe2000000005c */
[----:B------:R-:W-:Y:S01]  /*36d0*/  IMAD.U32 R25, R27, 0x10000, RZ ;  /* 0x000100001b197824 */ /* 0x000fe200078e00ff */
[----:B------:R-:W-:Y:S01]  /*36e0*/  LOP3.LUT R89, R89, 0xffff0000, RZ, 0xc0, !PT ;  /* 0xffff000059597812 */ /* 0x000fe200078ec0ff */
[-C--:B------:R-:W-:Y:S01]  /*36f0*/  FFMA.FTZ R96, R5, R90.reuse, R96 ;  /* 0x0000005a05607223 */ /* 0x080fe20000010060 */
[----:B------:R-:W-:Y:S01]  /*3700*/  PRMT R87, R94, 0x5410, R87 ;  /* 0x000054105e577816 */ /* 0x000fe20000000057 */
[----:B------:R-:W-:Y:S01]  /*3710*/  FMUL.FTZ R94, R11, R90 ;  /* 0x0000005a0b5e7220 */ /* 0x000fe20000410000 */
[----:B------:R-:W-:Y:S01]  /*3720*/  LOP3.LUT R84, R84, 0xffff0000, RZ, 0xc0, !PT ;  /* 0xffff000054547812 */ /* 0x000fe200078ec0ff */
[----:B------:R-:W-:Y:S01]  /*3730*/  IMAD.U32 R11, R92, 0x10000, RZ ;  /* 0x000100005c0b7824 */ /* 0x000fe200078e00ff */
[----:B------:R-:W-:Y:S01]  /*3740*/  PRMT R91, R93, 0x5410, R91 ;  /* 0x000054105d5b7816 */ /* 0x000fe2000000005b */
[----:B------:R-:W-:Y:S01]  /*3750*/  FMUL.FTZ R93, R13, R89 ;  /* 0x000000590d5d7220 */ /* 0x000fe20000410000 */
[----:B------:R-:W-:Y:S01]  /*3760*/  FFMA.FTZ R94, R5, R86, -R94 ;  /* 0x00000056055e7223 */ /* 0x000fe2000001085e */
[----:B------:R-:W-:Y:S01]  /*3770*/  FMUL.FTZ R13, R13, R84 ;  /* 0x000000540d0d7220 */ /* 0x000fe20000410000 */
[----:B------:R-:W-:-:S02]  /*3780*/  IMAD.U32 R5, R87, 0x10000, RZ ;  /* 0x0001000057057824 */ /* 0x000fc400078e00ff */
[----:B------:R-:W-:Y:S01]  /*3790*/  FMUL.FTZ R95, R25, R11 ;  /* 0x0000000b195f7220 */ /* 0x000fe20000410000 */
[C---:B------:R-:W-:Y:S01]  /*37a0*/  FFMA.FTZ R93, R6.reuse, R84, -R93 ;  /* 0x00000054065d7223 */ /* 0x040fe2000001085d */
[----:B------:R-:W-:Y:S01]  /*37b0*/  FFMA.FTZ R89, R6, R89, R13 ;  /* 0x0000005906597223 */ /* 0x000fe2000001000d */
[----:B------:R-:W-:Y:S01]  /*37c0*/  LOP3.LUT R27, R27, 0xffff0000, RZ, 0xc0, !PT ;  /* 0xffff00001b1b7812 */ /* 0x000fe200078ec0ff */
[-C--:B------:R-:W-:Y:S01]  /*37d0*/  FMUL.FTZ R84, R25, R5.reuse ;  /* 0x0000000519547220 */ /* 0x080fe20000410000 */
[----:B------:R-:W-:Y:S01]  /*37e0*/  LOP3.LUT R92, R92, 0xffff0000, RZ, 0xc0, !PT ;  /* 0xffff00005c5c7812 */ /* 0x000fe200078ec0ff */
[----:B------:R-:W-:Y:S01]  /*37f0*/  FFMA.FTZ R95, R8, R5, -R95 ;  /* 0x00000005085f7223 */ /* 0x000fe2000001085f */
[----:B------:R-:W-:Y:S01]  /*3800*/  LOP3.LUT R6, R87, 0xffff0000, RZ, 0xc0, !PT ;  /* 0xffff000057067812 */ /* 0x000fe200078ec0ff */
[----:B------:R-:W-:Y:S02]  /*3810*/  IMAD.U32 R13, R88, 0x10000, RZ ;  /* 0x00010000580d7824 */ /* 0x000fe400078e00ff */
[----:B------:R-:W-:Y:S01]  /*3820*/  FFMA.FTZ R84, R8, R11, R84 ;  /* 0x0000000b08547223 */ /* 0x000fe20000010054 */
[----:B------:R-:W-:Y:S01]  /*3830*/  IMAD.U32 R5, R76, 0x10000, RZ ;  /* 0x000100004c057824 */ /* 0x000fe200078e00ff */
[----:B------:R-:W-:Y:S01]  /*3840*/  LOP3.LUT R9, R15, 0xffff0000, RZ, 0xc0, !PT ;  /* 0xffff00000f097812 */ /* 0x000fe200078ec0ff */
[C---:B------:R-:W-:Y:S01]  /*3850*/  FMUL.FTZ R8, R27.reuse, R92 ;  /* 0x0000005c1b087220 */ /* 0x040fe20000410000 */
[-C--:B------:R-:W-:Y:S01]  /*3860*/  FMUL.FTZ R90, R27, R6.reuse ;  /* 0x000000061b5a7220 */ /* 0x080fe20000410000 */
[----:B------:R-:W-:Y:S01]  /*3870*/  FMUL.FTZ R27, R10, R13 ;  /* 0x0000000d0a1b7220 */ /* 0x000fe20000410000 */
[----:B------:R-:W-:Y:S01]  /*3880*/  LOP3.LUT R24, R24, 0xffff0000, RZ, 0xc0, !PT ;  /* 0xffff000018187812 */ /* 0x000fe200078ec0ff */
[-C--:B------:R-:W-:Y:S01]  /*3890*/  FMUL.FTZ R10, R10, R5.reuse ;  /* 0x000000050a0a7220 */ /* 0x080fe20000410000 */
[----:B------:R-:W-:Y:S01]  /*38a0*/  LOP3.LUT R25, R88, 0xffff0000, RZ, 0xc0, !PT ;  /* 0xffff000058197812 */ /* 0x000fe200078ec0ff */
[C---:B------:R-:W-:Y:S01]  /*38b0*/  FFMA.FTZ R86, R9.reuse, R6, -R8 ;  /* 0x0000000609567223 */ /* 0x040fe20000010808 */
[----:B------:R-:W-:Y:S01]  /*38c0*/  LOP3.LUT R11, R76, 0xffff0000, RZ, 0xc0, !PT ;  /* 0xffff00004c0b7812 */ /* 0x000fe200078ec0ff */
[----:B------:R-:W-:Y:S01]  /*38d0*/  IMAD.U32 R15, R26, 0x10000, RZ ;  /* 0x000100001a0f7824 */ /* 0x000fe200078e00ff */
[----:B------:R-:W-:Y:S01]  /*38e0*/  LOP3.LUT R12, R12, 0xffff0000, RZ, 0xc0, !PT ;  /* 0xffff00000c0c7812 */ /* 0x000fe200078ec0ff */
        /* <DEDUP_REMOVED lines=32> */
.L_x_1980:
[----:B------:R-:W-:Y:S05]  /*3af0*/  BSYNC B1 ;  /* 0x0000000000017941 */ /* 0x000fea0003800000 */
.L_x_1979:
        /* <DEDUP_REMOVED lines=10> */
.L_x_1962:
[----:B------:R-:W-:-:S06]  /*3ba0*/  UISETP.NE.AND UP0, UPT, UR37, 0x3, UPT ;  /* 0x000000032500788c */ /* 0x000fcc000bf05270 */
[----:B------:R-:W-:-:S13]  /*3bb0*/  PLOP3.LUT P3, PT, PT, PT, UP0, 0x80, 0x0 ;  /* 0x000000000000781c */ /* 0x000fda0003f6f008 */
[----:B------:R-:W-:Y:S05]  /*3bc0*/  @!P3 BRA `(.L_x_1981) ;  /* 0x000000000004b947 */ /* 0x000fea0003800000 */
[----:B------:R-:W-:Y:S01]  /*3bd0*/  BPT.TRAP 0x1 ;  /* 0x000000040000795c */ /* 0x000fe20000300000 */
.L_x_1981:
        /* <DEDUP_REMOVED lines=8> */
.L_x_2282:
[----:B------:R-:W-:Y:S05]  /*3c60*/  BSYNC B1 ;  /* 0x0000000000017941 */ /* 0x000fea0003800000 */
.L_x_1982:
[----:B------:R-:W-:Y:S05]  /*3c70*/  @P4 BRA `(.L_x_1969) ;  /* 0x00000000002c4947 */ /* 0x000fea0003800000 */
[----:B------:R-:W-:Y:S02]  /*3c80*/  @!P1 LOP3.LUT P4, RZ, R193, 0x4, RZ, 0xc0, !PT ;  /* 0x00000004c1ff9812 */ /* 0x000fe4000788c0ff */
[----:B------:R-:W-:Y:S02]  /*3c90*/  PLOP3.LUT P5, PT, PT, PT, PT, 0x8, 0x0 ;  /* 0x000000000000781c */ /* 0x000fe40003fae170 */
[----:B------:R-:W-:Y:S02]  /*3ca0*/  @!P1 PLOP3.LUT P5, PT, P4, PT, PT, 0x80, 0x0 ;  /* 0x000000000000981c */ /* 0x000fe400027af070 */
[----:B------:R-:W-:-:S11]  /*3cb0*/  @!P1 IADD3 R4, R65, 0x20, RZ ;  /* 0x0000002041049810 */ /* 0x000fd60007ffe0ff */
[----:B------:R-:W-:-:S04]  /*3cc0*/  @P5 VIADD R4, R65, 0xffffffe0 ;  /* 0xffffffe041045836 */ /* 0x000fc80000000000 */
[----:B------:R-:W-:-:S04]  /*3cd0*/  @!P1 IMAD.IADD R5, R14, 0x1, R4 ;  /* 0x000000010e059824 */ /* 0x000fc800078e0204 */
[----:B------:R-:W-:Y:S02]  /*3ce0*/  @!P1 IMAD R8, R5, 0x2, R2 ;  /* 0x0000000205089824 */ /* 0x000fe400078e0202 */
[----:B------:R-:W1:Y:S04]  /*3cf0*/  @!P0 LDS.128 R4, [R15+0x22400] ;  /* 0x022400000f048984 */ /* 0x000e680000000c00 */
[----:B------:R-:W2:Y:S04]  /*3d00*/  @!P1 LDS.128 R8, [R8+0x22400] ;  /* 0x0224000008089984 */ /* 0x000ea80000000c00 */
[----:B-1----:R1:W-:Y:S04]  /*3d10*/  @!P0 STG.E.128 desc[UR42][R12.64], R4 ;  /* 0x000000040c008986 */ /* 0x0023e8000c101d2a */
[----:B--2---:R1:W-:Y:S02]  /*3d20*/  @!P1 STG.E.128 desc[UR42][R12.64+0x40], R8 ;  /* 0x000040080c009986 */ /* 0x0043e4000c101d2a */
.L_x_1969:
[----:B------:R-:W-:Y:S05]  /*3d30*/  BSYNC B0 ;  /* 0x0000000000007941 */ /* 0x000fea0003800000 */
.L_x_1961:
[----:B-12-4-:R-:W1:Y:S01]  /*3d40*/  S2R R4, SR_TID.X ;  /* 0x0000000000047919 */ /* 0x016e620000002100 */
[----:B------:R-:W-:Y:S01]  /*3d50*/  @!PT LDS RZ, [RZ] ;  /* 0x00000000fffff984 */ /* 0x000fe20000000800 */
[----:B------:R-:W-:Y:S01]  /*3d60*/  @!PT LDS RZ, [RZ] ;  /* 0x00000000fffff984 */ /* 0x000fe20000000800 */
[----:B------:R-:W-:Y:S01]  /*3d70*/  @!PT LDS RZ, [RZ] ;  /* 0x00000000fffff984 */ /* 0x000fe20000000800 */
[----:B------:R-:W-:Y:S01]  /*3d80*/  @!PT LDS RZ, [RZ] ;  /* 0x00000000fffff984 */ /* 0x000fe20000000800 */
[----:B------:R2:W-:Y:S06]  /*3d90*/  MEMBAR.ALL.CTA ;  /* 0x0000000000007992 */ /* 0x0005ec0000008000 */
[----:B--2---:R-:W2:Y:S01]  /*3da0*/  FENCE.VIEW.ASYNC.S ;  /* 0x00000000000073c6 */ /* 0x004ea20000000000 */
[----:B------:R-:W-:Y:S05]  /*3db0*/  WARPSYNC.ALL ;  /* 0x0000000000007948 */ /* 0x000fea0003800000 */
[----:B------:R-:W-:Y:S01]  /*3dc0*/  BSSY B0, `(.L_x_1984) ;  /* 0x0000009000007945 */ /* 0x000fe20003800000 */
[----:B-1----:R-:W-:Y:S01]  /*3dd0*/  LOP3.LUT R4, R4, 0x7f, RZ, 0xc0, !PT ;  /* 0x0000007f04047812 */ /* 0x002fe200078ec0ff */
[----:B--2---:R1:W-:Y:S03]  /*3de0*/  BAR.SYNC.DEFER_BLOCKING R62, 0x80 ;  /* 0x0002003e0000751d */ /* 0x0043e60000010000 */
[----:B------:R-:W-:-:S13]  /*3df0*/  ISETP.NE.AND P4, PT, R4, RZ, PT ;  /* 0x000000ff0400720c */ /* 0x000fda0003f85270 */
[----:B------:R-:W-:-:S05]  /*3e00*/  @!P4 VIADD R4, R70, 0x28ca0 ;  /* 0x00028ca04604c836 */ /* 0x000fca0000000000 */
[----:B------:R-:W-:-:S04]  /*3e10*/  @!P4 PRMT R4, RZ, 0x654, R4 ;  /* 0x00000654ff04c816 */ /* 0x000fc80000000004 */
[----:B------:R1:W-:Y:S01]  /*3e20*/  @!P4 SYNCS.ARRIVE.TRANS64.RED.A1T0 RZ, [R4+URZ], RZ ;  /* 0x000000ff04ffc9a7 */ /* 0x0003e2000810043f */
[----:B------:R-:W-:Y:S05]  /*3e30*/  @!P3 BRA `(.L_x_1985) ;  /* 0x000000000004b947 */ /* 0x000fea0003800000 */
[----:B------:R-:W-:Y:S01]  /*3e40*/  BPT.TRAP 0x1 ;  /* 0x000000040000795c */ /* 0x000fe20000300000 */
.L_x_1985:
[----:B------:R-:W-:Y:S05]  /*3e50*/  BSYNC B0 ;  /* 0x0000000000007941 */ /* 0x000fea0003800000 */
.L_x_1984:
[----:B------:R-:W2:Y:S01]  /*3e60*/  SYNCS.PHASECHK.TRANS64.TRYWAIT P5, [R70+URZ+0x28cb0], R77 ;  /* 0x028cb04d460075a7 */ /* 0x000ea200080a017f */
[----:B------:R-:W-:Y:S01]  /*3e70*/  BSSY B0, `(.L_x_1986) ;  /* 0x0000003000007945 */ /* 0x000fe20003800000 */
[----:B------:R-:W-:-:S03]  /*3e80*/  ISETP.GE.AND P3, PT, R23, R72, PT ;  /* 0x000000481700720c */ /* 0x000fc60003f66270 */
[----:B--2---:R-:W-:Y:S10]  /*3e90*/  @!P5 BRA `(.L_x_1987) ;  /* 0x000001840070d947 */ /* 0x004ff40003800000 */
.L_x_2283:
[----:B------:R-:W-:Y:S05]  /*3ea0*/  BSYNC B0 ;  /* 0x0000000000007941 */ /* 0x000fea0003800000 */
.L_x_1986:
[----:B------:R-:W-:Y:S04]  /*3eb0*/  BSSY B0, `(.L_x_1988) ;  /* 0x0000052000007945 */ /* 0x000fe80003800000 */
[----:B------:R-:W-:Y:S05]  /*3ec0*/  @P3 BRA `(.L_x_1989) ;  /* 0x0000000400403947 */ /* 0x000fea0003800000 */
[----:B-1----:R-:W-:Y:S01]  /*3ed0*/  IMAD.WIDE R4, R51, 0x40, R20 ;  /* 0x0000004033047825 */ /* 0x002fe200078e0214 */
[----:B------:R-:W-:Y:S01]  /*3ee0*/  ULDC.64 UR4, c[0x0][0x318] ;  /* 0x0000c60000047ab9 */ /* 0x000fe20000000a00 */
[----:B------:R-:W-:Y:S02]  /*3ef0*/  LOP3.LUT P3, RZ, R193, 0x4, RZ, 0xc0, !PT ;  /* 0x00000004c1ff7812 */ /* 0x000fe4000786c0ff */
[----:B------:R-:W-:Y:S02]  /*3f00*/  IMAD R5, R5, UR4, RZ ;  /* 0x0000000405057c24 */ /* 0x000fe4000f8e02ff */
[----:B------:R-:W-:Y:S02]  /*3f10*/  IMAD.MOV.U32 R6, RZ, RZ, R40 ;  /* 0x000000ffff067224 */ /* 0x000fe400078e0028 */
[----:B------:R-:W-:Y:S02]  /*3f20*/  IMAD.MOV.U32 R7, RZ, RZ, R75 ;  /* 0x000000ffff077224 */ /* 0x000fe400078e004b */
[----:B------:R-:W-:-:S02]  /*3f30*/  IMAD R5, R4, UR5, R5 ;  /* 0x0000000504057c24 */ /* 0x000fc4000f8e0205 */
[----:B------:R-:W-:Y:S01]  /*3f40*/  IMAD.WIDE.U32 R6, R4, UR4, R6 ;  /* 0x0000000404067c25 */ /* 0x000fe2000f8e0006 */
[----:B------:R-:W-:-:S03]  /*3f50*/  ULDC.64 UR4, c[0x0][0x308] ;  /* 0x0000c20000047ab9 */ /* 0x000fc60000000a00 */
[----:B------:R-:W-:Y:S01]  /*3f60*/  IMAD R9, R184, 0x8000, R65 ;  /* 0x00008000b8097824 */ /* 0x000fe200078e0241 */
[----:B------:R-:W-:Y:S01]  /*3f70*/  LEA R76, P5, R6, UR4, 0x1 ;  /* 0x00000004064c7c11 */ /* 0x000fe2000f8a08ff */
[----:B------:R-:W-:Y:S01]  /*3f80*/  IMAD.IADD R5, R7, 0x1, R5 ;  /* 0x0000000107057824 */ /* 0x000fe200078e0205 */
[----:B------:R-:W-:Y:S01]  /*3f90*/  ULDC UR4, c[0x0][0x310] ;  /* 0x0000c40000047ab9 */ /* 0x000fe20000000800 */
[----:B------:R-:W-:Y:S02]  /*3fa0*/  VIADD R4, R16, 0x40 ;  /* 0x0000004010047836 */ /* 0x000fe40000000000 */
[C---:B------:R-:W-:Y:S01]  /*3fb0*/  VIADD R79, R9.reuse, 0x20 ;  /* 0x00000020094f7836 */ /* 0x040fe20000000000 */
[----:B0-2---:R-:W-:Y:S01]  /*3fc0*/  LEA.HI.X R77, R6, UR5, R5, 0x1, P5 ;  /* 0x00000005064d7c11 */ /* 0x005fe2000a8f0c05 */
[C---:B------:R-:W-:Y:S01]  /*3fd0*/  @P3 VIADD R79, R9.reuse, 0xffffffe0 ;  /* 0xffffffe0094f3836 */ /* 0x040fe20000000000 */
[----:B------:R-:W-:Y:S01]  /*3fe0*/  ISETP.GE.AND P5, PT, R16, UR4, PT ;  /* 0x0000000410007c0c */ /* 0x000fe2000bfa6270 */
[----:B---3--:R-:W-:Y:S01]  /*3ff0*/  IMAD R80, R9, 0x2, R2 ;  /* 0x0000000209507824 */ /* 0x008fe200078e0202 */
[----:B------:R-:W-:Y:S01]  /*4000*/  ISETP.GE.AND P3, PT, R4, UR4, PT ;  /* 0x0000000404007c0c */ /* 0x000fe2000bf66270 */
[----:B------:R-:W-:-:S02]  /*4010*/  VIADD R12, R16, 0x80 ;  /* 0x00000080100c7836 */ /* 0x000fc40000000000 */
        /* <DEDUP_REMOVED lines=44> */
[----:B------:R-:W-:Y:S02]  /*42e0*/  ISETP.GE.AND P5, PT, R72, UR4, PT ;  /* 0x0000000448007c0c */ /* 0x000fe4000bfa6270 */
[----:B------:R-:W-:Y:S01]  /*42f0*/  IADD3 R72, R16, 0x1a0, RZ ;  /* 0x000001a010487810 */ /* 0x000fe20007ffe0ff */
        /* <DEDUP_REMOVED lines=13> */
.L_x_1989:
[----:B------:R-:W-:Y:S05]  /*43d0*/  BSYNC B0 ;  /* 0x0000000000007941 */ /* 0x000fea0003800000 */
.L_x_1988:
[----:B------:R-:W-:Y:S01]  /*43e0*/  @!PT LDS RZ, [RZ] ;  /* 0x00000000fffff984 */ /* 0x000fe20000000800 */
[----:B------:R-:W-:Y:S01]  /*43f0*/  @!PT LDS RZ, [RZ] ;  /* 0x00000000fffff984 */ /* 0x000fe20000000800 */
[----:B------:R-:W-:Y:S01]  /*4400*/  @!PT LDS RZ, [RZ] ;  /* 0x00000000fffff984 */ /* 0x000fe20000000800 */
[----:B------:R-:W-:Y:S01]  /*4410*/  @!PT LDS RZ, [RZ] ;  /* 0x00000000fffff984 */ /* 0x000fe20000000800 */
[----:B------:R5:W-:Y:S06]  /*4420*/  MEMBAR.ALL.CTA ;  /* 0x0000000000007992 */ /* 0x000bec0000008000 */
[----:B-----5:R-:W5:Y:S01]  /*4430*/  FENCE.VIEW.ASYNC.S ;  /* 0x00000000000073c6 */ /* 0x020f620000000000 */
[----:B0-2---:R-:W-:Y:S01]  /*4440*/  @!P4 VIADD R70, R70, 0x28cc0 ;  /* 0x00028cc04646c836 */ /* 0x005fe20000000000 */
[----:B-----5:R0:W-:Y:S04]  /*4450*/  BAR.SYNC.DEFER_BLOCKING R62, 0x80 ;  /* 0x0002003e0000751d */ /* 0x0201e80000010000 */
[----:B------:R-:W-:Y:S01]  /*4460*/  @!P4 PRMT R70, RZ, 0x654, R70 ;  /* 0x00000654ff46c816 */ /* 0x000fe20000000046 */
[----:B------:R-:W-:Y:S01]  /*4470*/  VIADD R184, R184, 0x1 ;  /* 0x00000001b8b87836 */ /* 0x000fe20000000000 */
[----:B------:R-:W-:-:S02]  /*4480*/  PLOP3.LUT P3, PT, PT, PT, PT, 0x8, 0x0 ;  /* 0x000000000000781c */ /* 0x000fc40003f6e170 */
[----:B------:R0:W-:Y:S02]  /*4490*/  @!P4 SYNCS.ARRIVE.TRANS64.RED.A1T0 RZ, [R70+URZ], RZ ;  /* 0x000000ff46ffc9a7 */ /* 0x0001e4000810043f */
[----:B------:R-:W-:-:S04]  /*44a0*/  ISETP.NE.AND P4, PT, R184, 0x2, PT ;  /* 0x00000002b800780c */ /* 0x000fc80003f85270 */
[----:B-1----:R-:W-:Y:S02]  /*44b0*/  SEL R4, RZ, 0x1, P4 ;  /* 0x00000001ff047807 */ /* 0x002fe40002000000 */
[----:B------:R-:W-:Y:S02]  /*44c0*/  SEL R184, R184, RZ, P4 ;  /* 0x000000ffb8b87207 */ /* 0x000fe40002000000 */
[----:B------:R-:W-:Y:S01]  /*44d0*/  LOP3.LUT R187, R187, R4, RZ, 0x3c, !PT ;  /* 0x00000004bbbb7212 */ /* 0x000fe200078e3cff */
[----:B0-----:R-:W-:Y:S06]  /*44e0*/  @P2 BRA `(.L_x_1990) ;  /* 0xffffffdc00c42947 */ /* 0x001fec000383ffff */
.L_x_1956:
[----:B------:R-:W-:Y:S04]  /*44f0*/  BSSY B0, `(.L_x_1991) ;  /* 0x0000004000007945 */ /* 0x000fe80003800000 */
[----:B------:R-:W-:Y:S05]  /*4500*/  @P3 BRA `(.L_x_1992) ;  /* 0x0000000000083947 */ /* 0x000fea0003800000 */
[----:B------:R-:W0:Y:S02]  /*4510*/  FENCE.VIEW.ASYNC.G ;  /* 0x00000000000073c6 */ /* 0x000e240000000100 */
[----:B0-----:R-:W-:Y:S06]  /*4520*/  BAR.ARV 0xc, 0x120 ;  /* 0x0304800000007b1d */ /* 0x001fec0000002000 */
.L_x_1992:
[----:B------:R-:W-:Y:S05]  /*4530*/  BSYNC B0 ;  /* 0x0000000000007941 */ /* 0x000fea0003800000 */
.L_x_1991:
[----:B------:R-:W-:Y:S01]  /*4540*/  UISETP.NE.AND UP0, UPT, UR38, 0x1, UPT ;  /* 0x000000012600788c */ /* 0x000fe2000bf05270 */
[----:B------:R-:W-:Y:S01]  /*4550*/  BSSY B7, `(.L_x_1993) ;  /* 0x0000ee6000077945 */ /* 0x000fe20003800000 */
[----:B------:R-:W-:Y:S02]  /*4560*/  ULDC UR4, c[0x0][0x9e0] ;  /* 0x0002780000047ab9 */ /* 0x000fe40000000800 */
[----:B------:R-:W-:Y:S02]  /*4570*/  VIADD R0, R49, UR4 ;  /* 0x0000000431007c36 */ /* 0x000fe40008000000 */
[----:B------:R-:W-:-:S13]  /*4580*/  PLOP3.LUT P0, PT, PT, PT, UP0, 0x80, 0x0 ;  /* 0x000000000000781c */ /* 0x000fda0003f0f008 */
[----:B------:R-:W-:Y:S05]  /*4590*/  @!P0 BRA `(.L_x_1994) ;  /* 0x0000002000748947 */ /* 0x000fea0003800000 */
[----:B------:R-:W0:Y:S02]  /*45a0*/  LDC R6, c[0x0][0x9e4] ;  /* 0x00027900ff067b82 */ /* 0x000e240000000800 */
[----:B0-----:R-:W-:-:S13]  /*45b0*/  ISETP.GE.AND P0, PT, R6, 0x1, PT ;  /* 0x000000010600780c */ /* 0x001fda0003f06270 */
[----:B------:R-:W-:Y:S05]  /*45c0*/  @!P0 BRA `(.L_x_1995) ;  /* 0x0000000000488947 */ /* 0x000fea0003800000 */
        /* <DEDUP_REMOVED lines=11> */
.L_x_1997:
[----:B------:R-:W-:-:S13]  /*4680*/  ISETP.NE.AND P1, PT, R6, 0x1, PT ;  /* 0x000000010600780c */ /* 0x000fda0003f25270 */
[----:B------:R-:W0:Y:S02]  /*4690*/  @P1 LDC.64 R4, c[0x0][0x9e8] ;  /* 0x00027a00ff041b82 */ /* 0x000e240000000a00 */
[----:B0-----:R-:W-:-:S05]  /*46a0*/  @P1 IMAD.HI.U32 R4, R3, R4, RZ ;  /* 0x0000000403041227 */ /* 0x001fca00078e00ff */
[----:B------:R-:W-:-:S07]  /*46b0*/  @P1 SHF.R.U32.HI R3, RZ, R5, R4 ;  /* 0x00000005ff031219 */ /* 0x000fce0000011604 */
.L_x_1998:
[----:B------:R-:W-:Y:S05]  /*46c0*/  BSYNC B0 ;  /* 0x0000000000007941 */ /* 0x000fea0003800000 */
.L_x_1996:
[----:B------:R-:W-:-:S05]  /*46d0*/  IMAD R3, R3, R6, R6 ;  /* 0x0000000603037224 */ /* 0x000fca00078e0206 */
[----:B------:R-:W-:-:S07]  /*46e0*/  VIMNMX R0, R0, R3, PT ;  /* 0x0000000300007248 */ /* 0x000fce0003fe0100 */
.L_x_1995:
[----:B------:R-:W-:Y:S01]  /*46f0*/  VIADD R0, R0, 0x3f ;  /* 0x0000003f00007836 */ /* 0x000fe20000000000 */
[----:B------:R-:W-:Y:S02]  /*4700*/  ULDC UR4, c[0x0][0x9dc] ;  /* 0x0002770000047ab9 */ /* 0x000fe40000000800 */
[----:B------:R-:W-:Y:S02]  /*4710*/  VIADD R4, R47, -UR4 ;  /* 0x800000042f047c36 */ /* 0x000fe40008000000 */
[----:B------:R-:W-:-:S04]  /*4720*/  SHF.R.S32.HI R3, RZ, 0x1f, R0 ;  /* 0x0000001fff037819 */ /* 0x000fc80000011400 */
[----:B------:R-:W-:-:S04]  /*4730*/  LEA.HI R3, R3, R0, RZ, 0x6 ;  /* 0x0000000003037211 */ /* 0x000fc800078f30ff */
[----:B------:R-:W-:-:S04]  /*4740*/  SHF.R.S32.HI R3, RZ, 0x6, R3 ;  /* 0x00000006ff037819 */ /* 0x000fc80000011403 */
[----:B------:R-:W-:Y:S01]  /*4750*/  VIMNMX R8, R168, R3, PT ;  /* 0x00000003a8087248 */ /* 0x000fe20003fe0100 */
        /* <DEDUP_REMOVED lines=11> */
.L_x_2001:
[----:B------:R-:W-:-:S13]  /*4810*/  ISETP.NE.AND P0, PT, R6, 0x1, PT ;  /* 0x000000010600780c */ /* 0x000fda0003f05270 */
[----:B------:R-:W0:Y:S02]  /*4820*/  @P0 LDC.64 R10, c[0x0][0x9e8] ;  /* 0x00027a00ff0a0b82 */ /* 0x000e240000000a00 */
[----:B0-----:R-:W-:-:S05]  /*4830*/  @P0 IMAD.HI.U32 R10, R47, R10, RZ ;  /* 0x0000000a2f0a0227 */ /* 0x001fca00078e00ff */
[----:B------:R-:W-:-:S07]  /*4840*/  @P0 SHF.R.U32.HI R47, RZ, R11, R10 ;  /* 0x0000000bff2f0219 */ /* 0x000fce000001160a */
.L_x_2002:
[----:B------:R-:W-:Y:S05]  /*4850*/  BSYNC B0 ;  /* 0x0000000000007941 */ /* 0x000fea0003800000 */
.L_x_2000:
[----:B------:R-:W-:-:S05]  /*4860*/  IMAD R47, R47, R6, RZ ;  /* 0x000000062f2f7224 */ /* 0x000fca00078e02ff */
[----:B------:R-:W-:-:S07]  /*4870*/  VIMNMX R4, R4, R47, !PT ;  /* 0x0000002f04047248 */ /* 0x000fce0007fe0100 */
.L_x_1999:
        /* <DEDUP_REMOVED lines=14> */
[----:B------:R-:W-:Y:S02]  /*4960*/  CS2R R136, SRZ ;  /* 0x0000000000887805 */ /* 0x000fe4000001ff00 */
[----:B------:R-:W-:Y:S02]  /*4970*/  CS2R R134, SRZ ;  /* 0x0000000000867805 */ /* 0x000fe4000001ff00 */
[----:B------:R-:W-:Y:S02]  /*4980*/  ISETP.GT.AND P1, PT, R8, R4, PT ;  /* 0x000000040800720c */ /* 0x000fe40003f24270 */
        /* <DEDUP_REMOVED lines=30> */
[----:B---3--:R-:W-:Y:S02]  /*4b70*/  CS2R R80, SRZ ;  /* 0x0000000000507805 */ /* 0x008fe4000001ff00 */
[----:B------:R-:W-:Y:S02]  /*4b80*/  CS2R R78, SRZ ;  /* 0x00000000004e7805 */ /* 0x000fe4000001ff00 */
[----:B----4-:R-:W-:-:S02]  /*4b90*/  CS2R R76, SRZ ;  /* 0x00000000004c7805 */ /* 0x010fc4000001ff00 */
        /* <DEDUP_REMOVED lines=15> */
[----:B------:R-:W-:Y:S02]  /*4c90*/  CS2R R38, SRZ ;  /* 0x0000000000267805 */ /* 0x000fe4000001ff00 */
[----:B------:R-:W-:Y:S02]  /*4ca0*/  CS2R R170, SRZ ;  /* 0x0000000000aa7805 */ /* 0x000fe4000001ff00 */
[----:B------:R-:W-:Y:S02]  /*4cb0*/  CS2R R34, SRZ ;  /* 0x0000000000227805 */ /* 0x000fe4000001ff00 */
[----:B------:R-:W-:Y:S01]  /*4cc0*/  CS2R R172, SRZ ;  /* 0x0000000000ac7805 */ /* 0x000fe2000001ff00 */
[----:B------:R-:W-:Y:S01]  /*4cd0*/  IMAD.MOV.U32 R31, RZ, RZ, RZ ;  /* 0x000000ffff1f7224 */ /* 0x000fe200078e00ff */
[----:B------:R-:W-:-:S02]  /*4ce0*/  CS2R R6, SRZ ;  /* 0x0000000000067805 */ /* 0x000fc4000001ff00 */
[----:B------:R-:W-:Y:S01]  /*4cf0*/  CS2R R174, SRZ ;  /* 0x0000000000ae7805 */ /* 0x000fe2000001ff00 */
[----:B------:R-:W-:Y:S02]  /*4d00*/  IMAD.MOV.U32 R27, RZ, RZ, RZ ;  /* 0x000000ffff1b7224 */ /* 0x000fe400078e00ff */
[----:B------:R-:W-:Y:S01]  /*4d10*/  IMAD.MOV.U32 R5, RZ, RZ, RZ ;  /* 0x000000ffff057224 */ /* 0x000fe200078e00ff */
[----:B------:R-:W-:Y:S06]  /*4d20*/  @!P1 BRA `(.L_x_2003) ;  /* 0x000000e400a09947 */ /* 0x000fec0003800000 */
[----:B------:R-:W0:Y:S02]  /*4d30*/  SHFL.IDX PT, R0, R219, RZ, 0x1f ;  /* 0x00001fffdb007589 */ /* 0x000e2400000e0000 */
[----:B0-----:R-:W-:-:S04]  /*4d40*/  LEA.HI R3, R0, R0, RZ, 0x1 ;  /* 0x0000000000037211 */ /* 0x001fc800078f08ff */
[----:B------:R-:W-:-:S05]  /*4d50*/  LOP3.LUT R3, R3, 0x1fffe, RZ, 0xc0, !PT ;  /* 0x0001fffe03037812 */ /* 0x000fca00078ec0ff */
[----:B------:R-:W-:Y:S02]  /*4d60*/  IMAD.IADD R3, R0, 0x1, -R3 ;  /* 0x0000000100037824 */ /* 0x000fe400078e0a03 */
[----:B------:R-:W-:Y:S02]  /*4d70*/  IMAD.U32 R0, RZ, RZ, UR37 ;  /* 0x00000025ff007e24 */ /* 0x000fe4000f8e00ff */
[----:B------:R-:W-:-:S03]  /*4d80*/  IMAD R3, R3, 0x8000, R2 ;  /* 0x0000800003037824 */ /* 0x000fc600078e0202 */
[----:B------:R-:W-:Y:S01]  /*4d90*/  ISETP.NE.AND P0, PT, R0, 0x3, PT ;  /* 0x000000030000780c */ /* 0x000fe20003f05270 */
[----:B------:R-:W-:-:S05]  /*4da0*/  VIADD R3, R3, 0x400 ;  /* 0x0000040003037836 */ /* 0x000fca0000000000 */
[----:B------:R-:W-:-:S04]  /*4db0*/  SHF.R.U32.HI R3, RZ, 0x4, R3 ;  /* 0x00000004ff037819 */ /* 0x000fc80000011603 */
[----:B------:R-:W-:-:S04]  /*4dc0*/  LOP3.LUT R3, R3, 0x3fff, RZ, 0xc0, !PT ;  /* 0x00003fff03037812 */ /* 0x000fc800078ec0ff */
[----:B------:R-:W-:Y:S01]  /*4dd0*/  LOP3.LUT R153, R3, 0x2000000, RZ, 0xfc, !PT ;  /* 0x0200000003997812 */ /* 0x000fe200078efcff */
[----:B------:R-:W-:Y:S06]  /*4de0*/  @!P0 BRA `(.L_x_2004) ;  /* 0x0000000000048947 */ /* 0x000fec0003800000 */
[----:B------:R-:W-:Y:S01]  /*4df0*/  BPT.TRAP 0x1 ;  /* 0x000000040000795c */ /* 0x000fe20000300000 */
.L_x_2004:
        /* <DEDUP_REMOVED lines=11> */
.L_x_2284:
[----:B------:R-:W-:Y:S05]  /*4eb0*/  BSYNC B0 ;  /* 0x0000000000007941 */ /* 0x000fea0003800000 */
.L_x_2005:
[----:B------:R-:W-:Y:S01]  /*4ec0*/  BAR.SYNC.DEFER_BLOCKING 0xe, 0x100 ;  /* 0x0384000000007b1d */ /* 0x000fe20000010000 */
[----:B------:R-:W-:Y:S01]  /*4ed0*/  IMAD.MOV.U32 R7, RZ, RZ, 0x40000040 ;  /* 0x40000040ff077424 */ /* 0x000fe200078e00ff */
[----:B------:R-:W-:Y:S01]  /*4ee0*/  R2UR UR6, R10 ;  /* 0x000000000a0672ca */ /* 0x000fe200000e0000 */
[C---:B------:R-:W-:Y:S01]  /*4ef0*/  VIADD R14, R6.reuse, 0x2 ;  /* 0x00000002060e7836 */ /* 0x040fe20000000000 */
[----:B------:R-:W-:Y:S01]  /*4f00*/  R2UR UR7, R11 ;  /* 0x000000000b0772ca */ /* 0x000fe200000e0000 */
[----:B------:R-:W-:Y:S01]  /*4f10*/  IMAD.MOV.U32 R13, RZ, RZ, 0x40000040 ;  /* 0x40000040ff0d7424 */ /* 0x000fe200078e00ff */
[----:B------:R-:W-:Y:S01]  /*4f20*/  R2UR UR4, R6 ;  /* 0x00000000060472ca */ /* 0x000fe200000e0000 */
[----:B------:R-:W-:Y:S01]  /*4f30*/  IMAD.MOV.U32 R15, RZ, RZ, 0x40000040 ;  /* 0x40000040ff0f7424 */ /* 0x000fe200078e00ff */
[----:B------:R-:W-:Y:S01]  /*4f40*/  R2UR UR5, R7 ;  /* 0x00000000070572ca */ /* 0x000fe200000e0000 */
[C---:B------:R-:W-:Y:S01]  /*4f50*/  VIADD R20, R10.reuse, 0x100 ;  /* 0x000001000a147836 */ /* 0x040fe20000000000 */
[C---:B------:R-:W-:Y:S01]  /*4f60*/  IADD3 R12, R10.reuse, 0x80, RZ ;  /* 0x000000800a0c7810 */ /* 0x040fe20007ffe0ff */
[----:B------:R-:W-:Y:S01]  /*4f70*/  IMAD.MOV.U32 R21, RZ, RZ, 0x40000040 ;  /* 0x40000040ff157424 */ /* 0x000fe200078e00ff */
[----:B------:R-:W1:Y:S01]  /*4f80*/  S2R R0, SR_TID.X ;  /* 0x0000000000007919 */ /* 0x000e620000002100 */
[----:B------:R-:W-:Y:S01]  /*4f90*/  VIADD R10, R10, 0x180 ;  /* 0x000001800a0a7836 */ /* 0x000fe20000000000 */
[----:B------:R-:W-:Y:S01]  /*4fa0*/  BSSY B0, `(.L_x_2007) ;  /* 0x00000ed000007945 */ /* 0x000fe20003800000 */
[----:B------:R-:W-:-:S02]  /*4fb0*/  IMAD.MOV.U32 R11, RZ, RZ, 0x40000040 ;  /* 0x40000040ff0b7424 */ /* 0x000fc400078e00ff */
[----:B0-----:R-:W-:-:S05]  /*4fc0*/  VIADD R3, R8, 0xfffffffe ;  /* 0xfffffffe08037836 */ /* 0x001fca0000000000 */
[----:B------:R-:W-:Y:S01]  /*4fd0*/  ISETP.GE.AND P2, PT, R3, R4, PT ;  /* 0x000000040300720c */ /* 0x000fe20003f46270 */
[----:B-----5:R-:W-:-:S06]  /*4fe0*/  WARPGROUP.ARRIVE ;  /* 0x00000000000079c5 */ /* 0x020fcc0000000000 */
        /* <DEDUP_REMOVED lines=8> */
[----:B------:R-:W-:-:S13]  /*5070*/  ISETP.NE.AND P1, PT, R0, RZ, PT ;  /* 0x000000ff0000720c */ /* 0x000fda0003f25270 */
[----:B------:R-:W-:-:S05]  /*5080*/  @!P1 VIADD R0, R152, 0x28c60 ;  /* 0x00028c6098009836 */ /* 0x000fca0000000000 */
[----:B------:R-:W-:Y:S01]  /*5090*/  @!P1 PRMT R0, RZ, 0x654, R0 ;  /* 0x00000654ff009816 */ /* 0x000fe20000000000 */
[----:B------:R-:W-:Y:S02]  /*50a0*/  WARPGROUP.DEPBAR.LE gsb0, 0x0 ;  /* 0x00008000000079c5 */ /* 0x000fe40000010000 */
[----:B------:R-:W-:-:S06]  /*50b0*/  WARPGROUP.ARRIVE ;  /* 0x00000000000079c5 */ /* 0x000fcc0000000000 */
[----:B------:R-:W-:Y:S01]  /*50c0*/  HGMMA.64x256x16.F32.BF16 R24, gdesc[UR4].tnspB, R24, gsb0 ;  /* 0x43e00000041879f0 */ /* 0x000fe20008001818 */
[----:B------:R-:W-:Y:S01]  /*50d0*/  R2UR UR6, R20 ;  /* 0x00000000140672ca */ /* 0x000fe200000e0000 */
[----:B------:R-:W-:Y:S01]  /*50e0*/  VIADD R20, R6, 0x6 ;  /* 0x0000000606147836 */ /* 0x000fe20000000000 */
[----:B------:R-:W-:Y:S01]  /*50f0*/  R2UR UR7, R21 ;  /* 0x00000000150772ca */ /* 0x000fe200000e0000 */
[----:B------:R-:W-:Y:S01]  /*5100*/  IMAD.MOV.U32 R21, RZ, RZ, 0x40000040 ;  /* 0x40000040ff157424 */ /* 0x000fe200078e00ff */
        /* <DEDUP_REMOVED lines=18> */
.L_x_2014:
[----:B------:R-:W-:Y:S01]  /*5230*/  BAR.SYNC.DEFER_BLOCKING 0xe, 0x100 ;  /* 0x0384000000007b1d */ /* 0x000fe20000010000 */
[C---:B------:R-:W-:Y:S01]  /*5240*/  IMAD R5, R18.reuse, 0x40, R192 ;  /* 0x0000004012057824 */ /* 0x040fe200078e02c0 */
[----:B------:R-:W-:Y:S01]  /*5250*/  ISETP.GT.AND P3, PT, R3, R4, PT ;  /* 0x000000040300720c */ /* 0x000fe20003f64270 */
[----:B------:R-:W-:Y:S02]  /*5260*/  VIADD R18, R18, 0x1 ;  /* 0x0000000112127836 */ /* 0x000fe40000000000 */
[----:B------:R-:W-:Y:S02]  /*5270*/  IMAD R5, R5, 0x4, R2 ;  /* 0x0000000405057824 */ /* 0x000fe400078e0202 */
[----:B------:R-:W-:Y:S01]  /*5280*/  VIADD R3, R3, 0xffffffff ;  /* 0xffffffff03037836 */ /* 0x000fe20000000000 */
[----:B------:R-:W-:-:S04]  /*5290*/  ISETP.NE.AND P2, PT, R18, 0x2, PT ;  /* 0x000000021200780c */ /* 0x000fc80003f45270 */
[----:B------:R-:W-:Y:S02]  /*52a0*/  SEL R8, RZ, 0x1, P2 ;  /* 0x00000001ff087807 */ /* 0x000fe40001000000 */
[----:B------:R-:W-:Y:S02]  /*52b0*/  SEL R18, R18, RZ, P2 ;  /* 0x000000ff12127207 */ /* 0x000fe40001000000 */
[----:B------:R-:W-:Y:S01]  /*52c0*/  LOP3.LUT R19, R19, R8, RZ, 0x3c, !PT ;  /* 0x0000000813137212 */ /* 0x000fe200078e3cff */
[----:B01----:R-:W0:Y:S04]  /*52d0*/  LDS R0, [R5+0x28800] ;  /* 0x0288000005007984 */ /* 0x003e280000000800 */
        /* <DEDUP_REMOVED lines=131> */
.L_x_2009:
[----:B------:R-:W-:Y:S01]  /*5b10*/  IMAD R0, R18, 0x8, R2 ;  /* 0x0000000812007824 */ /* 0x000fe200078e0202 */
[----:B------:R-:W-:-:S04]  /*5b20*/  SHF.L.U32 R5, R19, 0x1f, RZ ;  /* 0x0000001f13057819 */ /* 0x000fc800000006ff */
[----:B------:R0:W1:Y:S01]  /*5b30*/  SYNCS.PHASECHK.TRANS64.TRYWAIT P2, [R0+URZ+0x28c50], R5 ;  /* 0x028c5005000075a7 */ /* 0x000062000804017f */
[----:B------:R-:W-:Y:S05]  /*5b40*/  @!P0 BRA `(.L_x_2010) ;  /* 0x0000000000048947 */ /* 0x000fea0003800000 */
[----:B------:R-:W-:Y:S01]  /*5b50*/  BPT.TRAP 0x1 ;  /* 0x000000040000795c */ /* 0x000fe20000300000 */
.L_x_2010:
[----:B------:R-:W-:Y:S04]  /*5b60*/  BSSY B1, `(.L_x_2011) ;  /* 0x0000004000017945 */ /* 0x000fe80003800000 */
[----:B-1----:R-:W-:Y:S05]  /*5b70*/  @P2 BRA `(.L_x_2012) ;  /* 0x0000000000082947 */ /* 0x002fea0003800000 */
[----:B------:R-:W1:Y:S02]  /*5b80*/  SYNCS.PHASECHK.TRANS64.TRYWAIT P2, [R0+URZ+0x28c50], R5 ;  /* 0x028c5005000075a7 */ /* 0x000e64000804017f */
[----:B-1----:R-:W-:Y:S05]  /*5b90*/  @!P2 BRA `(.L_x_2013) ;  /* 0x000001680058a947 */ /* 0x002fea0003800000 */
.L_x_2012:
[----:B------:R-:W-:Y:S05]  /*5ba0*/  BSYNC B1 ;  /* 0x0000000000017941 */ /* 0x000fea0003800000 */
.L_x_2011:
[----:B------:R-:W-:Y:S01]  /*5bb0*/  IMAD R8, R18, 0x1000, R153 ;  /* 0x0000100012087824 */ /* 0x000fe200078e0299 */
[----:B------:R-:W-:Y:S01]  /*5bc0*/  R2UR UR4, R6 ;  /* 0x00000000060472ca */ /* 0x000fe200000e0000 */
[----:B------:R-:W-:Y:S01]  /*5bd0*/  IMAD.MOV.U32 R9, RZ, RZ, 0x40000040 ;  /* 0x40000040ff097424 */ /* 0x000fe200078e00ff */
[----:B------:R-:W-:Y:S01]  /*5be0*/  R2UR UR5, R7 ;  /* 0x00000000070572ca */ /* 0x000fe200000e0000 */
[----:B------:R-:W-:Y:S01]  /*5bf0*/  WARPGROUP.ARRIVE ;  /* 0x00000000000079c5 */ /* 0x000fe20000000000 */
[C---:B------:R-:W-:Y:S01]  /*5c00*/  R2UR UR6, R8.reuse ;  /* 0x00000000080672ca */ /* 0x040fe200000e0000 */
[----:B------:R-:W-:Y:S01]  /*5c10*/  VIADD R10, R8, 0x80 ;  /* 0x00000080080a7836 */ /* 0x000fe20000000000 */
[----:B------:R-:W-:Y:S01]  /*5c20*/  R2UR UR7, R9 ;  /* 0x00000000090772ca */ /* 0x000fe200000e0000 */
[----:B------:R-:W-:Y:S02]  /*5c30*/  IMAD.MOV.U32 R11, RZ, RZ, 0x40000040 ;  /* 0x40000040ff0b7424 */ /* 0x000fe400078e00ff */
[----:B------:R-:W-:-:S02]  /*5c40*/  IMAD.MOV.U32 R9, RZ, RZ, 0x40000040 ;  /* 0x40000040ff097424 */ /* 0x000fc400078e00ff */
[----:B01----:R-:W-:-:S05]  /*5c50*/  @!P1 VIADD R0, R0, 0x28c60 ;  /* 0x00028c6000009836 */ /* 0x003fca0000000000 */
[----:B------:R-:W-:-:S03]  /*5c60*/  @!P1 PRMT R0, RZ, 0x654, R0 ;  /* 0x00000654ff009816 */ /* 0x000fc60000000000 */
[----:B------:R-:W-:Y:S01]  /*5c70*/  HGMMA.64x256x16.F32.BF16 R24, gdesc[UR4].tnspB, R24, gsb0 ;  /* 0x43e00000041879f0 */ /* 0x000fe20008001818 */
[----:B------:R-:W-:Y:S02]  /*5c80*/  R2UR UR4, R14 ;  /* 0x000000000e0472ca */ /* 0x000fe400000e0000 */
[----:B------:R-:W-:Y:S02]  /*5c90*/  R2UR UR5, R15 ;  /* 0x000000000f0572ca */ /* 0x000fe400000e0000 */
[----:B------:R-:W-:Y:S01]  /*5ca0*/  R2UR UR6, R10 ;  /* 0x000000000a0672ca */ /* 0x000fe200000e0000 */
[C---:B------:R-:W-:Y:S01]  /*5cb0*/  VIADD R10, R8.reuse, 0x100 ;  /* 0x00000100080a7836 */ /* 0x040fe20000000000 */
[----:B------:R-:W-:Y:S01]  /*5cc0*/  R2UR UR7, R11 ;  /* 0x000000000b0772ca */ /* 0x000fe200000e0000 */
[----:B------:R-:W-:Y:S01]  /*5cd0*/  VIADD R8, R8, 0x180 ;  /* 0x0000018008087836 */ /* 0x000fe20000000000 */
[----:B------:R-:W-:Y:S01]  /*5ce0*/  MOV R11, 0x40000040 ;  /* 0x40000040000b7802 */ /* 0x000fe20000000f00 */
[----:B------:R-:W-:-:S02]  /*5cf0*/  WARPGROUP.DEPBAR.LE gsb0, 0x0 ;  /* 0x00008000000079c5 */ /* 0x000fc40000010000 */
[----:B------:R-:W-:-:S15]  /*5d00*/  WARPGROUP.ARRIVE ;  /* 0x00000000000079c5 */ /* 0x000fde0000000000 */
[----:B------:R-:W-:-:S01]  /*5d10*/  NOP ;  /* 0x0000000000007918 */ /* 0x000fc20000000000 */
        /* <DEDUP_REMOVED lines=21> */
.L_x_2008:
[----:B------:R-:W-:Y:S05]  /*5e70*/  BSYNC B0 ;  /* 0x0000000000007941 */ /* 0x000fea0003800000 */
.L_x_2007:
        /* <DEDUP_REMOVED lines=9> */
[----:B------:R-:W2:Y:S04]  /*5f10*/  LDS R2, [R3+0x28800] ;  /* 0x0288000003027984 */ /* 0x000ea80000000800 */
[----:B01----:R0:W1:Y:S02]  /*5f20*/  LDS R0, [R3+0x28820] ;  /* 0x0288200003007984 */ /* 0x0030640000000800 */
[----:B0-----:R-:W-:-:S02]  /*5f30*/  IMAD.MOV.U32 R3, RZ, RZ, RZ ;  /* 0x000000ffff037224 */ /* 0x001fc400078e00ff */
[-C--:B--2---:R-:W-:Y:S01]  /*5f40*/  FMUL.FTZ R173, R25, R2.reuse ;  /* 0x0000000219ad7220 */ /* 0x084fe20000410000 */
[-C--:B------:R-:W-:Y:S01]  /*5f50*/  FMUL.FTZ R6, R29, R2.reuse ;  /* 0x000000021d067220 */ /* 0x080fe20000410000 */
[-C--:B------:R-:W-:Y:S01]  /*5f60*/  FMUL.FTZ R156, R68, R2.reuse ;  /* 0x00000002449c7220 */ /* 0x080fe20000410000 */
[----:B------:R-:W-:Y:S01]  /*5f70*/  FMUL.FTZ R175, R24, R2 ;  /* 0x0000000218af7220 */ /* 0x000fe20000410000 */
[-C--:B-1----:R-:W-:Y:S01]  /*5f80*/  FMUL.FTZ R11, R46, R0.reuse ;  /* 0x000000002e0b7220 */ /* 0x082fe20000410000 */
[-C--:B------:R-:W-:Y:S01]  /*5f90*/  FMUL.FTZ R13, R50, R0.reuse ;  /* 0x00000000320d7220 */ /* 0x080fe20000410000 */
[-C--:B------:R-:W-:Y:S01]  /*5fa0*/  FMUL.FTZ R15, R54, R0.reuse ;  /* 0x00000000360f7220 */ /* 0x080fe20000410000 */
[-C--:B------:R-:W-:Y:S01]  /*5fb0*/  FMUL.FTZ R25, R58, R0.reuse ;  /* 0x000000003a197220 */ /* 0x080fe20000410000 */
[----:B------:R-:W-:Y:S01]  /*5fc0*/  FMUL.FTZ R29, R66, R0 ;  /* 0x00000000421d7220 */ /* 0x000fe20000410000 */
        /* <DEDUP_REMOVED lines=122> */
.L_x_1994:
        /* <DEDUP_REMOVED lines=14> */
.L_x_2017:
[----:B------:R-:W-:-:S13]  /*6850*/  ISETP.NE.AND P1, PT, R6, 0x1, PT ;  /* 0x000000010600780c */ /* 0x000fda0003f25270 */
[----:B------:R-:W0:Y:S02]  /*6860*/  @P1 LDC.64 R4, c[0x0][0x9e8] ;  /* 0x00027a00ff041b82 */ /* 0x000e240000000a00 */
[----:B0-----:R-:W-:-:S05]  /*6870*/  @P1 IMAD.HI.U32 R4, R3, R4, RZ ;  /* 0x0000000403041227 */ /* 0x001fca00078e00ff */
[----:B------:R-:W-:-:S07]  /*6880*/  @P1 SHF.R.U32.HI R3, RZ, R5, R4 ;  /* 0x00000005ff031219 */ /* 0x000fce0000011604 */
.L_x_2018:
[----:B------:R-:W-:Y:S05]  /*6890*/  BSYNC B0 ;  /* 0x0000000000007941 */ /* 0x000fea0003800000 */
.L_x_2016:
[----:B------:R-:W-:-:S05]  /*68a0*/  IMAD R3, R3, R6, R6 ;  /* 0x0000000603037224 */ /* 0x000fca00078e0206 */
[----:B------:R-:W-:-:S07]  /*68b0*/  VIMNMX R0, R0, R3, PT ;  /* 0x0000000300007248 */ /* 0x000fce0003fe0100 */
.L_x_2015:
[----:B------:R-:W-:Y:S01]  /*68c0*/  VIADD R0, R0, 0x3f ;  /* 0x0000003f00007836 */ /* 0x000fe20000000000 */
[----:B------:R-:W-:-:S04]  /*68d0*/  ULDC UR4, c[0x0][0x9dc] ;  /* 0x0002770000047ab9 */ /* 0x000fc80000000800 */
[----:B------:R-:W-:-:S04]  /*68e0*/  SHF.R.S32.HI R3, RZ, 0x1f, R0 ;  /* 0x0000001fff037819 */ /* 0x000fc80000011400 */
[----:B------:R-:W-:-:S04]  /*68f0*/  LEA.HI R3, R3, R0, RZ, 0x6 ;  /* 0x0000000003037211 */ /* 0x000fc800078f30ff */
[----:B------:R-:W-:Y:S01]  /*6900*/  SHF.R.S32.HI R5, RZ, 0x6, R3 ;  /* 0x00000006ff057819 */ /* 0x000fe20000011403 */
[----:B------:R-:W-:-:S03]  /*6910*/  VIADD R3, R47, -UR4 ;  /* 0x800000042f037c36 */ /* 0x000fc60008000000 */
        /* <DEDUP_REMOVED lines=12> */
.L_x_2021:
[----:B------:R-:W-:-:S13]  /*69e0*/  ISETP.NE.AND P0, PT, R6, 0x1, PT ;  /* 0x000000010600780c */ /* 0x000fda0003f05270 */
[----:B------:R-:W0:Y:S02]  /*69f0*/  @P0 LDC.64 R4, c[0x0][0x9e8] ;  /* 0x00027a00ff040b82 */ /* 0x000e240000000a00 */
[----:B0-----:R-:W-:-:S05]  /*6a00*/  @P0 IMAD.HI.U32 R4, R47, R4, RZ ;  /* 0x000000042f040227 */ /* 0x001fca00078e00ff */
[----:B------:R-:W-:-:S07]  /*6a10*/  @P0 SHF.R.U32.HI R47, RZ, R5, R4 ;  /* 0x00000005ff2f0219 */ /* 0x000fce0000011604 */
.L_x_2022:
[----:B------:R-:W-:Y:S05]  /*6a20*/  BSYNC B0 ;  /* 0x0000000000007941 */ /* 0x000fea0003800000 */
.L_x_2020:
[----:B------:R-:W-:-:S05]  /*6a30*/  IMAD R6, R47, R6, RZ ;  /* 0x000000062f067224 */ /* 0x000fca00078e02ff */
[----:B------:R-:W-:-:S07]  /*6a40*/  VIMNMX R3, R3, R6, !PT ;  /* 0x0000000603037248 */ /* 0x000fce0007fe0100 */
.L_x_2019:
        /* <DEDUP_REMOVED lines=75> */
[----:B------:R-:W0:Y:S01]  /*6f00*/  SHFL.IDX PT, R0, R219, RZ, 0x1f ;  /* 0x00001fffdb007589 */ /* 0x000e2200000e0000 */
[----:B------:R-:W-:Y:S01]  /*6f10*/  BSSY B6, `(.L_x_2023) ;  /* 0x000001c000067945 */ /* 0x000fe20003800000 */
[----:B0-----:R-:W-:-:S04]  /*6f20*/  LEA.HI R3, R0, R0, RZ, 0x1 ;  /* 0x0000000000037211 */ /* 0x001fc800078f08ff */
[----:B------:R-:W-:-:S05]  /*6f30*/  LOP3.LUT R3, R3, 0x1fffe, RZ, 0xc0, !PT ;  /* 0x0001fffe03037812 */ /* 0x000fca00078ec0ff */
[----:B------:R-:W-:Y:S02]  /*6f40*/  IMAD.IADD R3, R0, 0x1, -R3 ;  /* 0x0000000100037824 */ /* 0x000fe400078e0a03 */
[----:B------:R-:W-:Y:S02]  /*6f50*/  VIADD R0, R2, 0x26800 ;  /* 0x0002680002007836 */ /* 0x000fe40000000000 */
[----:B------:R-:W-:-:S03]  /*6f60*/  IMAD R3, R3, 0x8000, R2 ;  /* 0x0000800003037824 */ /* 0x000fc600078e0202 */
[----:B------:R-:W-:Y:S01]  /*6f70*/  LOP3.LUT P0, RZ, R0, 0x3ff, RZ, 0xc0, !PT ;  /* 0x000003ff00ff7812 */ /* 0x000fe2000780c0ff */
        /* <DEDUP_REMOVED lines=21> */
.L_x_2024:
[----:B------:R-:W-:Y:S05]  /*70d0*/  BSYNC B6 ;  /* 0x0000000000067941 */ /* 0x000fea0003800000 */
.L_x_2023:
        /* <DEDUP_REMOVED lines=12> */
.L_x_2028:
[----:B-1----:R1:W2:Y:S02]  /*71a0*/  SYNCS.PHASECHK.TRANS64.TRYWAIT P0, [R2+URZ+0x28c00], R3 ;  /* 0x028c0003020075a7 */ /* 0x0022a4000800017f */
[----:B--2---:R-:W-:Y:S05]  /*71b0*/  @!P0 NANOSLEEP.SYNCS 0x989680 ;  /* 0x009896800000895d */ /* 0x004fea0003900000 */
[----:B------:R-:W2:Y:S02]  /*71c0*/  @!P0 SYNCS.PHASECHK.TRANS64 P0, [R2+URZ+0x28c00], R3 ;  /* 0x028c0003020085a7 */ /* 0x000ea4000800007f */
[----:B--2---:R-:W-:Y:S05]  /*71d0*/  @!P0 BRA `(.L_x_2028) ;  /* 0xfffffffc00f08947 */ /* 0x004fea000383ffff */
.L_x_2027:
[----:B------:R-:W-:Y:S05]  /*71e0*/  BSYNC B0 ;  /* 0x0000000000007941 */ /* 0x000fea0003800000 */
.L_x_2026:
[----:B------:R-:W-:Y:S05]  /*71f0*/  BRA `(.L_x_2029) ;  /* 0x0000003000047947 */ /* 0x000fea0003800000 */
.L_x_2025:
[----:B------:R-:W0:Y:S01]  /*7200*/  LDC.64 R44, c[0x0][0x3e8] ;  /* 0x0000fa00ff2c7b82 */ /* 0x000e220000000a00 */
[----:B------:R-:W-:Y:S01]  /*7210*/  VIADD R0, R2, 0x20400 ;  /* 0x0002040002007836 */ /* 0x000fe20000000000 */
[----:B-----5:R-:W-:Y:S01]  /*7220*/  SHF.R.S32.HI R3, RZ, 0x1f, R33 ;  /* 0x0000001fff037819 */ /* 0x020fe20000011421 */
[----:B------:R-:W-:Y:S01]  /*7230*/  IMAD.SHL.U32 R24, R218, 0x4, RZ ;  /* 0x00000004da187824 */ /* 0x000fe200078e00ff */
[----:B------:R-:W-:Y:S01]  /*7240*/  BSSY B6, `(.L_x_2030) ;  /* 0x0000033000067945 */ /* 0x000fe20003800000 */
[----:B------:R-:W-:Y:S01]  /*7250*/  IMAD.MOV.U32 R4, RZ, RZ, R16 ;  /* 0x000000ffff047224 */ /* 0x000fe200078e0010 */
[----:B------:R-:W-:Y:S01]  /*7260*/  LOP3.LUT P0, RZ, R0, 0x3ff, RZ, 0xc0, !PT ;  /* 0x000003ff00ff7812 */ /* 0x000fe2000780c0ff */
[----:B------:R-:W-:Y:S01]  /*7270*/  IMAD.MOV.U32 R5, RZ, RZ, R17 ;  /* 0x000000ffff057224 */ /* 0x000fe200078e0011 */
[----:B------:R-:W1:Y:S01]  /*7280*/  LDC.64 R46, c[0x0][0x3d8] ;  /* 0x0000f600ff2e7b82 */ /* 0x000e620000000a00 */
[----:B------:R-:W-:Y:S01]  /*7290*/  SHF.R.S32.HI R25, RZ, 0x1f, R24 ;  /* 0x0000001fff197819 */ /* 0x000fe20000011418 */
[----:B0-----:R-:W-:-:S02]  /*72a0*/  IMAD R6, R3, R44, RZ ;  /* 0x0000002c03067224 */ /* 0x001fc400078e02ff */
[----:B------:R-:W-:-:S04]  /*72b0*/  IMAD.WIDE.U32 R10, R23, R44, R4 ;  /* 0x0000002c170a7225 */ /* 0x000fc800078e0004 */
[----:B------:R-:W-:Y:S02]  /*72c0*/  IMAD R51, R33, R45, R6 ;  /* 0x0000002d21337224 */ /* 0x000fe400078e0206 */
[-C--:B-1----:R-:W-:Y:S02]  /*72d0*/  IMAD R0, R3, R46.reuse, RZ ;  /* 0x0000002e03007224 */ /* 0x082fe400078e02ff */
[----:B------:R-:W-:-:S04]  /*72e0*/  IMAD.WIDE.U32 R8, R23, R46, R4 ;  /* 0x0000002e17087225 */ /* 0x000fc800078e0004 */
[-C--:B------:R-:W-:Y:S02]  /*72f0*/  IMAD R12, R220, R46.reuse, RZ ;  /* 0x0000002edc0c7224 */ /* 0x080fe400078e02ff */
[----:B------:R-:W-:-:S04]  /*7300*/  IMAD.WIDE.U32 R42, R33, R46, RZ ;  /* 0x0000002e212a7225 */ /* 0x000fc800078e00ff */
[----:B------:R-:W-:Y:S01]  /*7310*/  IMAD R14, R220, R44, RZ ;  /* 0x0000002cdc0e7224 */ /* 0x000fe200078e02ff */
[----:B------:R-:W-:Y:S01]  /*7320*/  IADD3 R27, P3, R8, R42, RZ ;  /* 0x0000002a081b7210 */ /* 0x000fe20007f7e0ff */
[C---:B------:R-:W-:Y:S02]  /*7330*/  IMAD R49, R33.reuse, R47, R0 ;  /* 0x0000002f21317224 */ /* 0x040fe400078e0200 */
[----:B------:R-:W-:-:S04]  /*7340*/  IMAD.WIDE.U32 R40, R33, R44, RZ ;  /* 0x0000002c21287225 */ /* 0x000fc800078e00ff */
[----:B------:R-:W-:Y:S01]  /*7350*/  IMAD.WIDE.U32 R4, R23, R46, R24 ;  /* 0x0000002e17047225 */ /* 0x000fe200078e0018 */
[----:B------:R-:W-:-:S03]  /*7360*/  IADD3 R29, P4, R10, R40, RZ ;  /* 0x000000280a1d7210 */ /* 0x000fc60007f9e0ff */
[----:B------:R-:W-:Y:S01]  /*7370*/  IMAD.WIDE.U32 R6, R23, R44, R24 ;  /* 0x0000002c17067225 */ /* 0x000fe200078e0018 */
[----:B------:R-:W-:-:S03]  /*7380*/  IADD3 R53, P1, R4, R42, RZ ;  /* 0x0000002a04357210 */ /* 0x000fc60007f3e0ff */
[C---:B------:R-:W-:Y:S01]  /*7390*/  IMAD R12, R23.reuse, R47, R12 ;  /* 0x0000002f170c7224 */ /* 0x040fe200078e020c */
[----:B------:R-:W-:Y:S01]  /*73a0*/  IADD3 R55, P2, R6, R40, RZ ;  /* 0x0000002806377210 */ /* 0x000fe20007f5e0ff */
[----:B------:R-:W-:Y:S01]  /*73b0*/  IMAD R14, R23, R45, R14 ;  /* 0x0000002d170e7224 */ /* 0x000fe200078e020e */
[----:B------:R-:W-:Y:S01]  /*73c0*/  SHF.L.U64.HI R47, R46, 0x5, R47 ;  /* 0x000000052e2f7819 */ /* 0x000fe2000001022f */
[----:B------:R-:W-:Y:S01]  /*73d0*/  IMAD.IADD R49, R49, 0x1, R43 ;  /* 0x0000000131317824 */ /* 0x000fe200078e022b */
[----:B------:R-:W-:Y:S01]  /*73e0*/  SHF.L.U64.HI R45, R44, 0x5, R45 ;  /* 0x000000052c2d7819 */ /* 0x000fe2000001022d */
[----:B------:R-:W-:Y:S02]  /*73f0*/  IMAD.IADD R51, R51, 0x1, R41 ;  /* 0x0000000133337824 */ /* 0x000fe400078e0229 */
[----:B------:R-:W-:Y:S01]  /*7400*/  IMAD.SHL.U32 R46, R46, 0x20, RZ ;  /* 0x000000202e2e7824 */ /* 0x000fe200078e00ff */
[C---:B------:R-:W-:Y:S01]  /*7410*/  IADD3.X R26, R49.reuse, R12, R9, P3, !PT ;  /* 0x0000000c311a7210 */ /* 0x040fe20001ffe409 */
[----:B------:R-:W-:Y:S01]  /*7420*/  IMAD.SHL.U32 R44, R44, 0x20, RZ ;  /* 0x000000202c2c7824 */ /* 0x000fe200078e00ff */
[----:B------:R-:W-:-:S02]  /*7430*/  IADD3.X R48, R49, R5, R12, P1, !PT ;  /* 0x0000000531307210 */ /* 0x000fc40000ffe40c */
[C---:B------:R-:W-:Y:S02]  /*7440*/  IADD3.X R28, R51.reuse, R14, R11, P4, !PT ;  /* 0x0000000e331c7210 */ /* 0x040fe400027fe40b */
[----:B------:R-:W-:Y:S01]  /*7450*/  IADD3.X R50, R51, R7, R14, P2, !PT ;  /* 0x0000000733327210 */ /* 0x000fe200017fe40e */
        /* <DEDUP_REMOVED lines=17> */
.L_x_2031:
[----:B------:R-:W-:Y:S05]  /*7570*/  BSYNC B6 ;  /* 0x0000000000067941 */ /* 0x000fea0003800000 */
.L_x_2030:
[----:B------:R-:W0:Y:S01]  /*7580*/  LDC.64 R6, c[0x0][0x3d8] ;  /* 0x0000f600ff067b82 */ /* 0x000e220000000a00 */
[----:B------:R-:W-:Y:S01]  /*7590*/  SHF.R.S32.HI R3, RZ, 0x1f, R189 ;  /* 0x0000001fff037819 */ /* 0x000fe200000114bd */
[----:B------:R-:W-:Y:S01]  /*75a0*/  ULDC.U8 UR4, c[0x0][0x3f0] ;  /* 0x0000fc0000047ab9 */ /* 0x000fe20000000000 */
[----:B------:R-:W-:Y:S01]  /*75b0*/  BSSY B0, `(.L_x_2032) ;  /* 0x00002bd000007945 */ /* 0x000fe20003800000 */
[----:B------:R-:W-:-:S04]  /*75c0*/  ISETP.NE.AND P0, PT, RZ, UR4, PT ;  /* 0x00000004ff007c0c */ /* 0x000fc8000bf05270 */
[----:B------:R-:W1:Y:S01]  /*75d0*/  LDC.64 R4, c[0x0][0x3e8] ;  /* 0x0000fa00ff047b82 */ /* 0x000e620000000a00 */
[-C--:B0-----:R-:W-:Y:S02]  /*75e0*/  IMAD R0, R3, R6.reuse, RZ ;  /* 0x0000000603007224 */ /* 0x081fe400078e02ff */
[----:B------:R-:W-:-:S04]  /*75f0*/  IMAD.WIDE.U32 R8, R189, R6, RZ ;  /* 0x00000006bd087225 */ /* 0x000fc800078e00ff */
[----:B------:R-:W-:Y:S02]  /*7600*/  IMAD.SHL.U32 R52, R8, 0x40, RZ ;  /* 0x0000004008347824 */ /* 0x000fe400078e00ff */
[-C--:B-1----:R-:W-:Y:S02]  /*7610*/  IMAD R12, R3, R4.reuse, RZ ;  /* 0x00000004030c7224 */ /* 0x082fe400078e02ff */
[C---:B------:R-:W-:Y:S02]  /*7620*/  IMAD R3, R189.reuse, R7, R0 ;  /* 0x00000007bd037224 */ /* 0x040fe400078e0200 */
[----:B------:R-:W-:-:S04]  /*7630*/  IMAD.WIDE.U32 R10, R189, R4, RZ ;  /* 0x00000004bd0a7225 */ /* 0x000fc800078e00ff */
[----:B------:R-:W-:Y:S02]  /*7640*/  IMAD R13, R189, R5, R12 ;  /* 0x00000005bd0d7224 */ /* 0x000fe400078e020c */
[----:B------:R-:W-:Y:S02]  /*7650*/  IMAD.IADD R9, R9, 0x1, R3 ;  /* 0x0000000109097824 */ /* 0x000fe400078e0203 */
[----:B------:R-:W-:Y:S02]  /*7660*/  IMAD R0, R189, -0x40, R186 ;  /* 0xffffffc0bd007824 */ /* 0x000fe400078e02ba */
[----:B------:R-:W-:Y:S01]  /*7670*/  IMAD.IADD R3, R11, 0x1, R13 ;  /* 0x000000010b037824 */ /* 0x000fe200078e020d */
[----:B------:R-:W-:Y:S01]  /*7680*/  SHF.L.U64.HI R57, R8, 0x6, R9 ;  /* 0x0000000608397819 */ /* 0x000fe20000010209 */
[----:B------:R-:W-:Y:S01]  /*7690*/  IMAD.SHL.U32 R54, R10, 0x40, RZ ;  /* 0x000000400a367824 */ /* 0x000fe200078e00ff */
[----:B------:R-:W-:Y:S02]  /*76a0*/  VIMNMX R56, R0, 0x40, PT ;  /* 0x0000004000387848 */ /* 0x000fe40003fe0100 */
[----:B------:R-:W-:Y:S01]  /*76b0*/  SHF.L.U64.HI R59, R10, 0x6, R3 ;  /* 0x000000060a3b7819 */ /* 0x000fe20000010203 */
[----:B------:R-:W-:Y:S06]  /*76c0*/  @!P0 BRA `(.L_x_2033) ;  /* 0x00000014009c8947 */ /* 0x000fec0003800000 */
[----:B------:R-:W0:Y:S01]  /*76d0*/  LDC R0, c[0x0][0x428] ;  /* 0x00010a00ff007b82 */ /* 0x000e220000000800 */
[----:B------:R-:W-:Y:S01]  /*76e0*/  IMAD R3, R189, 0x40, R23 ;  /* 0x00000040bd037824 */ /* 0x000fe200078e0217 */
[-C--:B------:R-:W-:Y:S01]  /*76f0*/  ISETP.GE.AND P0, PT, R23, R56.reuse, PT ;  /* 0x000000381700720c */ /* 0x080fe20003f06270 */
[----:B------:R-:W-:Y:S01]  /*7700*/  BSSY B1, `(.L_x_2034) ;  /* 0x000002c000017945 */ /* 0x000fe20003800000 */
[----:B------:R-:W-:Y:S01]  /*7710*/  ISETP.GE.AND P1, PT, R226, R56, PT ;  /* 0x00000038e200720c */ /* 0x000fe20003f26270 */
[----:B------:R-:W-:Y:S01]  /*7720*/  IMAD R3, R218, 0x20, R3 ;  /* 0x00000020da037824 */ /* 0x000fe200078e0203 */
[----:B------:R-:W-:Y:S01]  /*7730*/  CS2R R26, SRZ ;  /* 0x00000000001a7805 */ /* 0x000fe2000001ff00 */
[----:B------:R-:W-:Y:S01]  /*7740*/  IMAD.MOV.U32 R10, RZ, RZ, R42 ;  /* 0x000000ffff0a7224 */ /* 0x000fe200078e002a */
[----:B------:R-:W-:Y:S01]  /*7750*/  CS2R R30, SRZ ;  /* 0x00000000001e7805 */ /* 0x000fe2000001ff00 */
[----:B------:R-:W-:Y:S01]  /*7760*/  IMAD.MOV.U32 R11, RZ, RZ, R49 ;  /* 0x000000ffff0b7224 */ /* 0x000fe200078e0031 */
[----:B------:R-:W-:Y:S01]  /*7770*/  CS2R R34, SRZ ;  /* 0x0000000000227805 */ /* 0x000fe2000001ff00 */
[----:B------:R-:W-:Y:S01]  /*7780*/  IMAD.MOV.U32 R12, RZ, RZ, R40 ;  /* 0x000000ffff0c7224 */ /* 0x000fe200078e0028 */
[----:B------:R-:W-:Y:S01]  /*7790*/  CS2R R36, SRZ ;  /* 0x0000000000247805 */ /* 0x000fe2000001ff00 */
[----:B------:R-:W-:Y:S01]  /*77a0*/  IMAD.MOV.U32 R13, RZ, RZ, R51 ;  /* 0x000000ffff0d7224 */ /* 0x000fe200078e0033 */
[----:B------:R-:W-:-:S02]  /*77b0*/  CS2R R28, SRZ ;  /* 0x00000000001c7805 */ /* 0x000fc4000001ff00 */
[----:B------:R-:W-:Y:S02]  /*77c0*/  CS2R R20, SRZ ;  /* 0x0000000000147805 */ /* 0x000fe4000001ff00 */
[----:B------:R-:W-:Y:S02]  /*77d0*/  CS2R R32, SRZ ;  /* 0x0000000000207805 */ /* 0x000fe4000001ff00 */
[----:B0-----:R-:W-:-:S13]  /*77e0*/  ISETP.NE.AND P2, PT, R0, 0x1, PT ;  /* 0x000000010000780c */ /* 0x001fda0003f45270 */
[----:B------:R-:W0:Y:S08]  /*77f0*/  @P2 LDC R0, c[0x0][0x42c] ;  /* 0x00010b00ff002b82 */ /* 0x000e300000000800 */
[----:B------:R-:W1:Y:S01]  /*7800*/  @P2 LDC R9, c[0x0][0x430] ;  /* 0x00010c00ff092b82 */ /* 0x000e620000000800 */
[----:B0-----:R-:W-:-:S05]  /*7810*/  @P2 IMAD.HI.U32 R0, R3, R0, RZ ;  /* 0x0000000003002227 */ /* 0x001fca00078e00ff */
[----:B-1----:R-:W-:Y:S02]  /*7820*/  @P2 SHF.R.U32.HI R3, RZ, R9, R0 ;  /* 0x00000009ff032219 */ /* 0x002fe40000011600 */
[----:B------:R-:W-:Y:S02]  /*7830*/  CS2R R8, SRZ ;  /* 0x0000000000087805 */ /* 0x000fe4000001ff00 */
[----:B------:R-:W-:Y:S01]  /*7840*/  SHF.R.S32.HI R41, RZ, 0x1f, R3 ;  /* 0x0000001fff297819 */ /* 0x000fe20000011403 */
[----:B------:R-:W-:Y:S06]  /*7850*/  @P0 BRA `(.L_x_2035) ;  /* 0x0000000000580947 */ /* 0x000fec0003800000 */
[----:B------:R-:W-:Y:S01]  /*7860*/  VIADD R14, R24, 0x10 ;  /* 0x00000010180e7836 */ /* 0x000fe20000000000 */
[----:B------:R-:W-:Y:S01]  /*7870*/  IADD3 R15, P4, R52, R53, RZ ;  /* 0x00000035340f7210 */ /* 0x000fe20007f9e0ff */
[----:B------:R-:W-:Y:S01]  /*7880*/  ULDC UR4, c[0x0][0x3d4] ;  /* 0x0000f50000047ab9 */ /* 0x000fe20000000800 */
[----:B------:R-:W-:Y:S01]  /*7890*/  IADD3 R0, P5, R54, R55, RZ ;  /* 0x0000003736007210 */ /* 0x000fe20007fbe0ff */
[----:B------:R-:W-:Y:S01]  /*78a0*/  ULDC.64 UR6, c[0x0][0x3c8] ;  /* 0x0000f20000067ab9 */ /* 0x000fe20000000a00 */
[----:B------:R-:W-:Y:S01]  /*78b0*/  ISETP.GE.AND P2, PT, R14, UR4, PT ;  /* 0x000000040e007c0c */ /* 0x000fe2000bf46270 */
[----:B------:R-:W-:Y:S01]  /*78c0*/  ULDC.64 UR8, c[0x0][0x3e0] ;  /* 0x0000f80000087ab9 */ /* 0x000fe20000000a00 */
[----:B------:R-:W-:Y:S01]  /*78d0*/  ISETP.GE.AND P3, PT, R24, UR4, PT ;  /* 0x0000000418007c0c */ /* 0x000fe2000bf66270 */
[----:B------:R-:W-:Y:S01]  /*78e0*/  IMAD.X R30, R57, 0x1, R48, P4 ;  /* 0x00000001391e7824 */ /* 0x000fe200020e0630 */
[----:B------:R-:W-:Y:S01]  /*78f0*/  LEA R14, P4, R15, UR6, 0x1 ;  /* 0x000000060f0e7c11 */ /* 0x000fe2000f8808ff */
[----:B------:R-:W-:Y:S01]  /*7900*/  IMAD.X R31, R59, 0x1, R50, P5 ;  /* 0x000000013b1f7824 */ /* 0x000fe200028e0632 */
[----:B------:R-:W-:-:S02]  /*7910*/  LEA R38, P5, R0, UR8, 0x1 ;  /* 0x0000000800267c11 */ /* 0x000fc4000f8a08ff */
[----:B------:R-:W-:Y:S02]  /*7920*/  CS2R R36, SRZ ;  /* 0x0000000000247805 */ /* 0x000fe4000001ff00 */
[----:B------:R-:W-:Y:S02]  /*7930*/  LEA.HI.X R15, R15, UR7, R30, 0x1, P4 ;  /* 0x000000070f0f7c11 */ /* 0x000fe4000a0f0c1e */
[----:B------:R-:W-:Y:S02]  /*7940*/  CS2R R32, SRZ ;  /* 0x0000000000207805 */ /* 0x000fe4000001ff00 */
[----:B------:R-:W-:Y:S02]  /*7950*/  LEA.HI.X R39, R0, UR9, R31, 0x1, P5 ;  /* 0x0000000900277c11 */ /* 0x000fe4000a8f0c1f */
[----:B------:R-:W-:Y:S02]  /*7960*/  CS2R R34, SRZ ;  /* 0x0000000000227805 */ /* 0x000fe4000001ff00 */
[----:B------:R-:W-:Y:S01]  /*7970*/  CS2R R30, SRZ ;  /* 0x00000000001e7805 */ /* 0x000fe2000001ff00 */
[----:B------:R0:W5:Y:S04]  /*7980*/  @!P3 LDG.E.64 R36, desc[UR42][R14.64] ;  /* 0x0000002a0e24b981 */ /* 0x000168000c1e1b00 */
[----:B------:R0:W5:Y:S04]  /*7990*/  @!P2 LDG.E.64 R32, desc[UR42][R14.64+0x20] ;  /* 0x0000202a0e20a981 */ /* 0x000168000c1e1b00 */
[----:B------:R0:W5:Y:S04]  /*79a0*/  @!P3 LDG.E.64 R34, desc[UR42][R38.64] ;  /* 0x0000002a2622b981 */ /* 0x000168000c1e1b00 */
[----:B------:R0:W5:Y:S02]  /*79b0*/  @!P2 LDG.E.64 R30, desc[UR42][R38.64+0x20] ;  /* 0x0000202a261ea981 */ /* 0x000164000c1e1b00 */
.L_x_2035:
[----:B------:R-:W-:Y:S05]  /*79c0*/  BSYNC B1 ;  /* 0x0000000000017941 */ /* 0x000fea0003800000 */
.L_x_2034:
[----:B------:R-:W-:Y:S04]  /*79d0*/  BSSY B1, `(.L_x_2036) ;  /* 0x0000018000017945 */ /* 0x000fe80003800000 */
[----:B------:R-:W-:Y:S05]  /*79e0*/  @P1 BRA `(.L_x_2037) ;  /* 0x0000000000581947 */ /* 0x000fea0003800000 */
[----:B------:R-:W-:Y:S01]  /*79f0*/  IADD3 R0, P4, P5, R55, R44, R54 ;  /* 0x0000002c37007210 */ /* 0x000fe20007d9e036 */
[----:B0-----:R-:W-:Y:S01]  /*7a00*/  VIADD R14, R24, 0x10 ;  /* 0x00000010180e7836 */ /* 0x001fe20000000000 */
[----:B------:R-:W-:Y:S01]  /*7a10*/  IADD3 R8, P2, P3, R53, R46, R52 ;  /* 0x0000002e35087210 */ /* 0x000fe20007b5e034 */
[----:B------:R-:W-:Y:S01]  /*7a20*/  ULDC UR4, c[0x0][0x3d4] ;  /* 0x0000f50000047ab9 */ /* 0x000fe20000000800 */
[----:B------:R-:W-:Y:S01]  /*7a30*/  IADD3.X R9, R50, R45, R59, P4, P5 ;  /* 0x0000002d32097210 */ /* 0x000fe200027ea43b */
[----:B------:R-:W-:Y:S01]  /*7a40*/  ULDC.64 UR6, c[0x0][0x3c8] ;  /* 0x0000f20000067ab9 */ /* 0x000fe20000000a00 */
[----:B------:R-:W-:Y:S02]  /*7a50*/  ISETP.GE.AND P5, PT, R14, UR4, PT ;  /* 0x000000040e007c0c */ /* 0x000fe4000bfa6270 */
[----:B------:R-:W-:Y:S02]  /*7a60*/  CS2R R28, SRZ ;  /* 0x00000000001c7805 */ /* 0x000fe4000001ff00 */
[----:B------:R-:W-:Y:S01]  /*7a70*/  ISETP.GE.AND P4, PT, R24, UR4, PT ;  /* 0x0000000418007c0c */ /* 0x000fe2000bf86270 */
[----:B------:R-:W-:Y:S01]  /*7a80*/  ULDC.64 UR4, c[0x0][0x3e0] ;  /* 0x0000f80000047ab9 */ /* 0x000fe20000000a00 */
[----:B------:R-:W-:-:S02]  /*7a90*/  IADD3.X R15, R48, R47, R57, P2, P3 ;  /* 0x0000002f300f7210 */ /* 0x000fc400017e6439 */
[----:B------:R-:W-:Y:S02]  /*7aa0*/  CS2R R20, SRZ ;  /* 0x0000000000147805 */ /* 0x000fe4000001ff00 */
[----:B------:R-:W-:Y:S02]  /*7ab0*/  LEA R14, P2, R8, UR6, 0x1 ;  /* 0x00000006080e7c11 */ /* 0x000fe4000f8408ff */
[----:B------:R-:W-:Y:S02]  /*7ac0*/  CS2R R26, SRZ ;  /* 0x00000000001a7805 */ /* 0x000fe4000001ff00 */
[----:B------:R-:W-:Y:S02]  /*7ad0*/  LEA R38, P3, R0, UR4, 0x1 ;  /* 0x0000000400267c11 */ /* 0x000fe4000f8608ff */
[----:B------:R-:W-:Y:S02]  /*7ae0*/  LEA.HI.X R15, R8, UR7, R15, 0x1, P2 ;  /* 0x00000007080f7c11 */ /* 0x000fe400090f0c0f */
[----:B------:R-:W-:-:S02]  /*7af0*/  LEA.HI.X R39, R0, UR5, R9, 0x1, P3 ;  /* 0x0000000500277c11 */ /* 0x000fc400098f0c09 */
[----:B------:R-:W-:Y:S01]  /*7b00*/  CS2R R8, SRZ ;  /* 0x0000000000087805 */ /* 0x000fe2000001ff00 */
[----:B------:R1:W5:Y:S04]  /*7b10*/  @!P4 LDG.E.64 R28, desc[UR42][R14.64] ;  /* 0x0000002a0e1cc981 */ /* 0x000368000c1e1b00 */
[----:B------:R1:W5:Y:S04]  /*7b20*/  @!P5 LDG.E.64 R20, desc[UR42][R14.64+0x20] ;  /* 0x0000202a0e14d981 */ /* 0x000368000c1e1b00 */
[----:B------:R1:W5:Y:S04]  /*7b30*/  @!P4 LDG.E.64 R26, desc[UR42][R38.64] ;  /* 0x0000002a261ac981 */ /* 0x000368000c1e1b00 */
[----:B------:R1:W5:Y:S02]  /*7b40*/  @!P5 LDG.E.64 R8, desc[UR42][R38.64+0x20] ;  /* 0x0000202a2608d981 */ /* 0x000364000c1e1b00 */
.L_x_2037:
[----:B------:R-:W-:Y:S05]  /*7b50*/  BSYNC B1 ;  /* 0x0000000000017941 */ /* 0x000fea0003800000 */
.L_x_2036:
[C---:B------:R-:W-:Y:S01]  /*7b60*/  IMAD.WIDE.U32 R10, R3.reuse, R6, R10 ;  /* 0x00000006030a7225 */ /* 0x040fe200078e000a */
[----:B------:R-:W-:Y:S01]  /*7b70*/  LEA.HI R0, R216, R216, RZ, 0x1 ;  /* 0x000000d8d8007211 */ /* 0x000fe200078f08ff */
[----:B------:R-:W-:Y:S01]  /*7b80*/  ULDC.64 UR4, c[0x0][0x3c8] ;  /* 0x0000f20000047ab9 */ /* 0x000fe20000000a00 */
[----:B------:R-:W-:Y:S01]  /*7b90*/  ULDC.64 UR6, c[0x0][0x3e0] ;  /* 0x0000f80000067ab9 */ /* 0x000fe20000000a00 */
[----:B------:R-:W-:Y:S01]  /*7ba0*/  IMAD.WIDE.U32 R12, R3, R4, R12 ;  /* 0x00000004030c7225 */ /* 0x000fe200078e000c */
[----:B01----:R-:W-:-:S03]  /*7bb0*/  LOP3.LUT R15, R0, 0xfffffffe, RZ, 0xc0, !PT ;  /* 0xfffffffe000f7812 */ /* 0x003fc600078ec0ff */
[C---:B------:R-:W-:Y:S01]  /*7bc0*/  IMAD R6, R41.reuse, R6, RZ ;  /* 0x0000000629067224 */ /* 0x040fe200078e02ff */
[----:B------:R-:W-:Y:S01]  /*7bd0*/  LEA R0, P3, R12, UR6, 0x1 ;  /* 0x000000060c007c11 */ /* 0x000fe2000f8608ff */
[----:B------:R-:W-:Y:S02]  /*7be0*/  IMAD R4, R41, R4, RZ ;  /* 0x0000000429047224 */ /* 0x000fe400078e02ff */
[----:B------:R-:W-:Y:S02]  /*7bf0*/  IMAD.SHL.U32 R14, R193, 0x40, RZ ;  /* 0x00000040c10e7824 */ /* 0x000fe400078e00ff */
[C---:B------:R-:W-:Y:S02]  /*7c00*/  IMAD R7, R3.reuse, R7, R6 ;  /* 0x0000000703077224 */ /* 0x040fe400078e0206 */
[----:B------:R-:W-:Y:S01]  /*7c10*/  IMAD R3, R3, R5, R4 ;  /* 0x0000000503037224 */ /* 0x000fe200078e0204 */
[----:B------:R-:W-:Y:S01]  /*7c20*/  LOP3.LUT R39, R14, 0x1c0, RZ, 0xc0, !PT ;  /* 0x000001c00e277812 */ /* 0x000fe200078ec0ff */
[----:B------:R-:W-:Y:S01]  /*7c30*/  IMAD.IADD R5, R11, 0x1, R7 ;  /* 0x000000010b057824 */ /* 0x000fe200078e0207 */
[----:B------:R-:W-:Y:S01]  /*7c40*/  LEA R4, P2, R10, UR4, 0x1 ;  /* 0x000000040a047c11 */ /* 0x000fe2000f8408ff */
[----:B------:R-:W-:Y:S01]  /*7c50*/  IMAD.IADD R3, R13, 0x1, R3 ;  /* 0x000000010d037824 */ /* 0x000fe200078e0203 */
[----:B------:R-:W-:Y:S01]  /*7c60*/  LOP3.LUT R6, R39, 0x18, R16, 0xf8, !PT ;  /* 0x0000001827067812 */ /* 0x000fe200078ef810 */
[----:B------:R-:W-:Y:S01]  /*7c70*/  IMAD.IADD R7, R216, 0x1, -R15 ;  /* 0x00000001d8077824 */ /* 0x000fe200078e0a0f */
[----:B------:R-:W-:Y:S01]  /*7c80*/  UMOV UR4, 0xffffffff ;  /* 0xffffffff00047882 */ /* 0x000fe20000000000 */
[----:B------:R-:W-:-:S02]  /*7c90*/  SHF.R.U32.HI R39, RZ, 0x3, R39 ;  /* 0x00000003ff277819 */ /* 0x000fc40000011627 */
[----:B------:R-:W-:Y:S02]  /*7ca0*/  LEA.HI.X R5, R10, UR5, R5, 0x1, P2 ;  /* 0x000000050a057c11 */ /* 0x000fe400090f0c05 */
[----:B------:R-:W-:Y:S02]  /*7cb0*/  LEA.HI.X R3, R12, UR7, R3, 0x1, P3 ;  /* 0x000000070c037c11 */ /* 0x000fe400098f0c03 */
[----:B------:R-:W-:Y:S02]  /*7cc0*/  LOP3.LUT R39, R6, R39, RZ, 0x3c, !PT ;  /* 0x0000002706277212 */ /* 0x000fe400078e3cff */
[----:B------:R-:W-:Y:S01]  /*7cd0*/  SHF.L.U32 R7, R7, 0x1f, RZ ;  /* 0x0000001f07077819 */ /* 0x000fe200000006ff */
[----:B------:R-:W-:Y:S06]  /*7ce0*/  BRA.DIV UR4, `(.L_x_2038) ;  /* 0x0000014a04187947 */ /* 0x000fec000b800000 */
.L_x_2287:
[----:B------:R-:W-:-:S03]  /*7cf0*/  UMOV UR4, 0xffffffff ;  /* 0xffffffff00047882 */ /* 0x000fc60000000000 */
[----:B------:R-:W-:Y:S05]  /*7d00*/  BRA.DIV UR4, `(.L_x_2039) ;  /* 0x0000014a04387947 */ /* 0x000fea000b800000 */
.L_x_2290:
[----:B------:R-:W-:-:S03]  /*7d10*/  UMOV UR4, 0xffffffff ;  /* 0xffffffff00047882 */ /* 0x000fc60000000000 */
[----:B------:R-:W-:Y:S05]  /*7d20*/  BRA.DIV UR4, `(.L_x_2040) ;  /* 0x0000014a04587947 */ /* 0x000fea000b800000 */
.L_x_2293:
[----:B------:R-:W-:-:S03]  /*7d30*/  UMOV UR4, 0xffffffff ;  /* 0xffffffff00047882 */ /* 0x000fc60000000000 */
[----:B------:R-:W-:Y:S05]  /*7d40*/  BRA.DIV UR4, `(.L_x_2041) ;  /* 0x0000014a04787947 */ /* 0x000fea000b800000 */
.L_x_2296:
[----:B------:R-:W-:-:S03]  /*7d50*/  UMOV UR4, 0xffffffff ;  /* 0xffffffff00047882 */ /* 0x000fc60000000000 */
[----:B------:R-:W-:Y:S05]  /*7d60*/  BRA.DIV UR4, `(.L_x_2042) ;  /* 0x0000014a04987947 */ /* 0x000fea000b800000 */
.L_x_2299:
[----:B------:R-:W-:-:S03]  /*7d70*/  UMOV UR4, 0xffffffff ;  /* 0xffffffff00047882 */ /* 0x000fc60000000000 */
[----:B------:R-:W-:Y:S05]  /*7d80*/  BRA.DIV UR4, `(.L_x_2043) ;  /* 0x0000014a04b87947 */ /* 0x000fea000b800000 */
.L_x_2302:
[----:B------:R-:W-:-:S03]  /*7d90*/  UMOV UR4, 0xffffffff ;  /* 0xffffffff00047882 */ /* 0x000fc60000000000 */
[----:B------:R-:W-:Y:S05]  /*7da0*/  BRA.DIV UR4, `(.L_x_2044) ;  /* 0x0000014a04d87947 */ /* 0x000fea000b800000 */
.L_x_2305:
[----:B------:R-:W-:-:S03]  /*7db0*/  UMOV UR4, 0xffffffff ;  /* 0xffffffff00047882 */ /* 0x000fc60000000000 */
[----:B------:R-:W-:Y:S05]  /*7dc0*/  BRA.DIV UR4, `(.L_x_2045) ;  /* 0x0000014a04f87947 */ /* 0x000fea000b800000 */
.L_x_2308:
[----:B------:R-:W0:Y:S01]  /*7dd0*/  SYNCS.PHASECHK.TRANS64.TRYWAIT P2, [R2+URZ+0x28c00], R7 ;  /* 0x028c0007020075a7 */ /* 0x000e22000804017f */
[----:B-----5:R-:W-:Y:S01]  /*7de0*/  IMAD.MOV.U32 R3, RZ, RZ, R31 ;  /* 0x000000ffff037224 */ /* 0x020fe200078e001f */
[----:B------:R-:W-:Y:S01]  /*7df0*/  LOP3.LUT P3, RZ, R193, 0x4, RZ, 0xc0, !PT ;  /* 0x00000004c1ff7812 */ /* 0x000fe2000786c0ff */
[----:B------:R-:W-:Y:S01]  /*7e00*/  IMAD.MOV.U32 R5, RZ, RZ, R35 ;  /* 0x000000ffff057224 */ /* 0x000fe200078e0023 */
[----:B------:R-:W-:Y:S01]  /*7e10*/  BSSY B1, `(.L_x_2046) ;  /* 0x0000023000017945 */ /* 0x000fe20003800000 */
[----:B------:R-:W-:Y:S01]  /*7e20*/  IMAD.MOV.U32 R4, RZ, RZ, R34 ;  /* 0x000000ffff047224 */ /* 0x000fe200078e0022 */
[----:B------:R-:W-:Y:S01]  /*7e30*/  PRMT R42, R42, 0x5410, R3 ;  /* 0x000054102a2a7816 */ /* 0x000fe20000000003 */
[----:B------:R-:W-:Y:S01]  /*7e40*/  IMAD.MOV.U32 R0, RZ, RZ, R30 ;  /* 0x000000ffff007224 */ /* 0x000fe200078e001e */
[----:B------:R-:W-:Y:S01]  /*7e50*/  PRMT R12, R12, 0x5410, R5 ;  /* 0x000054100c0c7816 */ /* 0x000fe20000000005 */
[----:B------:R-:W-:Y:S01]  /*7e60*/  IMAD R3, R200, 0x200, R39 ;  /* 0x00000200c8037824 */ /* 0x000fe200078e0227 */
[----:B------:R-:W-:Y:S01]  /*7e70*/  PRMT R11, R11, 0x5410, R4 ;  /* 0x000054100b0b7816 */ /* 0x000fe20000000004 */
[----:B------:R-:W-:Y:S01]  /*7e80*/  IMAD.MOV.U32 R5, RZ, RZ, R32 ;  /* 0x000000ffff057224 */ /* 0x000fe200078e0020 */
[----:B------:R-:W-:Y:S01]  /*7e90*/  PRMT R40, R40, 0x5410, R0 ;  /* 0x0000541028287816 */ /* 0x000fe20000000000 */
[----:B------:R-:W-:Y:S01]  /*7ea0*/  IMAD.MOV.U32 R4, RZ, RZ, R37 ;  /* 0x000000ffff047224 */ /* 0x000fe200078e0025 */
[----:B------:R-:W-:Y:S01]  /*7eb0*/  MOV R0, R36 ;  /* 0x0000002400007202 */ /* 0x000fe20000000f00 */
[----:B------:R-:W-:Y:S01]  /*7ec0*/  IMAD R3, R3, 0x2, R2 ;  /* 0x0000000203037824 */ /* 0x000fe200078e0202 */
[----:B------:R-:W-:Y:S01]  /*7ed0*/  PRMT R43, R43, 0x5410, R5 ;  /* 0x000054102b2b7816 */ /* 0x000fe20000000005 */
[----:B------:R-:W-:Y:S01]  /*7ee0*/  IMAD.MOV.U32 R5, RZ, RZ, R33 ;  /* 0x000000ffff057224 */ /* 0x000fe200078e0021 */
[----:B------:R-:W-:Y:S01]  /*7ef0*/  PRMT R11, R4, 0x7610, R11 ;  /* 0x00007610040b7816 */ /* 0x000fe2000000000b */
[----:B------:R-:W-:Y:S01]  /*7f00*/  VIADD R4, R3, 0x20400 ;  /* 0x0002040003047836 */ /* 0x000fe20000000000 */
[----:B------:R-:W-:Y:S01]  /*7f10*/  PRMT R13, R13, 0x5410, R0 ;  /* 0x000054100d0d7816 */ /* 0x000fe20000000000 */
[----:B------:R-:W-:Y:S01]  /*7f20*/  IMAD.MOV.U32 R6, RZ, RZ, R26 ;  /* 0x000000ffff067224 */ /* 0x000fe200078e001a */
[----:B------:R-:W-:Y:S01]  /*7f30*/  PRMT R40, R5, 0x7610, R40 ;  /* 0x0000761005287816 */ /* 0x000fe20000000028 */
[----:B------:R-:W-:-:S02]  /*7f40*/  IMAD.MOV.U32 R10, RZ, RZ, R27 ;  /* 0x000000ffff0a7224 */ /* 0x000fc400078e001b */
[----:B------:R-:W-:Y:S01]  /*7f50*/  VIADD R0, R3, 0x20440 ;  /* 0x0002044003007836 */ /* 0x000fe20000000000 */
[----:B------:R-:W-:Y:S01]  /*7f60*/  PRMT R42, R6, 0x7610, R42 ;  /* 0x00007610062a7816 */ /* 0x000fe2000000002a */
[----:B------:R-:W-:Y:S01]  /*7f70*/  @P3 VIADD R0, R4, 0xffffffc0 ;  /* 0xffffffc004003836 */ /* 0x000fe20000000000 */
[----:B------:R-:W-:Y:S01]  /*7f80*/  PRMT R44, R44, 0x5410, R10 ;  /* 0x000054102c2c7816 */ /* 0x000fe2000000000a */
[----:B------:R-:W-:Y:S02]  /*7f90*/  IMAD.MOV.U32 R4, RZ, RZ, R8 ;  /* 0x000000ffff047224 */ /* 0x000fe400078e0008 */
[----:B------:R-:W-:Y:S02]  /*7fa0*/  IMAD.MOV.U32 R5, RZ, RZ, R9 ;  /* 0x000000ffff057224 */ /* 0x000fe400078e0009 */
        /* <DEDUP_REMOVED lines=8> */
[----:B0-----:R-:W-:Y:S06]  /*8030*/  @!P2 BRA `(.L_x_2047) ;  /* 0x000001480084a947 */ /* 0x001fec0003800000 */
.L_x_2309:
[----:B------:R-:W-:Y:S05]  /*8040*/  BSYNC B1 ;  /* 0x0000000000017941 */ /* 0x000fea0003800000 */
.L_x_2046:
[----:B------:R-:W-:Y:S01]  /*8050*/  BSSY B1, `(.L_x_2048) ;  /* 0x0000068000017945 */ /* 0x000fe20003800000 */
[----:B------:R-:W-:Y:S02]  /*8060*/  PRMT R45, R4, 0x7610, R45 ;  /* 0x00007610042d7816 */ /* 0x000fe4000000002d */
[----:B------:R-:W-:Y:S01]  /*8070*/  PRMT R47, R47, 0x5410, R5 ;  /* 0x000054102f2f7816 */ /* 0x000fe20000000005 */
[----:B------:R-:W-:Y:S06]  /*8080*/  @P0 BRA `(.L_x_2049) ;  /* 0x0000000400900947 */ /* 0x000fec0003800000 */
[----:B------:R-:W1:Y:S01]  /*8090*/  LDC R5, c[0x0][0x3d4] ;  /* 0x0000f500ff057b82 */ /* 0x000e620000000800 */
[C---:B------:R-:W-:Y:S01]  /*80a0*/  VIADD R4, R24.reuse, 0x10 ;  /* 0x0000001018047836 */ /* 0x040fe20000000000 */
[----:B------:R-:W-:Y:S01]  /*80b0*/  BSSY B2, `(.L_x_2050) ;  /* 0x0000032000027945 */ /* 0x000fe20003800000 */
[----:B-1----:R-:W-:-:S03]  /*80c0*/  ISETP.GE.AND P0, PT, R24, R5, PT ;  /* 0x000000051800720c */ /* 0x002fc60003f06270 */
[----:B------:R-:W-:-:S10]  /*80d0*/  ISETP.GE.AND P2, PT, R4, R5, PT ;  /* 0x000000050400720c */ /* 0x000fd40003f46270 */
[----:B------:R-:W-:Y:S05]  /*80e0*/  @P0 BRA `(.L_x_2051) ;  /* 0x0000000000b80947 */ /* 0x000fea0003800000 */
[----:B0-----:R-:W0:Y:S01]  /*80f0*/  LDS.128 R4, [R3+0x20400] ;  /* 0x0204000003047984 */ /* 0x001e220000000c00 */
[----:B------:R-:W-:Y:S02]  /*8100*/  SHF.R.U64 R14, R36, 0x10, R37 ;  /* 0x00000010240e7819 */ /* 0x000fe40000001225 */
[----:B------:R-:W-:Y:S02]  /*8110*/  SHF.R.U32.HI R36, RZ, 0x10, R35 ;  /* 0x00000010ff247819 */ /* 0x000fe40000011623 */
[----:B------:R-:W-:Y:S02]  /*8120*/  SHF.R.U32.HI R15, RZ, 0x10, R37 ;  /* 0x00000010ff0f7819 */ /* 0x000fe40000011625 */
[----:B------:R-:W-:Y:S02]  /*8130*/  SHF.R.U64 R10, R34, 0x10, R35 ;  /* 0x00000010220a7819 */ /* 0x000fe40000001223 */
[----:B------:R-:W-:Y:S02]  /*8140*/  PRMT R36, R12, 0x5432, R36 ;  /* 0x000054320c247816 */ /* 0x000fe40000000024 */
[----:B------:R-:W-:-:S02]  /*8150*/  PRMT R15, R11, 0x5410, R15 ;  /* 0x000054100b0f7816 */ /* 0x000fc4000000000f */
[----:B------:R-:W-:Y:S01]  /*8160*/  PRMT R35, R11, 0x5432, R10 ;  /* 0x000054320b237816 */ /* 0x000fe2000000000a */
[C---:B------:R-:W-:Y:S01]  /*8170*/  IMAD.U32 R37, R36.reuse, 0x10000, RZ ;  /* 0x0001000024257824 */ /* 0x040fe200078e00ff */
[----:B------:R-:W-:Y:S01]  /*8180*/  PRMT R14, R13, 0x5432, R14 ;  /* 0x000054320d0e7816 */ /* 0x000fe2000000000e */
[C---:B------:R-:W-:Y:S01]  /*8190*/  IMAD.U32 R34, R15.reuse, 0x10000, RZ ;  /* 0x000100000f227824 */ /* 0x040fe200078e00ff */
[----:B------:R-:W-:Y:S02]  /*81a0*/  LOP3.LUT R36, R36, 0xffff0000, RZ, 0xc0, !PT ;  /* 0xffff000024247812 */ /* 0x000fe400078ec0ff */
[----:B------:R-:W-:Y:S02]  /*81b0*/  LOP3.LUT R15, R15, 0xffff0000, RZ, 0xc0, !PT ;  /* 0xffff00000f0f7812 */ /* 0x000fe400078ec0ff */
[C---:B0-----:R-:W-:Y:S01]  /*81c0*/  LOP3.LUT R11, R6.reuse, 0xffff0000, RZ, 0xc0, !PT ;  /* 0xffff0000060b7812 */ /* 0x041fe200078ec0ff */
[----:B------:R-:W-:Y:S01]  /*81d0*/  IMAD.U32 R10, R6, 0x10000, RZ ;  /* 0x00010000060a7824 */ /* 0x000fe200078e00ff */
[C---:B------:R-:W-:Y:S01]  /*81e0*/  LOP3.LUT R13, R7.reuse, 0xffff0000, RZ, 0xc0, !PT ;  /* 0xffff0000070d7812 */ /* 0x040fe200078ec0ff */
[----:B------:R-:W-:-:S02]  /*81f0*/  IMAD.U32 R12, R7, 0x10000, RZ ;  /* 0x00010000070c7824 */ /* 0x000fc400078e00ff */
[CC--:B------:R-:W-:Y:S01]  /*8200*/  FMUL.FTZ R39, R11.reuse, R37.reuse ;  /* 0x000000250b277220 */ /* 0x0c0fe20000410000 */
[----:B------:R-:W-:Y:S01]  /*8210*/  FMUL.FTZ R38, R11, R34 ;  /* 0x000000220b267220 */ /* 0x000fe20000410000 */
[----:B------:R-:W-:Y:S01]  /*8220*/  FMUL.FTZ R11, R13, R36 ;  /* 0x000000240d0b7220 */ /* 0x000fe20000410000 */
[----:B------:R-:W-:Y:S02]  /*8230*/  IMAD.U32 R6, R4, 0x10000, RZ ;  /* 0x0001000004067824 */ /* 0x000fe400078e00ff */
[C---:B------:R-:W-:Y:S01]  /*8240*/  FFMA.FTZ R39, R10.reuse, R34, -R39 ;  /* 0x000000220a277223 */ /* 0x040fe20000010827 */
[----:B------:R-:W-:Y:S01]  /*8250*/  FFMA.FTZ R38, R10, R37, R38 ;  /* 0x000000250a267223 */ /* 0x000fe20000010026 */
[-C--:B------:R-:W-:Y:S01]  /*8260*/  FFMA.FTZ R37, R12, R15.reuse, -R11 ;  /* 0x0000000f0c257223 */ /* 0x080fe2000001080b */
[----:B------:R-:W-:Y:S02]  /*8270*/  IMAD.U32 R7, R5, 0x10000, RZ ;  /* 0x0001000005077824 */ /* 0x000fe400078e00ff */
[----:B------:R-:W-:Y:S01]  /*8280*/  FMUL.FTZ R41, R13, R15 ;  /* 0x0000000f0d297220 */ /* 0x000fe20000410000 */
[----:B------:R-:W-:Y:S01]  /*8290*/  IMAD.U32 R11, R14, 0x10000, RZ ;  /* 0x000100000e0b7824 */ /* 0x000fe200078e00ff */
[----:B------:R-:W-:-:S02]  /*82a0*/  LOP3.LUT R4, R4, 0xffff0000, RZ, 0xc0, !PT ;  /* 0xffff000004047812 */ /* 0x000fc400078ec0ff */
[----:B------:R-:W-:Y:S01]  /*82b0*/  LOP3.LUT R5, R5, 0xffff0000, RZ, 0xc0, !PT ;  /* 0xffff000005057812 */ /* 0x000fe200078ec0ff */
[----:B------:R-:W-:Y:S01]  /*82c0*/  FFMA.FTZ R36, R12, R36, R41 ;  /* 0x000000240c247223 */ /* 0x000fe20000010029 */
[C---:B------:R-:W-:Y:S01]  /*82d0*/  SHF.L.U32 R13, R35.reuse, 0x10, RZ ;  /* 0x00000010230d7819 */ /* 0x040fe200000006ff */
[----:B------:R-:W-:Y:S01]  /*82e0*/  FMUL.FTZ R12, R4, R11 ;  /* 0x0000000b040c7220 */ /* 0x000fe20000410000 */
[----:B------:R-:W-:Y:S02]  /*82f0*/  LOP3.LUT R10, R35, 0xffff0000, RZ, 0xc0, !PT ;  /* 0xffff0000230a7812 */ /* 0x000fe400078ec0ff */
[----:B------:R-:W-:Y:S01]  /*8300*/  LOP3.LUT R14, R14, 0xffff0000, RZ, 0xc0, !PT ;  /* 0xffff00000e0e7812 */ /* 0x000fe200078ec0ff */
[-C--:B------:R-:W-:Y:S01]  /*8310*/  FMUL.FTZ R15, R4, R13.reuse ;  /* 0x0000000d040f7220 */ /* 0x080fe20000410000 */
[C---:B------:R-:W-:Y:S01]  /*8320*/  FFMA.FTZ R13, R6.reuse, R13, R12 ;  /* 0x0000000d060d7223 */ /* 0x040fe2000001000c */
[C---:B------:R-:W-:Y:S02]  /*8330*/  FMUL.FTZ R34, R5.reuse, R10 ;  /* 0x0000000a05227220 */ /* 0x040fe40000410000 */
[-C--:B------:R-:W-:Y:S01]  /*8340*/  FMUL.FTZ R35, R5, R14.reuse ;  /* 0x0000000e05237220 */ /* 0x080fe20000410000 */
[----:B------:R-:W-:Y:S01]  /*8350*/  FFMA.FTZ R4, R6, R11, -R15 ;  /* 0x0000000b06047223 */ /* 0x000fe2000001080f */
[C---:B------:R-:W-:Y:S01]  /*8360*/  FFMA.FTZ R5, R7.reuse, R14, -R34 ;  /* 0x0000000e07057223 */ /* 0x040fe20000010822 */
[----:B------:R-:W-:Y:S01]  /*8370*/  F2FP.BF16.F32.PACK_AB R6, R38, R39 ;  /* 0x000000272606723e */ /* 0x000fe200000010ff */
[----:B------:R-:W-:Y:S01]  /*8380*/  FFMA.FTZ R10, R7, R10, R35 ;  /* 0x0000000a070a7223 */ /* 0x000fe20000010023 */
[----:B------:R-:W-:-:S02]  /*8390*/  F2FP.BF16.F32.PACK_AB R7, R36, R37 ;  /* 0x000000252407723e */ /* 0x000fc400000010ff */
[----:B------:R-:W-:Y:S02]  /*83a0*/  F2FP.BF16.F32.PACK_AB R4, R13, R4 ;  /* 0x000000040d04723e */ /* 0x000fe400000010ff */
[----:B------:R-:W-:-:S05]  /*83b0*/  F2FP.BF16.F32.PACK_AB R5, R10, R5 ;  /* 0x000000050a05723e */ /* 0x000fca00000010ff */
[----:B------:R1:W-:Y:S02]  /*83c0*/  STS.128 [R3+0x20400], R4 ;  /* 0x0204000403007388 */ /* 0x0003e40000000c00 */
.L_x_2051:
[----:B------:R-:W-:Y:S05]  /*83d0*/  BSYNC B2 ;  /* 0x0000000000027941 */ /* 0x000fea0003800000 */
.L_x_2050:
[----:B------:R-:W-:Y:S05]  /*83e0*/  @P2 BRA `(.L_x_2049) ;  /* 0x0000000000b82947 */ /* 0x000fea0003800000 */
[----:B01----:R-:W0:Y:S01]  /*83f0*/  LDS.128 R4, [R0] ;  /* 0x0000000000047984 */ /* 0x003e220000000c00 */
[----:B------:R-:W-:Y:S02]  /*8400*/  SHF.R.U64 R14, R32, 0x10, R33 ;  /* 0x00000010200e7819 */ /* 0x000fe40000001221 */
[----:B------:R-:W-:Y:S02]  /*8410*/  SHF.R.U32.HI R32, RZ, 0x10, R31 ;  /* 0x00000010ff207819 */ /* 0x000fe4000001161f */
[----:B------:R-:W-:Y:S02]  /*8420*/  SHF.R.U32.HI R15, RZ, 0x10, R33 ;  /* 0x00000010ff0f7819 */ /* 0x000fe40000011621 */
[----:B------:R-:W-:Y:S02]  /*8430*/  PRMT R32, R42, 0x5432, R32 ;  /* 0x000054322a207816 */ /* 0x000fe40000000020 */
[----:B------:R-:W-:Y:S02]  /*8440*/  PRMT R15, R40, 0x5410, R15 ;  /* 0x00005410280f7816 */ /* 0x000fe4000000000f */
[----:B------:R-:W-:Y:S01]  /*8450*/  SHF.R.U64 R10, R30, 0x10, R31 ;  /* 0x000000101e0a7819 */ /* 0x000fe2000000121f */
[C---:B------:R-:W-:Y:S01]  /*8460*/  IMAD.U32 R33, R32.reuse, 0x10000, RZ ;  /* 0x0001000020217824 */ /* 0x040fe200078e00ff */
[----:B------:R-:W-:Y:S01]  /*8470*/  LOP3.LUT R32, R32, 0xffff0000, RZ, 0xc0, !PT ;  /* 0xffff000020207812 */ /* 0x000fe200078ec0ff */
[----:B------:R-:W-:Y:S01]  /*8480*/  IMAD.U32 R30, R15, 0x10000, RZ ;  /* 0x000100000f1e7824 */ /* 0x000fe200078e00ff */
[----:B------:R-:W-:-:S02]  /*8490*/  PRMT R31, R40, 0x5432, R10 ;  /* 0x00005432281f7816 */ /* 0x000fc4000000000a */
[----:B------:R-:W-:Y:S02]  /*84a0*/  LOP3.LUT R15, R15, 0xffff0000, RZ, 0xc0, !PT ;  /* 0xffff00000f0f7812 */ /* 0x000fe400078ec0ff */
[----:B------:R-:W-:Y:S02]  /*84b0*/  PRMT R14, R43, 0x5432, R14 ;  /* 0x000054322b0e7816 */ /* 0x000fe4000000000e */
[C---:B0-----:R-:W-:Y:S01]  /*84c0*/  LOP3.LUT R11, R6.reuse, 0xffff0000, RZ, 0xc0, !PT ;  /* 0xffff0000060b7812 */ /* 0x041fe200078ec0ff */
[----:B------:R-:W-:Y:S01]  /*84d0*/  IMAD.U32 R10, R6, 0x10000, RZ ;  /* 0x00010000060a7824 */ /* 0x000fe200078e00ff */
[C---:B------:R-:W-:Y:S01]  /*84e0*/  LOP3.LUT R13, R7.reuse, 0xffff0000, RZ, 0xc0, !PT ;  /* 0xffff0000070d7812 */ /* 0x040fe200078ec0ff */
[----:B------:R-:W-:Y:S02]  /*84f0*/  IMAD.U32 R12, R7, 0x10000, RZ ;  /* 0x00010000070c7824 */ /* 0x000fe400078e00ff */
[C---:B------:R-:W-:Y:S01]  /*8500*/  FMUL.FTZ R35, R11.reuse, R33 ;  /* 0x000000210b237220 */ /* 0x040fe20000410000 */
[----:B------:R-:W-:Y:S01]  /*8510*/  FMUL.FTZ R34, R11, R30 ;  /* 0x0000001e0b227220 */ /* 0x000fe20000410000 */
[----:B------:R-:W-:Y:S01]  /*8520*/  FMUL.FTZ R11, R13, R32 ;  /* 0x000000200d0b7220 */ /* 0x000fe20000410000 */
[----:B------:R-:W-:-:S02]  /*8530*/  IMAD.U32 R6, R4, 0x10000, RZ ;  /* 0x0001000004067824 */ /* 0x000fc400078e00ff */
[C---:B------:R-:W-:Y:S01]  /*8540*/  FFMA.FTZ R35, R10.reuse, R30, -R35 ;  /* 0x0000001e0a237223 */ /* 0x040fe20000010823 */
[----:B------:R-:W-:Y:S01]  /*8550*/  FFMA.FTZ R34, R10, R33, R34 ;  /* 0x000000210a227223 */ /* 0x000fe20000010022 */
[-C--:B------:R-:W-:Y:S01]  /*8560*/  FFMA.FTZ R33, R12, R15.reuse, -R11 ;  /* 0x0000000f0c217223 */ /* 0x080fe2000001080b */
[C---:B------:R-:W-:Y:S01]  /*8570*/  IMAD.U32 R7, R5.reuse, 0x10000, RZ ;  /* 0x0001000005077824 */ /* 0x040fe200078e00ff */
[----:B------:R-:W-:Y:S01]  /*8580*/  LOP3.LUT R4, R4, 0xffff0000, RZ, 0xc0, !PT ;  /* 0xffff000004047812 */ /* 0x000fe200078ec0ff */
[C---:B------:R-:W-:Y:S01]  /*8590*/  IMAD.U32 R11, R14.reuse, 0x10000, RZ ;  /* 0x000100000e0b7824 */ /* 0x040fe200078e00ff */
[----:B------:R-:W-:Y:S01]  /*85a0*/  LOP3.LUT R5, R5, 0xffff0000, RZ, 0xc0, !PT ;  /* 0xffff000005057812 */ /* 0x000fe200078ec0ff */
[----:B------:R-:W-:Y:S01]  /*85b0*/  FMUL.FTZ R37, R13, R15 ;  /* 0x0000000f0d257220 */ /* 0x000fe20000410000 */
[C---:B------:R-:W-:Y:S01]  /*85c0*/  LOP3.LUT R10, R31.reuse, 0xffff0000, RZ, 0xc0, !PT ;  /* 0xffff00001f0a7812 */ /* 0x040fe200078ec0ff */
[----:B------:R-:W-:Y:S01]  /*85d0*/  IMAD.U32 R13, R31, 0x10000, RZ ;  /* 0x000100001f0d7824 */ /* 0x000fe200078e00ff */
[----:B------:R-:W-:Y:S01]  /*85e0*/  LOP3.LUT R14, R14, 0xffff0000, RZ, 0xc0, !PT ;  /* 0xffff00000e0e7812 */ /* 0x000fe200078ec0ff */
[----:B------:R-:W-:Y:S01]  /*85f0*/  FFMA.FTZ R32, R12, R32, R37 ;  /* 0x000000200c207223 */ /* 0x000fe20000010025 */
[C---:B------:R-:W-:Y:S01]  /*8600*/  FMUL.FTZ R12, R4.reuse, R11 ;  /* 0x0000000b040c7220 */ /* 0x040fe20000410000 */
[-C--:B------:R-:W-:Y:S01]  /*8610*/  FMUL.FTZ R15, R4, R13.reuse ;  /* 0x0000000d040f7220 */ /* 0x080fe20000410000 */
[C---:B------:R-:W-:Y:S01]  /*8620*/  FMUL.FTZ R30, R5.reuse, R10 ;  /* 0x0000000a051e7220 */ /* 0x040fe20000410000 */
[-C--:B------:R-:W-:Y:S01]  /*8630*/  FMUL.FTZ R31, R5, R14.reuse ;  /* 0x0000000e051f7220 */ /* 0x080fe20000410000 */
[C---:B------:R-:W-:Y:S01]  /*8640*/  FFMA.FTZ R13, R6.reuse, R13, R12 ;  /* 0x0000000d060d7223 */ /* 0x040fe2000001000c */
[----:B------:R-:W-:Y:S01]  /*8650*/  FFMA.FTZ R4, R6, R11, -R15 ;  /* 0x0000000b06047223 */ /* 0x000fe2000001080f */
[C---:B------:R-:W-:Y:S01]  /*8660*/  FFMA.FTZ R5, R7.reuse, R14, -R30 ;  /* 0x0000000e07057223 */ /* 0x040fe2000001081e */
[----:B------:R-:W-:Y:S01]  /*8670*/  FFMA.FTZ R10, R7, R10, R31 ;  /* 0x0000000a070a7223 */ /* 0x000fe2000001001f */
[----:B------:R-:W-:-:S02]  /*8680*/  F2FP.BF16.F32.PACK_AB R6, R34, R35 ;  /* 0x000000232206723e */ /* 0x000fc400000010ff */
[----:B------:R-:W-:Y:S02]  /*8690*/  F2FP.BF16.F32.PACK_AB R7, R32, R33 ;  /* 0x000000212007723e */ /* 0x000fe400000010ff */
[----:B------:R-:W-:Y:S02]  /*86a0*/  F2FP.BF16.F32.PACK_AB R4, R13, R4 ;  /* 0x000000040d04723e */ /* 0x000fe400000010ff */
[----:B------:R-:W-:-:S05]  /*86b0*/  F2FP.BF16.F32.PACK_AB R5, R10, R5 ;  /* 0x000000050a05723e */ /* 0x000fca00000010ff */
[----:B------:R2:W-:Y:S02]  /*86c0*/  STS.128 [R0], R4 ;  /* 0x0000000400007388 */ /* 0x0005e40000000c00 */
.L_x_2049:
[----:B------:R-:W-:Y:S05]  /*86d0*/  BSYNC B1 ;  /* 0x0000000000017941 */ /* 0x000fea0003800000 */
.L_x_2048:
[----:B------:R-:W-:Y:S05]  /*86e0*/  @P1 BRA `(.L_x_2052) ;  /* 0x0000001800a41947 */ /* 0x000fea0003800000 */
[----:B-12---:R-:W1:Y:S01]  /*86f0*/  LDC R5, c[0x0][0x3d4] ;  /* 0x0000f500ff057b82 */ /* 0x006e620000000800 */
[C---:B------:R-:W-:Y:S01]  /*8700*/  VIADD R4, R24.reuse, 0x10 ;  /* 0x0000001018047836 */ /* 0x040fe20000000000 */
[----:B------:R-:W-:Y:S01]  /*8710*/  BSSY B1, `(.L_x_2053) ;  /* 0x0000032000017945 */ /* 0x000fe20003800000 */
[----:B-1----:R-:W-:-:S03]  /*8720*/  ISETP.GE.AND P0, PT, R24, R5, PT ;  /* 0x000000051800720c */ /* 0x002fc60003f06270 */
[----:B------:R-:W-:-:S10]  /*8730*/  ISETP.GE.AND P1, PT, R4, R5, PT ;  /* 0x000000050400720c */ /* 0x000fd40003f26270 */
[----:B------:R-:W-:Y:S05]  /*8740*/  @P0 BRA `(.L_x_2054) ;  /* 0x0000000000b80947 */ /* 0x000fea0003800000 */
[----:B0-----:R-:W0:Y:S01]  /*8750*/  LDS.128 R4, [R3+0x21400] ;  /* 0x0214000003047984 */ /* 0x001e220000000c00 */
[--C-:B------:R-:W-:Y:S02]  /*8760*/  SHF.R.U64 R25, R26, 0x10, R27.reuse ;  /* 0x000000101a197819 */ /* 0x100fe4000000121b */
[----:B------:R-:W-:Y:S02]  /*8770*/  SHF.R.U32.HI R26, RZ, 0x10, R27 ;  /* 0x00000010ff1a7819 */ /* 0x000fe4000001161b */
[----:B------:R-:W-:Y:S02]  /*8780*/  SHF.R.U32.HI R15, RZ, 0x10, R29 ;  /* 0x00000010ff0f7819 */ /* 0x000fe4000001161d */
[C---:B------:R-:W-:Y:S02]  /*8790*/  PRMT R26, R44.reuse, 0x5432, R26 ;  /* 0x000054322c1a7816 */ /* 0x040fe4000000001a */
[----:B------:R-:W-:Y:S02]  /*87a0*/  PRMT R15, R44, 0x5410, R15 ;  /* 0x000054102c0f7816 */ /* 0x000fe4000000000f */
[----:B------:R-:W-:Y:S01]  /*87b0*/  SHF.R.U64 R14, R28, 0x10, R29 ;  /* 0x000000101c0e7819 */ /* 0x000fe2000000121d */
[C---:B------:R-:W-:Y:S01]  /*87c0*/  IMAD.U32 R27, R26.reuse, 0x10000, RZ ;  /* 0x000100001a1b7824 */ /* 0x040fe200078e00ff */
[----:B------:R-:W-:Y:S01]  /*87d0*/  LOP3.LUT R26, R26, 0xffff0000, RZ, 0xc0, !PT ;  /* 0xffff00001a1a7812 */ /* 0x000fe200078ec0ff */
[C---:B------:R-:W-:Y:S01]  /*87e0*/  IMAD.U32 R24, R15.reuse, 0x10000, RZ ;  /* 0x000100000f187824 */ /* 0x040fe200078e00ff */
[----:B------:R-:W-:-:S02]  /*87f0*/  LOP3.LUT R15, R15, 0xffff0000, RZ, 0xc0, !PT ;  /* 0xffff00000f0f7812 */ /* 0x000fc400078ec0ff */
[----:B------:R-:W-:Y:S02]  /*8800*/  PRMT R14, R46, 0x5432, R14 ;  /* 0x000054322e0e7816 */ /* 0x000fe4000000000e */
        /* <DEDUP_REMOVED lines=10> */
[----:B------:R-:W-:Y:S02]  /*88b0*/  IMAD.U32 R7, R5, 0x10000, RZ ;  /* 0x0001000005077824 */ /* 0x000fe400078e00ff */
[----:B------:R-:W-:Y:S01]  /*88c0*/  FFMA.FTZ R28, R10, R27, R28 ;  /* 0x0000001b0a1c7223 */ /* 0x000fe2000001001c */
[-C--:B------:R-:W-:Y:S01]  /*88d0*/  FFMA.FTZ R24, R12, R15.reuse, -R11 ;  /* 0x0000000f0c187223 */ /* 0x080fe2000001080b */
[----:B------:R-:W-:Y:S01]  /*88e0*/  LOP3.LUT R4, R4, 0xffff0000, RZ, 0xc0, !PT ;  /* 0xffff000004047812 */ /* 0x000fe200078ec0ff */
[----:B------:R-:W-:Y:S01]  /*88f0*/  FMUL.FTZ R27, R13, R15 ;  /* 0x0000000f0d1b7220 */ /* 0x000fe20000410000 */
[----:B------:R-:W-:Y:S01]  /*8900*/  LOP3.LUT R5, R5, 0xffff0000, RZ, 0xc0, !PT ;  /* 0xffff000005057812 */ /* 0x000fe200078ec0ff */
[C---:B------:R-:W-:Y:S01]  /*8910*/  IMAD.U32 R11, R14.reuse, 0x10000, RZ ;  /* 0x000100000e0b7824 */ /* 0x040fe200078e00ff */
[C---:B------:R-:W-:Y:S01]  /*8920*/  LOP3.LUT R10, R25.reuse, 0xffff0000, RZ, 0xc0, !PT ;  /* 0xffff0000190a7812 */ /* 0x040fe200078ec0ff */
[----:B------:R-:W-:Y:S01]  /*8930*/  IMAD.U32 R13, R25, 0x10000, RZ ;  /* 0x00010000190d7824 */ /* 0x000fe200078e00ff */
[----:B------:R-:W-:Y:S01]  /*8940*/  LOP3.LUT R14, R14, 0xffff0000, RZ, 0xc0, !PT ;  /* 0xffff00000e0e7812 */ /* 0x000fe200078ec0ff */
[----:B------:R-:W-:-:S02]  /*8950*/  FFMA.FTZ R27, R12, R26, R27 ;  /* 0x0000001a0c1b7223 */ /* 0x000fc4000001001b */
        /* <DEDUP_REMOVED lines=8> */
[----:B------:R-:W-:Y:S02]  /*89e0*/  F2FP.BF16.F32.PACK_AB R6, R28, R29 ;  /* 0x0000001d1c06723e */ /* 0x000fe400000010ff */
[----:B------:R-:W-:-:S02]  /*89f0*/  F2FP.BF16.F32.PACK_AB R7, R27, R24 ;  /* 0x000000181b07723e */ /* 0x000fc400000010ff */
[----:B------:R-:W-:Y:S02]  /*8a00*/  F2FP.BF16.F32.PACK_AB R4, R4, R15 ;  /* 0x0000000f0404723e */ /* 0x000fe400000010ff */
[----:B------:R-:W-:-:S05]  /*8a10*/  F2FP.BF16.F32.PACK_AB R5, R5, R12 ;  /* 0x0000000c0505723e */ /* 0x000fca00000010ff */
[----:B------:R1:W-:Y:S02]  /*8a20*/  STS.128 [R3+0x21400], R4 ;  /* 0x0214000403007388 */ /* 0x0003e40000000c00 */
.L_x_2054:
[----:B------:R-:W-:Y:S05]  /*8a30*/  BSYNC B1 ;  /* 0x0000000000017941 */ /* 0x000fea0003800000 */
.L_x_2053:
[----:B------:R-:W-:Y:S05]  /*8a40*/  @P1 BRA `(.L_x_2052) ;  /* 0x0000001400cc1947 */ /* 0x000fea0003800000 */
[----:B01----:R-:W0:Y:S01]  /*8a50*/  LDS.128 R4, [R0+0x1000] ;  /* 0x0010000000047984 */ /* 0x003e220000000c00 */
[----:B------:R-:W-:Y:S02]  /*8a60*/  SHF.R.U32.HI R15, RZ, 0x10, R9 ;  /* 0x00000010ff0f7819 */ /* 0x000fe40000011609 */
[----:B------:R-:W-:Y:S02]  /*8a70*/  SHF.R.U32.HI R12, RZ, 0x10, R21 ;  /* 0x00000010ff0c7819 */ /* 0x000fe40000011615 */
[----:B------:R-:W-:Y:S02]  /*8a80*/  PRMT R15, R43, 0x5410, R15 ;  /* 0x000054102b0f7816 */ /* 0x000fe4000000000f */
[----:B------:R-:W-:Y:S02]  /*8a90*/  PRMT R12, R47, 0x5432, R12 ;  /* 0x000054322f0c7816 */ /* 0x000fe4000000000c */
[----:B------:R-:W-:Y:S02]  /*8aa0*/  SHF.R.U64 R14, R8, 0x10, R9 ;  /* 0x00000010080e7819 */ /* 0x000fe40000001209 */
[----:B------:R-:W-:Y:S01]  /*8ab0*/  SHF.R.U64 R11, R20, 0x10, R21 ;  /* 0x00000010140b7819 */ /* 0x000fe20000001215 */
[----:B------:R-:W-:Y:S01]  /*8ac0*/  IMAD.U32 R20, R15, 0x10000, RZ ;  /* 0x000100000f147824 */ /* 0x000fe200078e00ff */
[----:B------:R-:W-:Y:S01]  /*8ad0*/  PRMT R14, R45, 0x5432, R14 ;  /* 0x000054322d0e7816 */ /* 0x000fe2000000000e */
[----:B------:R-:W-:Y:S01]  /*8ae0*/  IMAD.U32 R13, R12, 0x10000, RZ ;  /* 0x000100000c0d7824 */ /* 0x000fe200078e00ff */
[----:B------:R-:W-:-:S02]  /*8af0*/  LOP3.LUT R15, R15, 0xffff0000, RZ, 0xc0, !PT ;  /* 0xffff00000f0f7812 */ /* 0x000fc400078ec0ff */
[----:B------:R-:W-:Y:S02]  /*8b00*/  LOP3.LUT R12, R12, 0xffff0000, RZ, 0xc0, !PT ;  /* 0xffff00000c0c7812 */ /* 0x000fe400078ec0ff */
[----:B------:R-:W-:Y:S02]  /*8b10*/  PRMT R11, R45, 0x5410, R11 ;  /* 0x000054102d0b7816 */ /* 0x000fe4000000000b */
[C---:B0-----:R-:W-:Y:S01]  /*8b20*/  LOP3.LUT R9, R6.reuse, 0xffff0000, RZ, 0xc0, !PT ;  /* 0xffff000006097812 */ /* 0x041fe200078ec0ff */
[C---:B------:R-:W-:Y:S01]  /*8b30*/  IMAD.U32 R10, R7.reuse, 0x10000, RZ ;  /* 0x00010000070a7824 */ /* 0x040fe200078e00ff */
[----:B------:R-:W-:Y:S01]  /*8b40*/  LOP3.LUT R7, R7, 0xffff0000, RZ, 0xc0, !PT ;  /* 0xffff000007077812 */ /* 0x000fe200078ec0ff */
[----:B------:R-:W-:Y:S01]  /*8b50*/  IMAD.U32 R8, R6, 0x10000, RZ ;  /* 0x0001000006087824 */ /* 0x000fe200078e00ff */
[----:B------:R-:W-:Y:S01]  /*8b60*/  SHF.L.U32 R6, R5, 0x10, RZ ;  /* 0x0000001005067819 */ /* 0x000fe200000006ff */
[C---:B------:R-:W-:Y:S01]  /*8b70*/  FMUL.FTZ R21, R9.reuse, R20 ;  /* 0x0000001409157220 */ /* 0x040fe20000410000 */
[----:B------:R-:W-:Y:S01]  /*8b80*/  FMUL.FTZ R9, R9, R13 ;  /* 0x0000000d09097220 */ /* 0x000fe20000410000 */
[----:B------:R-:W-:Y:S01]  /*8b90*/  FMUL.FTZ R25, R7, R15 ;  /* 0x0000000f07197220 */ /* 0x000fe20000410000 */
[----:B------:R-:W-:-:S02]  /*8ba0*/  IMAD.U32 R3, R4, 0x10000, RZ ;  /* 0x0001000004037824 */ /* 0x000fc400078e00ff */
[C---:B------:R-:W-:Y:S01]  /*8bb0*/  FFMA.FTZ R21, R8.reuse, R13, -R21 ;  /* 0x0000000d08157223 */ /* 0x040fe20000010815 */
[----:B------:R-:W-:Y:S01]  /*8bc0*/  FFMA.FTZ R20, R8, R20, R9 ;  /* 0x0000001408147223 */ /* 0x000fe20000010009 */
[-C--:B------:R-:W-:Y:S01]  /*8bd0*/  FMUL.FTZ R9, R7, R12.reuse ;  /* 0x0000000c07097220 */ /* 0x080fe20000410000 */
[C---:B------:R-:W-:Y:S01]  /*8be0*/  IMAD.U32 R8, R14.reuse, 0x10000, RZ ;  /* 0x000100000e087824 */ /* 0x040fe200078e00ff */
[----:B------:R-:W-:Y:S01]  /*8bf0*/  LOP3.LUT R5, R5, 0xffff0000, RZ, 0xc0, !PT ;  /* 0xffff000005057812 */ /* 0x000fe200078ec0ff */
[C---:B------:R-:W-:Y:S01]  /*8c00*/  IMAD.U32 R7, R11.reuse, 0x10000, RZ ;  /* 0x000100000b077824 */ /* 0x040fe200078e00ff */
[----:B------:R-:W-:Y:S01]  /*8c10*/  LOP3.LUT R14, R14, 0xffff0000, RZ, 0xc0, !PT ;  /* 0xffff00000e0e7812 */ /* 0x000fe200078ec0ff */
[----:B------:R-:W-:Y:S01]  /*8c20*/  FFMA.FTZ R25, R10, R12, -R25 ;  /* 0x0000000c0a197223 */ /* 0x000fe20000010819 */
[----:B------:R-:W-:Y:S01]  /*8c30*/  LOP3.LUT R4, R4, 0xffff0000, RZ, 0xc0, !PT ;  /* 0xffff000004047812 */ /* 0x000fe200078ec0ff */
[----:B------:R-:W-:Y:S01]  /*8c40*/  FFMA.FTZ R12, R10, R15, R9 ;  /* 0x0000000f0a0c7223 */ /* 0x000fe20000010009 */
[----:B------:R-:W-:Y:S01]  /*8c50*/  LOP3.LUT R11, R11, 0xffff0000, RZ, 0xc0, !PT ;  /* 0xffff00000b0b7812 */ /* 0x000fe200078ec0ff */
[----:B------:R-:W-:-:S02]  /*8c60*/  FMUL.FTZ R13, R5, R14 ;  /* 0x0000000e050d7220 */ /* 0x000fc40000410000 */
[CC--:B------:R-:W-:Y:S01]  /*8c70*/  FMUL.FTZ R10, R4.reuse, R8.reuse ;  /* 0x00000008040a7220 */ /* 0x0c0fe20000410000 */
[----:B------:R-:W-:Y:S01]  /*8c80*/  FMUL.FTZ R9, R4, R7 ;  /* 0x0000000704097220 */ /* 0x000fe20000410000 */
[-C--:B------:R-:W-:Y:S01]  /*8c90*/  FMUL.FTZ R5, R5, R11.reuse ;  /* 0x0000000b05057220 */ /* 0x080fe20000410000 */
[C---:B------:R-:W-:Y:S01]  /*8ca0*/  FFMA.FTZ R13, R6.reuse, R11, -R13 ;  /* 0x0000000b060d7223 */ /* 0x040fe2000001080d */
[C---:B------:R-:W-:Y:S01]  /*8cb0*/  FFMA.FTZ R10, R3.reuse, R7, -R10 ;  /* 0x00000007030a7223 */ /* 0x040fe2000001080a */
[----:B------:R-:W-:Y:S01]  /*8cc0*/  FFMA.FTZ R9, R3, R8, R9 ;  /* 0x0000000803097223 */ /* 0x000fe20000010009 */
[----:B------:R-:W-:Y:S01]  /*8cd0*/  FFMA.FTZ R6, R6, R14, R5 ;  /* 0x0000000e06067223 */ /* 0x000fe20000010005 */
[----:B------:R-:W-:Y:S02]  /*8ce0*/  F2FP.BF16.F32.PACK_AB R15, R12, R25 ;  /* 0x000000190c0f723e */ /* 0x000fe400000010ff */
[----:B------:R-:W-:Y:S02]  /*8cf0*/  F2FP.BF16.F32.PACK_AB R14, R20, R21 ;  /* 0x00000015140e723e */ /* 0x000fe400000010ff */
[----:B------:R-:W-:-:S02]  /*8d00*/  F2FP.BF16.F32.PACK_AB R12, R9, R10 ;  /* 0x0000000a090c723e */ /* 0x000fc400000010ff */
[----:B------:R-:W-:-:S05]  /*8d10*/  F2FP.BF16.F32.PACK_AB R13, R6, R13 ;  /* 0x0000000d060d723e */ /* 0x000fca00000010ff */
[----:B------:R3:W-:Y:S01]  /*8d20*/  STS.128 [R0+0x1000], R12 ;  /* 0x0010000c00007388 */ /* 0x0007e20000000c00 */
[----:B------:R-:W-:Y:S05]  /*8d30*/  BRA `(.L_x_2052) ;  /* 0x0000001400107947 */ /* 0x000fea0003800000 */
.L_x_2033:
[----:B------:R-:W0:Y:S01]  /*8d40*/  LDC R21, c[0x0][0x3d4] ;  /* 0x0000f500ff157b82 */ /* 0x000e220000000800 */
[-C--:B------:R-:W-:Y:S01]  /*8d50*/  ISETP.GE.AND P0, PT, R226, R56.reuse, PT ;  /* 0x00000038e200720c */ /* 0x080fe20003f06270 */
[----:B------:R-:W-:Y:S01]  /*8d60*/  ULDC.64 UR4, c[0x0][0x3c8] ;  /* 0x0000f20000047ab9 */ /* 0x000fe20000000a00 */
[----:B------:R-:W-:Y:S01]  /*8d70*/  ISETP.GE.AND P1, PT, R23, R56, PT ;  /* 0x000000381700720c */ /* 0x000fe20003f26270 */
[----:B------:R-:W-:Y:S01]  /*8d80*/  ULDC.64 UR6, c[0x0][0x3e0] ;  /* 0x0000f80000067ab9 */ /* 0x000fe20000000a00 */
[----:B------:R-:W-:Y:S02]  /*8d90*/  CS2R R32, SRZ ;  /* 0x0000000000207805 */ /* 0x000fe4000001ff00 */
[----:B------:R-:W-:Y:S02]  /*8da0*/  CS2R R34, SRZ ;  /* 0x0000000000227805 */ /* 0x000fe4000001ff00 */
[CC--:B0-----:R-:W-:Y:S02]  /*8db0*/  ISETP.GE.OR P0, PT, R16.reuse, R21.reuse, P0 ;  /* 0x000000151000720c */ /* 0x0c1fe40000706670 */
[----:B------:R-:W-:-:S11]  /*8dc0*/  ISETP.GE.OR P1, PT, R16, R21, P1 ;  /* 0x000000151000720c */ /* 0x000fd60000f26670 */
[----:B------:R-:W0:Y:S01]  /*8dd0*/  @!P0 LDC.64 R14, c[0x0][0x3c8] ;  /* 0x0000f200ff0e8b82 */ /* 0x000e220000000a00 */
[----:B------:R-:W-:Y:S02]  /*8de0*/  @!P0 IADD3 R0, P2, P3, R29, R44, R54 ;  /* 0x0000002c1d008210 */ /* 0x000fe40007b5e036 */
[----:B------:R-:W-:Y:S02]  /*8df0*/  @!P1 IADD3 R9, P4, R52, R27, RZ ;  /* 0x0000001b34099210 */ /* 0x000fe40007f9e0ff */
[----:B------:R-:W-:Y:S02]  /*8e00*/  @!P0 IADD3 R13, P5, P6, R27, R46, R52 ;  /* 0x0000002e1b0d8210 */ /* 0x000fe40007ebe034 */
[----:B------:R-:W-:Y:S01]  /*8e10*/  @!P0 IADD3.X R3, R28, R45, R59, P2, P3 ;  /* 0x0000002d1c038210 */ /* 0x000fe200017e643b */
[----:B------:R-:W1:Y:S01]  /*8e20*/  @!P0 LDC.64 R30, c[0x0][0x3e0] ;  /* 0x0000f800ff1e8b82 */ /* 0x000e620000000a00 */
[----:B------:R-:W-:Y:S01]  /*8e30*/  @!P1 IMAD.X R10, R57, 0x1, R26, P4 ;  /* 0x00000001390a9824 */ /* 0x000fe200020e061a */
[----:B------:R-:W-:-:S02]  /*8e40*/  @!P1 LEA R8, P4, R9, UR4, 0x1 ;  /* 0x0000000409089c11 */ /* 0x000fc4000f8808ff */
[----:B------:R-:W-:Y:S02]  /*8e50*/  @!P0 IADD3.X R20, R26, R47, R57, P5, P6 ;  /* 0x0000002f1a148210 */ /* 0x000fe40002fec439 */
[----:B------:R-:W-:Y:S02]  /*8e60*/  @!P1 LEA.HI.X R9, R9, UR5, R10, 0x1, P4 ;  /* 0x0000000509099c11 */ /* 0x000fe4000a0f0c0a */
[----:B------:R-:W-:Y:S02]  /*8e70*/  @!P1 IADD3 R11, P5, R54, R29, RZ ;  /* 0x0000001d360b9210 */ /* 0x000fe40007fbe0ff */
[----:B0-----:R-:W-:-:S03]  /*8e80*/  @!P0 LEA R12, P3, R13, R14, 0x1 ;  /* 0x0000000e0d0c8211 */ /* 0x001fc600078608ff */
[----:B------:R-:W-:Y:S01]  /*8e90*/  @!P1 IMAD.X R24, R59, 0x1, R28, P5 ;  /* 0x000000013b189824 */ /* 0x000fe200028e061c */
[----:B------:R-:W-:Y:S02]  /*8ea0*/  @!P1 LEA R10, P2, R11, UR6, 0x1 ;  /* 0x000000060b0a9c11 */ /* 0x000fe4000f8408ff */
[----:B------:R-:W-:Y:S02]  /*8eb0*/  CS2R R26, SRZ ;  /* 0x00000000001a7805 */ /* 0x000fe4000001ff00 */
[----:B------:R-:W-:Y:S01]  /*8ec0*/  @!P0 LEA.HI.X R13, R13, R15, R20, 0x1, P3 ;  /* 0x0000000f0d0d8211 */ /* 0x000fe200018f0c14 */
[----:B------:R0:W5:Y:S01]  /*8ed0*/  @!P1 LDG.E.128 R32, desc[UR42][R8.64] ;  /* 0x0000002a08209981 */ /* 0x000162000c1e1d00 */
[----:B------:R-:W-:Y:S02]  /*8ee0*/  @!P1 LEA.HI.X R11, R11, UR7, R24, 0x1, P2 ;  /* 0x000000070b0b9c11 */ /* 0x000fe400090f0c18 */
[----:B-1----:R-:W-:-:S04]  /*8ef0*/  @!P0 LEA R14, P4, R0, R30, 0x1 ;  /* 0x0000001e000e8211 */ /* 0x002fc800078808ff */
[----:B------:R-:W-:Y:S02]  /*8f00*/  @!P0 LEA.HI.X R15, R0, R31, R3, 0x1, P4 ;  /* 0x0000001f000f8211 */ /* 0x000fe400020f0c03 */
[----:B------:R-:W1:Y:S01]  /*8f10*/  LDC R0, c[0x0][0x428] ;  /* 0x00010a00ff007b82 */ /* 0x000e620000000800 */
[----:B------:R-:W-:Y:S02]  /*8f20*/  CS2R R24, SRZ ;  /* 0x0000000000187805 */ /* 0x000fe4000001ff00 */
[----:B------:R-:W-:Y:S02]  /*8f30*/  CS2R R28, SRZ ;  /* 0x00000000001c7805 */ /* 0x000fe4000001ff00 */
[----:B------:R-:W-:Y:S02]  /*8f40*/  CS2R R30, SRZ ;  /* 0x00000000001e7805 */ /* 0x000fe4000001ff00 */
[----:B------:R-:W5:Y:S04]  /*8f50*/  @!P0 LDG.E.128 R24, desc[UR42][R12.64] ;  /* 0x0000002a0c188981 */ /* 0x000f68000c1e1d00 */
[----:B------:R-:W5:Y:S01]  /*8f60*/  @!P0 LDG.E.128 R28, desc[UR42][R14.64] ;  /* 0x0000002a0e1c8981 */ /* 0x000f62000c1e1d00 */
[----:B-1----:R-:W-:-:S13]  /*8f70*/  ISETP.NE.AND P0, PT, R0, 0x1, PT ;  /* 0x000000010000780c */ /* 0x002fda0003f05270 */
[----:B------:R-:W1:Y:S08]  /*8f80*/  @P0 LDC R0, c[0x0][0x42c] ;  /* 0x00010b00ff000b82 */ /* 0x000e700000000800 */
[----:B0-----:R-:W0:Y:S01]  /*8f90*/  @P0 LDC R9, c[0x0][0x430] ;  /* 0x00010c00ff090b82 */ /* 0x001e220000000800 */
[----:B------:R-:W-:-:S04]  /*8fa0*/  IMAD R3, R189, 0x40, R23 ;  /* 0x00000040bd037824 */ /* 0x000fc800078e0217 */
[----:B------:R-:W-:Y:S01]  /*8fb0*/  IMAD R3, R218, 0x20, R3 ;  /* 0x00000020da037824 */ /* 0x000fe200078e0203 */
[----:B------:R-:W-:Y:S02]  /*8fc0*/  CS2R R36, SRZ ;  /* 0x0000000000247805 */ /* 0x000fe4000001ff00 */
[----:B------:R-:W-:Y:S01]  /*8fd0*/  CS2R R38, SRZ ;  /* 0x0000000000267805 */ /* 0x000fe2000001ff00 */
[----:B------:R-:W-:-:S05]  /*8fe0*/  IMAD.MOV.U32 R8, RZ, RZ, R42 ;  /* 0x000000ffff087224 */ /* 0x000fca00078e002a */
[----:B------:R2:W5:Y:S01]  /*8ff0*/  @!P1 LDG.E.128 R36, desc[UR42][R10.64] ;  /* 0x0000002a0a249981 */ /* 0x000562000c1e1d00 */
[----:B-1----:R-:W-:-:S05]  /*9000*/  @P0 IMAD.HI.U32 R0, R3, R0, RZ ;  /* 0x0000000003000227 */ /* 0x002fca00078e00ff */
[----:B0-----:R-:W-:-:S04]  /*9010*/  @P0 SHF.R.U32.HI R3, RZ, R9, R0 ;  /* 0x00000009ff030219 */ /* 0x001fc80000011600 */
[----:B------:R-:W-:Y:S01]  /*9020*/  SHF.R.S32.HI R41, RZ, 0x1f, R3 ;  /* 0x0000001fff297819 */ /* 0x000fe20000011403 */
[----:B------:R-:W-:Y:S02]  /*9030*/  IMAD.MOV.U32 R9, RZ, RZ, R49 ;  /* 0x000000ffff097224 */ /* 0x000fe400078e0031 */
[----:B--2---:R-:W-:Y:S02]  /*9040*/  IMAD.MOV.U32 R10, RZ, RZ, R40 ;  /* 0x000000ffff0a7224 */ /* 0x004fe400078e0028 */
[----:B------:R-:W-:Y:S02]  /*9050*/  IMAD.MOV.U32 R11, RZ, RZ, R51 ;  /* 0x000000ffff0b7224 */ /* 0x000fe400078e0033 */
[C---:B------:R-:W-:Y:S02]  /*9060*/  IMAD R0, R41.reuse, R6, RZ ;  /* 0x0000000629007224 */ /* 0x040fe400078e02ff */
[----:B------:R-:W-:Y:S02]  /*9070*/  IMAD R12, R41, R4, RZ ;  /* 0x00000004290c7224 */ /* 0x000fe400078e02ff */
[----:B------:R-:W-:-:S04]  /*9080*/  IMAD.WIDE.U32 R8, R3, R6, R8 ;  /* 0x0000000603087225 */ /* 0x000fc800078e0008 */
[----:B------:R-:W-:-:S04]  /*9090*/  IMAD.WIDE.U32 R10, R3, R4, R10 ;  /* 0x00000004030a7225 */ /* 0x000fc800078e000a */
[C---:B------:R-:W-:Y:S02]  /*90a0*/  IMAD R7, R3.reuse, R7, R0 ;  /* 0x0000000703077224 */ /* 0x040fe400078e0200 */
[----:B------:R-:W-:Y:S01]  /*90b0*/  IMAD R3, R3, R5, R12 ;  /* 0x0000000503037224 */ /* 0x000fe200078e020c */
[----:B------:R-:W-:Y:S01]  /*90c0*/  LEA R4, P0, R8, UR4, 0x1 ;  /* 0x0000000408047c11 */ /* 0x000fe2000f8008ff */
[----:B------:R-:W-:Y:S01]  /*90d0*/  IMAD.IADD R5, R9, 0x1, R7 ;  /* 0x0000000109057824 */ /* 0x000fe200078e0207 */
[----:B------:R-:W-:Y:S01]  /*90e0*/  LEA R0, P1, R10, UR6, 0x1 ;  /* 0x000000060a007c11 */ /* 0x000fe2000f8208ff */
[----:B------:R-:W-:Y:S01]  /*90f0*/  IMAD.IADD R3, R11, 0x1, R3 ;  /* 0x000000010b037824 */ /* 0x000fe200078e0203 */
[----:B------:R-:W-:Y:S02]  /*9100*/  UMOV UR4, 0xffffffff ;  /* 0xffffffff00047882 */ /* 0x000fe40000000000 */
[----:B------:R-:W-:Y:S02]  /*9110*/  LEA.HI.X R5, R8, UR5, R5, 0x1, P0 ;  /* 0x0000000508057c11 */ /* 0x000fe400080f0c05 */
[----:B------:R-:W-:-:S02]  /*9120*/  LEA.HI.X R3, R10, UR7, R3, 0x1, P1 ;  /* 0x000000070a037c11 */ /* 0x000fc400088f0c03 */
[----:B------:R-:W-:Y:S01]  /*9130*/  LEA.HI R6, R216, R216, RZ, 0x1 ;  /* 0x000000d8d8067211 */ /* 0x000fe200078f08ff */
[----:B------:R-:W-:Y:S06]  /*9140*/  BRA.DIV UR4, `(.L_x_2055) ;  /* 0x0000013a04547947 */ /* 0x000fec000b800000 */
.L_x_2312:
[----:B------:R-:W-:-:S03]  /*9150*/  UMOV UR4, 0xffffffff ;  /* 0xffffffff00047882 */ /* 0x000fc60000000000 */
[----:B------:R-:W-:Y:S05]  /*9160*/  BRA.DIV UR4, `(.L_x_2056) ;  /* 0x0000013a04747947 */ /* 0x000fea000b800000 */
.L_x_2315:
[----:B------:R-:W-:-:S03]  /*9170*/  UMOV UR4, 0xffffffff ;  /* 0xffffffff00047882 */ /* 0x000fc60000000000 */
[----:B------:R-:W-:Y:S05]  /*9180*/  BRA.DIV UR4, `(.L_x_2057) ;  /* 0x0000013a04947947 */ /* 0x000fea000b800000 */
.L_x_2318:
[----:B------:R-:W-:-:S03]  /*9190*/  UMOV UR4, 0xffffffff ;  /* 0xffffffff00047882 */ /* 0x000fc60000000000 */
[----:B------:R-:W-:Y:S05]  /*91a0*/  BRA.DIV UR4, `(.L_x_2058) ;  /* 0x0000013a04b47947 */ /* 0x000fea000b800000 */
.L_x_2321:
[----:B------:R-:W-:-:S03]  /*91b0*/  UMOV UR4, 0xffffffff ;  /* 0xffffffff00047882 */ /* 0x000fc60000000000 */
[----:B------:R-:W-:Y:S05]  /*91c0*/  BRA.DIV UR4, `(.L_x_2059) ;  /* 0x0000013a04d47947 */ /* 0x000fea000b800000 */
.L_x_2324:
[----:B------:R-:W-:Y:S01]  /*91d0*/  UMOV UR4, 0xffffffff ;  /* 0xffffffff00047882 */ /* 0x000fe20000000000 */
[----:B------:R-:W-:Y:S02]  /*91e0*/  LOP3.LUT R5, R6, 0xfffffffe, RZ, 0xc0, !PT ;  /* 0xfffffffe06057812 */ /* 0x000fe400078ec0ff */
[----:B------:R-:W-:Y:S05]  /*91f0*/  BRA.DIV UR4, `(.L_x_2060) ;  /* 0x0000013a04f07947 */ /* 0x000fea000b800000 */
.L_x_2327:
[----:B------:R-:W-:Y:S01]  /*9200*/  UMOV UR4, 0xffffffff ;  /* 0xffffffff00047882 */ /* 0x000fe20000000000 */
[----:B------:R-:W-:Y:S02]  /*9210*/  IMAD.IADD R5, R216, 0x1, -R5 ;  /* 0x00000001d8057824 */ /* 0x000fe400078e0a05 */
[----:B------:R-:W-:Y:S05]  /*9220*/  BRA.DIV UR4, `(.L_x_2061) ;  /* 0x0000013e040c7947 */ /* 0x000fea000b800000 */
.L_x_2330:
[----:B------:R-:W-:Y:S01]  /*9230*/  UMOV UR4, 0xffffffff ;  /* 0xffffffff00047882 */ /* 0x000fe20000000000 */
[----:B------:R-:W-:Y:S02]  /*9240*/  SHF.L.U32 R3, R5, 0x1f, RZ ;  /* 0x0000001f05037819 */ /* 0x000fe400000006ff */
[----:B------:R-:W-:Y:S05]  /*9250*/  BRA.DIV UR4, `(.L_x_2062) ;  /* 0x0000013e04287947 */ /* 0x000fea000b800000 */
.L_x_2333:
[----:B------:R-:W0:Y:S01]  /*9260*/  SYNCS.PHASECHK.TRANS64.TRYWAIT P1, [R2+URZ+0x28c00], R3 ;  /* 0x028c0003020075a7 */ /* 0x000e22000802017f */
[----:B-----5:R-:W-:Y:S01]  /*9270*/  IMAD.MOV.U32 R0, RZ, RZ, R32 ;  /* 0x000000ffff007224 */ /* 0x020fe200078e0020 */
[----:B------:R-:W-:Y:S01]  /*9280*/  ISETP.GE.AND P0, PT, R16, R21, PT ;  /* 0x000000151000720c */ /* 0x000fe20003f06270 */
[----:B------:R-:W-:Y:S01]  /*9290*/  IMAD.MOV.U32 R4, RZ, RZ, R33 ;  /* 0x000000ffff047224 */ /* 0x000fe200078e0021 */
[----:B------:R-:W-:Y:S01]  /*92a0*/  BSSY B1, `(.L_x_2063) ;  /* 0x000001f000017945 */ /* 0x000fe20003800000 */
[----:B------:R-:W-:Y:S01]  /*92b0*/  IMAD.MOV.U32 R5, RZ, RZ, R34 ;  /* 0x000000ffff057224 */ /* 0x000fe200078e0022 */
[----:B------:R-:W-:Y:S01]  /*92c0*/  PRMT R20, R20, 0x5410, R0 ;  /* 0x0000541014147816 */ /* 0x000fe20000000000 */
[----:B------:R-:W-:Y:S01]  /*92d0*/  IMAD.MOV.U32 R6, RZ, RZ, R35 ;  /* 0x000000ffff067224 */ /* 0x000fe200078e0023 */
[----:B------:R-:W-:Y:S01]  /*92e0*/  PRMT R43, R43, 0x5410, R4 ;  /* 0x000054102b2b7816 */ /* 0x000fe20000000004 */
[----:B------:R-:W-:Y:S01]  /*92f0*/  IMAD.MOV.U32 R0, RZ, RZ, R36 ;  /* 0x000000ffff007224 */ /* 0x000fe200078e0024 */
[----:B------:R-:W-:Y:S01]  /*9300*/  ISETP.GE.OR P2, PT, R23, R56, P0 ;  /* 0x000000381700720c */ /* 0x000fe20000746670 */
        /* <DEDUP_REMOVED lines=15> */
[----:B------:R-:W-:Y:S01]  /*9400*/  MOV R5, R26 ;  /* 0x0000001a00057202 */ /* 0x000fe20000000f00 */
[----:B------:R-:W-:Y:S01]  /*9410*/  IMAD.MOV.U32 R54, RZ, RZ, R30 ;  /* 0x000000ffff367224 */ /* 0x000fe200078e001e */
[----:B------:R-:W-:Y:S01]  /*9420*/  ISETP.GE.OR P0, PT, R226, R56, P0 ;  /* 0x00000038e200720c */ /* 0x000fe20000706670 */
[----:B------:R-:W-:Y:S01]  /*9430*/  IMAD.MOV.U32 R55, RZ, RZ, R31 ;  /* 0x000000ffff377224 */ /* 0x000fe200078e001f */
[----:B------:R-:W-:-:S02]  /*9440*/  PRMT R52, R52, 0x5410, R5 ;  /* 0x0000541034347816 */ /* 0x000fc40000000005 */
[----:B------:R-:W-:Y:S02]  /*9450*/  PRMT R53, R53, 0x5410, R6 ;  /* 0x0000541035357816 */ /* 0x000fe40000000006 */
[----:B------:R-:W-:Y:S02]  /*9460*/  PRMT R49, R49, 0x5410, R0 ;  /* 0x0000541031317816 */ /* 0x000fe40000000000 */
[----:B------:R-:W-:Y:S01]  /*9470*/  PRMT R50, R50, 0x5410, R4 ;  /* 0x0000541032327816 */ /* 0x000fe20000000004 */
[----:B0-----:R-:W-:Y:S06]  /*9480*/  @!P1 BRA `(.L_x_2064) ;  /* 0x0000013800c49947 */ /* 0x001fec0003800000 */
.L_x_2334:
[----:B------:R-:W-:Y:S05]  /*9490*/  BSYNC B1 ;  /* 0x0000000000017941 */ /* 0x000fea0003800000 */
.L_x_2063:
[----:B------:R-:W-:Y:S04]  /*94a0*/  BSSY B1, `(.L_x_2065) ;  /* 0x000006a000017945 */ /* 0x000fe80003800000 */
[----:B------:R-:W-:Y:S05]  /*94b0*/  @P2 BRA `(.L_x_2066) ;  /* 0x0000000400a02947 */ /* 0x000fea0003800000 */
[----:B------:R-:W-:Y:S01]  /*94c0*/  IMAD.SHL.U32 R0, R193, 0x40, RZ ;  /* 0x00000040c1007824 */ /* 0x000fe200078e00ff */
[----:B------:R-:W-:Y:S01]  /*94d0*/  SHF.R.U64 R12, R32, 0x10, R33 ;  /* 0x00000010200c7819 */ /* 0x000fe20000001221 */
[----:B------:R-:W-:Y:S01]  /*94e0*/  IMAD.IADD R4, R16, 0x1, R21 ;  /* 0x0000000110047824 */ /* 0x000fe200078e0215 */
[----:B------:R-:W-:Y:S02]  /*94f0*/  SHF.R.U32.HI R32, RZ, 0x10, R33 ;  /* 0x00000010ff207819 */ /* 0x000fe40000011621 */
[----:B------:R-:W-:Y:S02]  /*9500*/  LOP3.LUT R5, R0, 0x1c0, RZ, 0xc0, !PT ;  /* 0x000001c000057812 */ /* 0x000fe400078ec0ff */
[----:B------:R-:W-:Y:S02]  /*9510*/  SHF.R.U64 R41, R38, 0x10, R39 ;  /* 0x0000001026297819 */ /* 0x000fe40000001227 */
[----:B------:R-:W-:Y:S02]  /*9520*/  SHF.R.U32.HI R7, RZ, 0x3, R5 ;  /* 0x00000003ff077819 */ /* 0x000fe40000011605 */
[----:B------:R-:W-:-:S02]  /*9530*/  LOP3.LUT R4, R5, 0x38, R4, 0xf8, !PT ;  /* 0x0000003805047812 */ /* 0x000fc400078ef804 */
[----:B------:R-:W-:Y:S02]  /*9540*/  LOP3.LUT R0, R5, 0x38, R16, 0xf8, !PT ;  /* 0x0000003805007812 */ /* 0x000fe400078ef810 */
[-C--:B------:R-:W-:Y:S02]  /*9550*/  LOP3.LUT R5, R4, R7.reuse, RZ, 0x3c, !PT ;  /* 0x0000000704057212 */ /* 0x080fe400078e3cff */
[----:B0-----:R-:W-:Y:S02]  /*9560*/  LOP3.LUT R3, R0, R7, RZ, 0x3c, !PT ;  /* 0x0000000700037212 */ /* 0x001fe400078e3cff */
[----:B------:R-:W-:Y:S01]  /*9570*/  SHF.R.U64 R0, R36, 0x10, R37 ;  /* 0x0000001024007819 */ /* 0x000fe20000001225 */
[C---:B------:R-:W-:Y:S01]  /*9580*/  IMAD R5, R200.reuse, 0x200, R5 ;  /* 0x00000200c8057824 */ /* 0x040fe200078e0205 */
[----:B------:R-:W-:Y:S01]  /*9590*/  SHF.R.U32.HI R40, RZ, 0x10, R37 ;  /* 0x00000010ff287819 */ /* 0x000fe20000011625 */
[----:B------:R-:W-:Y:S01]  /*95a0*/  IMAD R3, R200, 0x200, R3 ;  /* 0x00000200c8037824 */ /* 0x000fe200078e0203 */
[----:B------:R-:W-:Y:S01]  /*95b0*/  PRMT R33, R20, 0x5432, R12 ;  /* 0x0000543214217816 */ /* 0x000fe2000000000c */
[----:B------:R-:W-:Y:S01]  /*95c0*/  IMAD R48, R5, 0x2, R2 ;  /* 0x0000000205307824 */ /* 0x000fe200078e0202 */
[----:B------:R-:W-:Y:S01]  /*95d0*/  PRMT R38, R13, 0x5432, R0 ;  /* 0x000054320d267816 */ /* 0x000fe20000000000 */
[----:B------:R-:W-:Y:S01]  /*95e0*/  IMAD R47, R3, 0x2, R2 ;  /* 0x00000002032f7824 */ /* 0x000fe200078e0202 */
[----:B------:R-:W-:-:S02]  /*95f0*/  SHF.R.U64 R3, R34, 0x10, R35 ;  /* 0x0000001022037819 */ /* 0x000fc40000001223 */
[----:B------:R-:W0:Y:S01]  /*9600*/  LDS.128 R4, [R48+0x20400] ;  /* 0x0204000030047984 */ /* 0x000e220000000c00 */
[----:B------:R-:W-:Y:S02]  /*9610*/  SHF.R.U32.HI R35, RZ, 0x10, R35 ;  /* 0x00000010ff237819 */ /* 0x000fe40000011623 */
[----:B------:R-:W-:Y:S01]  /*9620*/  SHF.R.U32.HI R42, RZ, 0x10, R39 ;  /* 0x00000010ff2a7819 */ /* 0x000fe20000011627 */
[----:B------:R-:W1:Y:S01]  /*9630*/  LDS.128 R8, [R47+0x20400] ;  /* 0x020400002f087984 */ /* 0x000e620000000c00 */
[----:B------:R-:W-:Y:S01]  /*9640*/  PRMT R36, R14, 0x5410, R3 ;  /* 0x000054100e247816 */ /* 0x000fe20000000003 */
[----:B------:R-:W-:Y:S01]  /*9650*/  IMAD.U32 R39, R38, 0x10000, RZ ;  /* 0x0001000026277824 */ /* 0x000fe200078e00ff */
[----:B------:R-:W-:Y:S01]  /*9660*/  PRMT R37, R15, 0x5410, R35 ;  /* 0x000054100f257816 */ /* 0x000fe20000000023 */
[----:B------:R-:W-:Y:S01]  /*9670*/  IMAD.U32 R35, R33, 0x10000, RZ ;  /* 0x0001000021237824 */ /* 0x000fe200078e00ff */
[----:B------:R-:W-:Y:S02]  /*9680*/  PRMT R40, R14, 0x5432, R40 ;  /* 0x000054320e287816 */ /* 0x000fe40000000028 */
[----:B------:R-:W-:-:S02]  /*9690*/  LOP3.LUT R38, R38, 0xffff0000, RZ, 0xc0, !PT ;  /* 0xffff000026267812 */ /* 0x000fc400078ec0ff */
[----:B------:R-:W-:Y:S02]  /*96a0*/  PRMT R34, R43, 0x5432, R32 ;  /* 0x000054322b227816 */ /* 0x000fe40000000020 */
[----:B------:R-:W-:Y:S02]  /*96b0*/  LOP3.LUT R33, R33, 0xffff0000, RZ, 0xc0, !PT ;  /* 0xffff000021217812 */ /* 0x000fe400078ec0ff */
[----:B------:R-:W-:Y:S02]  /*96c0*/  PRMT R42, R15, 0x5432, R42 ;  /* 0x000054320f2a7816 */ /* 0x000fe4000000002a */
[----:B------:R-:W-:Y:S01]  /*96d0*/  PRMT R41, R13, 0x5410, R41 ;  /* 0x000054100d297816 */ /* 0x000fe20000000029 */
[C---:B0-----:R-:W-:Y:S01]  /*96e0*/  IMAD.U32 R14, R4.reuse, 0x10000, RZ ;  /* 0x00010000040e7824 */ /* 0x041fe200078e00ff */
[----:B------:R-:W-:Y:S01]  /*96f0*/  LOP3.LUT R4, R4, 0xffff0000, RZ, 0xc0, !PT ;  /* 0xffff000004047812 */ /* 0x000fe200078ec0ff */
[C---:B------:R-:W-:Y:S01]  /*9700*/  IMAD.U32 R15, R5.reuse, 0x10000, RZ ;  /* 0x00010000050f7824 */ /* 0x040fe200078e00ff */
[----:B------:R-:W-:Y:S01]  /*9710*/  LOP3.LUT R5, R5, 0xffff0000, RZ, 0xc0, !PT ;  /* 0xffff000005057812 */ /* 0x000fe200078ec0ff */
[----:B-1----:R-:W-:-:S02]  /*9720*/  IMAD.U32 R0, R8, 0x10000, RZ ;  /* 0x0001000008007824 */ /* 0x002fc400078e00ff */
[C---:B------:R-:W-:Y:S01]  /*9730*/  FMUL.FTZ R43, R14.reuse, R39 ;  /* 0x000000270e2b7220 */ /* 0x040fe20000410000 */
[-C--:B------:R-:W-:Y:S01]  /*9740*/  FMUL.FTZ R45, R14, R35.reuse ;  /* 0x000000230e2d7220 */ /* 0x080fe20000410000 */
[----:B------:R-:W-:Y:S01]  /*9750*/  LOP3.LUT R3, R8, 0xffff0000, RZ, 0xc0, !PT ;  /* 0xffff000008037812 */ /* 0x000fe200078ec0ff */
[----:B------:R-:W-:Y:S01]  /*9760*/  FMUL.FTZ R44, R4, R38 ;  /* 0x00000026042c7220 */ /* 0x000fe20000410000 */
[----:B------:R-:W-:Y:S01]  /*9770*/  FFMA.FTZ R43, R0, R35, -R43 ;  /* 0x00000023002b7223 */ /* 0x000fe2000001082b */
[----:B------:R-:W-:Y:S02]  /*9780*/  IMAD.U32 R14, R40, 0x10000, RZ ;  /* 0x00010000280e7824 */ /* 0x000fe400078e00ff */
[----:B------:R-:W-:Y:S01]  /*9790*/  FFMA.FTZ R45, R0, R39, R45 ;  /* 0x00000027002d7223 */ /* 0x000fe2000001002d */
[----:B------:R-:W-:Y:S02]  /*97a0*/  IMAD.U32 R0, R34, 0x10000, RZ ;  /* 0x0001000022007824 */ /* 0x000fe400078e00ff */
[-C--:B------:R-:W-:Y:S01]  /*97b0*/  FMUL.FTZ R4, R4, R33.reuse ;  /* 0x0000002104047220 */ /* 0x080fe20000410000 */
[----:B------:R-:W-:Y:S01]  /*97c0*/  FFMA.FTZ R44, R3, R33, -R44 ;  /* 0x00000021032c7223 */ /* 0x000fe2000001082c */
[----:B------:R-:W-:-:S02]  /*97d0*/  IMAD.U32 R8, R9, 0x10000, RZ ;  /* 0x0001000009087824 */ /* 0x000fc400078e00ff */
[C---:B------:R-:W-:Y:S01]  /*97e0*/  FMUL.FTZ R33, R15.reuse, R14 ;  /* 0x0000000e0f217220 */ /* 0x040fe20000410000 */
[----:B------:R-:W-:Y:S01]  /*97f0*/  LOP3.LUT R40, R40, 0xffff0000, RZ, 0xc0, !PT ;  /* 0xffff000028287812 */ /* 0x000fe200078ec0ff */
[----:B------:R-:W-:Y:S01]  /*9800*/  FMUL.FTZ R15, R15, R0 ;  /* 0x000000000f0f7220 */ /* 0x000fe20000410000 */
[----:B------:R-:W-:Y:S01]  /*9810*/  LOP3.LUT R34, R34, 0xffff0000, RZ, 0xc0, !PT ;  /* 0xffff000022227812 */ /* 0x000fe200078ec0ff */
[----:B------:R-:W-:Y:S01]  /*9820*/  FFMA.FTZ R38, R3, R38, R4 ;  /* 0x0000002603267223 */ /* 0x000fe20000010004 */
[----:B------:R-:W-:Y:S01]  /*9830*/  LOP3.LUT R9, R9, 0xffff0000, RZ, 0xc0, !PT ;  /* 0xffff000009097812 */ /* 0x000fe200078ec0ff */
[C---:B------:R-:W-:Y:S01]  /*9840*/  FFMA.FTZ R33, R8.reuse, R0, -R33 ;  /* 0x0000000008217223 */ /* 0x040fe20000010821 */
[----:B------:R-:W-:Y:S01]  /*9850*/  FFMA.FTZ R14, R8, R14, R15 ;  /* 0x0000000e080e7223 */ /* 0x000fe2000001000f */
[----:B------:R-:W-:Y:S01]  /*9860*/  FMUL.FTZ R0, R5, R40 ;  /* 0x0000002805007220 */ /* 0x000fe20000410000 */
[----:B------:R-:W-:Y:S01]  /*9870*/  SHF.L.U32 R3, R36, 0x10, RZ ;  /* 0x0000001024037819 */ /* 0x000fe200000006ff */
[----:B------:R-:W-:-:S02]  /*9880*/  IMAD.U32 R20, R6, 0x10000, RZ ;  /* 0x0001000006147824 */ /* 0x000fc400078e00ff */
[-C--:B------:R-:W-:Y:S01]  /*9890*/  FMUL.FTZ R8, R5, R34.reuse ;  /* 0x0000002205087220 */ /* 0x080fe20000410000 */
[----:B------:R-:W-:Y:S02]  /*98a0*/  IMAD.U32 R15, R41, 0x10000, RZ ;  /* 0x00010000290f7824 */ /* 0x000fe400078e00ff */
[----:B------:R-:W-:Y:S01]  /*98b0*/  FFMA.FTZ R34, R9, R34, -R0 ;  /* 0x0000002209227223 */ /* 0x000fe20000010800 */
[----:B------:R-:W-:Y:S02]  /*98c0*/  IMAD.U32 R32, R7, 0x10000, RZ ;  /* 0x0001000007207824 */ /* 0x000fe400078e00ff */
[----:B------:R-:W-:Y:S01]  /*98d0*/  FMUL.FTZ R46, R20, R3 ;  /* 0x00000003142e7220 */ /* 0x000fe20000410000 */
[----:B------:R-:W-:Y:S02]  /*98e0*/  IMAD.U32 R4, R42, 0x10000, RZ ;  /* 0x000100002a047824 */ /* 0x000fe400078e00ff */
[----:B------:R-:W-:Y:S01]  /*98f0*/  FMUL.FTZ R5, R20, R15 ;  /* 0x0000000f14057220 */ /* 0x000fe20000410000 */
[----:B------:R-:W-:-:S02]  /*9900*/  IMAD.U32 R12, R10, 0x10000, RZ ;  /* 0x000100000a0c7824 */ /* 0x000fc400078e00ff */
[----:B------:R-:W-:Y:S01]  /*9910*/  FFMA.FTZ R9, R9, R40, R8 ;  /* 0x0000002809097223 */ /* 0x000fe20000010008 */
[----:B------:R-:W-:Y:S02]  /*9920*/  IMAD.U32 R13, R11, 0x10000, RZ ;  /* 0x000100000b0d7824 */ /* 0x000fe400078e00ff */
[----:B------:R-:W-:Y:S01]  /*9930*/  FMUL.FTZ R8, R32, R4 ;  /* 0x0000000420087220 */ /* 0x000fe20000410000 */
[----:B------:R-:W-:Y:S02]  /*9940*/  IMAD.U32 R0, R37, 0x10000, RZ ;  /* 0x0001000025007824 */ /* 0x000fe400078e00ff */
[C---:B------:R-:W-:Y:S01]  /*9950*/  FFMA.FTZ R20, R12.reuse, R3, -R5 ;  /* 0x000000030c147223 */ /* 0x040fe20000010805 */
[----:B------:R-:W-:Y:S01]  /*9960*/  FFMA.FTZ R46, R12, R15, R46 ;  /* 0x0000000f0c2e7223 */ /* 0x000fe2000001002e */
[----:B------:R-:W-:Y:S01]  /*9970*/  LOP3.LUT R6, R6, 0xffff0000, RZ, 0xc0, !PT ;  /* 0xffff000006067812 */ /* 0x000fe200078ec0ff */
[-C--:B------:R-:W-:Y:S01]  /*9980*/  FMUL.FTZ R32, R32, R0.reuse ;  /* 0x0000000020207220 */ /* 0x080fe20000410000 */
[----:B------:R-:W-:Y:S01]  /*9990*/  LOP3.LUT R7, R7, 0xffff0000, RZ, 0xc0, !PT ;  /* 0xffff000007077812 */ /* 0x000fe200078ec0ff */
[----:B------:R-:W-:Y:S01]  /*99a0*/  FFMA.FTZ R12, R13, R0, -R8 ;  /* 0x000000000d0c7223 */ /* 0x000fe20000010808 */
[----:B------:R-:W-:Y:S01]  /*99b0*/  LOP3.LUT R41, R41, 0xffff0000, RZ, 0xc0, !PT ;  /* 0xffff000029297812 */ /* 0x000fe200078ec0ff */
[----:B------:R-:W-:Y:S01]  /*99c0*/  FFMA.FTZ R32, R13, R4, R32 ;  /* 0x000000040d207223 */ /* 0x000fe20000010020 */
[----:B------:R-:W-:-:S02]  /*99d0*/  LOP3.LUT R42, R42, 0xffff0000, RZ, 0xc0, !PT ;  /* 0xffff00002a2a7812 */ /* 0x000fc400078ec0ff */
[----:B------:R-:W-:Y:S01]  /*99e0*/  LOP3.LUT R3, R36, 0xffff0000, RZ, 0xc0, !PT ;  /* 0xffff000024037812 */ /* 0x000fe200078ec0ff */
[----:B------:R-:W-:Y:S01]  /*99f0*/  FMUL.FTZ R5, R6, R41 ;  /* 0x0000002906057220 */ /* 0x000fe20000410000 */
[----:B------:R-:W-:Y:S01]  /*9a00*/  LOP3.LUT R0, R37, 0xffff0000, RZ, 0xc0, !PT ;  /* 0xffff000025007812 */ /* 0x000fe200078ec0ff */
[----:B------:R-:W-:Y:S01]  /*9a10*/  FMUL.FTZ R4, R7, R42 ;  /* 0x0000002a07047220 */ /* 0x000fe20000410000 */
[----:B------:R-:W-:Y:S01]  /*9a20*/  LOP3.LUT R10, R10, 0xffff0000, RZ, 0xc0, !PT ;  /* 0xffff00000a0a7812 */ /* 0x000fe200078ec0ff */
[----:B------:R-:W-:Y:S01]  /*9a30*/  FMUL.FTZ R6, R6, R3 ;  /* 0x0000000306067220 */ /* 0x000fe20000410000 */
[----:B------:R-:W-:Y:S01]  /*9a40*/  LOP3.LUT R11, R11, 0xffff0000, RZ, 0xc0, !PT ;  /* 0xffff00000b0b7812 */ /* 0x000fe200078ec0ff */
[-C--:B------:R-:W-:Y:S01]  /*9a50*/  FMUL.FTZ R13, R7, R0.reuse ;  /* 0x00000000070d7220 */ /* 0x080fe20000410000 */
[----:B------:R-:W-:Y:S01]  /*9a60*/  F2FP.BF16.F32.PACK_AB R8, R38, R45 ;  /* 0x0000002d2608723e */ /* 0x000fe200000010ff */
[C---:B------:R-:W-:Y:S01]  /*9a70*/  FFMA.FTZ R3, R10.reuse, R3, -R5 ;  /* 0x000000030a037223 */ /* 0x040fe20000010805 */
[----:B------:R-:W-:Y:S01]  /*9a80*/  FFMA.FTZ R41, R10, R41, R6 ;  /* 0x000000290a297223 */ /* 0x000fe20000010006 */
[C---:B------:R-:W-:Y:S01]  /*9a90*/  FFMA.FTZ R7, R11.reuse, R0, -R4 ;  /* 0x000000000b077223 */ /* 0x040fe20000010804 */
        /* <DEDUP_REMOVED lines=8> */
[----:B------:R-:W-:-:S05]  /*9b20*/  F2FP.BF16.F32.PACK_AB R11, R11, R32 ;  /* 0x000000200b0b723e */ /* 0x000fca00000010ff */
[----:B------:R1:W-:Y:S02]  /*9b30*/  STS.128 [R48+0x20400], R8 ;  /* 0x0204000830007388 */ /* 0x0003e40000000c00 */
.L_x_2066:
[----:B------:R-:W-:Y:S05]  /*9b40*/  BSYNC B1 ;  /* 0x0000000000017941 */ /* 0x000fea0003800000 */
.L_x_2065:
[----:B------:R-:W-:Y:S01]  /*9b50*/  PRMT R14, R55, 0x5410, R54 ;  /* 0x00005410370e7816 */ /* 0x000fe20000000036 */
[----:B------:R-:W-:Y:S06]  /*9b60*/  @P0 BRA `(.L_x_2052) ;  /* 0x0000000400840947 */ /* 0x000fec0003800000 */
[----:B------:R-:W-:Y:S01]  /*9b70*/  IMAD.IADD R21, R16, 0x1, R21 ;  /* 0x0000000110157824 */ /* 0x000fe200078e0215 */
[----:B-1----:R-:W1:Y:S01]  /*9b80*/  LDS.128 R8, [R221+0x20400] ;  /* 0x02040000dd087984 */ /* 0x002e620000000c00 */
[----:B------:R-:W-:Y:S02]  /*9b90*/  SHF.R.U64 R13, R24, 0x10, R25 ;  /* 0x00000010180d7819 */ /* 0x000fe40000001219 */
[----:B------:R-:W-:Y:S02]  /*9ba0*/  SHF.R.U64 R34, R30, 0x10, R31 ;  /* 0x000000101e227819 */ /* 0x000fe4000000121f */
[----:B------:R-:W-:Y:S02]  /*9bb0*/  LOP3.LUT R0, R222, 0x38, R21, 0xf8, !PT ;  /* 0x00000038de007812 */ /* 0x000fe400078ef815 */
[----:B------:R-:W-:Y:S02]  /*9bc0*/  SHF.R.U32.HI R24, RZ, 0x10, R25 ;  /* 0x00000010ff187819 */ /* 0x000fe40000011619 */
[----:B------:R-:W-:-:S02]  /*9bd0*/  LOP3.LUT R0, R0, R227, RZ, 0x3c, !PT ;  /* 0x000000e300007212 */ /* 0x000fc400078e3cff */
[--C-:B------:R-:W-:Y:S02]  /*9be0*/  SHF.R.U64 R12, R26, 0x10, R27.reuse ;  /* 0x000000101a0c7819 */ /* 0x100fe4000000121b */
[----:B------:R-:W-:Y:S01]  /*9bf0*/  SHF.R.U32.HI R26, RZ, 0x10, R27 ;  /* 0x00000010ff1a7819 */ /* 0x000fe2000001161b */
[----:B0-----:R-:W-:Y:S01]  /*9c00*/  IMAD.IADD R3, R223, 0x1, R0 ;  /* 0x00000001df037824 */ /* 0x001fe200078e0200 */
[--C-:B------:R-:W-:Y:S02]  /*9c10*/  SHF.R.U64 R0, R28, 0x10, R29.reuse ;  /* 0x000000101c007819 */ /* 0x100fe4000000121d */
[----:B------:R-:W-:Y:S01]  /*9c20*/  SHF.R.U32.HI R32, RZ, 0x10, R29 ;  /* 0x00000010ff207819 */ /* 0x000fe2000001161d */
[----:B------:R-:W-:Y:S01]  /*9c30*/  IMAD R3, R3, 0x2, R2 ;  /* 0x0000000203037824 */ /* 0x000fe200078e0202 */
[C---:B------:R-:W-:Y:S02]  /*9c40*/  PRMT R30, R49.reuse, 0x5432, R0 ;  /* 0x00005432311e7816 */ /* 0x040fe40000000000 */
[----:B------:R-:W-:-:S02]  /*9c50*/  PRMT R25, R49, 0x5410, R13 ;  /* 0x0000541031197816 */ /* 0x000fc4000000000d */
[----:B------:R-:W0:Y:S01]  /*9c60*/  LDS.128 R4, [R3+0x20400] ;  /* 0x0204000003047984 */ /* 0x000e220000000c00 */
[----:B------:R-:W-:Y:S01]  /*9c70*/  SHF.R.U32.HI R35, RZ, 0x10, R31 ;  /* 0x00000010ff237819 */ /* 0x000fe2000001161f */
[----:B------:R-:W-:Y:S01]  /*9c80*/  IMAD.U32 R31, R30, 0x10000, RZ ;  /* 0x000100001e1f7824 */ /* 0x000fe200078e00ff */
[----:B------:R-:W-:Y:S01]  /*9c90*/  PRMT R29, R53, 0x5432, R26 ;  /* 0x00005432351d7816 */ /* 0x000fe2000000001a */
[----:B------:R-:W-:Y:S01]  /*9ca0*/  IMAD.U32 R26, R25, 0x10000, RZ ;  /* 0x00010000191a7824 */ /* 0x000fe200078e00ff */
[----:B------:R-:W-:Y:S02]  /*9cb0*/  PRMT R32, R50, 0x5432, R32 ;  /* 0x0000543232207816 */ /* 0x000fe40000000020 */
[----:B------:R-:W-:Y:S02]  /*9cc0*/  PRMT R27, R51, 0x5432, R24 ;  /* 0x00005432331b7816 */ /* 0x000fe40000000018 */
[----:B------:R-:W-:Y:S01]  /*9cd0*/  PRMT R35, R14, 0x5410, R35 ;  /* 0x000054100e237816 */ /* 0x000fe20000000023 */
[----:B------:R-:W-:Y:S01]  /*9ce0*/  IMAD.U32 R33, R32, 0x10000, RZ ;  /* 0x0001000020217824 */ /* 0x000fe200078e00ff */
[----:B------:R-:W-:-:S02]  /*9cf0*/  PRMT R28, R52, 0x5432, R12 ;  /* 0x00005432341c7816 */ /* 0x000fc4000000000c */
[----:B------:R-:W-:Y:S02]  /*9d00*/  PRMT R34, R14, 0x5432, R34 ;  /* 0x000054320e227816 */ /* 0x000fe40000000022 */
[----:B------:R-:W-:Y:S01]  /*9d10*/  LOP3.LUT R25, R25, 0xffff0000, RZ, 0xc0, !PT ;  /* 0xffff000019197812 */ /* 0x000fe200078ec0ff */
[----:B-1----:R-:W-:Y:S01]  /*9d20*/  IMAD.U32 R0, R8, 0x10000, RZ ;  /* 0x0001000008007824 */ /* 0x002fe200078e00ff */
[----:B------:R-:W-:Y:S01]  /*9d30*/  LOP3.LUT R32, R32, 0xffff0000, RZ, 0xc0, !PT ;  /* 0xffff000020207812 */ /* 0x000fe200078ec0ff */
[C---:B------:R-:W-:Y:S01]  /*9d40*/  IMAD.U32 R12, R9.reuse, 0x10000, RZ ;  /* 0x00010000090c7824 */ /* 0x040fe200078e00ff */
[----:B------:R-:W-:Y:S01]  /*9d50*/  LOP3.LUT R9, R9, 0xffff0000, RZ, 0xc0, !PT ;  /* 0xffff000009097812 */ /* 0x000fe200078ec0ff */
[----:B------:R-:W-:Y:S01]  /*9d60*/  IMAD.U32 R14, R11, 0x10000, RZ ;  /* 0x000100000b0e7824 */ /* 0x000fe200078e00ff */
[----:B------:R-:W-:Y:S01]  /*9d70*/  LOP3.LUT R8, R8, 0xffff0000, RZ, 0xc0, !PT ;  /* 0xffff000008087812 */ /* 0x000fe200078ec0ff */
[C---:B------:R-:W-:Y:S01]  /*9d80*/  IMAD.U32 R13, R10.reuse, 0x10000, RZ ;  /* 0x000100000a0d7824 */ /* 0x040fe200078e00ff */
[----:B------:R-:W-:-:S02]  /*9d90*/  LOP3.LUT R10, R10, 0xffff0000, RZ, 0xc0, !PT ;  /* 0xffff00000a0a7812 */ /* 0x000fc400078ec0ff */
[----:B------:R-:W-:Y:S01]  /*9da0*/  LOP3.LUT R11, R11, 0xffff0000, RZ, 0xc0, !PT ;  /* 0xffff00000b0b7812 */ /* 0x000fe200078ec0ff */
[C---:B0-----:R-:W-:Y:S01]  /*9db0*/  IMAD.U32 R15, R4.reuse, 0x10000, RZ ;  /* 0x00010000040f7824 */ /* 0x041fe200078e00ff */
[----:B------:R-:W-:Y:S01]  /*9dc0*/  LOP3.LUT R4, R4, 0xffff0000, RZ, 0xc0, !PT ;  /* 0xffff000004047812 */ /* 0x000fe200078ec0ff */
[C---:B------:R-:W-:Y:S01]  /*9dd0*/  IMAD.U32 R20, R5.reuse, 0x10000, RZ ;  /* 0x0001000005147824 */ /* 0x040fe200078e00ff */
[----:B------:R-:W-:Y:S01]  /*9de0*/  LOP3.LUT R5, R5, 0xffff0000, RZ, 0xc0, !PT ;  /* 0xffff000005057812 */ /* 0x000fe200078ec0ff */
[C---:B------:R-:W-:Y:S01]  /*9df0*/  FMUL.FTZ R37, R15.reuse, R31 ;  /* 0x0000001f0f257220 */ /* 0x040fe20000410000 */
[-C--:B------:R-:W-:Y:S01]  /*9e00*/  FMUL.FTZ R39, R15, R26.reuse ;  /* 0x0000001a0f277220 */ /* 0x080fe20000410000 */
[----:B------:R-:W-:Y:S02]  /*9e10*/  IMAD.U32 R15, R27, 0x10000, RZ ;  /* 0x000100001b0f7824 */ /* 0x000fe400078e00ff */
[----:B------:R-:W-:Y:S01]  /*9e20*/  FMUL.FTZ R41, R20, R33 ;  /* 0x0000002114297220 */ /* 0x000fe20000410000 */
[----:B------:R-:W-:Y:S01]  /*9e30*/  FFMA.FTZ R26, R0, R26, -R37 ;  /* 0x0000001a001a7223 */ /* 0x000fe20000010825 */
[----:B------:R-:W-:-:S02]  /*9e40*/  IMAD.U32 R24, R7, 0x10000, RZ ;  /* 0x0001000007187824 */ /* 0x000fc400078e00ff */
[----:B------:R-:W-:Y:S01]  /*9e50*/  FFMA.FTZ R39, R0, R31, R39 ;  /* 0x0000001f00277223 */ /* 0x000fe20000010027 */
[----:B------:R-:W-:Y:S02]  /*9e60*/  IMAD.U32 R37, R35, 0x10000, RZ ;  /* 0x0001000023257824 */ /* 0x000fe400078e00ff */
[-C--:B------:R-:W-:Y:S01]  /*9e70*/  FMUL.FTZ R43, R20, R15.reuse ;  /* 0x0000000f142b7220 */ /* 0x080fe20000410000 */
[----:B------:R-:W-:Y:S02]  /*9e80*/  IMAD.U32 R31, R29, 0x10000, RZ ;  /* 0x000100001d1f7824 */ /* 0x000fe400078e00ff */
[----:B------:R-:W-:Y:S01]  /*9e90*/  FFMA.FTZ R41, R12, R15, -R41 ;  /* 0x0000000f0c297223 */ /* 0x000fe20000010829 */
[----:B------:R-:W-:Y:S01]  /*9ea0*/  FMUL.FTZ R45, R24, R37 ;  /* 0x00000025182d7220 */ /* 0x000fe20000410000 */
[----:B------:R-:W-:Y:S01]  /*9eb0*/  LOP3.LUT R15, R30, 0xffff0000, RZ, 0xc0, !PT ;  /* 0xffff00001e0f7812 */ /* 0x000fe200078ec0ff */
[----:B------:R-:W-:Y:S01]  /*9ec0*/  FMUL.FTZ R24, R24, R31 ;  /* 0x0000001f18187220 */ /* 0x000fe20000410000 */
[----:B------:R-:W-:Y:S01]  /*9ed0*/  FFMA.FTZ R43, R12, R33, R43 ;  /* 0x000000210c2b7223 */ /* 0x000fe2000001002b */
[----:B------:R-:W-:Y:S01]  /*9ee0*/  LOP3.LUT R0, R27, 0xffff0000, RZ, 0xc0, !PT ;  /* 0xffff00001b007812 */ /* 0x000fe200078ec0ff */
[----:B------:R-:W-:-:S02]  /*9ef0*/  IMAD.U32 R21, R6, 0x10000, RZ ;  /* 0x0001000006157824 */ /* 0x000fc400078e00ff */
[----:B------:R-:W-:Y:S01]  /*9f00*/  FFMA.FTZ R45, R14, R31, -R45 ;  /* 0x0000001f0e2d7223 */ /* 0x000fe2000001082d */
[----:B------:R-:W-:Y:S02]  /*9f10*/  IMAD.U32 R12, R34, 0x10000, RZ ;  /* 0x00010000220c7824 */ /* 0x000fe400078e00ff */
[----:B------:R-:W-:Y:S01]  /*9f20*/  FFMA.FTZ R37, R14, R37, R24 ;  /* 0x000000250e257223 */ /* 0x000fe20000010018 */
[C---:B------:R-:W-:Y:S01]  /*9f30*/  FMUL.FTZ R31, R4.reuse, R15 ;  /* 0x0000000f041f7220 */ /* 0x040fe20000410000 */
[-C--:B------:R-:W-:Y:S01]  /*9f40*/  FMUL.FTZ R27, R4, R25.reuse ;  /* 0x00000019041b7220 */ /* 0x080fe20000410000 */
[C---:B------:R-:W-:Y:S01]  /*9f50*/  FMUL.FTZ R14, R5.reuse, R32 ;  /* 0x00000020050e7220 */ /* 0x040fe20000410000 */
[----:B------:R-:W-:Y:S02]  /*9f60*/  IMAD.U32 R4, R28, 0x10000, RZ ;  /* 0x000100001c047824 */ /* 0x000fe400078e00ff */
[----:B------:R-:W-:Y:S01]  /*9f70*/  FMUL.FTZ R5, R5, R0 ;  /* 0x0000000005057220 */ /* 0x000fe20000410000 */
[----:B------:R-:W-:Y:S01]  /*9f80*/  FMUL.FTZ R20, R21, R12 ;  /* 0x0000000c15147220 */ /* 0x000fe20000410000 */
[----:B------:R-:W-:Y:S01]  /*9f90*/  FFMA.FTZ R14, R9, R0, -R14 ;  /* 0x00000000090e7223 */ /* 0x000fe2000001080e */
[----:B------:R-:W-:Y:S01]  /*9fa0*/  FMUL.FTZ R24, R21, R4 ;  /* 0x0000000415187220 */ /* 0x000fe20000410000 */
[----:B------:R-:W-:Y:S01]  /*9fb0*/  FFMA.FTZ R32, R9, R32, R5 ;  /* 0x0000002009207223 */ /* 0x000fe20000010005 */
[C---:B------:R-:W-:Y:S01]  /*9fc0*/  FFMA.FTZ R20, R13.reuse, R4, -R20 ;  /* 0x000000040d147223 */ /* 0x040fe20000010814 */
[----:B------:R-:W-:Y:S01]  /*9fd0*/  LOP3.LUT R6, R6, 0xffff0000, RZ, 0xc0, !PT ;  /* 0xffff000006067812 */ /* 0x000fe200078ec0ff */
[----:B------:R-:W-:Y:S01]  /*9fe0*/  FFMA.FTZ R24, R13, R12, R24 ;  /* 0x0000000c0d187223 */ /* 0x000fe20000010018 */
        /* <DEDUP_REMOVED lines=8> */
[C---:B------:R-:W-:Y:S01]  /*a070*/  FMUL.FTZ R12, R7.reuse, R4 ;  /* 0x00000004070c7220 */ /* 0x040fe20000410000 */
[----:B------:R-:W-:Y:S01]  /*a080*/  F2FP.BF16.F32.PACK_AB R29, R32, R43 ;  /* 0x0000002b201d723e */ /* 0x000fe200000010ff */
[-C--:B------:R-:W-:Y:S01]  /*a090*/  FMUL.FTZ R6, R6, R5.reuse ;  /* 0x0000000506067220 */ /* 0x080fe20000410000 */
[C---:B------:R-:W-:Y:S01]  /*a0a0*/  FFMA.FTZ R13, R10.reuse, R5, -R13 ;  /* 0x000000050a0d7223 */ /* 0x040fe2000001080d */
[-C--:B------:R-:W-:Y:S01]  /*a0b0*/  FMUL.FTZ R7, R7, R0.reuse ;  /* 0x0000000007077220 */ /* 0x080fe20000410000 */
[----:B------:R-:W-:Y:S01]  /*a0c0*/  FFMA.FTZ R12, R11, R0, -R12 ;  /* 0x000000000b0c7223 */ /* 0x000fe2000001080c */
[----:B------:R-:W-:Y:S01]  /*a0d0*/  FFMA.FTZ R9, R10, R9, R6 ;  /* 0x000000090a097223 */ /* 0x000fe20000010006 */
[----:B------:R-:W-:Y:S01]  /*a0e0*/  F2FP.BF16.F32.PACK_AB R40, R31, R26 ;  /* 0x0000001a1f28723e */ /* 0x000fe200000010ff */
[----:B------:R-:W-:Y:S01]  /*a0f0*/  FFMA.FTZ R4, R11, R4, R7 ;  /* 0x000000040b047223 */ /* 0x000fe20000010007 */
[----:B------:R-:W-:-:S02]  /*a100*/  F2FP.BF16.F32.PACK_AB R41, R14, R41 ;  /* 0x000000290e29723e */ /* 0x000fc400000010ff */
[----:B------:R-:W-:Y:S02]  /*a110*/  F2FP.BF16.F32.PACK_AB R42, R13, R20 ;  /* 0x000000140d2a723e */ /* 0x000fe400000010ff */
[----:B------:R-:W-:Y:S02]  /*a120*/  F2FP.BF16.F32.PACK_AB R43, R12, R45 ;  /* 0x0000002d0c2b723e */ /* 0x000fe400000010ff */
[----:B------:R-:W-:Y:S02]  /*a130*/  F2FP.BF16.F32.PACK_AB R28, R8, R39 ;  /* 0x00000027081c723e */ /* 0x000fe400000010ff */
[----:B------:R-:W-:Y:S01]  /*a140*/  F2FP.BF16.F32.PACK_AB R30, R9, R24 ;  /* 0x00000018091e723e */ /* 0x000fe200000010ff */
[----:B------:R2:W-:Y:S01]  /*a150*/  STS.128 [R221+0x20400], R40 ;  /* 0x02040028dd007388 */ /* 0x0005e20000000c00 */
[----:B------:R-:W-:-:S05]  /*a160*/  F2FP.BF16.F32.PACK_AB R31, R4, R37 ;  /* 0x00000025041f723e */ /* 0x000fca00000010ff */
[----:B------:R2:W-:Y:S02]  /*a170*/  STS.128 [R3+0x20400], R28 ;  /* 0x0204001c03007388 */ /* 0x0005e40000000c00 */
.L_x_2052:
[----:B------:R-:W-:Y:S05]  /*a180*/  BSYNC B0 ;  /* 0x0000000000007941 */ /* 0x000fea0003800000 */
.L_x_2032:
[----:B------:R-:W-:Y:S01]  /*a190*/  @!PT LDS RZ, [RZ] ;  /* 0x00000000fffff984 */ /* 0x000fe20000000800 */
[----:B------:R-:W-:Y:S01]  /*a1a0*/  @!PT LDS RZ, [RZ] ;  /* 0x00000000fffff984 */ /* 0x000fe20000000800 */
[----:B------:R-:W-:Y:S01]  /*a1b0*/  @!PT LDS RZ, [RZ] ;  /* 0x00000000fffff984 */ /* 0x000fe20000000800 */
[----:B------:R-:W-:Y:S01]  /*a1c0*/  @!PT LDS RZ, [RZ] ;  /* 0x00000000fffff984 */ /* 0x000fe20000000800 */
[----:B------:R4:W-:Y:S06]  /*a1d0*/  MEMBAR.ALL.CTA ;  /* 0x0000000000007992 */ /* 0x0009ec0000008000 */
[----:B----4-:R-:W4:Y:S01]  /*a1e0*/  FENCE.VIEW.ASYNC.S ;  /* 0x00000000000073c6 */ /* 0x010f220000000000 */
[----:B------:R-:W-:Y:S05]  /*a1f0*/  WARPSYNC.ALL ;  /* 0x0000000000007948 */ /* 0x000fea0003800000 */
[----:B----4-:R-:W-:Y:S06]  /*a200*/  BAR.SYNC.DEFER_BLOCKING 0xd, 0x80 ;  /* 0x0342000000007b1d */ /* 0x010fec0000010000 */
.L_x_2029:
[----:B--23--:R-:W-:-:S05]  /*a210*/  IMAD.U32 R0, RZ, RZ, UR37 ;  /* 0x00000025ff007e24 */ /* 0x00cfca000f8e00ff */
[----:B------:R-:W-:-:S13]  /*a220*/  ISETP.NE.AND P0, PT, R0, 0x3, PT ;  /* 0x000000030000780c */ /* 0x000fda0003f05270 */
[----:B------:R-:W-:Y:S05]  /*a230*/  @!P0 BRA `(.L_x_2067) ;  /* 0x0000000000048947 */ /* 0x000fea0003800000 */
[----:B------:R-:W-:Y:S01]  /*a240*/  BPT.TRAP 0x1 ;  /* 0x000000040000795c */ /* 0x000fe20000300000 */
.L_x_2067:
[----:B------:R-:W-:Y:S02]  /*a250*/  LEA R14, R18, R2, 0x3 ;  /* 0x00000002120e7211 */ /* 0x000fe400078e18ff */
[----:B------:R-:W-:-:S04]  /*a260*/  SHF.L.U32 R57, R19, 0x1f, RZ ;  /* 0x0000001f13397819 */ /* 0x000fc800000006ff */
[----:B------:R2:W3:Y:S01]  /*a270*/  SYNCS.PHASECHK.TRANS64.TRYWAIT P2, [R14+URZ+0x28c30], R57 ;  /* 0x028c30390e0075a7 */ /* 0x0004e2000804017f */
[----:B------:R-:W-:Y:S05]  /*a280*/  @!P0 BRA `(.L_x_2068) ;  /* 0x0000000000048947 */ /* 0x000fea0003800000 */
[----:B------:R-:W-:Y:S01]  /*a290*/  BPT.TRAP 0x1 ;  /* 0x000000040000795c */ /* 0x000fe20000300000 */
.L_x_2068:
[----:B------:R-:W4:Y:S02]  /*a2a0*/  S2R R0, SR_TID.X ;  /* 0x0000000000007919 */ /* 0x000f240000002100 */
[----:B----4-:R-:W-:-:S04]  /*a2b0*/  LOP3.LUT R0, R0, 0x7f, RZ, 0xc0, !PT ;  /* 0x0000007f00007812 */ /* 0x010fc800078ec0ff */
[----:B------:R-:W-:Y:S01]  /*a2c0*/  ISETP.NE.AND P1, PT, R0, RZ, PT ;  /* 0x000000ff0000720c */ /* 0x000fe20003f25270 */
[----:B------:R-:W-:-:S05]  /*a2d0*/  VIADD R0, R2, 0x22400 ;  /* 0x0002240002007836 */ /* 0x000fca0000000000 */
[----:B------:R-:W-:Y:S01]  /*a2e0*/  SHF.R.U32.HI R0, RZ, 0x4, R0 ;  /* 0x00000004ff007819 */ /* 0x000fe20000011600 */
[----:B---3--:R-:W-:Y:S06]  /*a2f0*/  @P2 BRA `(.L_x_2069) ;  /* 0x0000000000082947 */ /* 0x008fec0003800000 */
[----:B------:R-:W3:Y:S02]  /*a300*/  SYNCS.PHASECHK.TRANS64.TRYWAIT P2, [R14+URZ+0x28c30], R57 ;  /* 0x028c30390e0075a7 */ /* 0x000ee4000804017f */
[----:B---3--:R-:W-:Y:S05]  /*a310*/  @!P2 BRA `(.L_x_2070) ;  /* 0x0000012c0034a947 */ /* 0x008fea0003800000 */
.L_x_2069:
[----:B------:R-:W-:Y:S01]  /*a320*/  LOP3.LUT R0, R0, 0x3fff, RZ, 0xc0, !PT ;  /* 0x00003fff00007812 */ /* 0x000fe200078ec0ff */
[----:B------:R-:W-:Y:S05]  /*a330*/  WARPSYNC.ALL ;  /* 0x0000000000007948 */ /* 0x000fea0003800000 */
[----:B------:R-:W-:Y:S01]  /*a340*/  LOP3.LUT R21, R0, 0x10000, RZ, 0xfc, !PT ;  /* 0x0001000000157812 */ /* 0x000fe200078efcff */
[----:B------:R-:W-:Y:S01]  /*a350*/  VIADD R0, R2, 0x20400 ;  /* 0x0002040002007836 */ /* 0x000fe20000000000 */
[----:B-1---5:R-:W-:-:S03]  /*a360*/  WARPGROUP.ARRIVE ;  /* 0x00000000000079c5 */ /* 0x022fc60000000000 */
[----:B------:R-:W-:Y:S01]  /*a370*/  IMAD R6, R18, 0x200, R21 ;  /* 0x0000020012067824 */ /* 0x000fe200078e0215 */
[----:B------:R-:W-:Y:S01]  /*a380*/  ULDC.64 UR40, c[0x0][0x9e0] ;  /* 0x0002780000287ab9 */ /* 0x000fe20000000a00 */
[----:B0-----:R-:W-:Y:S01]  /*a390*/  IMAD.MOV.U32 R7, RZ, RZ, 0x40000040 ;  /* 0x40000040ff077424 */ /* 0x001fe200078e00ff */
[----:B------:R-:W-:Y:S01]  /*a3a0*/  SHF.R.U32.HI R0, RZ, 0x4, R0 ;  /* 0x00000004ff007819 */ /* 0x000fe20000011600 */
[----:B------:R-:W-:Y:S01]  /*a3b0*/  IMAD.MOV.U32 R5, RZ, RZ, 0x40000040 ;  /* 0x40000040ff057424 */ /* 0x000fe200078e00ff */
[C---:B------:R-:W-:Y:S01]  /*a3c0*/  R2UR UR6, R6.reuse ;  /* 0x00000000060672ca */ /* 0x040fe200000e0000 */
[----:B------:R-:W-:Y:S01]  /*a3d0*/  VIADD R8, R6, 0x2 ;  /* 0x0000000206087836 */ /* 0x000fe20000000000 */
[----:B------:R-:W-:Y:S01]  /*a3e0*/  LOP3.LUT R0, R0, 0x3fff, RZ, 0xc0, !PT ;  /* 0x00003fff00007812 */ /* 0x000fe200078ec0ff */
[----:B------:R-:W-:Y:S01]  /*a3f0*/  IMAD.MOV.U32 R9, RZ, RZ, 0x40000040 ;  /* 0x40000040ff097424 */ /* 0x000fe200078e00ff */
[----:B------:R-:W-:Y:S01]  /*a400*/  R2UR UR7, R7 ;  /* 0x00000000070772ca */ /* 0x000fe200000e0000 */
[----:B------:R-:W-:Y:S01]  /*a410*/  IMAD.MOV.U32 R13, RZ, RZ, 0x40000040 ;  /* 0x40000040ff0d7424 */ /* 0x000fe200078e00ff */
[----:B------:R-:W-:Y:S01]  /*a420*/  LOP3.LUT R4, R0, 0x10000, RZ, 0xfc, !PT ;  /* 0x0001000000047812 */ /* 0x000fe200078efcff */
[----:B------:R-:W-:Y:S01]  /*a430*/  IMAD.MOV.U32 R11, RZ, RZ, 0x40000040 ;  /* 0x40000040ff0b7424 */ /* 0x000fe200078e00ff */
[----:B------:R-:W-:Y:S01]  /*a440*/  R2UR UR5, R5 ;  /* 0x00000000050572ca */ /* 0x000fe200000e0000 */
[----:B------:R-:W-:Y:S01]  /*a450*/  IMAD.MOV.U32 R7, RZ, RZ, 0x40000040 ;  /* 0x40000040ff077424 */ /* 0x000fe200078e00ff */
[C---:B------:R-:W-:Y:S01]  /*a460*/  R2UR UR4, R4.reuse ;  /* 0x00000000040472ca */ /* 0x040fe200000e0000 */
[C---:B------:R-:W-:Y:S01]  /*a470*/  VIADD R12, R4.reuse, 0x2 ;  /* 0x00000002040c7836 */ /* 0x040fe20000000000 */
[----:B------:R-:W-:Y:S01]  /*a480*/  UISETP.GE.AND UP0, UPT, UR41, 0x1, UPT ;  /* 0x000000012900788c */ /* 0x000fe2000bf06270 */
[----:B------:R-:W-:Y:S01]  /*a490*/  VIADD R10, R4, 0x4 ;  /* 0x00000004040a7836 */ /* 0x000fe20000000000 */
[----:B------:R-:W-:Y:S01]  /*a4a0*/  LEA R20, R168, 0xffffffc0, 0x6 ;  /* 0xffffffc0a8147811 */ /* 0x000fe200078e30ff */
[----:B------:R-:W-:Y:S01]  /*a4b0*/  IMAD.MOV.U32 R3, RZ, RZ, -0x40 ;  /* 0xffffffc0ff037424 */ /* 0x000fe200078e00ff */
[----:B------:R-:W-:Y:S01]  /*a4c0*/  UP2UR UR47, UPR, URZ, 0x1 ;  /* 0x000000013f2f7883 */ /* 0x000fe20008000000 */
[----:B------:R-:W-:Y:S01]  /*a4d0*/  @!P1 VIADD R0, R14, 0x28c40 ;  /* 0x00028c400e009836 */ /* 0x000fe20000000000 */
[----:B------:R-:W-:Y:S01]  /*a4e0*/  PLOP3.LUT P2, PT, PT, PT, UP0, 0x40, 0x0 ;  /* 0x000000000000781c */ /* 0x000fe20003f4e808 */
[----:B------:R-:W-:Y:S01]  /*a4f0*/  IMAD R3, R168, R3, 0x41 ;  /* 0x00000041a8037424 */ /* 0x000fe200078e0203 */
[----:B------:R-:W-:-:S02]  /*a500*/  IADD3 R15, -R22, R185, -R20 ;  /* 0x000000b9160f7210 */ /* 0x000fc40007ffe914 */
[----:B------:R-:W-:Y:S01]  /*a510*/  @!P1 PRMT R0, RZ, 0x654, R0 ;  /* 0x00000654ff009816 */ /* 0x000fe20000000000 */
        /* <DEDUP_REMOVED lines=11> */
[----:B------:R-:W-:Y:S01]  /*a5d0*/  R2UR UR6, R8 ;  /* 0x00000000080672ca */ /* 0x000fe200000e0000 */
[----:B------:R-:W-:Y:S01]  /*a5e0*/  VIADD R8, R6, 0x6 ;  /* 0x0000000606087836 */ /* 0x000fe20000000000 */
[----:B------:R-:W-:Y:S01]  /*a5f0*/  R2UR UR7, R9 ;  /* 0x00000000090772ca */ /* 0x000fe200000e0000 */
[----:B------:R-:W-:Y:S01]  /*a600*/  VIADD R6, R4, 0x6 ;  /* 0x0000000604067836 */ /* 0x000fe20000000000 */
[----:B------:R-:W-:Y:S01]  /*a610*/  R2UR UR4, R10 ;  /* 0x000000000a0472ca */ /* 0x000fe200000e0000 */
[----:B------:R-:W-:Y:S01]  /*a620*/  IMAD.MOV.U32 R9, RZ, RZ, 0x40000040 ;  /* 0x40000040ff097424 */ /* 0x000fe200078e00ff */
[----:B------:R-:W-:Y:S01]  /*a630*/  R2UR UR5, R11 ;  /* 0x000000000b0572ca */ /* 0x000fe200000e0000 */
[----:B------:R-:W-:Y:S02]  /*a640*/  WARPGROUP.DEPBAR.LE gsb0, 0x0 ;  /* 0x00008000000079c5 */ /* 0x000fe40000010000 */
[----:B------:R-:W-:-:S10]  /*a650*/  WARPGROUP.ARRIVE ;  /* 0x00000000000079c5 */ /* 0x000fd40000000000 */
[----:B------:R-:W-:Y:S01]  /*a660*/  HGMMA.64x64x16.F32.BF16 R24, gdesc[UR4], R24, gsb0 ;  /* 0x00e00000041879f0 */ /* 0x000fe20008001818 */
[----:B------:R-:W-:Y:S02]  /*a670*/  R2UR UR6, R8 ;  /* 0x00000000080672ca */ /* 0x000fe400000e0000 */
[----:B------:R-:W-:Y:S02]  /*a680*/  R2UR UR7, R9 ;  /* 0x00000000090772ca */ /* 0x000fe400000e0000 */
[----:B------:R-:W-:Y:S02]  /*a690*/  R2UR UR4, R6 ;  /* 0x00000000060472ca */ /* 0x000fe400000e0000 */
[----:B------:R-:W-:Y:S02]  /*a6a0*/  R2UR UR5, R7 ;  /* 0x00000000070572ca */ /* 0x000fe400000e0000 */
[----:B------:R-:W-:-:S05]  /*a6b0*/  IADD3 R9, -R186, R3, R185 ;  /* 0x00000003ba097210 */ /* 0x000fca0007ffe1b9 */
[----:B------:R-:W-:-:S04]  /*a6c0*/  IMAD.IADD R9, R9, 0x1, -R22 ;  /* 0x0000000109097824 */ /* 0x000fc800078e0a16 */
[----:B------:R-:W-:Y:S01]  /*a6d0*/  VIADD R56, R9, UR40 ;  /* 0x0000002809387c36 */ /* 0x000fe20008000000 */
[----:B------:R-:W-:Y:S02]  /*a6e0*/  WARPGROUP.DEPBAR.LE gsb0, 0x0 ;  /* 0x00008000000079c5 */ /* 0x000fe40000010000 */
[----:B------:R-:W-:-:S06]  /*a6f0*/  WARPGROUP.ARRIVE ;  /* 0x00000000000079c5 */ /* 0x000fcc0000000000 */
[----:B------:R-:W-:Y:S01]  /*a700*/  HGMMA.64x64x16.F32.BF16 R24, gdesc[UR4], R24, gsb0 ;  /* 0x00e00000041879f0 */ /* 0x000fe20008001818 */
[----:B------:R-:W-:Y:S02]  /*a710*/  ULDC UR4, c[0x0][0x9dc] ;  /* 0x0002770000047ab9 */ /* 0x000fe40000000800 */
[----:B------:R-:W-:-:S05]  /*a720*/  IMAD.U32 R188, RZ, RZ, UR4 ;  /* 0x00000004ffbc7e24 */ /* 0x000fca000f8e00ff */
[----:B------:R-:W-:-:S04]  /*a730*/  LOP3.LUT R8, RZ, R188, RZ, 0x33, !PT ;  /* 0x000000bcff087212 */ /* 0x000fc800078e33ff */
[----:B------:R-:W-:Y:S01]  /*a740*/  IADD3 R59, R9, R8, RZ ;  /* 0x00000008093b7210 */ /* 0x000fe20007ffe0ff */
[----:B------:R-:W-:Y:S02]  /*a750*/  WARPGROUP.DEPBAR.LE gsb0, 0x0 ;  /* 0x00008000000079c5 */ /* 0x000fe40000010000 */
[----:B------:R0:W-:Y:S02]  /*a760*/  @!P1 SYNCS.ARRIVE.TRANS64.RED.A1T0 RZ, [R0+URZ], RZ ;  /* 0x000000ff00ff99a7 */ /* 0x0001e4000810043f */
[----:B0-----:R-:W-:-:S04]  /*a770*/  IMAD R0, R189, 0x40, R192 ;  /* 0x00000040bd007824 */ /* 0x001fc800078e02c0 */
[----:B------:R-:W-:Y:S01]  /*a780*/  IMAD.IADD R8, R59, 0x1, R0 ;  /* 0x000000013b087824 */ /* 0x000fe200078e0200 */
[----:B------:R-:W-:Y:S01]  /*a790*/  VIADDMNMX R3, R0, R56, R15, PT ;  /* 0x0000003800037246 */ /* 0x000fe2000380010f */
[----:B------:R-:W-:Y:S06]  /*a7a0*/  @P2 BRA `(.L_x_2071) ;  /* 0x0000000000582947 */ /* 0x000fec0003800000 */
[----:B------:R-:W-:Y:S01]  /*a7b0*/  IADD3 R9, R0, R185, -R186 ;  /* 0x000000b900097210 */ /* 0x000fe20007ffe8ba */
[----:B------:R-:W-:Y:S03]  /*a7c0*/  BSSY B0, `(.L_x_2072) ;  /* 0x0000010000007945 */ /* 0x000fe60003800000 */
[----:B------:R-:W-:-:S13]  /*a7d0*/  ISETP.GT.AND P2, PT, R9, -0x1, PT ;  /* 0xffffffff0900780c */ /* 0x000fda0003f44270 */
[----:B------:R-:W-:Y:S05]  /*a7e0*/  @P2 BRA `(.L_x_2073) ;  /* 0x0000000000202947 */ /* 0x000fea0003800000 */
[----:B------:R-:W-:Y:S01]  /*a7f0*/  UISETP.NE.AND UP0, UPT, UR41, 0x1, UPT ;  /* 0x000000012900788c */ /* 0x000fe2000bf05270 */
[----:B------:R-:W-:-:S05]  /*a800*/  LOP3.LUT R9, RZ, R9, RZ, 0x33, !PT ;  /* 0x00000009ff097212 */ /* 0x000fca00078e33ff */
[----:B------:R-:W-:-:S05]  /*a810*/  PLOP3.LUT P2, PT, PT, PT, UP0, 0x80, 0x0 ;  /* 0x000000000000781c */ /* 0x000fca0003f4f008 */
[----:B------:R-:W-:-:S08]  /*a820*/  @UP0 ULDC.64 UR4, c[0x0][0x9e8] ;  /* 0x00027a0000040ab9 */ /* 0x000fd00000000a00 */
[----:B------:R-:W-:-:S05]  /*a830*/  @P2 IMAD.HI.U32 R60, R9, UR4, RZ ;  /* 0x00000004093c2c27 */ /* 0x000fca000f8e00ff */
[----:B------:R-:W-:-:S04]  /*a840*/  @P2 SHF.R.U32.HI R9, RZ, UR5, R60 ;  /* 0x00000005ff092c19 */ /* 0x000fc8000801163c */
[----:B------:R-:W-:Y:S01]  /*a850*/  LOP3.LUT R9, RZ, R9, RZ, 0x33, !PT ;  /* 0x00000009ff097212 */ /* 0x000fe200078e33ff */
[----:B------:R-:W-:Y:S06]  /*a860*/  BRA `(.L_x_2074) ;  /* 0x0000000000147947 */ /* 0x000fec0003800000 */
.L_x_2073:
[----:B------:R-:W-:-:S06]  /*a870*/  UISETP.NE.AND UP0, UPT, UR41, 0x1, UPT ;  /* 0x000000012900788c */ /* 0x000fcc000bf05270 */
[----:B------:R-:W-:-:S05]  /*a880*/  PLOP3.LUT P2, PT, PT, PT, UP0, 0x80, 0x0 ;  /* 0x000000000000781c */ /* 0x000fca0003f4f008 */
[----:B------:R-:W-:-:S08]  /*a890*/  @UP0 ULDC.64 UR4, c[0x0][0x9e8] ;  /* 0x00027a0000040ab9 */ /* 0x000fd00000000a00 */
[----:B------:R-:W-:-:S05]  /*a8a0*/  @P2 IMAD.HI.U32 R60, R9, UR4, RZ ;  /* 0x00000004093c2c27 */ /* 0x000fca000f8e00ff */
[----:B------:R-:W-:-:S07]  /*a8b0*/  @P2 SHF.R.U32.HI R9, RZ, UR5, R60 ;  /* 0x00000005ff092c19 */ /* 0x000fce000801163c */
.L_x_2074:
[----:B------:R-:W-:Y:S05]  /*a8c0*/  BSYNC B0 ;  /* 0x0000000000007941 */ /* 0x000fea0003800000 */
.L_x_2072:
[----:B------:R-:W-:-:S04]  /*a8d0*/  IMAD R9, R9, UR41, -R20 ;  /* 0x0000002909097c24 */ /* 0x000fc8000f8e0a14 */
[----:B------:R-:W-:-:S05]  /*a8e0*/  IMAD.IADD R9, R9, 0x1, -R22 ;  /* 0x0000000109097824 */ /* 0x000fca00078e0a16 */
[----:B------:R-:W-:Y:S02]  /*a8f0*/  VIMNMX R8, R8, R9, !PT ;  /* 0x0000000908087248 */ /* 0x000fe40007fe0100 */
[----:B------:R-:W-:-:S07]  /*a900*/  VIADDMNMX R3, R9, UR41, R3, PT ;  /* 0x0000002909037c46 */ /* 0x000fce000b800103 */
.L_x_2071:
[C---:B------:R-:W-:Y:S01]  /*a910*/  ISETP.GE.AND P2, PT, R58.reuse, 0x2, PT ;  /* 0x000000023a00780c */ /* 0x040fe20003f46270 */
[----:B------:R-:W-:Y:S01]  /*a920*/  UISETP.NE.AND UP0, UPT, UR47, URZ, UPT ;  /* 0x0000003f2f00728c */ /* 0x000fe2000bf05270 */
[----:B------:R-:W-:Y:S02]  /*a930*/  ISETP.GE.AND P6, PT, R58, 0xa, PT ;  /* 0x0000000a3a00780c */ /* 0x000fe40003fc6270 */
[----:B------:R-:W-:Y:S02]  /*a940*/  ISETP.GT.AND P4, PT, R8, 0x1, !P2 ;  /* 0x000000010800780c */ /* 0x000fe40005784270 */
[----:B------:R-:W-:Y:S02]  /*a950*/  ISETP.GE.AND P3, PT, R58, 0x9, PT ;  /* 0x000000093a00780c */ /* 0x000fe40003f66270 */
[----:B------:R-:W-:Y:S02]  /*a960*/  ISETP.LT.OR P4, PT, R3, 0x2, P4 ;  /* 0x000000020300780c */ /* 0x000fe40002781670 */
[----:B------:R-:W-:-:S02]  /*a970*/  P2R R60, PR, RZ, 0x40 ;  /* 0x00000040ff3c7803 */ /* 0x000fc40000000000 */
[----:B------:R-:W-:Y:S02]  /*a980*/  FSEL R61, R25, -INF , !P4 ;  /* 0xff800000193d7808 */ /* 0x000fe40006000000 */
[C---:B------:R-:W-:Y:S02]  /*a990*/  ISETP.GT.AND P4, PT, R8.reuse, 0x9, !P6 ;  /* 0x000000090800780c */ /* 0x040fe40007784270 */
[----:B------:R-:W-:Y:S02]  /*a9a0*/  ISETP.GT.AND P5, PT, R8, 0x8, !P3 ;  /* 0x000000080800780c */ /* 0x000fe40005fa4270 */
[----:B------:R-:W-:Y:S02]  /*a9b0*/  ISETP.LT.OR P4, PT, R3, 0xa, P4 ;  /* 0x0000000a0300780c */ /* 0x000fe40002781670 */
[----:B------:R-:W-:Y:S02]  /*a9c0*/  ISETP.GE.AND P6, PT, R58, 0x11, PT ;  /* 0x000000113a00780c */ /* 0x000fe40003fc6270 */
[----:B------:R-:W-:-:S02]  /*a9d0*/  FSEL R65, R29, -INF , !P4 ;  /* 0xff8000001d417808 */ /* 0x000fc40006000000 */
[C---:B------:R-:W-:Y:S02]  /*a9e0*/  ISETP.LT.OR P5, PT, R3.reuse, 0x9, P5 ;  /* 0x000000090300780c */ /* 0x040fe40002fa1670 */
[----:B------:R-:W-:Y:S02]  /*a9f0*/  ISETP.GT.AND P4, PT, R8, 0x10, !P6 ;  /* 0x000000100800780c */ /* 0x000fe40007784270 */
[----:B------:R-:W-:Y:S02]  /*aa00*/  FSEL R63, R28, -INF , !P5 ;  /* 0xff8000001c3f7808 */ /* 0x000fe40006800000 */
[----:B------:R-:W-:Y:S02]  /*aa10*/  ISETP.LT.OR P4, PT, R3, 0x11, P4 ;  /* 0x000000110300780c */ /* 0x000fe40002781670 */
[----:B------:R-:W-:Y:S02]  /*aa20*/  ISETP.GE.AND P5, PT, R58, 0x12, PT ;  /* 0x000000123a00780c */ /* 0x000fe40003fa6270 */
[----:B------:R-:W-:-:S02]  /*aa30*/  FSEL R67, R32, -INF , !P4 ;  /* 0xff80000020437808 */ /* 0x000fc40006000000 */
[----:B------:R-:W-:Y:S02]  /*aa40*/  ISETP.GT.AND P4, PT, R8, 0x11, !P5 ;  /* 0x000000110800780c */ /* 0x000fe40006f84270 */
        /* <DEDUP_REMOVED lines=37> */
[----:B------:R-:W-:Y:S02]  /*aca0*/  P2R R28, PR, RZ, 0x40 ;  /* 0x00000040ff1c7803 */ /* 0x000fe40000000000 */
[----:B------:R-:W-:Y:S02]  /*acb0*/  FSEL R81, R48, -INF , !P4 ;  /* 0xff80000030517808 */ /* 0x000fe40006000000 */
[----:B------:R-:W-:-:S04]  /*acc0*/  ISETP.GE.AND P4, PT, R58, 0x32, PT ;  /* 0x000000323a00780c */ /* 0x000fc80003f86270 */
[----:B------:R-:W-:-:S04]  /*acd0*/  ISETP.GT.AND P5, PT, R8, 0x31, !P4 ;  /* 0x000000310800780c */ /* 0x000fc800067a4270 */
        /* <DEDUP_REMOVED lines=15> */
[----:B------:R-:W-:Y:S01]  /*add0*/  ISETP.LT.OR P6, PT, R3, 0x3a, P6 ;  /* 0x0000003a0300780c */ /* 0x000fe200037c1670 */
[----:B------:R-:W-:-:S03]  /*ade0*/  VIADD R3, R0, 0x8 ;  /* 0x0000000800037836 */ /* 0x000fc60000000000 */
[----:B------:R-:W-:Y:S02]  /*adf0*/  FSEL R53, R53, -INF , !P6 ;  /* 0xff80000035357808 */ /* 0x000fe40007000000 */
[----:B------:R-:W-:Y:S02]  /*ae00*/  PLOP3.LUT P6, PT, PT, PT, UP0, 0x40, 0x0 ;  /* 0x000000000000781c */ /* 0x000fe40003fce808 */
[----:B------:R-:W-:-:S11]  /*ae10*/  VIADDMNMX R3, R3, R56, R15, PT ;  /* 0x0000003803037246 */ /* 0x000fd6000380010f */
[----:B------:R-:W-:Y:S05]  /*ae20*/  @P6 BRA `(.L_x_2075) ;  /* 0x0000000000646947 */ /* 0x000fea0003800000 */
[----:B------:R-:W-:Y:S01]  /*ae30*/  IADD3 R9, R0, R185, -R186 ;  /* 0x000000b900097210 */ /* 0x000fe20007ffe8ba */
[----:B------:R-:W-:Y:S04]  /*ae40*/  BSSY B0, `(.L_x_2076) ;  /* 0x0000013000007945 */ /* 0x000fe80003800000 */
[----:B------:R-:W-:-:S05]  /*ae50*/  VIADD R9, R9, 0x8 ;  /* 0x0000000809097836 */ /* 0x000fca0000000000 */
[----:B------:R-:W-:-:S13]  /*ae60*/  ISETP.GT.AND P6, PT, R9, -0x1, PT ;  /* 0xffffffff0900780c */ /* 0x000fda0003fc4270 */
[----:B------:R-:W-:Y:S05]  /*ae70*/  @P6 BRA `(.L_x_2077) ;  /* 0x0000000000246947 */ /* 0x000fea0003800000 */
[----:B------:R-:W-:Y:S01]  /*ae80*/  UISETP.NE.AND UP0, UPT, UR41, 0x1, UPT ;  /* 0x000000012900788c */ /* 0x000fe2000bf05270 */
[----:B------:R-:W-:-:S05]  /*ae90*/  LOP3.LUT R9, RZ, R9, RZ, 0x33, !PT ;  /* 0x00000009ff097212 */ /* 0x000fca00078e33ff */
[----:B------:R-:W-:-:S05]  /*aea0*/  PLOP3.LUT P6, PT, PT, PT, UP0, 0x80, 0x0 ;  /* 0x000000000000781c */ /* 0x000fca0003fcf008 */
[----:B------:R-:W-:-:S08]  /*aeb0*/  @UP0 ULDC.64 UR4, c[0x0][0x9e8] ;  /* 0x00027a0000040ab9 */ /* 0x000fd00000000a00 */
[----:B------:R-:W-:Y:S01]  /*aec0*/  @P6 IMAD.HI.U32 R15, R9, UR4, RZ ;  /* 0x00000004090f6c27 */ /* 0x000fe2000f8e00ff */
[----:B------:R-:W-:-:S13]  /*aed0*/  PLOP3.LUT P6, PT, PT, PT, UP0, 0x80, 0x0 ;  /* 0x000000000000781c */ /* 0x000fda0003fcf008 */
[----:B------:R-:W-:-:S04]  /*aee0*/  @P6 SHF.R.U32.HI R9, RZ, UR5, R15 ;  /* 0x00000005ff096c19 */ /* 0x000fc8000801160f */
[----:B------:R-:W-:Y:S01]  /*aef0*/  LOP3.LUT R9, RZ, R9, RZ, 0x33, !PT ;  /* 0x00000009ff097212 */ /* 0x000fe200078e33ff */
[----:B------:R-:W-:Y:S06]  /*af00*/  BRA `(.L_x_2078) ;  /* 0x0000000000187947 */ /* 0x000fec0003800000 */
.L_x_2077:
[----:B------:R-:W-:-:S06]  /*af10*/  UISETP.NE.AND UP0, UPT, UR41, 0x1, UPT ;  /* 0x000000012900788c */ /* 0x000fcc000bf05270 */
[----:B------:R-:W-:-:S05]  /*af20*/  PLOP3.LUT P6, PT, PT, PT, UP0, 0x80, 0x0 ;  /* 0x000000000000781c */ /* 0x000fca0003fcf008 */
[----:B------:R-:W-:-:S08]  /*af30*/  @UP0 ULDC.64 UR4, c[0x0][0x9e8] ;  /* 0x00027a0000040ab9 */ /* 0x000fd00000000a00 */
[----:B------:R-:W-:Y:S01]  /*af40*/  @P6 IMAD.HI.U32 R15, R9, UR4, RZ ;  /* 0x00000004090f6c27 */ /* 0x000fe2000f8e00ff */
[----:B------:R-:W-:-:S13]  /*af50*/  PLOP3.LUT P6, PT, PT, PT, UP0, 0x80, 0x0 ;  /* 0x000000000000781c */ /* 0x000fda0003fcf008 */
[----:B------:R-:W-:-:S07]  /*af60*/  @P6 SHF.R.U32.HI R9, RZ, UR5, R15 ;  /* 0x00000005ff096c19 */ /* 0x000fce000801160f */
.L_x_2078:
[----:B------:R-:W-:Y:S05]  /*af70*/  BSYNC B0 ;  /* 0x0000000000007941 */ /* 0x000fea0003800000 */
.L_x_2076:
[----:B------:R-:W-:-:S04]  /*af80*/  IMAD R9, R9, UR41, -R20 ;  /* 0x0000002909097c24 */ /* 0x000fc8000f8e0a14 */
[----:B------:R-:W-:-:S05]  /*af90*/  IMAD.IADD R9, R9, 0x1, -R22 ;  /* 0x0000000109097824 */ /* 0x000fca00078e0a16 */
[----:B------:R-:W-:Y:S02]  /*afa0*/  VIMNMX R8, R8, R9, !PT ;  /* 0x0000000908087248 */ /* 0x000fe40007fe0100 */
[----:B------:R-:W-:-:S07]  /*afb0*/  VIADDMNMX R3, R9, UR41, R3, PT ;  /* 0x0000002909037c46 */ /* 0x000fce000b800103 */
.L_x_2075:
        /* <DEDUP_REMOVED lines=33> */
[----:B------:R-:W-:Y:S02]  /*b1d0*/  ISETP.GT.AND P3, PT, R8, 0x8, !P3 ;  /* 0x000000080800780c */ /* 0x000fe40005f64270 */
[----:B------:R-:W-:Y:S02]  /*b1e0*/  FSEL R38, R38, -INF , !P2 ;  /* 0xff80000026267808 */ /* 0x000fe40005000000 */
[----:B------:R-:W-:Y:S02]  /*b1f0*/  ISETP.NE.AND P2, PT, R36, RZ, PT ;  /* 0x000000ff2400720c */ /* 0x000fe40003f45270 */
[----:B------:R-:W-:Y:S02]  /*b200*/  FMNMX.FTZ R9, R83, R9, !PT ;  /* 0x0000000953097209 */ /* 0x000fe40007810000 */
[----:B------:R-:W-:-:S02]  /*b210*/  ISETP.GT.AND P2, PT, R8, 0x19, !P2 ;  /* 0x000000190800780c */ /* 0x000fc40005744270 */
[C---:B------:R-:W-:Y:S02]  /*b220*/  ISETP.LT.OR P3, PT, R3.reuse, 0x9, P3 ;  /* 0x000000090300780c */ /* 0x040fe40001f61670 */
[----:B------:R-:W-:Y:S02]  /*b230*/  ISETP.LT.OR P2, PT, R3, 0x1a, P2 ;  /* 0x0000001a0300780c */ /* 0x000fe40001741670 */
[----:B------:R-:W-:Y:S02]  /*b240*/  FMNMX.FTZ R20, R53, R9, !PT ;  /* 0x0000000935147209 */ /* 0x000fe40007810000 */
[----:B------:R-:W-:Y:S02]  /*b250*/  FSEL R32, R39, -INF , !P2 ;  /* 0xff80000027207808 */ /* 0x000fe40005000000 */
[----:B------:R-:W-:Y:S01]  /*b260*/  ISETP.NE.AND P2, PT, R37, RZ, PT ;  /* 0x000000ff2500720c */ /* 0x000fe20003f45270 */
[----:B------:R-:W0:Y:S01]  /*b270*/  SHFL.BFLY PT, R9, R20, 0x2, 0x1f ;  /* 0x0c401f0014097f89 */ /* 0x000e2200000e0000 */
        /* <DEDUP_REMOVED lines=8> */
[C---:B------:R-:W-:Y:S02]  /*b300*/  ISETP.GT.AND P2, PT, R8.reuse, 0x21, !P2 ;  /* 0x000000210800780c */ /* 0x040fe40005744270 */
[----:B------:R-:W-:Y:S02]  /*b310*/  ISETP.GT.AND P5, PT, R8, 0x38, !P5 ;  /* 0x000000380800780c */ /* 0x000fe40006fa4270 */
[C---:B------:R-:W-:Y:S02]  /*b320*/  ISETP.LT.OR P2, PT, R3.reuse, 0x22, P2 ;  /* 0x000000220300780c */ /* 0x040fe40001741670 */
[----:B------:R-:W-:Y:S02]  /*b330*/  ISETP.LT.OR P4, PT, R3, 0x32, P4 ;  /* 0x000000320300780c */ /* 0x000fe40002781670 */
[----:B------:R-:W-:-:S02]  /*b340*/  FSEL R36, R43, -INF , !P2 ;  /* 0xff8000002b247808 */ /* 0x000fc40005000000 */
[----:B------:R-:W-:Y:S02]  /*b350*/  ISETP.GT.AND P2, PT, R8, 0x28, !P3 ;  /* 0x000000280800780c */ /* 0x000fe40005f44270 */
[----:B0-----:R-:W-:Y:S02]  /*b360*/  FMNMX.FTZ R29, R20, R9, !PT ;  /* 0x00000009141d7209 */ /* 0x001fe40007810000 */
[----:B------:R-:W-:Y:S02]  /*b370*/  ISETP.LT.OR P2, PT, R3, 0x29, P2 ;  /* 0x000000290300780c */ /* 0x000fe40001741670 */
[----:B------:R-:W-:Y:S01]  /*b380*/  ISETP.NE.AND P3, PT, R62, RZ, PT ;  /* 0x000000ff3e00720c */ /* 0x000fe20003f65270 */
[----:B------:R-:W0:Y:S01]  /*b390*/  SHFL.BFLY PT, R40, R29, 0x1, 0x1f ;  /* 0x0c201f001d287f89 */ /* 0x000e2200000e0000 */
[----:B------:R-:W-:Y:S02]  /*b3a0*/  FSEL R46, R46, -INF , !P2 ;  /* 0xff8000002e2e7808 */ /* 0x000fe40005000000 */
[----:B------:R-:W-:-:S02]  /*b3b0*/  ISETP.GT.AND P2, PT, R8, RZ, !P6 ;  /* 0x000000ff0800720c */ /* 0x000fc40007744270 */
[----:B------:R-:W-:Y:S02]  /*b3c0*/  ISETP.GT.AND P3, PT, R8, 0x30, !P3 ;  /* 0x000000300800780c */ /* 0x000fe40005f64270 */
[C---:B------:R-:W-:Y:S02]  /*b3d0*/  ISETP.LT.OR P2, PT, R3.reuse, 0x1, P2 ;  /* 0x000000010300780c */ /* 0x040fe40001741670 */
[----:B------:R-:W-:Y:S02]  /*b3e0*/  ISETP.LT.OR P3, PT, R3, 0x31, P3 ;  /* 0x000000310300780c */ /* 0x000fe40001f61670 */
[----:B------:R-:W-:Y:S02]  /*b3f0*/  FSEL R26, R26, -INF , !P2 ;  /* 0xff8000001a1a7808 */ /* 0x000fe40005000000 */
[----:B------:R-:W-:Y:S02]  /*b400*/  ISETP.NE.AND P2, PT, R44, RZ, PT ;  /* 0x000000ff2c00720c */ /* 0x000fe40003f45270 */
[----:B------:R-:W-:-:S02]  /*b410*/  FMNMX.FTZ R9, R26, R27, !PT ;  /* 0x0000001b1a097209 */ /* 0x000fc40007810000 */
[----:B------:R-:W-:Y:S02]  /*b420*/  ISETP.GT.AND P2, PT, R8, 0x29, !P2 ;  /* 0x000000290800780c */ /* 0x000fe40005744270 */
[----:B------:R-:W-:Y:S02]  /*b430*/  FMNMX.FTZ R9, R30, R9, !PT ;  /* 0x000000091e097209 */ /* 0x000fe40007810000 */
[----:B------:R-:W-:Y:S02]  /*b440*/  ISETP.LT.OR P2, PT, R3, 0x2a, P2 ;  /* 0x0000002a0300780c */ /* 0x000fe40001741670 */
[----:B------:R-:W-:Y:S02]  /*b450*/  FMNMX.FTZ R9, R24, R9, !PT ;  /* 0x0000000918097209 */ /* 0x000fe40007810000 */
[----:B------:R-:W-:Y:S02]  /*b460*/  ISETP.NE.AND P6, PT, R48, RZ, PT ;  /* 0x000000ff3000720c */ /* 0x000fe40003fc5270 */
[----:B------:R-:W-:-:S02]  /*b470*/  FMNMX.FTZ R15, R34, R9, !PT ;  /* 0x00000009220f7209 */ /* 0x000fc40007810000 */
[----:B0-----:R-:W-:Y:S02]  /*b480*/  FMNMX.FTZ R9, R29, R40, !PT ;  /* 0x000000281d097209 */ /* 0x001fe40007810000 */
[----:B------:R-:W-:Y:S01]  /*b490*/  FMNMX.FTZ R25, R28, R15, !PT ;  /* 0x0000000f1c197209 */ /* 0x000fe20007810000 */
[----:B------:R-:W-:Y:S01]  /*b4a0*/  IMAD.U32 R15, RZ, RZ, UR4 ;  /* 0x00000004ff0f7e24 */ /* 0x000fe2000f8e00ff */
[----:B------:R-:W-:Y:S02]  /*b4b0*/  FSEL R40, R47, -INF , !P2 ;  /* 0xff8000002f287808 */ /* 0x000fe40005000000 */
[----:B------:R-:W-:Y:S01]  /*b4c0*/  FMNMX.FTZ R25, R38, R25, !PT ;  /* 0x0000001926197209 */ /* 0x000fe20007810000 */
[C---:B------:R-:W-:Y:S01]  /*b4d0*/  FMUL.FTZ R20, R9.reuse, R15 ;  /* 0x0000000f09147220 */ /* 0x040fe20000410000 */
[----:B------:R-:W-:Y:S02]  /*b4e0*/  FSETP.NEU.FTZ.AND P2, PT, R9, -INF , PT ;  /* 0xff8000000900780b */ /* 0x000fe40003f5d000 */
[----:B------:R-:W-:-:S02]  /*b4f0*/  FMNMX.FTZ R25, R32, R25, !PT ;  /* 0x0000001920197209 */ /* 0x000fc40007810000 */
[----:B------:R-:W-:Y:S02]  /*b500*/  FSEL R50, R50, -INF , !P3 ;  /* 0xff80000032327808 */ /* 0x000fe40005800000 */
[----:B------:R-:W-:Y:S02]  /*b510*/  FMNMX.FTZ R25, R42, R25, !PT ;  /* 0x000000192a197209 */ /* 0x000fe40007810000 */
[----:B------:R-:W-:Y:S02]  /*b520*/  FSEL R48, R20, RZ, P2 ;  /* 0x000000ff14307208 */ /* 0x000fe40001000000 */
[----:B------:R-:W-:Y:S02]  /*b530*/  FMNMX.FTZ R25, R36, R25, !PT ;  /* 0x0000001924197209 */ /* 0x000fe40007810000 */
[----:B------:R-:W-:Y:S01]  /*b540*/  ISETP.GT.AND P2, PT, R8, 0x39, !P6 ;  /* 0x000000390800780c */ /* 0x000fe20007744270 */
[--C-:B------:R-:W-:Y:S01]  /*b550*/  FFMA.FTZ R20, R33, R15, -R48.reuse ;  /* 0x0000000f21147223 */ /* 0x100fe20000010830 */
[----:B------:R-:W-:Y:S01]  /*b560*/  FMNMX.FTZ R25, R46, R25, !PT ;  /* 0x000000192e197209 */ /* 0x000fe20007810000 */
[--C-:B------:R-:W-:Y:S01]  /*b570*/  FFMA.FTZ R29, R61, R15, -R48.reuse ;  /* 0x0000000f3d1d7223 */ /* 0x100fe20000010830 */
[----:B------:R-:W-:Y:S01]  /*b580*/  ISETP.LT.OR P5, PT, R3, 0x39, P5 ;  /* 0x000000390300780c */ /* 0x000fe20002fa1670 */
[----:B------:R0:W-:Y:S01]  /*b590*/  MUFU.EX2 R164, R20 ;  /* 0x0000001400a47308 */ /* 0x0001e20000000800 */
[----:B------:R-:W-:Y:S01]  /*b5a0*/  FMNMX.FTZ R25, R40, R25, !PT ;  /* 0x0000001928197209 */ /* 0x000fe20007810000 */
[-CC-:B------:R-:W-:Y:S01]  /*b5b0*/  FFMA.FTZ R31, R65, R15.reuse, -R48.reuse ;  /* 0x0000000f411f7223 */ /* 0x180fe20000010830 */
[----:B------:R-:W-:Y:S01]  /*b5c0*/  FSEL R8, R51, -INF , !P4 ;  /* 0xff80000033087808 */ /* 0x000fe20006000000 */
[--C-:B------:R-:W-:Y:S01]  /*b5d0*/  FFMA.FTZ R33, R67, R15, -R48.reuse ;  /* 0x0000000f43217223 */ /* 0x100fe20000010830 */
[----:B------:R-:W-:Y:S01]  /*b5e0*/  FMNMX.FTZ R25, R50, R25, !PT ;  /* 0x0000001932197209 */ /* 0x000fe20007810000 */
[-CC-:B------:R-:W-:Y:S01]  /*b5f0*/  FFMA.FTZ R43, R45, R15.reuse, -R48.reuse ;  /* 0x0000000f2d2b7223 */ /* 0x180fe20000010830 */
[----:B------:R-:W-:Y:S01]  /*b600*/  ISETP.LT.OR P2, PT, R3, 0x3a, P2 ;  /* 0x0000003a0300780c */ /* 0x000fe20001741670 */
[--C-:B------:R-:W-:Y:S01]  /*b610*/  FFMA.FTZ R3, R63, R15, -R48.reuse ;  /* 0x0000000f3f037223 */ /* 0x100fe20000010830 */
[----:B------:R-:W-:Y:S01]  /*b620*/  FSEL R54, R54, -INF , !P5 ;  /* 0xff80000036367808 */ /* 0x000fe20006800000 */
[----:B------:R-:W1:Y:S01]  /*b630*/  MUFU.EX2 R29, R29 ;  /* 0x0000001d001d7308 */ /* 0x000e620000000800 */
[----:B------:R-:W-:Y:S01]  /*b640*/  FMNMX.FTZ R25, R8, R25, !PT ;  /* 0x0000001908197209 */ /* 0x000fe20007810000 */
[-CC-:B------:R-:W-:Y:S01]  /*b650*/  FFMA.FTZ R45, R49, R15.reuse, -R48.reuse ;  /* 0x0000000f312d7223 */ /* 0x180fe20000010830 */
[----:B------:R-:W-:Y:S01]  /*b660*/  FSEL R44, R55, -INF , !P2 ;  /* 0xff800000372c7808 */ /* 0x000fe20005000000 */
[--C-:B------:R-:W-:Y:S01]  /*b670*/  FFMA.FTZ R35, R69, R15, -R48.reuse ;  /* 0x0000000f45237223 */ /* 0x100fe20000010830 */
[----:B------:R-:W-:Y:S01]  /*b680*/  FMNMX.FTZ R25, R54, R25, !PT ;  /* 0x0000001936197209 */ /* 0x000fe20007810000 */
[-CC-:B------:R-:W-:Y:S01]  /*b690*/  FFMA.FTZ R37, R71, R15.reuse, -R48.reuse ;  /* 0x0000000f47257223 */ /* 0x180fe20000010830 */
[--C-:B------:R-:W-:Y:S01]  /*b6a0*/  FFMA.FTZ R39, R73, R15, -R48.reuse ;  /* 0x0000000f49277223 */ /* 0x100fe20000010830 */
[----:B------:R-:W-:Y:S01]  /*b6b0*/  MUFU.EX2 R166, R3 ;  /* 0x0000000300a67308 */ /* 0x000fe20000000800 */
[----:B------:R-:W-:Y:S01]  /*b6c0*/  FMNMX.FTZ R25, R44, R25, !PT ;  /* 0x000000192c197209 */ /* 0x000fe20007810000 */
[----:B------:R-:W-:-:S04]  /*b6d0*/  FFMA.FTZ R41, R75, R15, -R48 ;  /* 0x0000000f4b297223 */ /* 0x000fc80000010830 */
[----:B0-----:R-:W0:Y:S02]  /*b6e0*/  SHFL.BFLY PT, R20, R25, 0x2, 0x1f ;  /* 0x0c401f0019147f89 */ /* 0x001e2400000e0000 */
[----:B------:R-:W-:Y:S08]  /*b6f0*/  MUFU.EX2 R31, R31 ;  /* 0x0000001f001f7308 */ /* 0x000ff00000000800 */
[----:B------:R1:W-:Y:S08]  /*b700*/  MUFU.EX2 R56, R45 ;  /* 0x0000002d00387308 */ /* 0x0003f00000000800 */
[----:B------:R-:W-:Y:S01]  /*b710*/  MUFU.EX2 R33, R33 ;  /* 0x0000002100217308 */ /* 0x000fe20000000800 */
[----:B-1----:R-:W-:Y:S01]  /*b720*/  FADD.FTZ R45, R164, R29 ;  /* 0x0000001da42d7221 */ /* 0x002fe20000010000 */
[----:B------:R-:W-:-:S02]  /*b730*/  F2FP.BF16.F32.PACK_AB R164, R29, R164 ;  /* 0x000000a41da4723e */ /* 0x000fc400000010ff */
[----:B0-----:R-:W-:Y:S01]  /*b740*/  FMNMX.FTZ R3, R25, R20, !PT ;  /* 0x0000001419037209 */ /* 0x001fe20007810000 */
[----:B------:R-:W-:-:S03]  /*b750*/  FFMA.FTZ R25, R77, R15, -R48 ;  /* 0x0000000f4d197223 */ /* 0x000fc60000010830 */
[----:B------:R0:W-:Y:S01]  /*b760*/  MUFU.EX2 R160, R35 ;  /* 0x0000002300a07308 */ /* 0x0001e20000000800 */
[----:B------:R-:W1:Y:S07]  /*b770*/  SHFL.BFLY PT, R20, R3, 0x1, 0x1f ;  /* 0x0c201f0003147f89 */ /* 0x000e6e00000e0000 */
[----:B------:R4:W-:Y:S01]  /*b780*/  MUFU.EX2 R156, R25 ;  /* 0x00000019009c7308 */ /* 0x0009e20000000800 */
[----:B0-----:R-:W-:-:S07]  /*b790*/  FFMA.FTZ R35, R79, R15, -R48 ;  /* 0x0000000f4f237223 */ /* 0x001fce0000010830 */
[----:B------:R-:W-:Y:S08]  /*b7a0*/  MUFU.EX2 R37, R37 ;  /* 0x0000002500257308 */ /* 0x000ff00000000800 */
[----:B------:R0:W-:Y:S01]  /*b7b0*/  MUFU.EX2 R162, R39 ;  /* 0x0000002700a27308 */ /* 0x0001e20000000800 */
[----:B-1----:R-:W-:Y:S01]  /*b7c0*/  FMNMX.FTZ R20, R3, R20, !PT ;  /* 0x0000001403147209 */ /* 0x002fe20007810000 */
[----:B------:R-:W-:-:S03]  /*b7d0*/  FFMA.FTZ R3, R83, R15, -R48 ;  /* 0x0000000f53037223 */ /* 0x000fc60000010830 */
[C---:B------:R-:W-:Y:S01]  /*b7e0*/  FSETP.NEU.FTZ.AND P2, PT, R20.reuse, -INF , PT ;  /* 0xff8000001400780b */ /* 0x040fe20003f5d000 */
[-C--:B----4-:R-:W-:Y:S02]  /*b7f0*/  FMUL.FTZ R25, R20, R15.reuse ;  /* 0x0000000f14197220 */ /* 0x090fe40000410000 */
[----:B------:R-:W-:Y:S01]  /*b800*/  MUFU.EX2 R41, R41 ;  /* 0x0000002900297308 */ /* 0x000fe20000000800 */
[-CC-:B0-----:R-:W-:Y:S01]  /*b810*/  FFMA.FTZ R39, R81, R15.reuse, -R48.reuse ;  /* 0x0000000f51277223 */ /* 0x181fe20000010830 */
[----:B------:R-:W-:Y:S01]  /*b820*/  FFMA.FTZ R48, R53, R15, -R48 ;  /* 0x0000000f35307223 */ /* 0x000fe20000010830 */
[----:B------:R-:W-:-:S05]  /*b830*/  FSEL R25, R25, RZ, P2 ;  /* 0x000000ff19197208 */ /* 0x000fca0001000000 */
        /* <DEDUP_REMOVED lines=16> */
[----:B------:R-:W0:Y:S01]  /*b940*/  MUFU.EX2 R27, R27 ;  /* 0x0000001b001b7308 */ /* 0x000e220000000800 */
[-CC-:B------:R-:W-:Y:S01]  /*b950*/  FFMA.FTZ R54, R54, R15.reuse, -R25.reuse ;  /* 0x0000000f36367223 */ /* 0x180fe20000010819 */
[----:B------:R-:W-:-:S06]  /*b960*/  FFMA.FTZ R25, R44, R15, -R25 ;  /* 0x0000000f2c197223 */ /* 0x000fcc0000010819 */
[----:B------:R-:W1:Y:S08]  /*b970*/  MUFU.EX2 R30, R30 ;  /* 0x0000001e001e7308 */ /* 0x000e700000000800 */
[----:B------:R4:W5:Y:S01]  /*b980*/  MUFU.EX2 R167, R24 ;  /* 0x0000001800a77308 */ /* 0x0009620000000800 */
[----:B0-----:R-:W-:-:S07]  /*b990*/  F2FP.BF16.F32.PACK_AB R165, R27, R26 ;  /* 0x0000001a1ba5723e */ /* 0x001fce00000010ff */
[----:B------:R-:W0:Y:S01]  /*b9a0*/  MUFU.EX2 R34, R34 ;  /* 0x0000002200227308 */ /* 0x000e220000000800 */
[----:B----4-:R-:W-:Y:S01]  /*b9b0*/  FADD.FTZ R24, R166, R45 ;  /* 0x0000002da6187221 */ /* 0x010fe20000010000 */
[----:B------:R-:W-:Y:S01]  /*b9c0*/  FADD.FTZ R45, R26, R27 ;  /* 0x0000001b1a2d7221 */ /* 0x000fe20000010000 */
[----:B------:R-:W-:-:S05]  /*b9d0*/  F2FP.BF16.F32.PACK_AB R166, R31, R166 ;  /* 0x000000a61fa6723e */ /* 0x000fca00000010ff */
[----:B------:R4:W2:Y:S08]  /*b9e0*/  MUFU.EX2 R161, R28 ;  /* 0x0000001c00a17308 */ /* 0x0008b00000000800 */
[----:B------:R-:W3:Y:S01]  /*b9f0*/  MUFU.EX2 R38, R38 ;  /* 0x0000002600267308 */ /* 0x000ee20000000800 */
[----:B----4-:R-:W-:Y:S01]  /*ba00*/  FADD.FTZ R28, R31, R24 ;  /* 0x000000181f1c7221 */ /* 0x010fe20000010000 */
[----:B-1----:R-:W-:-:S03]  /*ba10*/  FADD.FTZ R24, R30, R45 ;  /* 0x0000002d1e187221 */ /* 0x002fc60000010000 */
[----:B------:R-:W-:Y:S01]  /*ba20*/  FADD.FTZ R49, R33, R28 ;  /* 0x0000001c21317221 */ /* 0x000fe20000010000 */
[C---:B-----5:R-:W-:Y:S01]  /*ba30*/  FADD.FTZ R47, R167.reuse, R24 ;  /* 0x00000018a72f7221 */ /* 0x060fe20000010000 */
[----:B------:R-:W-:Y:S01]  /*ba40*/  F2FP.BF16.F32.PACK_AB R167, R167, R30 ;  /* 0x0000001ea7a7723e */ /* 0x000fe200000010ff */
[----:B------:R-:W1:Y:S01]  /*ba50*/  MUFU.EX2 R163, R32 ;  /* 0x0000002000a37308 */ /* 0x000e620000000800 */
[----:B------:R-:W-:Y:S01]  /*ba60*/  FADD.FTZ R28, R160, R49 ;  /* 0x00000031a01c7221 */ /* 0x000fe20000010000 */
[----:B0-----:R-:W-:Y:S01]  /*ba70*/  FADD.FTZ R24, R34, R47 ;  /* 0x0000002f22187221 */ /* 0x001fe20000010000 */
[----:B------:R-:W-:Y:S01]  /*ba80*/  F2FP.BF16.F32.PACK_AB R160, R160, R33 ;  /* 0x00000021a0a0723e */ /* 0x000fe200000010ff */
[----:B------:R0:W-:Y:S01]  /*ba90*/  STSM.16.M88.4 [R195+0x26800], R164 ;  /* 0x026800a4c3007844 */ /* 0x0001e20000000200 */
[----:B------:R-:W-:Y:S01]  /*baa0*/  FADD.FTZ R47, R37, R28 ;  /* 0x0000001c252f7221 */ /* 0x000fe20000010000 */
[C---:B--2---:R-:W-:Y:S01]  /*bab0*/  FADD.FTZ R29, R161.reuse, R24 ;  /* 0x00000018a11d7221 */ /* 0x044fe20000010000 */
[----:B------:R-:W-:Y:S01]  /*bac0*/  F2FP.BF16.F32.PACK_AB R161, R161, R34 ;  /* 0x00000022a1a1723e */ /* 0x000fe200000010ff */
[----:B------:R-:W2:Y:S01]  /*bad0*/  MUFU.EX2 R42, R42 ;  /* 0x0000002a002a7308 */ /* 0x000ea20000000800 */
[C---:B------:R-:W-:Y:S01]  /*bae0*/  FADD.FTZ R24, R162.reuse, R47 ;  /* 0x0000002fa2187221 */ /* 0x040fe20000010000 */
[----:B------:R-:W-:-:S03]  /*baf0*/  F2FP.BF16.F32.PACK_AB R162, R162, R37 ;  /* 0x00000025a2a2723e */ /* 0x000fc600000010ff */
[----:B------:R-:W-:-:S03]  /*bb00*/  FADD.FTZ R31, R41, R24 ;  /* 0x00000018291f7221 */ /* 0x000fc60000010000 */
[----:B------:R-:W4:Y:S01]  /*bb10*/  MUFU.EX2 R157, R36 ;  /* 0x00000024009d7308 */ /* 0x000f220000000800 */
[C---:B------:R-:W-:Y:S01]  /*bb20*/  FADD.FTZ R24, R156.reuse, R31 ;  /* 0x0000001f9c187221 */ /* 0x040fe20000010000 */
[----:B------:R-:W-:-:S06]  /*bb30*/  F2FP.BF16.F32.PACK_AB R156, R156, R41 ;  /* 0x000000299c9c723e */ /* 0x000fcc00000010ff */
[----:B------:R-:W5:Y:S08]  /*bb40*/  MUFU.EX2 R46, R46 ;  /* 0x0000002e002e7308 */ /* 0x000f700000000800 */
[----:B------:R3:W-:Y:S08]  /*bb50*/  MUFU.EX2 R45, R8 ;  /* 0x00000008002d7308 */ /* 0x0007f00000000800 */
[----:B------:R-:W0:Y:S01]  /*bb60*/  MUFU.EX2 R52, R43 ;  /* 0x0000002b00347308 */ /* 0x000e220000000800 */
[----:B---3--:R-:W-:-:S04]  /*bb70*/  FADD.FTZ R8, R38, R29 ;  /* 0x0000001d26087221 */ /* 0x008fc80000010000 */
[C---:B-1----:R-:W-:Y:S01]  /*bb80*/  FADD.FTZ R29, R163.reuse, R8 ;  /* 0x00000008a31d7221 */ /* 0x042fe20000010000 */
[----:B------:R-:W-:Y:S02]  /*bb90*/  F2FP.BF16.F32.PACK_AB R163, R163, R38 ;  /* 0x00000026a3a3723e */ /* 0x000fe400000010ff */
[----:B------:R-:W1:Y:S01]  /*bba0*/  MUFU.EX2 R43, R40 ;  /* 0x00000028002b7308 */ /* 0x000e620000000800 */
[----:B--2---:R-:W-:Y:S01]  /*bbb0*/  FADD.FTZ R8, R42, R29 ;  /* 0x0000001d2a087221 */ /* 0x004fe20000010000 */
[----:B------:R-:W-:Y:S01]  /*bbc0*/  FADD.FTZ R29, R35, R24 ;  /* 0x00000018231d7221 */ /* 0x000fe20000010000 */
[----:B------:R2:W-:Y:S02]  /*bbd0*/  STSM.16.M88.4 [R196], R160 ;  /* 0x000000a0c4007844 */ /* 0x0005e40000000200 */
[C---:B----4-:R-:W-:Y:S01]  /*bbe0*/  FADD.FTZ R27, R157.reuse, R8 ;  /* 0x000000089d1b7221 */ /* 0x050fe20000010000 */
[----:B------:R-:W-:Y:S02]  /*bbf0*/  F2FP.BF16.F32.PACK_AB R157, R157, R42 ;  /* 0x0000002a9d9d723e */ /* 0x000fe400000010ff */
[----:B------:R-:W3:Y:S01]  /*bc00*/  MUFU.EX2 R39, R39 ;  /* 0x0000002700277308 */ /* 0x000ee20000000800 */
[----:B-----5:R-:W-:Y:S01]  /*bc10*/  FADD.FTZ R8, R46, R27 ;  /* 0x0000001b2e087221 */ /* 0x020fe20000010000 */
[C---:B0-----:R-:W-:Y:S01]  /*bc20*/  F2FP.BF16.F32.PACK_AB R158, R52.reuse, R35 ;  /* 0x00000023349e723e */ /* 0x041fe200000010ff */
[----:B------:R-:W-:-:S05]  /*bc30*/  FADD.FTZ R52, R52, R29 ;  /* 0x0000001d34347221 */ /* 0x000fca0000010000 */
[----:B------:R-:W0:Y:S01]  /*bc40*/  MUFU.EX2 R50, R50 ;  /* 0x0000003200327308 */ /* 0x000e220000000800 */
[C---:B-1----:R-:W-:Y:S01]  /*bc50*/  F2FP.BF16.F32.PACK_AB R159, R43.reuse, R46 ;  /* 0x0000002e2b9f723e */ /* 0x042fe200000010ff */
[----:B------:R-:W-:-:S04]  /*bc60*/  FADD.FTZ R43, R43, R8 ;  /* 0x000000082b2b7221 */ /* 0x000fc80000010000 */
[----:B------:R2:W-:Y:S02]  /*bc70*/  STSM.16.M88.4 [R198], R156 ;  /* 0x0000009cc6007844 */ /* 0x0005e40000000200 */
[----:B------:R-:W-:Y:S01]  /*bc80*/  MUFU.EX2 R3, R3 ;  /* 0x0000000300037308 */ /* 0x000fe20000000800 */
[----:B---3--:R-:W-:Y:S01]  /*bc90*/  F2FP.BF16.F32.PACK_AB R152, R56, R39 ;  /* 0x000000273898723e */ /* 0x008fe200000010ff */
[----:B------:R-:W-:-:S04]  /*bca0*/  FADD.FTZ R39, R39, R52 ;  /* 0x0000003427277221 */ /* 0x000fc80000010000 */
[----:B------:R-:W-:Y:S02]  /*bcb0*/  FADD.FTZ R56, R56, R39 ;  /* 0x0000002738387221 */ /* 0x000fe40000010000 */
[----:B------:R-:W1:Y:S01]  /*bcc0*/  MUFU.EX2 R48, R48 ;  /* 0x0000003000307308 */ /* 0x000e620000000800 */
[----:B0-----:R-:W-:Y:S01]  /*bcd0*/  F2FP.BF16.F32.PACK_AB R153, R45, R50 ;  /* 0x000000322d99723e */ /* 0x001fe200000010ff */
[----:B------:R-:W-:-:S04]  /*bce0*/  FADD.FTZ R50, R50, R43 ;  /* 0x0000002b32327221 */ /* 0x000fc80000010000 */
[----:B------:R-:W-:Y:S02]  /*bcf0*/  FADD.FTZ R45, R45, R50 ;  /* 0x000000322d2d7221 */ /* 0x000fe40000010000 */
[----:B------:R-:W0:Y:S08]  /*bd00*/  MUFU.EX2 R54, R54 ;  /* 0x0000003600367308 */ /* 0x000e300000000800 */
[----:B------:R-:W3:Y:S01]  /*bd10*/  MUFU.EX2 R25, R25 ;  /* 0x0000001900197308 */ /* 0x000ee20000000800 */
[----:B-1----:R-:W-:Y:S01]  /*bd20*/  F2FP.BF16.F32.PACK_AB R154, R48, R3 ;  /* 0x00000003309a723e */ /* 0x002fe200000010ff */
[----:B------:R-:W-:-:S04]  /*bd30*/  FADD.FTZ R3, R3, R56 ;  /* 0x0000003803037221 */ /* 0x000fc80000010000 */
[----:B------:R-:W-:Y:S01]  /*bd40*/  FADD.FTZ R3, R48, R3 ;  /* 0x0000000330037221 */ /* 0x000fe20000010000 */
[----:B0-----:R-:W-:Y:S01]  /*bd50*/  FADD.FTZ R8, R54, R45 ;  /* 0x0000002d36087221 */ /* 0x001fe20000010000 */
[----:B---3--:R-:W-:-:S03]  /*bd60*/  F2FP.BF16.F32.PACK_AB R155, R25, R54 ;  /* 0x00000036199b723e */ /* 0x008fc600000010ff */
[----:B------:R-:W-:Y:S02]  /*bd70*/  FADD.FTZ R8, R25, R8 ;  /* 0x0000000819087221 */ /* 0x000fe40000010000 */
[----:B------:R2:W-:Y:S01]  /*bd80*/  STSM.16.M88.4 [R197], R152 ;  /* 0x00000098c5007844 */ /* 0x0005e20000000200 */
[----:B------:R-:W-:Y:S05]  /*bd90*/  @!P0 BRA `(.L_x_2079) ;  /* 0x0000000000048947 */ /* 0x000fea0003800000 */
[----:B------:R-:W-:Y:S01]  /*bda0*/  BPT.TRAP 0x1 ;  /* 0x000000040000795c */ /* 0x000fe20000300000 */
.L_x_2079:
[----:B------:R0:W1:Y:S01]  /*bdb0*/  SYNCS.PHASECHK.TRANS64.TRYWAIT P2, [R14+URZ+0x28c50], R57 ;  /* 0x028c50390e0075a7 */ /* 0x000062000804017f */
[----:B------:R-:W-:Y:S05]  /*bdc0*/  @!P0 BRA `(.L_x_2080) ;  /* 0x0000000000048947 */ /* 0x000fea0003800000 */
[----:B------:R-:W-:Y:S01]  /*bdd0*/  BPT.TRAP 0x1 ;  /* 0x000000040000795c */ /* 0x000fe20000300000 */
.L_x_2080:
[----:B------:R-:W-:Y:S01]  /*bde0*/  ULDC UR44, c[0x0][0x9e4] ;  /* 0x00027900002c7ab9 */ /* 0x000fe20000000800 */
[----:B------:R-:W-:Y:S01]  /*bdf0*/  ULDC UR45, c[0x0][0x9dc] ;  /* 0x00027700002d7ab9 */ /* 0x000fe20000000800 */
[----:B------:R-:W-:Y:S01]  /*be00*/  ULDC UR39, c[0x0][0x988] ;  /* 0x0002620000277ab9 */ /* 0x000fe20000000800 */
[----:B------:R-:W-:Y:S01]  /*be10*/  ULDC UR46, c[0x0][0x9e0] ;  /* 0x00027800002e7ab9 */ /* 0x000fe20000000800 */
[----:B------:R-:W-:Y:S01]  /*be20*/  BSSY B0, `(.L_x_2081) ;  /* 0x0000006000007945 */ /* 0x000fe20003800000 */
[----:B------:R-:W-:Y:S02]  /*be30*/  IMAD R170, R18, 0x1000, R190 ;  /* 0x0000100012aa7824 */ /* 0x000fe400078e02be */
[----:B------:R-:W-:Y:S01]  /*be40*/  IMAD.MOV.U32 R171, RZ, RZ, 0x40000040 ;  /* 0x40000040ffab7424 */ /* 0x000fe200078e00ff */
[----:B-1----:R-:W-:Y:S06]  /*be50*/  @P2 BRA `(.L_x_2082) ;  /* 0x0000000000082947 */ /* 0x002fec0003800000 */
[----:B------:R-:W1:Y:S02]  /*be60*/  SYNCS.PHASECHK.TRANS64.TRYWAIT P2, [R14+URZ+0x28c50], R57 ;  /* 0x028c50390e0075a7 */ /* 0x000e64000804017f */
[----:B-1----:R-:W-:Y:S05]  /*be70*/  @!P2 BRA `(.L_x_2083) ;  /* 0x000001100070a947 */ /* 0x002fea0003800000 */
.L_x_2082:
[----:B------:R-:W-:Y:S05]  /*be80*/  BSYNC B0 ;  /* 0x0000000000007941 */ /* 0x000fea0003800000 */
.L_x_2081:
[----:B------:R-:W-:Y:S01]  /*be90*/  R2UR UR6, R170 ;  /* 0x00000000aa0672ca */ /* 0x000fe200000e0000 */
[----:B01----:R-:W-:Y:S01]  /*bea0*/  WARPGROUP.ARRIVE ;  /* 0x00000000000079c5 */ /* 0x003fe20000000000 */
[----:B------:R-:W-:Y:S01]  /*beb0*/  R2UR UR7, R171 ;  /* 0x00000000ab0772ca */ /* 0x000fe200000e0000 */
[----:B------:R-:W-:Y:S01]  /*bec0*/  IMAD.MOV.U32 R171, RZ, RZ, 0x40000040 ;  /* 0x40000040ffab7424 */ /* 0x000fe200078e00ff */
[----:B------:R-:W-:Y:S01]  /*bed0*/  UISETP.NE.AND UP0, UPT, UR47, URZ, UPT ;  /* 0x0000003f2f00728c */ /* 0x000fe2000bf05270 */
[----:B------:R-:W-:Y:S02]  /*bee0*/  @!P1 VIADD R14, R14, 0x28c60 ;  /* 0x00028c600e0e9836 */ /* 0x000fe40000000000 */
[----:B------:R-:W-:-:S03]  /*bef0*/  IMAD.IADD R201, R185, 0x1, -R186 ;  /* 0x00000001b9c97824 */ /* 0x000fc600078e0aba */
[----:B------:R-:W-:Y:S02]  /*bf00*/  PLOP3.LUT P2, PT, PT, PT, UP0, 0x40, 0x0 ;  /* 0x000000000000781c */ /* 0x000fe40003f4e808 */
[----:B------:R-:W-:-:S03]  /*bf10*/  @!P1 PRMT R14, RZ, 0x654, R14 ;  /* 0x00000654ff0e9816 */ /* 0x000fc6000000000e */
[----:B------:R-:W-:Y:S03]  /*bf20*/  HGMMA.64x256x16.F32.BF16 R24, R164, gdesc[UR4].tnspB, RZ, !UPT, gsb0 ;  /* 0x43e00004a4187df0 */ /* 0x000fe6000c0018ff */
[----:B------:R-:W-:Y:S02]  /*bf30*/  WARPGROUP.DEPBAR.LE gsb0, 0x0 ;  /* 0x00008000000079c5 */ /* 0x000fe40000010000 */
[----:B------:R-:W-:Y:S01]  /*bf40*/  VIADD R164, R170, 0x80 ;  /* 0x00000080aaa47836 */ /* 0x000fe20000000000 */
[----:B------:R-:W-:Y:S01]  /*bf50*/  WARPGROUP.ARRIVE ;  /* 0x00000000000079c5 */ /* 0x000fe20000000000 */
[----:B------:R-:W-:-:S03]  /*bf60*/  IMAD.MOV.U32 R165, RZ, RZ, 0x40000040 ;  /* 0x40000040ffa57424 */ /* 0x000fc600078e00ff */
[----:B------:R-:W-:Y:S02]  /*bf70*/  R2UR UR6, R164 ;  /* 0x00000000a40672ca */ /* 0x000fe400000e0000 */
[----:B------:R-:W-:-:S15]  /*bf80*/  R2UR UR7, R165 ;  /* 0x00000000a50772ca */ /* 0x000fde00000e0000 */
[----:B------:R-:W-:-:S01]  /*bf90*/  NOP ;  /* 0x0000000000007918 */ /* 0x000fc20000000000 */
[----:B------:R-:W-:Y:S03]  /*bfa0*/  HGMMA.64x256x16.F32.BF16 R24, R160, gdesc[UR4].tnspB, R24, gsb0 ;  /* 0x43e00004a0187df0 */ /* 0x000fe60008001818 */
[----:B------:R-:W-:Y:S02]  /*bfb0*/  WARPGROUP.DEPBAR.LE gsb0, 0x0 ;  /* 0x00008000000079c5 */ /* 0x000fe40000010000 */
[C---:B--2---:R-:W-:Y:S01]  /*bfc0*/  VIADD R160, R170.reuse, 0x100 ;  /* 0x00000100aaa07836 */ /* 0x044fe20000000000 */
[----:B------:R-:W-:Y:S01]  /*bfd0*/  WARPGROUP.ARRIVE ;  /* 0x00000000000079c5 */ /* 0x000fe20000000000 */
[----:B------:R-:W-:Y:S02]  /*bfe0*/  IMAD.MOV.U32 R161, RZ, RZ, 0x40000040 ;  /* 0x40000040ffa17424 */ /* 0x000fe400078e00ff */
[----:B------:R-:W-:Y:S01]  /*bff0*/  VIADD R170, R170, 0x180 ;  /* 0x00000180aaaa7836 */ /* 0x000fe20000000000 */
[----:B------:R-:W-:-:S02]  /*c000*/  R2UR UR6, R160 ;  /* 0x00000000a00672ca */ /* 0x000fc400000e0000 */
[----:B------:R-:W-:-:S15]  /*c010*/  R2UR UR7, R161 ;  /* 0x00000000a10772ca */ /* 0x000fde00000e0000 */
[----:B------:R-:W-:-:S01]  /*c020*/  NOP ;  /* 0x0000000000007918 */ /* 0x000fc20000000000 */
        /* <DEDUP_REMOVED lines=13> */
[----:B0-----:R-:W0:Y:S01]  /*c100*/  FENCE.VIEW.ASYNC.S ;  /* 0x00000000000073c6 */ /* 0x001e220000000000 */
[----:B------:R-:W-:-:S04]  /*c110*/  IMAD R154, R189, 0x40, R201 ;  /* 0x00000040bd9a7824 */ /* 0x000fc800078e02c9 */
[----:B------:R-:W-:Y:S01]  /*c120*/  VIADD R152, R154, UR40 ;  /* 0x000000289a987c36 */ /* 0x000fe20008000000 */
[----:B0-----:R-:W-:Y:S01]  /*c130*/  NOP ;  /* 0x0000000000007918 */ /* 0x001fe20000000000 */
[----:B------:R-:W-:Y:S06]  /*c140*/  BAR.ARV 0xe, 0x100 ;  /* 0x0384000000007b1d */ /* 0x000fec0000002000 */
[----:B------:R0:W-:Y:S02]  /*c150*/  @!P1 SYNCS.ARRIVE.TRANS64.RED.A1T0 RZ, [R14+URZ], RZ ;  /* 0x000000ff0eff99a7 */ /* 0x0001e4000810043f */
[----:B0-----:R-:W-:Y:S01]  /*c160*/  VIADD R14, R168, 0xfffffffe ;  /* 0xfffffffea80e7836 */ /* 0x001fe20000000000 */
[----:B------:R-:W-:Y:S06]  /*c170*/  @P2 BRA `(.L_x_2084) ;  /* 0x0000000000542947 */ /* 0x000fec0003800000 */
[C---:B------:R-:W-:Y:S01]  /*c180*/  ISETP.GT.AND P2, PT, R154.reuse, RZ, PT ;  /* 0x000000ff9a00720c */ /* 0x040fe20003f44270 */
[----:B------:R-:W-:Y:S01]  /*c190*/  BSSY B0, `(.L_x_2085) ;  /* 0x0000010000007945 */ /* 0x000fe20003800000 */
[----:B------:R-:W-:-:S11]  /*c1a0*/  VIADD R153, R154, 0xffffffff ;  /* 0xffffffff9a997836 */ /* 0x000fd60000000000 */
[----:B------:R-:W-:Y:S05]  /*c1b0*/  @P2 BRA `(.L_x_2086) ;  /* 0x0000000000202947 */ /* 0x000fea0003800000 */
[----:B------:R-:W-:Y:S01]  /*c1c0*/  UISETP.NE.AND UP0, UPT, UR41, 0x1, UPT ;  /* 0x000000012900788c */ /* 0x000fe2000bf05270 */
[----:B------:R-:W-:-:S05]  /*c1d0*/  IMAD.MOV R153, RZ, RZ, -R154 ;  /* 0x000000ffff997224 */ /* 0x000fca00078e0a9a */
[----:B------:R-:W-:-:S05]  /*c1e0*/  PLOP3.LUT P2, PT, PT, PT, UP0, 0x80, 0x0 ;  /* 0x000000000000781c */ /* 0x000fca0003f4f008 */
[----:B------:R-:W-:-:S08]  /*c1f0*/  @UP0 ULDC.64 UR4, c[0x0][0x9e8] ;  /* 0x00027a0000040ab9 */ /* 0x000fd00000000a00 */
[----:B------:R-:W-:-:S05]  /*c200*/  @P2 IMAD.HI.U32 R154, R153, UR4, RZ ;  /* 0x00000004999a2c27 */ /* 0x000fca000f8e00ff */
[----:B------:R-:W-:-:S04]  /*c210*/  @P2 SHF.R.U32.HI R153, RZ, UR5, R154 ;  /* 0x00000005ff992c19 */ /* 0x000fc8000801169a */
[----:B------:R-:W-:Y:S01]  /*c220*/  LOP3.LUT R153, RZ, R153, RZ, 0x33, !PT ;  /* 0x00000099ff997212 */ /* 0x000fe200078e33ff */
[----:B------:R-:W-:Y:S06]  /*c230*/  BRA `(.L_x_2087) ;  /* 0x0000000000147947 */ /* 0x000fec0003800000 */
.L_x_2086:
[----:B------:R-:W-:-:S06]  /*c240*/  UISETP.NE.AND UP0, UPT, UR41, 0x1, UPT ;  /* 0x000000012900788c */ /* 0x000fcc000bf05270 */
[----:B------:R-:W-:-:S05]  /*c250*/  PLOP3.LUT P2, PT, PT, PT, UP0, 0x80, 0x0 ;  /* 0x000000000000781c */ /* 0x000fca0003f4f008 */
[----:B------:R-:W-:-:S08]  /*c260*/  @UP0 ULDC.64 UR4, c[0x0][0x9e8] ;  /* 0x00027a0000040ab9 */ /* 0x000fd00000000a00 */
[----:B------:R-:W-:-:S05]  /*c270*/  @P2 IMAD.HI.U32 R154, R153, UR4, RZ ;  /* 0x00000004999a2c27 */ /* 0x000fca000f8e00ff */
[----:B------:R-:W-:-:S07]  /*c280*/  @P2 SHF.R.U32.HI R153, RZ, UR5, R154 ;  /* 0x00000005ff992c19 */ /* 0x000fce000801169a */
.L_x_2087:
[----:B------:R-:W-:Y:S05]  /*c290*/  BSYNC B0 ;  /* 0x0000000000007941 */ /* 0x000fea0003800000 */
.L_x_2085:
[----:B------:R-:W-:-:S04]  /*c2a0*/  IMAD.U32 R154, RZ, RZ, UR41 ;  /* 0x00000029ff9a7e24 */ /* 0x000fc8000f8e00ff */
[----:B------:R-:W-:-:S05]  /*c2b0*/  IMAD R153, R153, R154, UR41 ;  /* 0x0000002999997e24 */ /* 0x000fca000f8e029a */
[----:B------:R-:W-:-:S07]  /*c2c0*/  VIMNMX R152, R152, R153, PT ;  /* 0x0000009998987248 */ /* 0x000fce0003fe0100 */
.L_x_2084:
[----:B------:R-:W-:Y:S01]  /*c2d0*/  SHF.R.S32.HI R153, RZ, 0x1f, R152 ;  /* 0x0000001fff997819 */ /* 0x000fe20000011498 */
[----:B------:R-:W-:Y:S03]  /*c2e0*/  BSSY B1, `(.L_x_2088) ;  /* 0x000024f000017945 */ /* 0x000fe60003800000 */
[----:B------:R-:W-:-:S04]  /*c2f0*/  LEA.HI R153, R153, R152, RZ, 0x6 ;  /* 0x0000009899997211 */ /* 0x000fc800078f30ff */
[----:B------:R-:W-:-:S04]  /*c300*/  SHF.R.S32.HI R204, RZ, 0x6, R153 ;  /* 0x00000006ffcc7819 */ /* 0x000fc80000011499 */
[----:B------:R-:W-:-:S04]  /*c310*/  VIMNMX R204, R191, R204, !PT ;  /* 0x000000ccbfcc7248 */ /* 0x000fc80007fe0100 */
[----:B------:R-:W-:-:S13]  /*c320*/  ISETP.GE.AND P2, PT, R14, R204, PT ;  /* 0x000000cc0e00720c */ /* 0x000fda0003f46270 */
[----:B------:R-:W-:Y:S05]  /*c330*/  @!P2 BRA `(.L_x_2089) ;  /* 0x000000240024a947 */ /* 0x000fea0003800000 */
[----:B------:R-:W-:Y:S01]  /*c340*/  IADD3 R205, R0, R201, RZ ;  /* 0x000000c900cd7210 */ /* 0x000fe20007ffe0ff */
[----:B------:R-:W-:Y:S04]  /*c350*/  BSSY B0, `(.L_x_2090) ;  /* 0x0000244000007945 */ /* 0x000fe80003800000 */
[----:B------:R-:W-:-:S07]  /*c360*/  VIADD R210, R205, 0x8 ;  /* 0x00000008cdd27836 */ /* 0x000fce0000000000 */
.L_x_2109:
[----:B------:R-:W-:-:S05]  /*c370*/  VIADD R211, R18, 0x1 ;  /* 0x0000000112d37836 */ /* 0x000fca0000000000 */
[----:B------:R-:W-:-:S04]  /*c380*/  ISETP.NE.AND P2, PT, R211, 0x2, PT ;  /* 0x00000002d300780c */ /* 0x000fc80003f45270 */
[----:B------:R-:W-:Y:S02]  /*c390*/  SEL R152, RZ, 0x1, P2 ;  /* 0x00000001ff987807 */ /* 0x000fe40001000000 */
[----:B------:R-:W-:Y:S02]  /*c3a0*/  SEL R211, R211, RZ, P2 ;  /* 0x000000ffd3d37207 */ /* 0x000fe40001000000 */
[----:B------:R-:W-:Y:S01]  /*c3b0*/  LOP3.LUT R19, R19, R152, RZ, 0x3c, !PT ;  /* 0x0000009813137212 */ /* 0x000fe200078e3cff */
[----:B0-----:R-:W-:Y:S06]  /*c3c0*/  @!P0 BRA `(.L_x_2091) ;  /* 0x0000000000048947 */ /* 0x001fec0003800000 */
[----:B------:R-:W-:Y:S01]  /*c3d0*/  BPT.TRAP 0x1 ;  /* 0x000000040000795c */ /* 0x000fe20000300000 */
.L_x_2091:
[----:B------:R-:W-:Y:S01]  /*c3e0*/  IMAD R212, R211, 0x8, R2 ;  /* 0x00000008d3d47824 */ /* 0x000fe200078e0202 */
[----:B------:R-:W-:-:S04]  /*c3f0*/  SHF.L.U32 R213, R19, 0x1f, RZ ;  /* 0x0000001f13d57819 */ /* 0x000fc800000006ff */
[----:B------:R0:W1:Y:S01]  /*c400*/  SYNCS.PHASECHK.TRANS64.TRYWAIT P2, [R212+URZ+0x28c30], R213 ;  /* 0x028c30d5d40075a7 */ /* 0x000062000804017f */
[----:B------:R-:W-:Y:S05]  /*c410*/  @!P0 BRA `(.L_x_2092) ;  /* 0x0000000000048947 */ /* 0x000fea0003800000 */
[----:B------:R-:W-:Y:S01]  /*c420*/  BPT.TRAP 0x1 ;  /* 0x000000040000795c */ /* 0x000fe20000300000 */
.L_x_2092:
[----:B------:R-:W-:Y:S01]  /*c430*/  BSSY B2, `(.L_x_2093) ;  /* 0x0000006000027945 */ /* 0x000fe20003800000 */
[----:B------:R-:W-:Y:S02]  /*c440*/  IMAD R206, R211, 0x200, R21 ;  /* 0x00000200d3ce7824 */ /* 0x000fe400078e0215 */
[----:B------:R-:W-:Y:S01]  /*c450*/  IMAD.MOV.U32 R207, RZ, RZ, 0x40000040 ;  /* 0x40000040ffcf7424 */ /* 0x000fe200078e00ff */
[----:B-1----:R-:W-:Y:S06]  /*c460*/  @P2 BRA `(.L_x_2094) ;  /* 0x0000000000082947 */ /* 0x002fec0003800000 */
[----:B------:R-:W1:Y:S02]  /*c470*/  SYNCS.PHASECHK.TRANS64.TRYWAIT P2, [R212+URZ+0x28c30], R213 ;  /* 0x028c30d5d40075a7 */ /* 0x000e64000804017f */
[----:B-1----:R-:W-:Y:S05]  /*c480*/  @!P2 BRA `(.L_x_2095) ;  /* 0x0000010c0000a947 */ /* 0x002fea0003800000 */
.L_x_2094:
[----:B------:R-:W-:Y:S05]  /*c490*/  BSYNC B2 ;  /* 0x0000000000027941 */ /* 0x000fea0003800000 */
.L_x_2093:
[C---:B------:R-:W-:Y:S01]  /*c4a0*/  R2UR UR6, R206.reuse ;  /* 0x00000000ce0672ca */ /* 0x040fe200000e0000 */
[----:B------:R-:W-:Y:S01]  /*c4b0*/  WARPGROUP.ARRIVE ;  /* 0x00000000000079c5 */ /* 0x000fe20000000000 */
[----:B------:R-:W-:Y:S01]  /*c4c0*/  R2UR UR7, R207 ;  /* 0x00000000cf0772ca */ /* 0x000fe200000e0000 */
[----:B------:R-:W-:Y:S01]  /*c4d0*/  VIADD R208, R206, 0x2 ;  /* 0x00000002ced07836 */ /* 0x000fe20000000000 */
[----:B------:R-:W-:Y:S01]  /*c4e0*/  R2UR UR4, R4 ;  /* 0x00000000040472ca */ /* 0x000fe200000e0000 */
[----:B------:R-:W-:Y:S01]  /*c4f0*/  IMAD.MOV.U32 R209, RZ, RZ, 0x40000040 ;  /* 0x40000040ffd17424 */ /* 0x000fe200078e00ff */
[----:B------:R-:W-:Y:S01]  /*c500*/  R2UR UR5, R5 ;  /* 0x00000000050572ca */ /* 0x000fe200000e0000 */
[----:B------:R-:W-:Y:S01]  /*c510*/  IMAD.MOV.U32 R207, RZ, RZ, 0x40000040 ;  /* 0x40000040ffcf7424 */ /* 0x000fe200078e00ff */
[----:B------:R-:W-:Y:S01]  /*c520*/  UISETP.NE.AND UP0, UPT, UR47, URZ, UPT ;  /* 0x0000003f2f00728c */ /* 0x000fe2000bf05270 */
[----:B------:R-:W-:Y:S02]  /*c530*/  @!P1 VIADD R15, R212, 0x28c40 ;  /* 0x00028c40d40f9836 */ /* 0x000fe40000000000 */
[----:B------:R-:W-:-:S03]  /*c540*/  IMAD.U32 R188, RZ, RZ, UR45 ;  /* 0x0000002dffbc7e24 */ /* 0x000fc6000f8e00ff */
[----:B------:R-:W-:Y:S02]  /*c550*/  @!P1 PRMT R15, RZ, 0x654, R15 ;  /* 0x00000654ff0f9816 */ /* 0x000fe4000000000f */
[----:B------:R-:W-:-:S03]  /*c560*/  PLOP3.LUT P2, PT, PT, PT, UP0, 0x40, 0x0 ;  /* 0x000000000000781c */ /* 0x000fc60003f4e808 */
        /* <DEDUP_REMOVED lines=12> */
[----:B------:R-:W-:Y:S01]  /*c630*/  IMAD.SHL.U32 R208, R14, 0x40, RZ ;  /* 0x000000400ed07824 */ /* 0x000fe200078e00ff */
        /* <DEDUP_REMOVED lines=10> */
[----:B------:R-:W-:Y:S01]  /*c6e0*/  LOP3.LUT R206, RZ, R188, RZ, 0x33, !PT ;  /* 0x000000bcffce7212 */ /* 0x000fe200078e33ff */
[----:B------:R-:W-:-:S02]  /*c6f0*/  WARPGROUP.DEPBAR.LE gsb0, 0x0 ;  /* 0x00008000000079c5 */ /* 0x000fc40000010000 */
[----:B------:R-:W-:-:S08]  /*c700*/  WARPGROUP.ARRIVE ;  /* 0x00000000000079c5 */ /* 0x000fd00000000000 */
[----:B------:R-:W-:Y:S03]  /*c710*/  HGMMA.64x64x16.F32.BF16 R152, gdesc[UR4], R152, gsb0 ;  /* 0x00e00000049879f0 */ /* 0x000fe60008001898 */
[----:B------:R-:W-:Y:S02]  /*c720*/  WARPGROUP.DEPBAR.LE gsb0, 0x0 ;  /* 0x00008000000079c5 */ /* 0x000fe40000010000 */
[----:B------:R2:W-:Y:S02]  /*c730*/  @!P1 SYNCS.ARRIVE.TRANS64.RED.A1T0 RZ, [R15+URZ], RZ ;  /* 0x000000ff0fff99a7 */ /* 0x0005e4000810043f */
[----:B--2---:R-:W-:-:S04]  /*c740*/  IADD3 R15, R185, 0x1, -R208 ;  /* 0x00000001b90f7810 */ /* 0x004fc80007ffe8d0 */
[----:B------:R-:W-:-:S05]  /*c750*/  IADD3 R15, -R22, R15, -R186 ;  /* 0x0000000f160f7210 */ /* 0x000fca0007ffe9ba */
[----:B------:R-:W-:Y:S02]  /*c760*/  IMAD.IADD R231, R206, 0x1, R15 ;  /* 0x00000001cee77824 */ /* 0x000fe400078e020f */
[----:B------:R-:W-:Y:S02]  /*c770*/  VIADD R229, R15, UR46 ;  /* 0x0000002e0fe57c36 */ /* 0x000fe40008000000 */
[C---:B------:R-:W-:Y:S02]  /*c780*/  IMAD.IADD R15, R0.reuse, 0x1, R231 ;  /* 0x00000001000f7824 */ /* 0x040fe400078e02e7 */
[----:B------:R-:W-:Y:S01]  /*c790*/  IMAD.IADD R209, R0, 0x1, R229 ;  /* 0x0000000100d17824 */ /* 0x000fe200078e02e5 */
[----:B------:R-:W-:Y:S06]  /*c7a0*/  @P2 BRA `(.L_x_2096) ;  /* 0x0000000000582947 */ /* 0x000fec0003800000 */
[----:B------:R-:W-:Y:S01]  /*c7b0*/  IMAD.IADD R233, R0, 0x1, R201 ;  /* 0x0000000100e97824 */ /* 0x000fe200078e02c9 */
[----:B------:R-:W-:Y:S04]  /*c7c0*/  BSSY B2, `(.L_x_2097) ;  /* 0x0000010000027945 */ /* 0x000fe80003800000 */
[----:B------:R-:W-:-:S13]  /*c7d0*/  ISETP.GT.AND P2, PT, R233, -0x1, PT ;  /* 0xffffffffe900780c */ /* 0x000fda0003f44270 */
[----:B------:R-:W-:Y:S05]  /*c7e0*/  @P2 BRA `(.L_x_2098) ;  /* 0x0000000000202947 */ /* 0x000fea0003800000 */
[----:B------:R-:W-:Y:S01]  /*c7f0*/  IMAD.U32 R228, RZ, RZ, UR44 ;  /* 0x0000002cffe47e24 */ /* 0x000fe2000f8e00ff */
[----:B------:R-:W-:-:S04]  /*c800*/  LOP3.LUT R233, RZ, R233, RZ, 0x33, !PT ;  /* 0x000000e9ffe97212 */ /* 0x000fc800078e33ff */
[----:B------:R-:W-:-:S13]  /*c810*/  ISETP.NE.AND P2, PT, R228, 0x1, PT ;  /* 0x00000001e400780c */ /* 0x000fda0003f45270 */
[----:B------:R-:W2:Y:S02]  /*c820*/  @P2 LDC.64 R206, c[0x0][0x9e8] ;  /* 0x00027a00ffce2b82 */ /* 0x000ea40000000a00 */
[----:B--2---:R-:W-:-:S05]  /*c830*/  @P2 IMAD.HI.U32 R206, R233, R206, RZ ;  /* 0x000000cee9ce2227 */ /* 0x004fca00078e00ff */
[----:B------:R-:W-:-:S04]  /*c840*/  @P2 SHF.R.U32.HI R233, RZ, R207, R206 ;  /* 0x000000cfffe92219 */ /* 0x000fc800000116ce */
[----:B------:R-:W-:Y:S01]  /*c850*/  LOP3.LUT R233, RZ, R233, RZ, 0x33, !PT ;  /* 0x000000e9ffe97212 */ /* 0x000fe200078e33ff */
[----:B------:R-:W-:Y:S06]  /*c860*/  BRA `(.L_x_2099) ;  /* 0x0000000000147947 */ /* 0x000fec0003800000 */
.L_x_2098:
[----:B------:R-:W-:-:S05]  /*c870*/  IMAD.U32 R228, RZ, RZ, UR44 ;  /* 0x0000002cffe47e24 */ /* 0x000fca000f8e00ff */
[----:B------:R-:W-:-:S13]  /*c880*/  ISETP.NE.AND P2, PT, R228, 0x1, PT ;  /* 0x00000001e400780c */ /* 0x000fda0003f45270 */
[----:B------:R-:W2:Y:S02]  /*c890*/  @P2 LDC.64 R206, c[0x0][0x9e8] ;  /* 0x00027a00ffce2b82 */ /* 0x000ea40000000a00 */
[----:B--2---:R-:W-:-:S05]  /*c8a0*/  @P2 IMAD.HI.U32 R206, R233, R206, RZ ;  /* 0x000000cee9ce2227 */ /* 0x004fca00078e00ff */
[----:B------:R-:W-:-:S07]  /*c8b0*/  @P2 SHF.R.U32.HI R233, RZ, R207, R206 ;  /* 0x000000cfffe92219 */ /* 0x000fce00000116ce */
.L_x_2099:
[----:B------:R-:W-:Y:S05]  /*c8c0*/  BSYNC B2 ;  /* 0x0000000000027941 */ /* 0x000fea0003800000 */
.L_x_2097:
[----:B------:R-:W-:-:S04]  /*c8d0*/  IMAD R233, R233, R228, -R208 ;  /* 0x000000e4e9e97224 */ /* 0x000fc800078e0ad0 */
[----:B------:R-:W-:-:S05]  /*c8e0*/  IMAD.IADD R206, R233, 0x1, -R22 ;  /* 0x00000001e9ce7824 */ /* 0x000fca00078e0a16 */
[----:B------:R-:W-:Y:S02]  /*c8f0*/  VIADDMNMX R209, R206, R228, R209, PT ;  /* 0x000000e4ced17246 */ /* 0x000fe400038001d1 */
[----:B------:R-:W-:-:S07]  /*c900*/  VIMNMX R15, R15, R206, !PT ;  /* 0x000000ce0f0f7248 */ /* 0x000fce0007fe0100 */
.L_x_2096:
[----:B------:R-:W-:Y:S01]  /*c910*/  ISETP.GT.AND P2, PT, R14, -0x1, PT ;  /* 0xffffffff0e00780c */ /* 0x000fe20003f44270 */
[----:B------:R-:W-:Y:S01]  /*c920*/  UISETP.NE.AND UP0, UPT, UR47, URZ, UPT ;  /* 0x0000003f2f00728c */ /* 0x000fe2000bf05270 */
[----:B------:R-:W-:Y:S02]  /*c930*/  IADD3 R229, R229, 0x8, R0 ;  /* 0x00000008e5e57810 */ /* 0x000fe40007ffe000 */
[C---:B------:R-:W-:Y:S02]  /*c940*/  ISETP.GT.AND P5, PT, R15.reuse, RZ, P2 ;  /* 0x000000ff0f00720c */ /* 0x040fe400017a4270 */
[----:B------:R-:W-:Y:S02]  /*c950*/  ISETP.GT.AND P4, PT, R15, 0x1, P2 ;  /* 0x000000010f00780c */ /* 0x000fe40001784270 */
[----:B------:R-:W-:Y:S02]  /*c960*/  ISETP.LT.OR P5, PT, R209, 0x1, P5 ;  /* 0x00000001d100780c */ /* 0x000fe40002fa1670 */
[----:B------:R-:W-:-:S02]  /*c970*/  ISETP.GT.AND P6, PT, R15, 0x8, P2 ;  /* 0x000000080f00780c */ /* 0x000fc400017c4270 */
[----:B------:R-:W-:Y:S02]  /*c980*/  FSEL R206, R152, -INF , !P5 ;  /* 0xff80000098ce7808 */ /* 0x000fe40006800000 */
[C---:B------:R-:W-:Y:S02]  /*c990*/  ISETP.GT.AND P5, PT, R15.reuse, 0x10, P2 ;  /* 0x000000100f00780c */ /* 0x040fe400017a4270 */
[----:B------:R-:W-:Y:S02]  /*c9a0*/  ISETP.GT.AND P3, PT, R15, 0x9, P2 ;  /* 0x000000090f00780c */ /* 0x000fe40001764270 */
[C---:B------:R-:W-:Y:S02]  /*c9b0*/  ISETP.LT.OR P5, PT, R209.reuse, 0x11, P5 ;  /* 0x00000011d100780c */ /* 0x040fe40002fa1670 */
[----:B------:R-:W-:Y:S02]  /*c9c0*/  ISETP.LT.OR P4, PT, R209, 0x2, P4 ;  /* 0x00000002d100780c */ /* 0x000fe40002781670 */
[----:B------:R-:W-:-:S02]  /*c9d0*/  FSEL R160, R160, -INF , !P5 ;  /* 0xff800000a0a07808 */ /* 0x000fc40006800000 */
[----:B------:R-:W-:Y:S02]  /*c9e0*/  ISETP.GT.AND P5, PT, R15, 0x20, P2 ;  /* 0x000000200f00780c */ /* 0x000fe400017a4270 */
[C---:B------:R-:W-:Y:S02]  /*c9f0*/  ISETP.LT.OR P6, PT, R209.reuse, 0x9, P6 ;  /* 0x00000009d100780c */ /* 0x040fe400037c1670 */
[C---:B------:R-:W-:Y:S02]  /*ca00*/  ISETP.LT.OR P3, PT, R209.reuse, 0xa, P3 ;  /* 0x0000000ad100780c */ /* 0x040fe40001f61670 */
[----:B------:R-:W-:Y:S02]  /*ca10*/  ISETP.LT.OR P5, PT, R209, 0x21, P5 ;  /* 0x00000021d100780c */ /* 0x000fe40002fa1670 */
[----:B------:R-:W-:Y:S02]  /*ca20*/  FSEL R228, R153, -INF , !P4 ;  /* 0xff80000099e47808 */ /* 0x000fe40006000000 */
[----:B------:R-:W-:-:S02]  /*ca30*/  FSEL R156, R156, -INF , !P6 ;  /* 0xff8000009c9c7808 */ /* 0x000fc40007000000 */
[----:B------:R-:W-:Y:S02]  /*ca40*/  FSEL R230, R157, -INF , !P3 ;  /* 0xff8000009de67808 */ /* 0x000fe40005800000 */
[C---:B------:R-:W-:Y:S02]  /*ca50*/  ISETP.GT.AND P4, PT, R15.reuse, 0x11, P2 ;  /* 0x000000110f00780c */ /* 0x040fe40001784270 */
[C---:B------:R-:W-:Y:S02]  /*ca60*/  ISETP.GT.AND P6, PT, R15.reuse, 0x18, P2 ;  /* 0x000000180f00780c */ /* 0x040fe400017c4270 */
[C---:B------:R-:W-:Y:S02]  /*ca70*/  ISETP.GT.AND P3, PT, R15.reuse, 0x19, P2 ;  /* 0x000000190f00780c */ /* 0x040fe40001764270 */
[----:B------:R-:W-:Y:S02]  /*ca80*/  FSEL R168, R168, -INF , !P5 ;  /* 0xff800000a8a87808 */ /* 0x000fe40006800000 */
[----:B------:R-:W-:-:S02]  /*ca90*/  ISETP.GT.AND P5, PT, R15, 0x30, P2 ;  /* 0x000000300f00780c */ /* 0x000fc400017a4270 */
[C---:B------:R-:W-:Y:S02]  /*caa0*/  ISETP.LT.OR P4, PT, R209.reuse, 0x12, P4 ;  /* 0x00000012d100780c */ /* 0x040fe40002781670 */
        /* <DEDUP_REMOVED lines=8> */
[----:B------:R-:W-:Y:S02]  /*cb30*/  ISETP.GT.AND P3, PT, R15, 0x29, P2 ;  /* 0x000000290f00780c */ /* 0x000fe40001764270 */
[----:B------:R-:W-:Y:S02]  /*cb40*/  FSEL R176, R176, -INF , !P5 ;  /* 0xff800000b0b07808 */ /* 0x000fe40006800000 */
[----:B------:R-:W-:-:S02]  /*cb50*/  PLOP3.LUT P5, PT, PT, PT, UP0, 0x40, 0x0 ;  /* 0x000000000000781c */ /* 0x000fc40003fae808 */
        /* <DEDUP_REMOVED lines=12> */
[----:B------:R-:W-:Y:S02]  /*cc20*/  IADD3 R231, R231, 0x8, R0 ;  /* 0x00000008e7e77810 */ /* 0x000fe40007ffe000 */
[----:B------:R-:W-:Y:S02]  /*cc30*/  FSEL R177, R177, -INF , !P4 ;  /* 0xff800000b1b17808 */ /* 0x000fe40006000000 */
[----:B------:R-:W-:Y:S02]  /*cc40*/  FSEL R180, R180, -INF , !P6 ;  /* 0xff800000b4b47808 */ /* 0x000fe40007000000 */
[----:B------:R-:W-:Y:S01]  /*cc50*/  FSEL R181, R181, -INF , !P3 ;  /* 0xff800000b5b57808 */ /* 0x000fe20005800000 */
[----:B------:R-:W-:Y:S06]  /*cc60*/  @P5 BRA `(.L_x_2100) ;  /* 0x00000000005c5947 */ /* 0x000fec0003800000 */
[----:B------:R-:W-:Y:S01]  /*cc70*/  ISETP.GT.AND P3, PT, R210, -0x1, PT ;  /* 0xffffffffd200780c */ /* 0x000fe20003f64270 */
[----:B------:R-:W-:-:S12]  /*cc80*/  BSSY B2, `(.L_x_2101) ;  /* 0x0000011000027945 */ /* 0x000fd80003800000 */
[----:B------:R-:W-:Y:S05]  /*cc90*/  @P3 BRA `(.L_x_2102) ;  /* 0x0000000000243947 */ /* 0x000fea0003800000 */
[----:B------:R-:W-:Y:S01]  /*cca0*/  IMAD.U32 R15, RZ, RZ, UR44 ;  /* 0x0000002cff0f7e24 */ /* 0x000fe2000f8e00ff */
[----:B------:R-:W-:-:S04]  /*ccb0*/  IADD3 R157, R205, 0x8, RZ ;  /* 0x00000008cd9d7810 */ /* 0x000fc80007ffe0ff */
[----:B------:R-:W-:Y:S02]  /*ccc0*/  ISETP.NE.AND P3, PT, R15, 0x1, PT ;  /* 0x000000010f00780c */ /* 0x000fe40003f65270 */
[----:B------:R-:W-:-:S11]  /*ccd0*/  LOP3.LUT R157, RZ, R157, RZ, 0x33, !PT ;  /* 0x0000009dff9d7212 */ /* 0x000fd600078e33ff */
[----:B------:R-:W2:Y:S02]  /*cce0*/  @P3 LDC.64 R152, c[0x0][0x9e8] ;  /* 0x00027a00ff983b82 */ /* 0x000ea40000000a00 */
[----:B--2---:R-:W-:-:S05]  /*ccf0*/  @P3 IMAD.HI.U32 R152, R157, R152, RZ ;  /* 0x000000989d983227 */ /* 0x004fca00078e00ff */
[----:B------:R-:W-:-:S04]  /*cd00*/  @P3 SHF.R.U32.HI R157, RZ, R153, R152 ;  /* 0x00000099ff9d3219 */ /* 0x000fc80000011698 */
[----:B------:R-:W-:Y:S01]  /*cd10*/  LOP3.LUT R152, RZ, R157, RZ, 0x33, !PT ;  /* 0x0000009dff987212 */ /* 0x000fe200078e33ff */
[----:B------:R-:W-:Y:S06]  /*cd20*/  BRA `(.L_x_2103) ;  /* 0x0000000000187947 */ /* 0x000fec0003800000 */
.L_x_2102:
[----:B------:R-:W-:-:S05]  /*cd30*/  IMAD.U32 R15, RZ, RZ, UR44 ;  /* 0x0000002cff0f7e24 */ /* 0x000fca000f8e00ff */
[----:B------:R-:W-:-:S13]  /*cd40*/  ISETP.NE.AND P3, PT, R15, 0x1, PT ;  /* 0x000000010f00780c */ /* 0x000fda0003f65270 */
[----:B------:R-:W2:Y:S02]  /*cd50*/  @P3 LDC.64 R152, c[0x0][0x9e8] ;  /* 0x00027a00ff983b82 */ /* 0x000ea40000000a00 */
[----:B--2---:R-:W-:-:S04]  /*cd60*/  @P3 IMAD.HI.U32 R157, R210, R152, RZ ;  /* 0x00000098d29d3227 */ /* 0x004fc800078e00ff */
[----:B------:R-:W-:Y:S01]  /*cd70*/  IMAD.MOV.U32 R152, RZ, RZ, R210 ;  /* 0x000000ffff987224 */ /* 0x000fe200078e00d2 */
[----:B------:R-:W-:-:S07]  /*cd80*/  @P3 SHF.R.U32.HI R152, RZ, R153, R157 ;  /* 0x00000099ff983219 */ /* 0x000fce000001169d */
.L_x_2103:
[----:B------:R-:W-:Y:S05]  /*cd90*/  BSYNC B2 ;  /* 0x0000000000027941 */ /* 0x000fea0003800000 */
.L_x_2101:
[----:B------:R-:W-:-:S04]  /*cda0*/  IMAD R153, R152, R15, -R208 ;  /* 0x0000000f98997224 */ /* 0x000fc800078e0ad0 */
[----:B------:R-:W-:-:S05]  /*cdb0*/  IMAD.IADD R152, R153, 0x1, -R22 ;  /* 0x0000000199987824 */ /* 0x000fca00078e0a16 */
[----:B------:R-:W-:Y:S02]  /*cdc0*/  VIADDMNMX R229, R152, R15, R229, PT ;  /* 0x0000000f98e57246 */ /* 0x000fe400038001e5 */
[----:B------:R-:W-:-:S07]  /*cdd0*/  VIMNMX R231, R231, R152, !PT ;  /* 0x00000098e7e77248 */ /* 0x000fce0007fe0100 */
.L_x_2100:
[----:B------:R-:W-:Y:S02]  /*cde0*/  FMNMX.FTZ R15, R206, R9, !PT ;  /* 0x00000009ce0f7209 */ /* 0x000fe40007810000 */
        /* <DEDUP_REMOVED lines=12> */
[----:B------:R-:W-:Y:S02]  /*ceb0*/  ISETP.LT.OR P4, PT, R229, 0x2, P4 ;  /* 0x00000002e500780c */ /* 0x000fe40002781670 */
        /* <DEDUP_REMOVED lines=13> */
[----:B------:R-:W-:Y:S02]  /*cf90*/  FSEL R208, R159, -INF , !P6 ;  /* 0xff8000009fd07808 */ /* 0x000fe40007000000 */
[----:B------:R-:W-:Y:S02]  /*cfa0*/  FMNMX.FTZ R152, R180, R15, !PT ;  /* 0x0000000fb4987209 */ /* 0x000fe40007810000 */
[----:B------:R-:W-:-:S02]  /*cfb0*/  ISETP.GT.AND P3, PT, R231, 0x18, P2 ;  /* 0x00000018e700780c */ /* 0x000fc40001764270 */
[----:B------:R-:W-:Y:S02]  /*cfc0*/  FMNMX.FTZ R153, R181, R152, !PT ;  /* 0x00000098b5997209 */ /* 0x000fe40007810000 */
[----:B------:R-:W-:Y:S02]  /*cfd0*/  ISETP.GT.AND P6, PT, R231, 0x19, P2 ;  /* 0x00000019e700780c */ /* 0x000fe400017c4270 */
[C---:B------:R-:W-:Y:S01]  /*cfe0*/  ISETP.LT.OR P3, PT, R229.reuse, 0x19, P3 ;  /* 0x00000019e500780c */ /* 0x040fe20001f61670 */
[----:B------:R-:W2:Y:S01]  /*cff0*/  SHFL.BFLY PT, R152, R153, 0x2, 0x1f ;  /* 0x0c401f0099987f89 */ /* 0x000ea200000e0000 */
[----:B------:R-:W-:Y:S02]  /*d000*/  ISETP.LT.OR P6, PT, R229, 0x1a, P6 ;  /* 0x0000001ae500780c */ /* 0x000fe400037c1670 */
[----:B------:R-:W-:Y:S02]  /*d010*/  FSEL R166, R166, -INF , !P3 ;  /* 0xff800000a6a67808 */ /* 0x000fe40005800000 */
[----:B------:R-:W-:-:S02]  /*d020*/  ISETP.GT.AND P3, PT, R231, 0x21, P2 ;  /* 0x00000021e700780c */ /* 0x000fc40001764270 */
[----:B------:R-:W-:Y:S02]  /*d030*/  FSEL R167, R167, -INF , !P6 ;  /* 0xff800000a7a77808 */ /* 0x000fe40007000000 */
[----:B------:R-:W-:Y:S02]  /*d040*/  ISETP.GT.AND P6, PT, R231, 0x28, P2 ;  /* 0x00000028e700780c */ /* 0x000fe400017c4270 */
[----:B------:R-:W-:Y:S02]  /*d050*/  ISETP.LT.OR P3, PT, R229, 0x22, P3 ;  /* 0x00000022e500780c */ /* 0x000fe40001f61670 */
[----:B------:R-:W-:Y:S02]  /*d060*/  ISETP.GT.AND P5, PT, R231, 0x29, P2 ;  /* 0x00000029e700780c */ /* 0x000fe400017a4270 */
[----:B------:R-:W-:Y:S02]  /*d070*/  ISETP.LT.OR P6, PT, R229, 0x29, P6 ;  /* 0x00000029e500780c */ /* 0x000fe400037c1670 */
[----:B------:R-:W-:-:S02]  /*d080*/  FSEL R171, R171, -INF , !P3 ;  /* 0xff800000abab7808 */ /* 0x000fc40005800000 */
[----:B------:R-:W-:Y:S02]  /*d090*/  ISETP.LT.OR P5, PT, R229, 0x2a, P5 ;  /* 0x0000002ae500780c */ /* 0x000fe40002fa1670 */
[----:B------:R-:W-:Y:S02]  /*d0a0*/  FSEL R174, R174, -INF , !P6 ;  /* 0xff800000aeae7808 */ /* 0x000fe40007000000 */
[----:B------:R-:W-:Y:S02]  /*d0b0*/  FSEL R175, R175, -INF , !P5 ;  /* 0xff800000afaf7808 */ /* 0x000fe40006800000 */
[----:B--2---:R-:W-:Y:S02]  /*d0c0*/  FMNMX.FTZ R15, R153, R152, !PT ;  /* 0x00000098990f7209 */ /* 0x004fe40007810000 */
[----:B------:R-:W-:Y:S02]  /*d0d0*/  FSEL R152, R155, -INF , !P4 ;  /* 0xff8000009b987808 */ /* 0x000fe40006000000 */
[----:B------:R-:W-:Y:S01]  /*d0e0*/  ISETP.GT.AND P4, PT, R231, 0x11, P2 ;  /* 0x00000011e700780c */ /* 0x000fe20001784270 */
[----:B------:R-:W2:Y:S01]  /*d0f0*/  SHFL.BFLY PT, R157, R15, 0x1, 0x1f ;  /* 0x0c201f000f9d7f89 */ /* 0x000ea200000e0000 */
[----:B------:R-:W-:-:S02]  /*d100*/  FMNMX.FTZ R155, R154, R20, !PT ;  /* 0x000000149a9b7209 */ /* 0x000fc40007810000 */
[----:B------:R-:W-:Y:S02]  /*d110*/  ISETP.LT.OR P4, PT, R229, 0x12, P4 ;  /* 0x00000012e500780c */ /* 0x000fe40002781670 */
[----:B------:R-:W-:Y:S02]  /*d120*/  FMNMX.FTZ R155, R152, R155, !PT ;  /* 0x0000009b989b7209 */ /* 0x000fe40007810000 */
[----:B------:R-:W-:Y:S02]  /*d130*/  FSEL R163, R163, -INF , !P4 ;  /* 0xff800000a3a37808 */ /* 0x000fe40006000000 */
[----:B------:R-:W-:Y:S02]  /*d140*/  ISETP.GT.AND P4, PT, R231, 0x20, P2 ;  /* 0x00000020e700780c */ /* 0x000fe40001784270 */
[----:B------:R-:W-:Y:S02]  /*d150*/  FMNMX.FTZ R155, R158, R155, !PT ;  /* 0x0000009b9e9b7209 */ /* 0x000fe40007810000 */
[----:B------:R-:W-:-:S02]  /*d160*/  ISETP.LT.OR P4, PT, R229, 0x21, P4 ;  /* 0x00000021e500780c */ /* 0x000fc40002781670 */
[----:B------:R-:W-:Y:S02]  /*d170*/  FMNMX.FTZ R155, R208, R155, !PT ;  /* 0x0000009bd09b7209 */ /* 0x000fe40007810000 */
[----:B------:R-:W-:Y:S02]  /*d180*/  FSEL R153, R170, -INF , !P4 ;  /* 0xff800000aa997808 */ /* 0x000fe40006000000 */
[----:B------:R-:W-:Y:S02]  /*d190*/  FMNMX.FTZ R170, R162, R155, !PT ;  /* 0x0000009ba2aa7209 */ /* 0x000fe40007810000 */
[----:B------:R-:W-:Y:S02]  /*d1a0*/  ISETP.GT.AND P4, PT, R231, 0x30, P2 ;  /* 0x00000030e700780c */ /* 0x000fe40001784270 */
[----:B------:R-:W-:Y:S02]  /*d1b0*/  FMNMX.FTZ R155, R163, R170, !PT ;  /* 0x000000aaa39b7209 */ /* 0x000fe40007810000 */
[----:B--2---:R-:W-:Y:S01]  /*d1c0*/  FMNMX.FTZ R170, R15, R157, !PT ;  /* 0x0000009d0faa7209 */ /* 0x004fe20007810000 */
[----:B------:R-:W-:Y:S01]  /*d1d0*/  IMAD.U32 R15, RZ, RZ, UR39 ;  /* 0x00000027ff0f7e24 */ /* 0x000fe2000f8e00ff */
[----:B------:R-:W-:-:S02]  /*d1e0*/  FMNMX.FTZ R155, R166, R155, !PT ;  /* 0x0000009ba69b7209 */ /* 0x000fc40007810000 */
[C---:B------:R-:W-:Y:S01]  /*d1f0*/  FSETP.NEU.FTZ.AND P5, PT, R170.reuse, -INF , PT ;  /* 0xff800000aa00780b */ /* 0x040fe20003fbd000 */
[----:B------:R-:W-:Y:S01]  /*d200*/  FMUL.FTZ R159, R170, R15 ;  /* 0x0000000faa9f7220 */ /* 0x000fe20000410000 */
[----:B------:R-:W-:Y:S02]  /*d210*/  FMNMX.FTZ R155, R167, R155, !PT ;  /* 0x0000009ba79b7209 */ /* 0x000fe40007810000 */
[----:B------:R-:W-:Y:S02]  /*d220*/  ISETP.GT.AND P3, PT, R231, 0x31, P2 ;  /* 0x00000031e700780c */ /* 0x000fe40001764270 */
[----:B------:R-:W-:Y:S02]  /*d230*/  FMNMX.FTZ R157, R153, R155, !PT ;  /* 0x0000009b999d7209 */ /* 0x000fe40007810000 */
[----:B------:R-:W-:Y:S02]  /*d240*/  ISETP.LT.OR P4, PT, R229, 0x31, P4 ;  /* 0x00000031e500780c */ /* 0x000fe40002781670 */
[----:B------:R-:W-:-:S02]  /*d250*/  FMNMX.FTZ R157, R171, R157, !PT ;  /* 0x0000009dab9d7209 */ /* 0x000fc40007810000 */
[----:B------:R-:W-:Y:S02]  /*d260*/  FSEL R155, R159, RZ, P5 ;  /* 0x000000ff9f9b7208 */ /* 0x000fe40002800000 */
[----:B------:R-:W-:Y:S02]  /*d270*/  FMNMX.FTZ R157, R174, R157, !PT ;  /* 0x0000009dae9d7209 */ /* 0x000fe40007810000 */
[----:B------:R-:W-:Y:S01]  /*d280*/  ISETP.GT.AND P6, PT, R231, 0x38, P2 ;  /* 0x00000038e700780c */ /* 0x000fe200017c4270 */
[-CC-:B------:R-:W-:Y:S01]  /*d290*/  FFMA.FTZ R161, R228, R15.reuse, -R155.reuse ;  /* 0x0000000fe4a17223 */ /* 0x180fe2000001089b */
[----:B------:R-:W-:Y:S01]  /*d2a0*/  ISETP.LT.OR P3, PT, R229, 0x32, P3 ;  /* 0x00000032e500780c */ /* 0x000fe20001f61670 */
[-CC-:B------:R-:W-:Y:S01]  /*d2b0*/  FFMA.FTZ R165, R234, R15.reuse, -R155.reuse ;  /* 0x0000000feaa57223 */ /* 0x180fe2000001089b */
[----:B------:R-:W-:Y:S01]  /*d2c0*/  FSEL R178, R178, -INF , !P4 ;  /* 0xff800000b2b27808 */ /* 0x000fe20006000000 */
[--C-:B------:R-:W-:Y:S01]  /*d2d0*/  FFMA.FTZ R206, R206, R15, -R155.reuse ;  /* 0x0000000fcece7223 */ /* 0x100fe2000001089b */
[----:B------:R-:W-:Y:S01]  /*d2e0*/  FMNMX.FTZ R157, R175, R157, !PT ;  /* 0x0000009daf9d7209 */ /* 0x000fe20007810000 */
[-CC-:B------:R-:W-:Y:S01]  /*d2f0*/  FFMA.FTZ R156, R156, R15.reuse, -R155.reuse ;  /* 0x0000000f9c9c7223 */ /* 0x180fe2000001089b */
[----:B------:R-:W-:Y:S01]  /*d300*/  ISETP.GT.AND P2, PT, R231, 0x39, P2 ;  /* 0x00000039e700780c */ /* 0x000fe20001744270 */
[-CC-:B------:R-:W-:Y:S01]  /*d310*/  FFMA.FTZ R209, R176, R15.reuse, -R155.reuse ;  /* 0x0000000fb0d17223 */ /* 0x180fe2000001089b */
[----:B------:R-:W-:Y:S01]  /*d320*/  ISETP.LT.OR P6, PT, R229, 0x39, P6 ;  /* 0x00000039e500780c */ /* 0x000fe200037c1670 */
[----:B------:R-:W-:Y:S01]  /*d330*/  MUFU.EX2 R206, R206 ;  /* 0x000000ce00ce7308 */ /* 0x000fe20000000800 */
[----:B------:R-:W-:Y:S01]  /*d340*/  FSEL R179, R179, -INF , !P3 ;  /* 0xff800000b3b37808 */ /* 0x000fe20005800000 */
[--C-:B------:R-:W-:Y:S01]  /*d350*/  FFMA.FTZ R160, R160, R15, -R155.reuse ;  /* 0x0000000fa0a07223 */ /* 0x100fe2000001089b */
[----:B------:R-:W-:Y:S01]  /*d360*/  FMNMX.FTZ R228, R178, R157, !PT ;  /* 0x0000009db2e47209 */ /* 0x000fe20007810000 */
[-CC-:B------:R-:W-:Y:S01]  /*d370*/  FFMA.FTZ R233, R177, R15.reuse, -R155.reuse ;  /* 0x0000000fb1e97223 */ /* 0x180fe2000001089b */
[----:B------:R-:W-:Y:S01]  /*d380*/  ISETP.LT.OR P2, PT, R229, 0x3a, P2 ;  /* 0x0000003ae500780c */ /* 0x000fe20001741670 */
[----:B------:R-:W-:Y:S01]  /*d390*/  IMAD.MOV R177, RZ, RZ, -R194 ;  /* 0x000000ffffb17224 */ /* 0x000fe200078e0ac2 */
[----:B------:R-:W-:Y:S01]  /*d3a0*/  FSEL R182, R182, -INF , !P6 ;  /* 0xff800000b6b67808 */ /* 0x000fe20007000000 */
[----:B------:R2:W-:Y:S01]  /*d3b0*/  MUFU.EX2 R157, R161 ;  /* 0x000000a1009d7308 */ /* 0x0005e20000000800 */
[----:B------:R-:W-:Y:S01]  /*d3c0*/  FMNMX.FTZ R159, R179, R228, !PT ;  /* 0x000000e4b39f7209 */ /* 0x000fe20007810000 */
[-CC-:B------:R-:W-:Y:S01]  /*d3d0*/  FFMA.FTZ R164, R164, R15.reuse, -R155.reuse ;  /* 0x0000000fa4a47223 */ /* 0x180fe2000001089b */
[----:B------:R-:W-:Y:S01]  /*d3e0*/  FSEL R228, R183, -INF , !P2 ;  /* 0xff800000b7e47808 */ /* 0x000fe20005000000 */
[--C-:B------:R-:W-:Y:S01]  /*d3f0*/  FFMA.FTZ R183, R172, R15, -R155.reuse ;  /* 0x0000000facb77223 */ /* 0x100fe2000001089b */
[----:B------:R-:W-:Y:S01]  /*d400*/  FMNMX.FTZ R159, R182, R159, !PT ;  /* 0x0000009fb69f7209 */ /* 0x000fe20007810000 */
[--C-:B------:R-:W-:Y:S01]  /*d410*/  FFMA.FTZ R168, R168, R15, -R155.reuse ;  /* 0x0000000fa8a87223 */ /* 0x100fe2000001089b */
[----:B------:R-:W-:Y:S01]  /*d420*/  FSEL R172, R170, RZ, P5 ;  /* 0x000000ffaaac7208 */ /* 0x000fe20002800000 */
[----:B------:R-:W-:Y:S01]  /*d430*/  MUFU.EX2 R156, R156 ;  /* 0x0000009c009c7308 */ /* 0x000fe20000000800 */
[----:B------:R-:W-:Y:S01]  /*d440*/  FMNMX.FTZ R169, R228, R159, !PT ;  /* 0x0000009fe4a97209 */ /* 0x000fe20007810000 */
[-CC-:B------:R-:W-:Y:S01]  /*d450*/  FFMA.FTZ R159, R230, R15.reuse, -R155.reuse ;  /* 0x0000000fe69f7223 */ /* 0x180fe2000001089b */
[-C--:B--2---:R-:W-:Y:S01]  /*d460*/  FFMA.FTZ R161, R232, R15.reuse, -R155 ;  /* 0x0000000fe8a17223 */ /* 0x084fe2000001089b */
[----:B------:R-:W-:Y:S01]  /*d470*/  FADD.FTZ R234, -R172, R9 ;  /* 0x00000009acea7221 */ /* 0x000fe20000010100 */
[-CC-:B------:R-:W-:Y:S01]  /*d480*/  FFMA.FTZ R180, R180, R15.reuse, -R155.reuse ;  /* 0x0000000fb4b47223 */ /* 0x180fe2000001089b */
[----:B------:R-:W2:Y:S01]  /*d490*/  SHFL.BFLY PT, R230, R169, 0x2, 0x1f ;  /* 0x0c401f00a9e67f89 */ /* 0x000ea200000e0000 */
[-CC-:B------:R-:W-:Y:S01]  /*d4a0*/  FFMA.FTZ R181, R181, R15.reuse, -R155.reuse ;  /* 0x0000000fb5b57223 */ /* 0x180fe2000001089b */
[-C--:B------:R-:W-:Y:S01]  /*d4b0*/  FMUL.FTZ R9, R234, R15.reuse ;  /* 0x0000000fea097220 */ /* 0x080fe20000410000 */
[----:B------:R-:W-:Y:S08]  /*d4c0*/  MUFU.EX2 R159, R159 ;  /* 0x0000009f009f7308 */ /* 0x000ff00000000800 */
[----:B------:R-:W3:Y:S08]  /*d4d0*/  MUFU.EX2 R9, R9 ;  /* 0x0000000900097308 */ /* 0x000ef00000000800 */
[----:B------:R-:W4:Y:S01]  /*d4e0*/  MUFU.EX2 R160, R160 ;  /* 0x000000a000a07308 */ /* 0x000f220000000800 */
[----:B--2---:R-:W-:Y:S01]  /*d4f0*/  FMNMX.FTZ R207, R169, R230, !PT ;  /* 0x000000e6a9cf7209 */ /* 0x004fe20007810000 */
[-CC-:B------:R-:W-:Y:S01]  /*d500*/  FFMA.FTZ R230, R173, R15.reuse, -R155.reuse ;  /* 0x0000000fade67223 */ /* 0x180fe2000001089b */
[----:B------:R-:W-:-:S05]  /*d510*/  FFMA.FTZ R169, R236, R15, -R155 ;  /* 0x0000000feca97223 */ /* 0x000fca000001089b */
[----:B------:R-:W2:Y:S01]  /*d520*/  MUFU.EX2 R161, R161 ;  /* 0x000000a100a17308 */ /* 0x000ea20000000800 */
[-C--:B---3--:R-:W-:Y:S01]  /*d530*/  FMUL.FTZ R24, R24, R9.reuse ;  /* 0x0000000918187220 */ /* 0x088fe20000410000 */
[----:B------:R-:W3:Y:S01]  /*d540*/  SHFL.BFLY PT, R232, R207, 0x1, 0x1f ;  /* 0x0c201f00cfe87f89 */ /* 0x000ee200000e0000 */
        /* <DEDUP_REMOVED lines=23> */
[----:B---3--:R-:W-:Y:S01]  /*d6c0*/  FMNMX.FTZ R172, R207, R232, !PT ;  /* 0x000000e8cfac7209 */ /* 0x008fe20007810000 */
[-C--:B------:R-:W-:Y:S01]  /*d6d0*/  FMUL.FTZ R65, R65, R9.reuse ;  /* 0x0000000941417220 */ /* 0x080fe20000410000 */
[-C--:B------:R-:W-:Y:S01]  /*d6e0*/  FMUL.FTZ R68, R68, R9.reuse ;  /* 0x0000000944447220 */ /* 0x080fe20000410000 */
[----:B------:R-:W-:Y:S01]  /*d6f0*/  FMUL.FTZ R69, R69, R9 ;  /* 0x0000000945457220 */ /* 0x000fe20000410000 */
[C---:B------:R-:W-:Y:S01]  /*d700*/  FSETP.NEU.FTZ.AND P2, PT, R172.reuse, -INF , PT ;  /* 0xff800000ac00780b */ /* 0x040fe20003f5d000 */
[----:B------:R-:W-:Y:S01]  /*d710*/  FMUL.FTZ R176, R172, R15 ;  /* 0x0000000facb07220 */ /* 0x000fe20000410000 */
[----:B------:R3:W-:Y:S01]  /*d720*/  MUFU.EX2 R155, R209 ;  /* 0x000000d1009b7308 */ /* 0x0007e20000000800 */
[-C--:B------:R-:W-:Y:S01]  /*d730*/  FMUL.FTZ R72, R72, R9.reuse ;  /* 0x0000000948487220 */ /* 0x080fe20000410000 */
[----:B------:R-:W-:Y:S01]  /*d740*/  FSEL R173, R172, RZ, P2 ;  /* 0x000000ffacad7208 */ /* 0x000fe20001000000 */
[-C--:B------:R-:W-:Y:S01]  /*d750*/  FMUL.FTZ R73, R73, R9.reuse ;  /* 0x0000000949497220 */ /* 0x080fe20000410000 */
[----:B------:R-:W-:Y:S01]  /*d760*/  FSEL R176, R176, RZ, P2 ;  /* 0x000000ffb0b07208 */ /* 0x000fe20001000000 */
[----:B------:R-:W-:Y:S01]  /*d770*/  FMUL.FTZ R76, R76, R9 ;  /* 0x000000094c4c7220 */ /* 0x000fe20000410000 */
[----:B------:R-:W-:Y:S01]  /*d780*/  ISETP.NE.AND P2, PT, R22, R177, PT ;  /* 0x000000b11600720c */ /* 0x000fe20003f45270 */
[----:B------:R-:W-:Y:S01]  /*d790*/  FADD.FTZ R232, -R173, R20 ;  /* 0x00000014ade87221 */ /* 0x000fe20000010100 */
[----:B------:R-:W1:Y:S01]  /*d7a0*/  MUFU.EX2 R169, R169 ;  /* 0x000000a900a97308 */ /* 0x000e620000000800 */
[----:B------:R-:W-:Y:S01]  /*d7b0*/  FFMA.FTZ R207, R152, R15, -R176 ;  /* 0x0000000f98cf7223 */ /* 0x000fe200000108b0 */
[----:B------:R-:W-:Y:S01]  /*d7c0*/  FFMA.FTZ R152, R9, R3, R206 ;  /* 0x0000000309987223 */ /* 0x000fe200000100ce */
[-CC-:B---3--:R-:W-:Y:S01]  /*d7d0*/  FFMA.FTZ R209, R158, R15.reuse, -R176.reuse ;  /* 0x0000000f9ed17223 */ /* 0x188fe200000108b0 */
[-C--:B------:R-:W-:Y:S01]  /*d7e0*/  FFMA.FTZ R231, R171, R15.reuse, -R176 ;  /* 0x0000000fabe77223 */ /* 0x080fe200000108b0 */
[-C--:B------:R-:W-:Y:S01]  /*d7f0*/  FMUL.FTZ R171, R232, R15.reuse ;  /* 0x0000000fe8ab7220 */ /* 0x080fe20000410000 */
[----:B------:R-:W-:Y:S01]  /*d800*/  FADD.FTZ R3, R157, R152 ;  /* 0x000000989d037221 */ /* 0x000fe20000010000 */
[-CC-:B------:R-:W-:Y:S01]  /*d810*/  FFMA.FTZ R229, R154, R15.reuse, -R176.reuse ;  /* 0x0000000f9ae57223 */ /* 0x180fe200000108b0 */
[----:B------:R3:W-:Y:S01]  /*d820*/  MUFU.EX2 R20, R233 ;  /* 0x000000e900147308 */ /* 0x0007e20000000800 */
[----:B------:R-:W-:Y:S01]  /*d830*/  FFMA.FTZ R177, R162, R15, -R176 ;  /* 0x0000000fa2b17223 */ /* 0x000fe200000108b0 */
[----:B------:R-:W-:Y:S01]  /*d840*/  FADD.FTZ R152, R156, R3 ;  /* 0x000000039c987221 */ /* 0x000fe20000010000 */
[----:B------:R-:W-:-:S02]  /*d850*/  @!P2 IMAD R3, R18, 0x40, R192 ;  /* 0x000000401203a824 */ /* 0x000fc400078e02c0 */
[-CC-:B------:R-:W-:Y:S01]  /*d860*/  FFMA.FTZ R173, R166, R15.reuse, -R176.reuse ;  /* 0x0000000fa6ad7223 */ /* 0x180fe200000108b0 */
[-CC-:B------:R-:W-:Y:S01]  /*d870*/  FFMA.FTZ R208, R208, R15.reuse, -R176.reuse ;  /* 0x0000000fd0d07223 */ /* 0x180fe200000108b0 */
[-C--:B------:R-:W-:Y:S01]  /*d880*/  FFMA.FTZ R163, R163, R15.reuse, -R176 ;  /* 0x0000000fa3a37223 */ /* 0x080fe200000108b0 */
[----:B------:R-:W-:Y:S01]  /*d890*/  @!P2 IMAD R158, R3, 0x4, R2 ;  /* 0x00000004039ea824 */ /* 0x000fe200078e0202 */
[----:B------:R-:W-:Y:S01]  /*d8a0*/  MUFU.EX2 R183, R183 ;  /* 0x000000b700b77308 */ /* 0x000fe20000000800 */
[----:B---3--:R-:W-:Y:S01]  /*d8b0*/  FADD.FTZ R233, R159, R152 ;  /* 0x000000989fe97221 */ /* 0x008fe20000010000 */
[----:B------:R-:W-:Y:S01]  /*d8c0*/  F2FP.BF16.F32.PACK_AB R152, R157, R206 ;  /* 0x000000ce9d98723e */ /* 0x000fe200000010ff */
[-CC-:B------:R-:W-:Y:S01]  /*d8d0*/  FFMA.FTZ R153, R153, R15.reuse, -R176.reuse ;  /* 0x0000000f99997223 */ /* 0x180fe200000108b0 */
[----:B------:R-:W-:Y:S01]  /*d8e0*/  @!P2 STS [R158+0x28800], R9 ;  /* 0x028800099e00a388 */ /* 0x000fe20000000800 */
[----:B----4-:R-:W-:Y:S01]  /*d8f0*/  FADD.FTZ R18, R160, R233 ;  /* 0x000000e9a0127221 */ /* 0x010fe20000010000 */
[-CC-:B------:R-:W-:Y:S01]  /*d900*/  FFMA.FTZ R167, R167, R15.reuse, -R176.reuse ;  /* 0x0000000fa7a77223 */ /* 0x180fe200000108b0 */
[-C--:B------:R-:W-:Y:S01]  /*d910*/  FFMA.FTZ R174, R174, R15.reuse, -R176 ;  /* 0x0000000faeae7223 */ /* 0x080fe200000108b0 */
[----:B------:R-:W3:Y:S01]  /*d920*/  MUFU.EX2 R171, R171 ;  /* 0x000000ab00ab7308 */ /* 0x000ee20000000800 */
[----:B--2---:R-:W-:Y:S01]  /*d930*/  FADD.FTZ R3, R161, R18 ;  /* 0x00000012a1037221 */ /* 0x004fe20000010000 */
[-CC-:B------:R-:W-:Y:S01]  /*d940*/  FFMA.FTZ R175, R175, R15.reuse, -R176.reuse ;  /* 0x0000000fafaf7223 */ /* 0x180fe200000108b0 */
[-CC-:B------:R-:W-:Y:S01]  /*d950*/  FFMA.FTZ R178, R178, R15.reuse, -R176.reuse ;  /* 0x0000000fb2b27223 */ /* 0x180fe200000108b0 */
[-CC-:B------:R-:W-:Y:S01]  /*d960*/  FFMA.FTZ R179, R179, R15.reuse, -R176.reuse ;  /* 0x0000000fb3b37223 */ /* 0x180fe200000108b0 */
[----:B-----5:R-:W-:Y:S01]  /*d970*/  FADD.FTZ R154, R164, R3 ;  /* 0x00000003a49a7221 */ /* 0x020fe20000010000 */
[-CC-:B------:R-:W-:Y:S01]  /*d980*/  FFMA.FTZ R182, R182, R15.reuse, -R176.reuse ;  /* 0x0000000fb6b67223 */ /* 0x180fe200000108b0 */
[----:B------:R-:W-:Y:S01]  /*d990*/  FFMA.FTZ R176, R228, R15, -R176 ;  /* 0x0000000fe4b07223 */ /* 0x000fe200000108b0 */
[----:B------:R-:W2:Y:S01]  /*d9a0*/  MUFU.EX2 R230, R230 ;  /* 0x000000e600e67308 */ /* 0x000ea20000000800 */
[----:B0-----:R-:W-:Y:S01]  /*d9b0*/  FADD.FTZ R3, R165, R154 ;  /* 0x0000009aa5037221 */ /* 0x001fe20000010000 */
[----:B------:R-:W-:Y:S01]  /*d9c0*/  F2FP.BF16.F32.PACK_AB R154, R159, R156 ;  /* 0x0000009c9f9a723e */ /* 0x000fe200000010ff */
[-C--:B------:R-:W-:Y:S01]  /*d9d0*/  FMUL.FTZ R77, R77, R9.reuse ;  /* 0x000000094d4d7220 */ /* 0x080fe20000410000 */
[----:B------:R-:W-:Y:S01]  /*d9e0*/  F2FP.BF16.F32.PACK_AB R156, R161, R160 ;  /* 0x000000a0a19c723e */ /* 0x000fe200000010ff */
[----:B-1----:R-:W-:Y:S01]  /*d9f0*/  FADD.FTZ R162, R168, R3 ;  /* 0x00000003a8a27221 */ /* 0x002fe20000010000 */
[C---:B------:R-:W-:Y:S01]  /*da00*/  F2FP.BF16.F32.PACK_AB R160, R169.reuse, R168 ;  /* 0x000000a8a9a0723e */ /* 0x040fe200000010ff */
[-C--:B------:R-:W-:Y:S01]  /*da10*/  FMUL.FTZ R80, R80, R9.reuse ;  /* 0x0000000950507220 */ /* 0x080fe20000410000 */
[----:B------:R-:W0:Y:S01]  /*da20*/  MUFU.EX2 R18, R229 ;  /* 0x000000e500127308 */ /* 0x000e220000000800 */
[----:B------:R-:W-:Y:S01]  /*da30*/  FADD.FTZ R162, R169, R162 ;  /* 0x000000a2a9a27221 */ /* 0x000fe20000010000 */
[----:B---3--:R2:W-:Y:S01]  /*da40*/  @!P2 STS [R158+0x28820], R171 ;  /* 0x028820ab9e00a388 */ /* 0x0085e20000000800 */
[-C--:B------:R-:W-:Y:S01]  /*da50*/  FMUL.FTZ R81, R81, R9.reuse ;  /* 0x0000000951517220 */ /* 0x080fe20000410000 */
[-C--:B------:R-:W-:Y:S01]  /*da60*/  FMUL.FTZ R84, R84, R9.reuse ;  /* 0x0000000954547220 */ /* 0x080fe20000410000 */
[----:B------:R-:W-:Y:S01]  /*da70*/  FADD.FTZ R3, R183, R162 ;  /* 0x000000a2b7037221 */ /* 0x000fe20000010000 */
[-C--:B------:R-:W-:Y:S01]  /*da80*/  FMUL.FTZ R85, R85, R9.reuse ;  /* 0x0000000955557220 */ /* 0x080fe20000410000 */
[-C--:B------:R-:W-:Y:S01]  /*da90*/  FMUL.FTZ R88, R88, R9.reuse ;  /* 0x0000000958587220 */ /* 0x080fe20000410000 */
[----:B------:R-:W1:Y:S01]  /*daa0*/  MUFU.EX2 R207, R207 ;  /* 0x000000cf00cf7308 */ /* 0x000e620000000800 */
[-C--:B------:R-:W-:Y:S01]  /*dab0*/  FMUL.FTZ R89, R89, R9.reuse ;  /* 0x0000000959597220 */ /* 0x080fe20000410000 */
[-C--:B------:R-:W-:Y:S01]  /*dac0*/  FMUL.FTZ R92, R92, R9.reuse ;  /* 0x000000095c5c7220 */ /* 0x080fe20000410000 */
[-C--:B------:R-:W-:Y:S01]  /*dad0*/  FMUL.FTZ R93, R93, R9.reuse ;  /* 0x000000095d5d7220 */ /* 0x080fe20000410000 */
[----:B--2---:R-:W-:Y:S01]  /*dae0*/  FADD.FTZ R158, R230, R3 ;  /* 0x00000003e69e7221 */ /* 0x004fe20000010000 */
[-C--:B------:R-:W-:Y:S01]  /*daf0*/  FMUL.FTZ R96, R96, R9.reuse ;  /* 0x0000000960607220 */ /* 0x080fe20000410000 */
[-C--:B------:R-:W-:Y:S01]  /*db00*/  FMUL.FTZ R97, R97, R9.reuse ;  /* 0x0000000961617220 */ /* 0x080fe20000410000 */
[-C--:B------:R-:W-:Y:S01]  /*db10*/  FMUL.FTZ R100, R100, R9.reuse ;  /* 0x0000000964647220 */ /* 0x080fe20000410000 */
[----:B------:R-:W2:Y:S01]  /*db20*/  MUFU.EX2 R166, R180 ;  /* 0x000000b400a67308 */ /* 0x000ea20000000800 */
[----:B------:R-:W-:Y:S01]  /*db30*/  FADD.FTZ R3, R155, R158 ;  /* 0x0000009e9b037221 */ /* 0x000fe20000010000 */
[----:B0-----:R-:W-:Y:S01]  /*db40*/  FFMA.FTZ R8, R171, R8, R18 ;  /* 0x00000008ab087223 */ /* 0x001fe20000010012 */
[----:B------:R-:W-:Y:S01]  /*db50*/  F2FP.BF16.F32.PACK_AB R158, R165, R164 ;  /* 0x000000a4a59e723e */ /* 0x000fe200000010ff */
[----:B------:R-:W-:Y:S01]  /*db60*/  FMUL.FTZ R101, R101, R9 ;  /* 0x0000000965657220 */ /* 0x000fe20000410000 */
[C---:B------:R-:W-:Y:S01]  /*db70*/  FADD.FTZ R3, R20.reuse, R3 ;  /* 0x0000000314037221 */ /* 0x040fe20000010000 */
[----:B------:R-:W-:Y:S01]  /*db80*/  F2FP.BF16.F32.PACK_AB R164, R20, R155 ;  /* 0x0000009b14a4723e */ /* 0x000fe200000010ff */
[-C--:B------:R-:W-:Y:S01]  /*db90*/  FMUL.FTZ R104, R104, R9.reuse ;  /* 0x0000000968687220 */ /* 0x080fe20000410000 */
[----:B------:R-:W-:Y:S01]  /*dba0*/  MUFU.EX2 R209, R209 ;  /* 0x000000d100d17308 */ /* 0x000fe20000000800 */
[----:B-1----:R-:W-:Y:S01]  /*dbb0*/  FADD.FTZ R8, R207, R8 ;  /* 0x00000008cf087221 */ /* 0x002fe20000010000 */
        /* <DEDUP_REMOVED lines=27> */
[----:B------:R-:W-:Y:S01]  /*dd70*/  FMUL.FTZ R149, R149, R9 ;  /* 0x0000000995957220 */ /* 0x000fe20000410000 */
[----:B------:R-:W-:Y:S01]  /*dd80*/  F2FP.BF16.F32.PACK_AB R162, R230, R183 ;  /* 0x000000b7e6a2723e */ /* 0x000fe200000010ff */
[-C--:B------:R-:W-:Y:S01]  /*dd90*/  FMUL.FTZ R26, R26, R171.reuse ;  /* 0x000000ab1a1a7220 */ /* 0x080fe20000410000 */
[----:B------:R-:W0:Y:S01]  /*dda0*/  MUFU.EX2 R20, R163 ;  /* 0x000000a300147308 */ /* 0x000e220000000800 */
[----:B------:R-:W-:Y:S01]  /*ddb0*/  F2FP.BF16.F32.PACK_AB R166, R181, R166 ;  /* 0x000000a6b5a6723e */ /* 0x000fe200000010ff */
        /* <DEDUP_REMOVED lines=27> */
[----:B-1----:R-:W-:Y:S01]  /*df70*/  FADD.FTZ R206, R208, R153 ;  /* 0x00000099d0ce7221 */ /* 0x002fe20000010000 */
[-C--:B------:R-:W-:Y:S01]  /*df80*/  FMUL.FTZ R74, R74, R171.reuse ;  /* 0x000000ab4a4a7220 */ /* 0x080fe20000410000 */
[----:B------:R-:W-:Y:S01]  /*df90*/  FMUL.FTZ R75, R75, R171 ;  /* 0x000000ab4b4b7220 */ /* 0x000fe20000410000 */
[----:B------:R-:W1:Y:S01]  /*dfa0*/  MUFU.EX2 R180, R231 ;  /* 0x000000e700b47308 */ /* 0x000e620000000800 */
[----:B--2---:R-:W-:Y:S01]  /*dfb0*/  FADD.FTZ R153, R157, R206 ;  /* 0x000000ce9d997221 */ /* 0x004fe20000010000 */
[----:B0-----:R-:W-:Y:S01]  /*dfc0*/  F2FP.BF16.F32.PACK_AB R157, R20, R157 ;  /* 0x0000009d149d723e */ /* 0x001fe200000010ff */
[-C--:B------:R-:W-:Y:S01]  /*dfd0*/  FMUL.FTZ R78, R78, R171.reuse ;  /* 0x000000ab4e4e7220 */ /* 0x080fe20000410000 */
[-C--:B------:R-:W-:Y:S01]  /*dfe0*/  FMUL.FTZ R79, R79, R171.reuse ;  /* 0x000000ab4f4f7220 */ /* 0x080fe20000410000 */
[-C--:B------:R-:W-:Y:S01]  /*dff0*/  FMUL.FTZ R82, R82, R171.reuse ;  /* 0x000000ab52527220 */ /* 0x080fe20000410000 */
[-C--:B------:R-:W-:Y:S01]  /*e000*/  FMUL.FTZ R83, R83, R171.reuse ;  /* 0x000000ab53537220 */ /* 0x080fe20000410000 */
[-C--:B------:R-:W-:Y:S01]  /*e010*/  FMUL.FTZ R86, R86, R171.reuse ;  /* 0x000000ab56567220 */ /* 0x080fe20000410000 */
[----:B------:R0:W2:Y:S01]  /*e020*/  MUFU.EX2 R163, R174 ;  /* 0x000000ae00a37308 */ /* 0x0000a20000000800 */
        /* <DEDUP_REMOVED lines=8> */
[----:B0-----:R-:W-:Y:S01]  /*e0b0*/  FADD.FTZ R174, R20, R153 ;  /* 0x0000009914ae7221 */ /* 0x001fe20000010000 */
[-C--:B------:R-:W-:Y:S01]  /*e0c0*/  FMUL.FTZ R102, R102, R171.reuse ;  /* 0x000000ab66667220 */ /* 0x080fe20000410000 */
[-C--:B------:R-:W-:Y:S01]  /*e0d0*/  FMUL.FTZ R103, R103, R171.reuse ;  /* 0x000000ab67677220 */ /* 0x080fe20000410000 */
[----:B------:R-:W-:Y:S01]  /*e0e0*/  FMUL.FTZ R106, R106, R171 ;  /* 0x000000ab6a6a7220 */ /* 0x000fe20000410000 */
[----:B---3--:R-:W-:Y:S01]  /*e0f0*/  FADD.FTZ R153, R159, R174 ;  /* 0x000000ae9f997221 */ /* 0x008fe20000010000 */
[C---:B-----5:R-:W-:Y:S01]  /*e100*/  F2FP.BF16.F32.PACK_AB R159, R168.reuse, R159 ;  /* 0x0000009fa89f723e */ /* 0x060fe200000010ff */
[-C--:B------:R-:W-:Y:S01]  /*e110*/  FMUL.FTZ R107, R107, R171.reuse ;  /* 0x000000ab6b6b7220 */ /* 0x080fe20000410000 */
[----:B------:R0:W3:Y:S01]  /*e120*/  MUFU.EX2 R165, R178 ;  /* 0x000000b200a57308 */ /* 0x0000e20000000800 */
[----:B------:R-:W-:Y:S01]  /*e130*/  FADD.FTZ R206, R168, R153 ;  /* 0x00000099a8ce7221 */ /* 0x000fe20000010000 */
[-C--:B------:R-:W-:Y:S01]  /*e140*/  FMUL.FTZ R110, R110, R171.reuse ;  /* 0x000000ab6e6e7220 */ /* 0x080fe20000410000 */
[-C--:B------:R-:W-:Y:S01]  /*e150*/  FMUL.FTZ R111, R111, R171.reuse ;  /* 0x000000ab6f6f7220 */ /* 0x080fe20000410000 */
[----:B------:R-:W-:Y:S01]  /*e160*/  FMUL.FTZ R114, R114, R171 ;  /* 0x000000ab72727220 */ /* 0x000fe20000410000 */
[----:B------:R-:W-:Y:S01]  /*e170*/  FADD.FTZ R153, R161, R206 ;  /* 0x000000cea1997221 */ /* 0x000fe20000010000 */
[C---:B-1----:R-:W-:Y:S01]  /*e180*/  F2FP.BF16.F32.PACK_AB R161, R180.reuse, R161 ;  /* 0x000000a1b4a1723e */ /* 0x042fe200000010ff */
[-C--:B------:R-:W-:Y:S01]  /*e190*/  FMUL.FTZ R115, R115, R171.reuse ;  /* 0x000000ab73737220 */ /* 0x080fe20000410000 */
[----:B------:R-:W1:Y:S01]  /*e1a0*/  MUFU.EX2 R174, R179 ;  /* 0x000000b300ae7308 */ /* 0x000e620000000800 */
[----:B0-----:R-:W-:Y:S01]  /*e1b0*/  FADD.FTZ R178, R180, R153 ;  /* 0x00000099b4b27221 */ /* 0x001fe20000010000 */
[-C--:B------:R-:W-:Y:S01]  /*e1c0*/  FMUL.FTZ R118, R118, R171.reuse ;  /* 0x000000ab76767220 */ /* 0x080fe20000410000 */
[-C--:B------:R-:W-:Y:S01]  /*e1d0*/  FMUL.FTZ R119, R119, R171.reuse ;  /* 0x000000ab77777220 */ /* 0x080fe20000410000 */
[----:B------:R-:W-:Y:S01]  /*e1e0*/  FMUL.FTZ R122, R122, R171 ;  /* 0x000000ab7a7a7220 */ /* 0x000fe20000410000 */
[----:B--2---:R-:W-:Y:S01]  /*e1f0*/  FADD.FTZ R153, R163, R178 ;  /* 0x000000b2a3997221 */ /* 0x004fe20000010000 */
[C---:B----4-:R-:W-:Y:S01]  /*e200*/  F2FP.BF16.F32.PACK_AB R163, R8.reuse, R163 ;  /* 0x000000a308a3723e */ /* 0x050fe200000010ff */
[-C--:B------:R-:W-:Y:S01]  /*e210*/  FMUL.FTZ R123, R123, R171.reuse ;  /* 0x000000ab7b7b7220 */ /* 0x080fe20000410000 */
[----:B------:R-:W0:Y:S01]  /*e220*/  MUFU.EX2 R167, R182 ;  /* 0x000000b600a77308 */ /* 0x000e220000000800 */
[----:B------:R-:W-:Y:S01]  /*e230*/  FADD.FTZ R178, R8, R153 ;  /* 0x0000009908b27221 */ /* 0x000fe20000010000 */
[----:B------:R-:W-:Y:S01]  /*e240*/  F2FP.BF16.F32.PACK_AB R153, R207, R18 ;  /* 0x00000012cf99723e */ /* 0x000fe200000010ff */
[-C--:B------:R-:W-:Y:S01]  /*e250*/  FMUL.FTZ R126, R126, R171.reuse ;  /* 0x000000ab7e7e7220 */ /* 0x080fe20000410000 */
[-C--:B------:R-:W-:Y:S01]  /*e260*/  FMUL.FTZ R127, R127, R171.reuse ;  /* 0x000000ab7f7f7220 */ /* 0x080fe20000410000 */
[----:B---3--:R-:W-:Y:S01]  /*e270*/  FADD.FTZ R155, R165, R178 ;  /* 0x000000b2a59b7221 */ /* 0x008fe20000010000 */
[-C--:B------:R-:W-:Y:S01]  /*e280*/  FMUL.FTZ R130, R130, R171.reuse ;  /* 0x000000ab82827220 */ /* 0x080fe20000410000 */
[----:B------:R-:W-:Y:S01]  /*e290*/  FMUL.FTZ R131, R131, R171 ;  /* 0x000000ab83837220 */ /* 0x000fe20000410000 */
[----:B------:R-:W2:Y:S01]  /*e2a0*/  MUFU.EX2 R176, R176 ;  /* 0x000000b000b07308 */ /* 0x000ea20000000800 */
[----:B-1----:R-:W-:Y:S01]  /*e2b0*/  FADD.FTZ R18, R174, R155 ;  /* 0x0000009bae127221 */ /* 0x002fe20000010000 */
[----:B------:R-:W-:Y:S01]  /*e2c0*/  F2FP.BF16.F32.PACK_AB R155, R208, R209 ;  /* 0x000000d1d09b723e */ /* 0x000fe200000010ff */
[----:B------:R-:W-:Y:S01]  /*e2d0*/  BAR.SYNC.DEFER_BLOCKING 0xf, 0x100 ;  /* 0x03c4000000007b1d */ /* 0x000fe20000010000 */
[----:B------:R-:W-:Y:S01]  /*e2e0*/  F2FP.BF16.F32.PACK_AB R165, R174, R165 ;  /* 0x000000a5aea5723e */ /* 0x000fe200000010ff */
        /* <DEDUP_REMOVED lines=10> */
[----:B------:R-:W-:Y:S01]  /*e390*/  FMUL.FTZ R151, R151, R171 ;  /* 0x000000ab97977220 */ /* 0x000fe20000410000 */
[C---:B--2---:R-:W-:Y:S01]  /*e3a0*/  F2FP.BF16.F32.PACK_AB R167, R176.reuse, R167 ;  /* 0x000000a7b0a7723e */ /* 0x044fe200000010ff */
[----:B------:R-:W-:Y:S01]  /*e3b0*/  FADD.FTZ R8, R176, R9 ;  /* 0x00000009b0087221 */ /* 0x000fe20000010000 */
[----:B------:R0:W-:Y:S04]  /*e3c0*/  STSM.16.M88.4 [R195+0x26800], R152 ;  /* 0x02680098c3007844 */ /* 0x0001e80000000200 */
[----:B------:R0:W-:Y:S04]  /*e3d0*/  STSM.16.M88.4 [R196], R156 ;  /* 0x0000009cc4007844 */ /* 0x0001e80000000200 */
[----:B------:R0:W-:Y:S04]  /*e3e0*/  STSM.16.M88.4 [R198], R160 ;  /* 0x000000a0c6007844 */ /* 0x0001e80000000200 */
[----:B------:R0:W-:Y:S01]  /*e3f0*/  STSM.16.M88.4 [R197], R164 ;  /* 0x000000a4c5007844 */ /* 0x0001e20000000200 */
[----:B------:R-:W-:Y:S05]  /*e400*/  @!P0 BRA `(.L_x_2104) ;  /* 0x0000000000048947 */ /* 0x000fea0003800000 */
[----:B------:R-:W-:Y:S01]  /*e410*/  BPT.TRAP 0x1 ;  /* 0x000000040000795c */ /* 0x000fe20000300000 */
.L_x_2104:
[----:B------:R1:W2:Y:S01]  /*e420*/  SYNCS.PHASECHK.TRANS64.TRYWAIT P2, [R212+URZ+0x28c50], R213 ;  /* 0x028c50d5d40075a7 */ /* 0x0002a2000804017f */
[----:B------:R-:W-:Y:S05]  /*e430*/  @!P0 BRA `(.L_x_2105) ;  /* 0x0000000000048947 */ /* 0x000fea0003800000 */
[----:B------:R-:W-:Y:S01]  /*e440*/  BPT.TRAP 0x1 ;  /* 0x000000040000795c */ /* 0x000fe20000300000 */
.L_x_2105:
[----:B------:R-:W-:Y:S04]  /*e450*/  BSSY B2, `(.L_x_2106) ;  /* 0x0000004000027945 */ /* 0x000fe80003800000 */
[----:B--2---:R-:W-:Y:S05]  /*e460*/  @P2 BRA `(.L_x_2107) ;  /* 0x0000000000082947 */ /* 0x004fea0003800000 */
[----:B------:R-:W2:Y:S02]  /*e470*/  SYNCS.PHASECHK.TRANS64.TRYWAIT P2, [R212+URZ+0x28c50], R213 ;  /* 0x028c50d5d40075a7 */ /* 0x000ea4000804017f */
[----:B--2---:R-:W-:Y:S05]  /*e480*/  @!P2 BRA `(.L_x_2108) ;  /* 0x000000ec0014a947 */ /* 0x004fea0003800000 */
.L_x_2107:
[----:B------:R-:W-:Y:S05]  /*e490*/  BSYNC B2 ;  /* 0x0000000000027941 */ /* 0x000fea0003800000 */
.L_x_2106:
[----:B------:R-:W-:Y:S01]  /*e4a0*/  IMAD R168, R211, 0x1000, R190 ;  /* 0x00001000d3a87824 */ /* 0x000fe200078e02be */
[----:B------:R-:W-:Y:S01]  /*e4b0*/  WARPGROUP.ARRIVE ;  /* 0x00000000000079c5 */ /* 0x000fe20000000000 */
[----:B------:R-:W-:Y:S01]  /*e4c0*/  IMAD.MOV.U32 R169, RZ, RZ, 0x40000040 ;  /* 0x40000040ffa97424 */ /* 0x000fe200078e00ff */
[----:B------:R-:W-:Y:S01]  /*e4d0*/  ISETP.GT.AND P2, PT, R14, R204, PT ;  /* 0x000000cc0e00720c */ /* 0x000fe20003f44270 */
[----:B-12---:R-:W-:Y:S01]  /*e4e0*/  @!P1 VIADD R212, R212, 0x28c60 ;  /* 0x00028c60d4d49836 */ /* 0x006fe20000000000 */
[----:B------:R-:W-:Y:S01]  /*e4f0*/  R2UR UR6, R168 ;  /* 0x00000000a80672ca */ /* 0x000fe200000e0000 */
[----:B------:R-:W-:Y:S01]  /*e500*/  VIADD R14, R14, 0xffffffff ;  /* 0xffffffff0e0e7836 */ /* 0x000fe20000000000 */
[----:B------:R-:W-:Y:S01]  /*e510*/  R2UR UR7, R169 ;  /* 0x00000000a90772ca */ /* 0x000fe200000e0000 */
[----:B------:R-:W-:Y:S01]  /*e520*/  IMAD.MOV.U32 R169, RZ, RZ, 0x40000040 ;  /* 0x40000040ffa97424 */ /* 0x000fe200078e00ff */
[----:B------:R-:W-:Y:S01]  /*e530*/  @!P1 PRMT R212, RZ, 0x654, R212 ;  /* 0x00000654ffd49816 */ /* 0x000fe200000000d4 */
[----:B------:R-:W-:-:S02]  /*e540*/  IMAD.MOV.U32 R20, RZ, RZ, R172 ;  /* 0x000000ffff147224 */ /* 0x000fc400078e00ac */
[----:B------:R-:W-:Y:S02]  /*e550*/  IMAD.MOV.U32 R9, RZ, RZ, R170 ;  /* 0x000000ffff097224 */ /* 0x000fe400078e00aa */
[----:B------:R-:W-:-:S06]  /*e560*/  IMAD.MOV.U32 R18, RZ, RZ, R211 ;  /* 0x000000ffff127224 */ /* 0x000fcc00078e00d3 */
[----:B------:R-:W-:Y:S03]  /*e570*/  HGMMA.64x256x16.F32.BF16 R24, R152, gdesc[UR4].tnspB, R24, gsb0 ;  /* 0x43e0000498187df0 */ /* 0x000fe60008001818 */
[----:B------:R-:W-:Y:S02]  /*e580*/  WARPGROUP.DEPBAR.LE gsb0, 0x0 ;  /* 0x00008000000079c5 */ /* 0x000fe40000010000 */
[----:B0-----:R-:W-:Y:S01]  /*e590*/  VIADD R152, R168, 0x80 ;  /* 0x00000080a8987836 */ /* 0x001fe20000000000 */
        /* <DEDUP_REMOVED lines=31> */
[----:B------:R-:W-:Y:S05]  /*e790*/  BSYNC B0 ;  /* 0x0000000000007941 */ /* 0x000fea0003800000 */
.L_x_2090:
[----:B------:R-:W-:Y:S02]  /*e7a0*/  IMAD.MOV.U32 R20, RZ, RZ, R172 ;  /* 0x000000ffff147224 */ /* 0x000fe400078e00ac */
[----:B------:R-:W-:Y:S02]  /*e7b0*/  IMAD.MOV.U32 R9, RZ, RZ, R170 ;  /* 0x000000ffff097224 */ /* 0x000fe400078e00aa */
[----:B------:R-:W-:-:S07]  /*e7c0*/  IMAD.MOV.U32 R18, RZ, RZ, R211 ;  /* 0x000000ffff127224 */ /* 0x000fce00078e00d3 */
.L_x_2089:
[----:B------:R-:W-:Y:S05]  /*e7d0*/  BSYNC B1 ;  /* 0x0000000000017941 */ /* 0x000fea0003800000 */
.L_x_2088:
[----:B------:R-:W1:Y:S01]  /*e7e0*/  LDC R154, c[0x0][0x9e4] ;  /* 0x00027900ff9a7b82 */ /* 0x000e620000000800 */
[----:B------:R-:W-:-:S04]  /*e7f0*/  IADD3 R152, R185, 0x40, -R186 ;  /* 0x00000040b9987810 */ /* 0x000fc80007ffe8ba */
[----:B------:R-:W-:-:S05]  /*e800*/  LEA R153, R189, R152, 0x6 ;  /* 0x00000098bd997211 */ /* 0x000fca00078e30ff */
[----:B------:R-:W-:Y:S01]  /*e810*/  IMAD.IADD R188, R153, 0x1, -R188 ;  /* 0x0000000199bc7824 */ /* 0x000fe200078e0abc */
[----:B-1----:R-:W-:-:S13]  /*e820*/  ISETP.GE.AND P6, PT, R154, 0x1, PT ;  /* 0x000000019a00780c */ /* 0x002fda0003fc6270 */
[----:B------:R-:W-:Y:S05]  /*e830*/  @!P6 BRA `(.L_x_2110) ;  /* 0x000000000048e947 */ /* 0x000fea0003800000 */
[----:B------:R-:W-:Y:S01]  /*e840*/  IMAD.MOV.U32 R155, RZ, RZ, R153 ;  /* 0x000000ffff9b7224 */ /* 0x000fe200078e0099 */
[----:B------:R-:W-:Y:S04]  /*e850*/  BSSY B0, `(.L_x_2111) ;  /* 0x000000e000007945 */ /* 0x000fe80003800000 */
        /* <DEDUP_REMOVED lines=9> */
.L_x_2112:
[----:B------:R-:W-:-:S13]  /*e8f0*/  ISETP.NE.AND P2, PT, R154, 0x1, PT ;  /* 0x000000019a00780c */ /* 0x000fda0003f45270 */
[----:B------:R-:W1:Y:S02]  /*e900*/  @P2 LDC.64 R152, c[0x0][0x9e8] ;  /* 0x00027a00ff982b82 */ /* 0x000e640000000a00 */
[----:B-1----:R-:W-:-:S05]  /*e910*/  @P2 IMAD.HI.U32 R152, R155, R152, RZ ;  /* 0x000000989b982227 */ /* 0x002fca00078e00ff */
[----:B------:R-:W-:-:S07]  /*e920*/  @P2 SHF.R.U32.HI R155, RZ, R153, R152 ;  /* 0x00000099ff9b2219 */ /* 0x000fce0000011698 */
.L_x_2113:
[----:B------:R-:W-:Y:S05]  /*e930*/  BSYNC B0 ;  /* 0x0000000000007941 */ /* 0x000fea0003800000 */
.L_x_2111:
[----:B------:R-:W-:-:S05]  /*e940*/  IMAD R155, R155, R154, RZ ;  /* 0x0000009a9b9b7224 */ /* 0x000fca00078e02ff */
[----:B------:R-:W-:-:S07]  /*e950*/  VIMNMX R188, R188, R155, !PT ;  /* 0x0000009bbcbc7248 */ /* 0x000fce0007fe0100 */
.L_x_2110:
[----:B------:R-:W-:Y:S01]  /*e960*/  VIADD R188, R188, 0x3f ;  /* 0x0000003fbcbc7836 */ /* 0x000fe20000000000 */
[----:B------:R-:W-:Y:S04]  /*e970*/  BSSY B1, `(.L_x_2114) ;  /* 0x00001ad000017945 */ /* 0x000fe80003800000 */
[----:B------:R-:W-:-:S04]  /*e980*/  SHF.R.S32.HI R153, RZ, 0x1f, R188 ;  /* 0x0000001fff997819 */ /* 0x000fc800000114bc */
[----:B------:R-:W-:-:S04]  /*e990*/  LEA.HI R153, R153, R188, RZ, 0x6 ;  /* 0x000000bc99997211 */ /* 0x000fc800078f30ff */
[----:B------:R-:W-:-:S04]  /*e9a0*/  SHF.R.S32.HI R152, RZ, 0x6, R153 ;  /* 0x00000006ff987819 */ /* 0x000fc80000011499 */
[----:B------:R-:W-:-:S04]  /*e9b0*/  VIMNMX R201, R191, R152, !PT ;  /* 0x00000098bfc97248 */ /* 0x000fc80007fe0100 */
[----:B------:R-:W-:-:S13]  /*e9c0*/  ISETP.GE.AND P2, PT, R14, R201, PT ;  /* 0x000000c90e00720c */ /* 0x000fda0003f46270 */
[----:B------:R-:W-:Y:S05]  /*e9d0*/  @!P2 BRA `(.L_x_2115) ;  /* 0x000000180098a947 */ /* 0x000fea0003800000 */
[----:B------:R-:W-:Y:S01]  /*e9e0*/  BSSY B0, `(.L_x_2116) ;  /* 0x00001a4000007945 */ /* 0x000fe20003800000 */
[----:B------:R-:W-:Y:S02]  /*e9f0*/  IMAD.MOV.U32 R207, RZ, RZ, R20 ;  /* 0x000000ffffcf7224 */ /* 0x000fe400078e0014 */
[----:B------:R-:W-:Y:S02]  /*ea00*/  IMAD.MOV.U32 R208, RZ, RZ, R9 ;  /* 0x000000ffffd07224 */ /* 0x000fe400078e0009 */
[----:B------:R-:W-:Y:S02]  /*ea10*/  IMAD.MOV.U32 R205, RZ, RZ, R14 ;  /* 0x000000ffffcd7224 */ /* 0x000fe400078e000e */
[----:B------:R-:W-:-:S07]  /*ea20*/  IMAD.MOV.U32 R209, RZ, RZ, R18 ;  /* 0x000000ffffd17224 */ /* 0x000fce00078e0012 */
.L_x_2127:
[----:B------:R-:W-:Y:S02]  /*ea30*/  VIADD R18, R209, 0x1 ;  /* 0x00000001d1127836 */ /* 0x000fe40000000000 */
[----:B------:R-:W-:Y:S02]  /*ea40*/  IMAD.MOV.U32 R14, RZ, RZ, R205 ;  /* 0x000000ffff0e7224 */ /* 0x000fe400078e00cd */
[----:B------:R-:W-:Y:S01]  /*ea50*/  VIADD R205, R205, 0xffffffff ;  /* 0xffffffffcdcd7836 */ /* 0x000fe20000000000 */
[----:B------:R-:W-:Y:S02]  /*ea60*/  ISETP.NE.AND P3, PT, R18, 0x2, PT ;  /* 0x000000021200780c */ /* 0x000fe40003f65270 */
[----:B------:R-:W-:Y:S02]  /*ea70*/  ISETP.GT.AND P2, PT, R14, R201, PT ;  /* 0x000000c90e00720c */ /* 0x000fe40003f44270 */
[----:B------:R-:W-:Y:S02]  /*ea80*/  SEL R14, RZ, 0x1, P3 ;  /* 0x00000001ff0e7807 */ /* 0x000fe40001800000 */
[----:B------:R-:W-:-:S02]  /*ea90*/  SEL R18, R18, RZ, P3 ;  /* 0x000000ff12127207 */ /* 0x000fc40001800000 */
[----:B------:R-:W-:Y:S01]  /*eaa0*/  LOP3.LUT R19, R19, R14, RZ, 0x3c, !PT ;  /* 0x0000000e13137212 */ /* 0x000fe200078e3cff */
[----:B-1----:R-:W-:Y:S06]  /*eab0*/  @!P0 BRA `(.L_x_2117) ;  /* 0x0000000000048947 */ /* 0x002fec0003800000 */
[----:B------:R-:W-:Y:S01]  /*eac0*/  BPT.TRAP 0x1 ;  /* 0x000000040000795c */ /* 0x000fe20000300000 */
.L_x_2117:
[----:B------:R-:W-:Y:S01]  /*ead0*/  IMAD R204, R18, 0x8, R2 ;  /* 0x0000000812cc7824 */ /* 0x000fe200078e0202 */
[----:B------:R-:W-:-:S04]  /*eae0*/  SHF.L.U32 R206, R19, 0x1f, RZ ;  /* 0x0000001f13ce7819 */ /* 0x000fc800000006ff */
[----:B------:R1:W2:Y:S01]  /*eaf0*/  SYNCS.PHASECHK.TRANS64.TRYWAIT P3, [R204+URZ+0x28c30], R206 ;  /* 0x028c30cecc0075a7 */ /* 0x0002a2000806017f */
[----:B------:R-:W-:Y:S05]  /*eb00*/  @!P0 BRA `(.L_x_2118) ;  /* 0x0000000000048947 */ /* 0x000fea0003800000 */
[----:B------:R-:W-:Y:S01]  /*eb10*/  BPT.TRAP 0x1 ;  /* 0x000000040000795c */ /* 0x000fe20000300000 */
.L_x_2118:
[----:B------:R-:W-:Y:S01]  /*eb20*/  BSSY B2, `(.L_x_2119) ;  /* 0x0000006000027945 */ /* 0x000fe20003800000 */
[----:B------:R-:W-:Y:S02]  /*eb30*/  IMAD R14, R18, 0x200, R21 ;  /* 0x00000200120e7824 */ /* 0x000fe400078e0215 */
[----:B------:R-:W-:Y:S01]  /*eb40*/  IMAD.MOV.U32 R15, RZ, RZ, 0x40000040 ;  /* 0x40000040ff0f7424 */ /* 0x000fe200078e00ff */
[----:B--2---:R-:W-:Y:S06]  /*eb50*/  @P3 BRA `(.L_x_2120) ;  /* 0x0000000000083947 */ /* 0x004fec0003800000 */
[----:B------:R-:W2:Y:S02]  /*eb60*/  SYNCS.PHASECHK.TRANS64.TRYWAIT P3, [R204+URZ+0x28c30], R206 ;  /* 0x028c30cecc0075a7 */ /* 0x000ea4000806017f */
[----:B--2---:R-:W-:Y:S05]  /*eb70*/  @!P3 BRA `(.L_x_2121) ;  /* 0x000000e4006cb947 */ /* 0x004fea0003800000 */
.L_x_2120:
[----:B------:R-:W-:Y:S05]  /*eb80*/  BSYNC B2 ;  /* 0x0000000000027941 */ /* 0x000fea0003800000 */
.L_x_2119:
[C---:B------:R-:W-:Y:S01]  /*eb90*/  R2UR UR6, R14.reuse ;  /* 0x000000000e0672ca */ /* 0x040fe200000e0000 */
[----:B------:R-:W-:Y:S01]  /*eba0*/  WARPGROUP.ARRIVE ;  /* 0x00000000000079c5 */ /* 0x000fe20000000000 */
[----:B------:R-:W-:Y:S01]  /*ebb0*/  R2UR UR7, R15 ;  /* 0x000000000f0772ca */ /* 0x000fe200000e0000 */
[----:B------:R-:W-:Y:S01]  /*ebc0*/  VIADD R188, R14, 0x2 ;  /* 0x000000020ebc7836 */ /* 0x000fe20000000000 */
[----:B------:R-:W-:Y:S01]  /*ebd0*/  R2UR UR4, R4 ;  /* 0x00000000040472ca */ /* 0x000fe200000e0000 */
[----:B------:R-:W-:Y:S01]  /*ebe0*/  IMAD.MOV.U32 R189, RZ, RZ, 0x40000040 ;  /* 0x40000040ffbd7424 */ /* 0x000fe200078e00ff */
[----:B------:R-:W-:Y:S01]  /*ebf0*/  R2UR UR5, R5 ;  /* 0x00000000050572ca */ /* 0x000fe200000e0000 */
[----:B------:R-:W-:-:S12]  /*ec00*/  IMAD.MOV.U32 R15, RZ, RZ, 0x40000040 ;  /* 0x40000040ff0f7424 */ /* 0x000fd800078e00ff */
        /* <DEDUP_REMOVED lines=44> */
[----:B------:R-:W3:Y:S02]  /*eed0*/  SHFL.BFLY PT, R9, R20, 0x2, 0x1f ;  /* 0x0c401f0014097f89 */ /* 0x000ee400000e0000 */
[----:B---3--:R-:W-:Y:S02]  /*eee0*/  FMNMX.FTZ R188, R20, R9, !PT ;  /* 0x0000000914bc7209 */ /* 0x008fe40007810000 */
[----:B------:R-:W-:-:S03]  /*eef0*/  FMNMX.FTZ R9, R155, R14, !PT ;  /* 0x0000000e9b097209 */ /* 0x000fc60007810000 */
[----:B------:R-:W3:Y:S01]  /*ef00*/  SHFL.BFLY PT, R189, R188, 0x1, 0x1f ;  /* 0x0c201f00bcbd7f89 */ /* 0x000ee200000e0000 */
[----:B------:R-:W-:-:S04]  /*ef10*/  FMNMX.FTZ R14, R158, R9, !PT ;  /* 0x000000099e0e7209 */ /* 0x000fc80007810000 */
[----:B------:R-:W-:-:S04]  /*ef20*/  FMNMX.FTZ R15, R159, R14, !PT ;  /* 0x0000000e9f0f7209 */ /* 0x000fc80007810000 */
[----:B------:R-:W-:Y:S01]  /*ef30*/  FMNMX.FTZ R14, R162, R15, !PT ;  /* 0x0000000fa20e7209 */ /* 0x000fe20007810000 */
[----:B------:R-:W-:Y:S01]  /*ef40*/  IMAD.U32 R15, RZ, RZ, UR4 ;  /* 0x00000004ff0f7e24 */ /* 0x000fe2000f8e00ff */
[----:B---3--:R-:W-:Y:S02]  /*ef50*/  FMNMX.FTZ R9, R188, R189, !PT ;  /* 0x000000bdbc097209 */ /* 0x008fe40007810000 */
[----:B------:R-:W-:-:S03]  /*ef60*/  FMNMX.FTZ R189, R163, R14, !PT ;  /* 0x0000000ea3bd7209 */ /* 0x000fc60007810000 */
[C---:B------:R-:W-:Y:S01]  /*ef70*/  FADD.FTZ R20, -R9.reuse, R208 ;  /* 0x000000d009147221 */ /* 0x040fe20000010100 */
[----:B------:R-:W-:Y:S01]  /*ef80*/  FMNMX.FTZ R14, R166, R189, !PT ;  /* 0x000000bda60e7209 */ /* 0x000fe20007810000 */
[-C--:B------:R-:W-:Y:S02]  /*ef90*/  FMUL.FTZ R188, R9, R15.reuse ;  /* 0x0000000f09bc7220 */ /* 0x080fe40000410000 */
[-C--:B------:R-:W-:Y:S01]  /*efa0*/  FMUL.FTZ R208, R20, R15.reuse ;  /* 0x0000000f14d07220 */ /* 0x080fe20000410000 */
[----:B------:R-:W-:Y:S01]  /*efb0*/  FMNMX.FTZ R189, R167, R14, !PT ;  /* 0x0000000ea7bd7209 */ /* 0x000fe20007810000 */
[-CC-:B------:R-:W-:Y:S01]  /*efc0*/  FFMA.FTZ R210, R152, R15.reuse, -R188.reuse ;  /* 0x0000000f98d27223 */ /* 0x180fe200000108bc */
[-CC-:B------:R-:W-:Y:S01]  /*efd0*/  FFMA.FTZ R152, R153, R15.reuse, -R188.reuse ;  /* 0x0000000f99987223 */ /* 0x180fe200000108bc */
[--C-:B0-----:R-:W-:Y:S01]  /*efe0*/  FFMA.FTZ R212, R156, R15, -R188.reuse ;  /* 0x0000000f9cd47223 */ /* 0x101fe200000108bc */
        /* <DEDUP_REMOVED lines=18> */
[----:B------:R-:W0:Y:S02]  /*f110*/  MUFU.EX2 R14, R208 ;  /* 0x000000d0000e7308 */ /* 0x000e240000000800 */
[----:B------:R-:W-:-:S04]  /*f120*/  FMNMX.FTZ R211, R179, R20, !PT ;  /* 0x00000014b3d37209 */ /* 0x000fc80007810000 */
[----:B------:R-:W-:Y:S02]  /*f130*/  FMNMX.FTZ R20, R182, R211, !PT ;  /* 0x000000d3b6147209 */ /* 0x000fe40007810000 */
[----:B------:R-:W3:Y:S02]  /*f140*/  MUFU.EX2 R189, R210 ;  /* 0x000000d200bd7308 */ /* 0x000ee40000000800 */
[----:B------:R-:W-:-:S05]  /*f150*/  FMNMX.FTZ R20, R183, R20, !PT ;  /* 0x00000014b7147209 */ /* 0x000fca0007810000 */
[----:B------:R-:W4:Y:S01]  /*f160*/  SHFL.BFLY PT, R211, R20, 0x2, 0x1f ;  /* 0x0c401f0014d37f89 */ /* 0x000f2200000e0000 */
[----:B------:R-:W-:Y:S01]  /*f170*/  MUFU.EX2 R152, R152 ;  /* 0x0000009800987308 */ /* 0x000fe20000000800 */
[-C--:B0-----:R-:W-:Y:S01]  /*f180*/  FMUL.FTZ R24, R24, R14.reuse ;  /* 0x0000000e18187220 */ /* 0x081fe20000410000 */
[-C--:B------:R-:W-:Y:S01]  /*f190*/  FMUL.FTZ R25, R25, R14.reuse ;  /* 0x0000000e19197220 */ /* 0x080fe20000410000 */
[-C--:B------:R-:W-:Y:S01]  /*f1a0*/  FMUL.FTZ R28, R28, R14.reuse ;  /* 0x0000000e1c1c7220 */ /* 0x080fe20000410000 */
[-C--:B------:R-:W-:Y:S01]  /*f1b0*/  FMUL.FTZ R29, R29, R14.reuse ;  /* 0x0000000e1d1d7220 */ /* 0x080fe20000410000 */
[-C--:B------:R-:W-:Y:S01]  /*f1c0*/  FMUL.FTZ R32, R32, R14.reuse ;  /* 0x0000000e20207220 */ /* 0x080fe20000410000 */
[-C--:B------:R-:W-:Y:S01]  /*f1d0*/  FMUL.FTZ R33, R33, R14.reuse ;  /* 0x0000000e21217220 */ /* 0x080fe20000410000 */
[-C--:B------:R-:W-:Y:S01]  /*f1e0*/  FMUL.FTZ R36, R36, R14.reuse ;  /* 0x0000000e24247220 */ /* 0x080fe20000410000 */
[----:B------:R0:W-:Y:S01]  /*f1f0*/  MUFU.EX2 R153, R212 ;  /* 0x000000d400997308 */ /* 0x0001e20000000800 */
        /* <DEDUP_REMOVED lines=14> */
[----:B----4-:R-:W-:Y:S01]  /*f2e0*/  FMNMX.FTZ R211, R20, R211, !PT ;  /* 0x000000d314d37209 */ /* 0x010fe20007810000 */
[----:B------:R-:W-:Y:S01]  /*f2f0*/  MUFU.EX2 R157, R157 ;  /* 0x0000009d009d7308 */ /* 0x000fe20000000800 */
[-C--:B------:R-:W-:Y:S01]  /*f300*/  FMUL.FTZ R61, R61, R14.reuse ;  /* 0x0000000e3d3d7220 */ /* 0x080fe20000410000 */
[-C--:B------:R-:W-:Y:S01]  /*f310*/  FMUL.FTZ R64, R64, R14.reuse ;  /* 0x0000000e40407220 */ /* 0x080fe20000410000 */
[-C--:B------:R-:W-:Y:S01]  /*f320*/  FMUL.FTZ R65, R65, R14.reuse ;  /* 0x0000000e41417220 */ /* 0x080fe20000410000 */
[----:B------:R-:W3:Y:S01]  /*f330*/  SHFL.BFLY PT, R20, R211, 0x1, 0x1f ;  /* 0x0c201f00d3147f89 */ /* 0x000ee200000e0000 */
        /* <DEDUP_REMOVED lines=23> */
[----:B---3--:R-:W-:Y:S01]  /*f4b0*/  FMNMX.FTZ R20, R211, R20, !PT ;  /* 0x00000014d3147209 */ /* 0x008fe20007810000 */
[----:B------:R-:W-:-:S02]  /*f4c0*/  IMAD.MOV R211, RZ, RZ, -R194 ;  /* 0x000000ffffd37224 */ /* 0x000fc400078e0ac2 */
[-C--:B------:R-:W-:Y:S01]  /*f4d0*/  FMUL.FTZ R108, R108, R14.reuse ;  /* 0x0000000e6c6c7220 */ /* 0x080fe20000410000 */
[-C--:B------:R-:W-:Y:S01]  /*f4e0*/  FMUL.FTZ R109, R109, R14.reuse ;  /* 0x0000000e6d6d7220 */ /* 0x080fe20000410000 */
[----:B------:R-:W-:Y:S01]  /*f4f0*/  MUFU.EX2 R165, R165 ;  /* 0x000000a500a57308 */ /* 0x000fe20000000800 */
[C---:B------:R-:W-:Y:S01]  /*f500*/  FADD.FTZ R188, -R20.reuse, R207 ;  /* 0x000000cf14bc7221 */ /* 0x040fe20000010100 */
[----:B------:R-:W-:Y:S01]  /*f510*/  FMUL.FTZ R228, R20, R15 ;  /* 0x0000000f14e47220 */ /* 0x000fe20000410000 */
[----:B------:R-:W-:Y:S01]  /*f520*/  ISETP.NE.AND P3, PT, R22, R211, PT ;  /* 0x000000d31600720c */ /* 0x000fe20003f65270 */
[----:B------:R-:W-:Y:S01]  /*f530*/  FMUL.FTZ R112, R112, R14 ;  /* 0x0000000e70707220 */ /* 0x000fe20000410000 */
[-C--:B------:R-:W-:Y:S01]  /*f540*/  FMUL.FTZ R169, R188, R15.reuse ;  /* 0x0000000fbca97220 */ /* 0x080fe20000410000 */
[-CC-:B------:R-:W-:Y:S01]  /*f550*/  FFMA.FTZ R188, R154, R15.reuse, -R228.reuse ;  /* 0x0000000f9abc7223 */ /* 0x180fe200000108e4 */
[-CC-:B------:R-:W-:Y:S01]  /*f560*/  FFMA.FTZ R155, R155, R15.reuse, -R228.reuse ;  /* 0x0000000f9b9b7223 */ /* 0x180fe200000108e4 */
[----:B0-----:R-:W-:Y:S01]  /*f570*/  FFMA.FTZ R212, R167, R15, -R228 ;  /* 0x0000000fa7d47223 */ /* 0x001fe200000108e4 */
[----:B------:R-:W-:-:S02]  /*f580*/  @!P1 VIADD R154, R204, 0x28c40 ;  /* 0x00028c40cc9a9836 */ /* 0x000fc40000000000 */
[-CC-:B------:R-:W-:Y:S01]  /*f590*/  FFMA.FTZ R167, R170, R15.reuse, -R228.reuse ;  /* 0x0000000faaa77223 */ /* 0x180fe200000108e4 */
[----:B------:R-:W-:Y:S01]  /*f5a0*/  MUFU.EX2 R169, R169 ;  /* 0x000000a900a97308 */ /* 0x000fe20000000800 */
[-CC-:B------:R-:W-:Y:S01]  /*f5b0*/  FFMA.FTZ R207, R158, R15.reuse, -R228.reuse ;  /* 0x0000000f9ecf7223 */ /* 0x180fe200000108e4 */
[-CC-:B------:R-:W-:Y:S01]  /*f5c0*/  FFMA.FTZ R170, R171, R15.reuse, -R228.reuse ;  /* 0x0000000fabaa7223 */ /* 0x180fe200000108e4 */
[-CC-:B------:R-:W-:Y:S01]  /*f5d0*/  FFMA.FTZ R171, R174, R15.reuse, -R228.reuse ;  /* 0x0000000faeab7223 */ /* 0x180fe200000108e4 */
[-C--:B------:R-:W-:Y:S01]  /*f5e0*/  FFMA.FTZ R174, R175, R15.reuse, -R228 ;  /* 0x0000000fafae7223 */ /* 0x080fe200000108e4 */
[----:B------:R-:W-:Y:S01]  /*f5f0*/  @!P1 PRMT R154, RZ, 0x654, R154 ;  /* 0x00000654ff9a9816 */ /* 0x000fe2000000009a */
[----:B------:R-:W-:Y:S02]  /*f600*/  @!P3 IMAD R175, R209, 0x40, R192 ;  /* 0x00000040d1afb824 */ /* 0x000fe400078e02c0 */
[-CC-:B------:R-:W-:Y:S01]  /*f610*/  FFMA.FTZ R208, R159, R15.reuse, -R228.reuse ;  /* 0x0000000f9fd07223 */ /* 0x180fe200000108e4 */
[----:B------:R-:W0:Y:S01]  /*f620*/  MUFU.EX2 R188, R188 ;  /* 0x000000bc00bc7308 */ /* 0x000e220000000800 */
[----:B------:R3:W-:Y:S01]  /*f630*/  @!P1 SYNCS.ARRIVE.TRANS64.RED.A1T0 RZ, [R154+URZ], RZ ;  /* 0x000000ff9aff99a7 */ /* 0x0007e2000810043f */
[-CC-:B------:R-:W-:Y:S01]  /*f640*/  FFMA.FTZ R159, R162, R15.reuse, -R228.reuse ;  /* 0x0000000fa29f7223 */ /* 0x180fe200000108e4 */
[-CC-:B------:R-:W-:Y:S01]  /*f650*/  FFMA.FTZ R210, R163, R15.reuse, -R228.reuse ;  /* 0x0000000fa3d27223 */ /* 0x180fe200000108e4 */
[-CC-:B------:R-:W-:Y:S01]  /*f660*/  FFMA.FTZ R163, R166, R15.reuse, -R228.reuse ;  /* 0x0000000fa6a37223 */ /* 0x180fe200000108e4 */
[-C--:B------:R-:W-:Y:S01]  /*f670*/  FMUL.FTZ R113, R113, R14.reuse ;  /* 0x0000000e71717220 */ /* 0x080fe20000410000 */
[-C--:B------:R-:W-:Y:S01]  /*f680*/  FMUL.FTZ R116, R116, R14.reuse ;  /* 0x0000000e74747220 */ /* 0x080fe20000410000 */
[----:B------:R-:W-:Y:S01]  /*f690*/  FMUL.FTZ R117, R117, R14 ;  /* 0x0000000e75757220 */ /* 0x000fe20000410000 */
[----:B------:R-:W4:Y:S01]  /*f6a0*/  MUFU.EX2 R155, R155 ;  /* 0x0000009b009b7308 */ /* 0x000f220000000800 */
[----:B---3--:R-:W-:Y:S01]  /*f6b0*/  @!P3 LEA R154, R175, R2, 0x2 ;  /* 0x00000002af9ab211 */ /* 0x008fe200078e10ff */
[-C--:B------:R-:W-:Y:S01]  /*f6c0*/  FFMA.FTZ R175, R178, R15.reuse, -R228 ;  /* 0x0000000fb2af7223 */ /* 0x080fe200000108e4 */
[-C--:B------:R-:W-:Y:S01]  /*f6d0*/  FMUL.FTZ R120, R120, R14.reuse ;  /* 0x0000000e78787220 */ /* 0x080fe20000410000 */
[-C--:B------:R-:W-:Y:S01]  /*f6e0*/  FMUL.FTZ R121, R121, R14.reuse ;  /* 0x0000000e79797220 */ /* 0x080fe20000410000 */
[-C--:B------:R-:W-:Y:S01]  /*f6f0*/  FMUL.FTZ R124, R124, R14.reuse ;  /* 0x0000000e7c7c7220 */ /* 0x080fe20000410000 */
[----:B------:R-:W-:Y:S01]  /*f700*/  @!P3 STS [R154+0x28800], R14 ;  /* 0x0288000e9a00b388 */ /* 0x000fe20000000800 */
[----:B------:R-:W-:Y:S01]  /*f710*/  FMUL.FTZ R125, R125, R14 ;  /* 0x0000000e7d7d7220 */ /* 0x000fe20000410000 */
[----:B------:R-:W3:Y:S01]  /*f720*/  MUFU.EX2 R207, R207 ;  /* 0x000000cf00cf7308 */ /* 0x000ee20000000800 */
[----:B0-----:R-:W-:Y:S01]  /*f730*/  FFMA.FTZ R8, R169, R8, R188 ;  /* 0x00000008a9087223 */ /* 0x001fe200000100bc */
[----:B------:R0:W-:Y:S01]  /*f740*/  @!P3 STS [R154+0x28820], R169 ;  /* 0x028820a99a00b388 */ /* 0x0001e20000000800 */
        /* <DEDUP_REMOVED lines=9> */
[----:B0-----:R-:W-:Y:S01]  /*f7e0*/  FADD.FTZ R154, R152, R3 ;  /* 0x00000003989a7221 */ /* 0x001fe20000010000 */
[-C--:B------:R-:W-:Y:S01]  /*f7f0*/  FMUL.FTZ R141, R141, R14.reuse ;  /* 0x0000000e8d8d7220 */ /* 0x080fe20000410000 */
[-C--:B------:R-:W-:Y:S01]  /*f800*/  FMUL.FTZ R144, R144, R14.reuse ;  /* 0x0000000e90907220 */ /* 0x080fe20000410000 */
[-C--:B------:R-:W-:Y:S01]  /*f810*/  FMUL.FTZ R145, R145, R14.reuse ;  /* 0x0000000e91917220 */ /* 0x080fe20000410000 */
[----:B------:R-:W0:Y:S01]  /*f820*/  MUFU.EX2 R159, R159 ;  /* 0x0000009f009f7308 */ /* 0x000e220000000800 */
[----:B------:R-:W-:Y:S01]  /*f830*/  FADD.FTZ R3, R153, R154 ;  /* 0x0000009a99037221 */ /* 0x000fe20000010000 */
[-C--:B------:R-:W-:Y:S01]  /*f840*/  FMUL.FTZ R148, R148, R14.reuse ;  /* 0x0000000e94947220 */ /* 0x080fe20000410000 */
[----:B------:R-:W-:Y:S01]  /*f850*/  FMUL.FTZ R149, R149, R14 ;  /* 0x0000000e95957220 */ /* 0x000fe20000410000 */
[-C--:B------:R-:W-:Y:S01]  /*f860*/  FFMA.FTZ R179, R179, R15.reuse, -R228 ;  /* 0x0000000fb3b37223 */ /* 0x080fe200000108e4 */
[----:B------:R-:W-:Y:S01]  /*f870*/  FADD.FTZ R154, R156, R3 ;  /* 0x000000039c9a7221 */ /* 0x000fe20000010000 */
[----:B---3--:R-:W-:Y:S01]  /*f880*/  FADD.FTZ R3, R207, R8 ;  /* 0x00000008cf037221 */ /* 0x008fe20000010000 */
[-C--:B------:R-:W-:Y:S01]  /*f890*/  FFMA.FTZ R182, R182, R15.reuse, -R228 ;  /* 0x0000000fb6b67223 */ /* 0x080fe200000108e4 */
[----:B------:R-:W3:Y:S01]  /*f8a0*/  MUFU.EX2 R210, R210 ;  /* 0x000000d200d27308 */ /* 0x000ee20000000800 */
[----:B------:R-:W-:Y:S01]  /*f8b0*/  FADD.FTZ R209, R157, R154 ;  /* 0x0000009a9dd17221 */ /* 0x000fe20000010000 */
[----:B-----5:R-:W-:Y:S01]  /*f8c0*/  FADD.FTZ R8, R208, R3 ;  /* 0x00000003d0087221 */ /* 0x020fe20000010000 */
[----:B------:R-:W-:Y:S01]  /*f8d0*/  FFMA.FTZ R183, R183, R15, -R228 ;  /* 0x0000000fb7b77223 */ /* 0x000fe200000108e4 */
[----:B------:R-:W-:Y:S01]  /*f8e0*/  F2FP.BF16.F32.PACK_AB R152, R152, R189 ;  /* 0x000000bd9898723e */ /* 0x000fe200000010ff */
[----:B------:R-:W-:Y:S01]  /*f8f0*/  FADD.FTZ R154, R160, R209 ;  /* 0x000000d1a09a7221 */ /* 0x000fe20000010000 */
[----:B------:R-:W-:Y:S01]  /*f900*/  F2FP.BF16.F32.PACK_AB R158, R164, R161 ;  /* 0x000000a1a49e723e */ /* 0x000fe200000010ff */
[-C--:B------:R-:W-:Y:S01]  /*f910*/  FMUL.FTZ R26, R26, R169.reuse ;  /* 0x000000a91a1a7220 */ /* 0x080fe20000410000 */
[----:B------:R-:W4:Y:S01]  /*f920*/  MUFU.EX2 R163, R163 ;  /* 0x000000a300a37308 */ /* 0x000f220000000800 */
[----:B0-----:R-:W-:Y:S01]  /*f930*/  FADD.FTZ R3, R159, R8 ;  /* 0x000000089f037221 */ /* 0x001fe20000010000 */
[----:B------:R-:W-:Y:S01]  /*f940*/  FADD.FTZ R209, R161, R154 ;  /* 0x0000009aa1d17221 */ /* 0x000fe20000010000 */
[-C--:B------:R-:W-:Y:S01]  /*f950*/  FMUL.FTZ R27, R27, R169.reuse ;  /* 0x000000a91b1b7220 */ /* 0x080fe20000410000 */
[-C--:B------:R-:W-:Y:S01]  /*f960*/  FMUL.FTZ R30, R30, R169.reuse ;  /* 0x000000a91e1e7220 */ /* 0x080fe20000410000 */
[-C--:B------:R-:W-:Y:S01]  /*f970*/  FMUL.FTZ R31, R31, R169.reuse ;  /* 0x000000a91f1f7220 */ /* 0x080fe20000410000 */
[----:B------:R-:W-:Y:S01]  /*f980*/  FADD.FTZ R154, R164, R209 ;  /* 0x000000d1a49a7221 */ /* 0x000fe20000010000 */
[-C--:B------:R-:W-:Y:S01]  /*f990*/  FMUL.FTZ R34, R34, R169.reuse ;  /* 0x000000a922227220 */ /* 0x080fe20000410000 */
[----:B------:R-:W0:Y:S01]  /*f9a0*/  MUFU.EX2 R212, R212 ;  /* 0x000000d400d47308 */ /* 0x000e220000000800 */
[----:B---3--:R-:W-:Y:S01]  /*f9b0*/  FADD.FTZ R8, R210, R3 ;  /* 0x00000003d2087221 */ /* 0x008fe20000010000 */
[----:B------:R-:W-:Y:S01]  /*f9c0*/  FADD.FTZ R209, R165, R154 ;  /* 0x0000009aa5d17221 */ /* 0x000fe20000010000 */
        /* <DEDUP_REMOVED lines=60> */
[----:B------:R-:W-:Y:S01]  /*fd90*/  FMUL.FTZ R127, R127, R169 ;  /* 0x000000a97f7f7220 */ /* 0x000fe20000410000 */
[----:B------:R-:W4:Y:S01]  /*fda0*/  MUFU.EX2 R176, R176 ;  /* 0x000000b000b07308 */ /* 0x000f220000000800 */
[----:B0-----:R-:W-:Y:S01]  /*fdb0*/  FADD.FTZ R189, R173, R154 ;  /* 0x0000009aadbd7221 */ /* 0x001fe20000010000 */
[----:B------:R-:W-:Y:S01]  /*fdc0*/  F2FP.BF16.F32.PACK_AB R154, R156, R153 ;  /* 0x000000999c9a723e */ /* 0x000fe200000010ff */
[----:B------:R-:W-:Y:S01]  /*fdd0*/  FMUL.FTZ R130, R130, R169 ;  /* 0x000000a982827220 */ /* 0x000fe20000410000 */
[----:B------:R-:W-:Y:S01]  /*fde0*/  F2FP.BF16.F32.PACK_AB R156, R160, R157 ;  /* 0x0000009da09c723e */ /* 0x000fe200000010ff */
[----:B------:R-:W-:Y:S01]  /*fdf0*/  FMUL.FTZ R131, R131, R169 ;  /* 0x000000a983837220 */ /* 0x000fe20000410000 */
[----:B------:R-:W-:Y:S01]  /*fe00*/  F2FP.BF16.F32.PACK_AB R160, R168, R165 ;  /* 0x000000a5a8a0723e */ /* 0x000fe200000010ff */
        /* <DEDUP_REMOVED lines=13> */
[----:B------:R-:W-:-:S04]  /*fee0*/  FMUL.FTZ R151, R151, R169 ;  /* 0x000000a997977220 */ /* 0x000fc80000410000 */
[----:B------:R-:W4:Y:S01]  /*fef0*/  MUFU.EX2 R8, R179 ;  /* 0x000000b300087308 */ /* 0x000f220000000800 */
[----:B0-----:R-:W-:-:S07]  /*ff00*/  FADD.FTZ R157, R175, R14 ;  /* 0x0000000eaf9d7221 */ /* 0x001fce0000010000 */
[----:B------:R-:W0:Y:S01]  /*ff10*/  MUFU.EX2 R180, R180 ;  /* 0x000000b400b47308 */ /* 0x000e220000000800 */
[----:B---3--:R-:W-:Y:S01]  /*ff20*/  FADD.FTZ R153, R177, R162 ;  /* 0x000000a2b1997221 */ /* 0x008fe20000010000 */
[----:B------:R-:W-:Y:S02]  /*ff30*/  F2FP.BF16.F32.PACK_AB R162, R173, R172 ;  /* 0x000000acada2723e */ /* 0x000fe400000010ff */
[----:B------:R-:W-:-:S04]  /*ff40*/  F2FP.BF16.F32.PACK_AB R164, R177, R176 ;  /* 0x000000b0b1a4723e */ /* 0x000fc800000010ff */
[----:B------:R-:W3:Y:S01]  /*ff50*/  MUFU.EX2 R182, R182 ;  /* 0x000000b600b67308 */ /* 0x000ee20000000800 */
[----:B----4-:R-:W-:Y:S01]  /*ff60*/  FADD.FTZ R161, R8, R157 ;  /* 0x0000009d08a17221 */ /* 0x010fe20000010000 */
[----:B------:R-:W-:Y:S02]  /*ff70*/  F2FP.BF16.F32.PACK_AB R157, R210, R159 ;  /* 0x0000009fd29d723e */ /* 0x000fe400000010ff */
[----:B------:R-:W-:Y:S02]  /*ff80*/  F2FP.BF16.F32.PACK_AB R159, R212, R163 ;  /* 0x000000a3d49f723e */ /* 0x000fe400000010ff */
[----:B------:R-:W-:Y:S02]  /*ff90*/  F2FP.BF16.F32.PACK_AB R163, R174, R171 ;  /* 0x000000abaea3723e */ /* 0x000fe400000010ff */
[----:B------:R-:W4:Y:S01]  /*ffa0*/  MUFU.EX2 R181, R181 ;  /* 0x000000b500b57308 */ /* 0x000f220000000800 */
[----:B0-----:R-:W-:Y:S01]  /*ffb0*/  FADD.FTZ R166, R180, R153 ;  /* 0x00000099b4a67221 */ /* 0x001fe20000010000 */
[----:B------:R-:W-:-:S02]  /*ffc0*/  F2FP.BF16.F32.PACK_AB R153, R155, R188 ;  /* 0x000000bc9b99723e */ /* 0x000fc400000010ff */
[----:B------:R-:W-:Y:S01]  /*ffd0*/  F2FP.BF16.F32.PACK_AB R155, R208, R207 ;  /* 0x000000cfd09b723e */ /* 0x000fe200000010ff */
[----:B------:R-:W-:Y:S01]  /*ffe0*/  BAR.SYNC.DEFER_BLOCKING 0xf, 0x100 ;  /* 0x03c4000000007b1d */ /* 0x000fe20000010000 */
[----:B------:R-:W-:Y:S01]  /*fff0*/  F2FP.BF16.F32.PACK_AB R165, R8, R175 ;  /* 0x000000af08a5723e */ /* 0x000fe200000010ff */
[----:B---3--:R-:W-:Y:S01]  /*10000*/  FADD.FTZ R14, R182, R161 ;  /* 0x000000a1b60e7221 */ /* 0x008fe20000010000 */
[----:B------:R-:W-:-:S03]  /*10010*/  F2FP.BF16.F32.PACK_AB R161, R170, R167 ;  /* 0x000000a7aaa1723e */ /* 0x000fc600000010ff */
[----:B------:R-:W0:Y:S01]  /*10020*/  MUFU.EX2 R183, R183 ;  /* 0x000000b700b77308 */ /* 0x000e220000000800 */
[C---:B----4-:R-:W-:Y:S01]  /*10030*/  FADD.FTZ R3, R181.reuse, R166 ;  /* 0x000000a6b5037221 */ /* 0x050fe20000010000 */
[----:B------:R-:W-:Y:S02]  /*10040*/  F2FP.BF16.F32.PACK_AB R166, R181, R180 ;  /* 0x000000b4b5a6723e */ /* 0x000fe400000010ff */
[C---:B0-----:R-:W-:Y:S01]  /*10050*/  F2FP.BF16.F32.PACK_AB R167, R183.reuse, R182 ;  /* 0x000000b6b7a7723e */ /* 0x041fe200000010ff */
[----:B------:R0:W-:Y:S01]  /*10060*/  STSM.16.M88.4 [R195+0x26800], R152 ;  /* 0x02680098c3007844 */ /* 0x0001e20000000200 */
[----:B------:R-:W-:-:S03]  /*10070*/  FADD.FTZ R8, R183, R14 ;  /* 0x0000000eb7087221 */ /* 0x000fc60000010000 */
[----:B------:R0:W-:Y:S04]  /*10080*/  STSM.16.M88.4 [R196], R156 ;  /* 0x0000009cc4007844 */ /* 0x0001e80000000200 */
[----:B------:R0:W-:Y:S04]  /*10090*/  STSM.16.M88.4 [R198], R160 ;  /* 0x000000a0c6007844 */ /* 0x0001e80000000200 */
[----:B------:R0:W-:Y:S01]  /*100a0*/  STSM.16.M88.4 [R197], R164 ;  /* 0x000000a4c5007844 */ /* 0x0001e20000000200 */
[----:B------:R-:W-:Y:S05]  /*100b0*/  @!P0 BRA `(.L_x_2122) ;  /* 0x0000000000048947 */ /* 0x000fea0003800000 */
[----:B------:R-:W-:Y:S01]  /*100c0*/  BPT.TRAP 0x1 ;  /* 0x000000040000795c */ /* 0x000fe20000300000 */
.L_x_2122:
[----:B------:R3:W4:Y:S01]  /*100d0*/  SYNCS.PHASECHK.TRANS64.TRYWAIT P3, [R204+URZ+0x28c50], R206 ;  /* 0x028c50cecc0075a7 */ /* 0x000722000806017f */
[----:B------:R-:W-:Y:S05]  /*100e0*/  @!P0 BRA `(.L_x_2123) ;  /* 0x0000000000048947 */ /* 0x000fea0003800000 */
[----:B------:R-:W-:Y:S01]  /*100f0*/  BPT.TRAP 0x1 ;  /* 0x000000040000795c */ /* 0x000fe20000300000 */
.L_x_2123:
[----:B------:R-:W-:Y:S04]  /*10100*/  BSSY B2, `(.L_x_2124) ;  /* 0x0000004000027945 */ /* 0x000fe80003800000 */
[----:B----4-:R-:W-:Y:S05]  /*10110*/  @P3 BRA `(.L_x_2125) ;  /* 0x0000000000083947 */ /* 0x010fea0003800000 */
[----:B------:R-:W4:Y:S02]  /*10120*/  SYNCS.PHASECHK.TRANS64.TRYWAIT P3, [R204+URZ+0x28c50], R206 ;  /* 0x028c50cecc0075a7 */ /* 0x000f24000806017f */
[----:B----4-:R-:W-:Y:S05]  /*10130*/  @!P3 BRA `(.L_x_2126) ;  /* 0x000000d00010b947 */ /* 0x010fea0003800000 */
.L_x_2125:
[----:B------:R-:W-:Y:S05]  /*10140*/  BSYNC B2 ;  /* 0x0000000000027941 */ /* 0x000fea0003800000 */
.L_x_2124:
[----:B------:R-:W-:Y:S01]  /*10150*/  IMAD R168, R18, 0x1000, R190 ;  /* 0x0000100012a87824 */ /* 0x000fe200078e02be */
[----:B------:R-:W-:Y:S01]  /*10160*/  WARPGROUP.ARRIVE ;  /* 0x00000000000079c5 */ /* 0x000fe20000000000 */
[----:B------:R-:W-:Y:S02]  /*10170*/  IMAD.MOV.U32 R169, RZ, RZ, 0x40000040 ;  /* 0x40000040ffa97424 */ /* 0x000fe400078e00ff */
[----:B-1234-:R-:W-:Y:S01]  /*10180*/  @!P1 VIADD R204, R204, 0x28c60 ;  /* 0x00028c60cccc9836 */ /* 0x01efe20000000000 */
[----:B------:R-:W-:Y:S01]  /*10190*/  R2UR UR6, R168 ;  /* 0x00000000a80672ca */ /* 0x000fe200000e0000 */
[----:B------:R-:W-:Y:S01]  /*101a0*/  IMAD.MOV.U32 R207, RZ, RZ, R20 ;  /* 0x000000ffffcf7224 */ /* 0x000fe200078e0014 */
[----:B------:R-:W-:Y:S01]  /*101b0*/  R2UR UR7, R169 ;  /* 0x00000000a90772ca */ /* 0x000fe200000e0000 */
[----:B------:R-:W-:Y:S01]  /*101c0*/  IMAD.MOV.U32 R169, RZ, RZ, 0x40000040 ;  /* 0x40000040ffa97424 */ /* 0x000fe200078e00ff */
[----:B------:R-:W-:Y:S01]  /*101d0*/  @!P1 PRMT R204, RZ, 0x654, R204 ;  /* 0x00000654ffcc9816 */ /* 0x000fe200000000cc */
[----:B------:R-:W-:-:S02]  /*101e0*/  IMAD.MOV.U32 R208, RZ, RZ, R9 ;  /* 0x000000ffffd07224 */ /* 0x000fc400078e0009 */
[----:B------:R-:W-:-:S08]  /*101f0*/  IMAD.MOV.U32 R209, RZ, RZ, R18 ;  /* 0x000000ffffd17224 */ /* 0x000fd000078e0012 */
        /* <DEDUP_REMOVED lines=35> */
.L_x_2116:
[----:B------:R-:W-:-:S07]  /*10430*/  IMAD.MOV.U32 R14, RZ, RZ, R205 ;  /* 0x000000ffff0e7224 */ /* 0x000fce00078e00cd */
.L_x_2115:
[----:B------:R-:W-:Y:S05]  /*10440*/  BSYNC B1 ;  /* 0x0000000000017941 */ /* 0x000fea0003800000 */
.L_x_2114:
[----:B------:R-:W-:Y:S01]  /*10450*/  ISETP.GE.AND P2, PT, R14, R191, PT ;  /* 0x000000bf0e00720c */ /* 0x000fe20003f46270 */
[----:B------:R-:W-:-:S12]  /*10460*/  BSSY B0, `(.L_x_2128) ;  /* 0x000024c000007945 */ /* 0x000fd80003800000 */
[----:B------:R-:W-:Y:S05]  /*10470*/  @!P2 BRA `(.L_x_2129) ;  /* 0x000000240028a947 */ /* 0x000fea0003800000 */
[----:B------:R-:W-:Y:S02]  /*10480*/  VIADD R201, R0, 0x8 ;  /* 0x0000000800c97836 */ /* 0x000fe40000000000 */
[----:B------:R-:W-:Y:S02]  /*10490*/  IMAD.MOV.U32 R210, RZ, RZ, R20 ;  /* 0x000000ffffd27224 */ /* 0x000fe400078e0014 */
[----:B------:R-:W-:Y:S01]  /*104a0*/  IMAD.MOV.U32 R208, RZ, RZ, R9 ;  /* 0x000000ffffd07224 */ /* 0x000fe200078e0009 */
[----:B------:R-:W-:Y:S01]  /*104b0*/  IADD3 R201, R201, R185, -R186 ;  /* 0x000000b9c9c97210 */ /* 0x000fe20007ffe8ba */
[----:B------:R-:W-:-:S07]  /*104c0*/  IMAD.MOV.U32 R209, RZ, RZ, R18 ;  /* 0x000000ffffd17224 */ /* 0x000fce00078e0012 */
.L_x_2148:
[----:B------:R-:W-:-:S05]  /*104d0*/  VIADD R18, R209, 0x1 ;  /* 0x00000001d1127836 */ /* 0x000fca0000000000 */
[----:B------:R-:W-:-:S04]  /*104e0*/  ISETP.NE.AND P2, PT, R18, 0x2, PT ;  /* 0x000000021200780c */ /* 0x000fc80003f45270 */
[----:B------:R-:W-:Y:S02]  /*104f0*/  SEL R20, RZ, 0x1, P2 ;  /* 0x00000001ff147807 */ /* 0x000fe40001000000 */
[----:B------:R-:W-:Y:S02]  /*10500*/  SEL R18, R18, RZ, P2 ;  /* 0x000000ff12127207 */ /* 0x000fe40001000000 */
[----:B------:R-:W-:Y:S01]  /*10510*/  LOP3.LUT R19, R19, R20, RZ, 0x3c, !PT ;  /* 0x0000001413137212 */ /* 0x000fe200078e3cff */
[----:B--2---:R-:W-:Y:S06]  /*10520*/  @!P0 BRA `(.L_x_2130) ;  /* 0x0000000000048947 */ /* 0x004fec0003800000 */
[----:B------:R-:W-:Y:S01]  /*10530*/  BPT.TRAP 0x1 ;  /* 0x000000040000795c */ /* 0x000fe20000300000 */
.L_x_2130:
[----:B------:R-:W-:Y:S01]  /*10540*/  IMAD R206, R18, 0x8, R2 ;  /* 0x0000000812ce7824 */ /* 0x000fe200078e0202 */
[----:B------:R-:W-:-:S04]  /*10550*/  SHF.L.U32 R207, R19, 0x1f, RZ ;  /* 0x0000001f13cf7819 */ /* 0x000fc800000006ff */
[----:B------:R2:W3:Y:S01]  /*10560*/  SYNCS.PHASECHK.TRANS64.TRYWAIT P2, [R206+URZ+0x28c30], R207 ;  /* 0x028c30cfce0075a7 */ /* 0x0004e2000804017f */
[----:B------:R-:W-:Y:S05]  /*10570*/  @!P0 BRA `(.L_x_2131) ;  /* 0x0000000000048947 */ /* 0x000fea0003800000 */
[----:B------:R-:W-:Y:S01]  /*10580*/  BPT.TRAP 0x1 ;  /* 0x000000040000795c */ /* 0x000fe20000300000 */
.L_x_2131:
[----:B------:R-:W-:Y:S01]  /*10590*/  BSSY B1, `(.L_x_2132) ;  /* 0x0000006000017945 */ /* 0x000fe20003800000 */
[----:B------:R-:W-:Y:S02]  /*105a0*/  IMAD R188, R18, 0x200, R21 ;  /* 0x0000020012bc7824 */ /* 0x000fe400078e0215 */
[----:B------:R-:W-:Y:S01]  /*105b0*/  IMAD.MOV.U32 R189, RZ, RZ, 0x40000040 ;  /* 0x40000040ffbd7424 */ /* 0x000fe200078e00ff */
[----:B---3--:R-:W-:Y:S06]  /*105c0*/  @P2 BRA `(.L_x_2133) ;  /* 0x0000000000082947 */ /* 0x008fec0003800000 */
[----:B------:R-:W3:Y:S02]  /*105d0*/  SYNCS.PHASECHK.TRANS64.TRYWAIT P2, [R206+URZ+0x28c30], R207 ;  /* 0x028c30cfce0075a7 */ /* 0x000ee4000804017f */
[----:B---3--:R-:W-:Y:S05]  /*105e0*/  @!P2 BRA `(.L_x_2134) ;  /* 0x000000c800f8a947 */ /* 0x008fea0003800000 */
.L_x_2133:
[----:B------:R-:W-:Y:S05]  /*105f0*/  BSYNC B1 ;  /* 0x0000000000017941 */ /* 0x000fea0003800000 */
.L_x_2132:
[C---:B------:R-:W-:Y:S01]  /*10600*/  R2UR UR6, R188.reuse ;  /* 0x00000000bc0672ca */ /* 0x040fe200000e0000 */
[----:B------:R-:W-:Y:S01]  /*10610*/  WARPGROUP.ARRIVE ;  /* 0x00000000000079c5 */ /* 0x000fe20000000000 */
[----:B------:R-:W-:Y:S01]  /*10620*/  R2UR UR7, R189 ;  /* 0x00000000bd0772ca */ /* 0x000fe200000e0000 */
[----:B-1----:R-:W-:Y:S01]  /*10630*/  VIADD R204, R188, 0x2 ;  /* 0x00000002bccc7836 */ /* 0x002fe20000000000 */
[----:B------:R-:W-:Y:S01]  /*10640*/  R2UR UR4, R4 ;  /* 0x00000000040472ca */ /* 0x000fe200000e0000 */
[----:B------:R-:W-:Y:S01]  /*10650*/  IMAD.MOV.U32 R205, RZ, RZ, 0x40000040 ;  /* 0x40000040ffcd7424 */ /* 0x000fe200078e00ff */
[----:B------:R-:W-:Y:S01]  /*10660*/  R2UR UR5, R5 ;  /* 0x00000000050572ca */ /* 0x000fe200000e0000 */
[----:B------:R-:W-:Y:S02]  /*10670*/  IMAD.MOV.U32 R189, RZ, RZ, 0x40000040 ;  /* 0x40000040ffbd7424 */ /* 0x000fe400078e00ff */
[----:B------:R-:W-:Y:S02]  /*10680*/  @!P1 VIADD R9, R206, 0x28c40 ;  /* 0x00028c40ce099836 */ /* 0x000fe40000000000 */
[----:B------:R-:W-:-:S03]  /*10690*/  IMAD.SHL.U32 R20, R14, 0x40, RZ ;  /* 0x000000400e147824 */ /* 0x000fc600078e00ff */
[----:B------:R-:W-:-:S05]  /*106a0*/  @!P1 PRMT R9, RZ, 0x654, R9 ;  /* 0x00000654ff099816 */ /* 0x000fca0000000009 */
[----:B------:R-:W-:Y:S01]  /*106b0*/  HGMMA.64x64x16.F32.BF16 R152, gdesc[UR4], RZ, !UPT, gsb0 ;  /* 0x00e00000049879f0 */ /* 0x000fe2000c0018ff */
[----:B------:R-:W-:Y:S02]  /*106c0*/  R2UR UR6, R204 ;  /* 0x00000000cc0672ca */ /* 0x000fe400000e0000 */
[----:B------:R-:W-:Y:S01]  /*106d0*/  R2UR UR7, R205 ;  /* 0x00000000cd0772ca */ /* 0x000fe200000e0000 */
[----:B------:R-:W-:Y:S01]  /*106e0*/  IMAD.MOV.U32 R205, RZ, RZ, 0x40000040 ;  /* 0x40000040ffcd7424 */ /* 0x000fe200078e00ff */
[----:B------:R-:W-:Y:S02]  /*106f0*/  R2UR UR4, R12 ;  /* 0x000000000c0472ca */ /* 0x000fe400000e0000 */
[----:B------:R-:W-:Y:S02]  /*10700*/  R2UR UR5, R13 ;  /* 0x000000000d0572ca */ /* 0x000fe400000e0000 */
[C---:B------:R-:W-:Y:S01]  /*10710*/  IADD3 R204, R188.reuse, 0x4, RZ ;  /* 0x00000004bccc7810 */ /* 0x040fe20007ffe0ff */
[----:B------:R-:W-:Y:S01]  /*10720*/  VIADD R188, R188, 0x6 ;  /* 0x00000006bcbc7836 */ /* 0x000fe20000000000 */
[----:B------:R-:W-:-:S02]  /*10730*/  WARPGROUP.DEPBAR.LE gsb0, 0x0 ;  /* 0x00008000000079c5 */ /* 0x000fc40000010000 */
        /* <DEDUP_REMOVED lines=16> */
[----:B------:R-:W-:Y:S01]  /*10840*/  ULDC UR4, c[0x0][0x9dc] ;  /* 0x0002770000047ab9 */ /* 0x000fe20000000800 */
[----:B------:R-:W-:Y:S01]  /*10850*/  ULDC UR5, c[0x0][0x9e0] ;  /* 0x0002780000057ab9 */ /* 0x000fe20000000800 */
[----:B------:R-:W-:Y:S01]  /*10860*/  ULOP3.LUT UR4, URZ, UR4, URZ, 0x33, !UPT ;  /* 0x000000043f047292 */ /* 0x000fe2000f8e333f */
[----:B------:R-:W-:Y:S02]  /*10870*/  WARPGROUP.DEPBAR.LE gsb0, 0x0 ;  /* 0x00008000000079c5 */ /* 0x000fe40000010000 */
[----:B------:R1:W-:Y:S02]  /*10880*/  @!P1 SYNCS.ARRIVE.TRANS64.RED.A1T0 RZ, [R9+URZ], RZ ;  /* 0x000000ff09ff99a7 */ /* 0x0003e4000810043f */
[----:B-1----:R-:W-:-:S04]  /*10890*/  IADD3 R9, R185, 0x1, -R20 ;  /* 0x00000001b9097810 */ /* 0x002fc80007ffe814 */
[----:B------:R-:W-:-:S05]  /*108a0*/  IADD3 R9, -R22, R9, -R186 ;  /* 0x0000000916097210 */ /* 0x000fca0007ffe9ba */
[C---:B------:R-:W-:Y:S02]  /*108b0*/  VIADD R211, R9.reuse, UR5 ;  /* 0x0000000509d37c36 */ /* 0x040fe40008000000 */
[----:B------:R-:W-:Y:S02]  /*108c0*/  VIADD R205, R9, UR4 ;  /* 0x0000000409cd7c36 */ /* 0x000fe40008000000 */
[C---:B------:R-:W-:Y:S02]  /*108d0*/  IMAD.IADD R15, R0.reuse, 0x1, R211 ;  /* 0x00000001000f7824 */ /* 0x040fe400078e02d3 */
[----:B------:R-:W-:Y:S01]  /*108e0*/  IMAD.IADD R9, R0, 0x1, R205 ;  /* 0x0000000100097824 */ /* 0x000fe200078e02cd */
[----:B------:R-:W-:Y:S06]  /*108f0*/  @!P6 BRA `(.L_x_2135) ;  /* 0x000000000060e947 */ /* 0x000fec0003800000 */
[----:B------:R-:W-:Y:S01]  /*10900*/  IADD3 R213, R0, R185, -R186 ;  /* 0x000000b900d57210 */ /* 0x000fe20007ffe8ba */
[----:B------:R-:W-:Y:S03]  /*10910*/  BSSY B1, `(.L_x_2136) ;  /* 0x0000012000017945 */ /* 0x000fe60003800000 */
[----:B------:R-:W-:-:S13]  /*10920*/  ISETP.GT.AND P2, PT, R213, -0x1, PT ;  /* 0xffffffffd500780c */ /* 0x000fda0003f44270 */
[----:B------:R-:W-:Y:S05]  /*10930*/  @P2 BRA `(.L_x_2137) ;  /* 0x0000000000242947 */ /* 0x000fea0003800000 */
[----:B------:R-:W-:Y:S01]  /*10940*/  ULDC UR4, c[0x0][0x9e4] ;  /* 0x0002790000047ab9 */ /* 0x000fe20000000800 */
[----:B------:R-:W-:Y:S01]  /*10950*/  LOP3.LUT R213, RZ, R213, RZ, 0x33, !PT ;  /* 0x000000d5ffd57212 */ /* 0x000fe200078e33ff */
[----:B------:R-:W-:-:S05]  /*10960*/  IMAD.U32 R204, RZ, RZ, UR4 ;  /* 0x00000004ffcc7e24 */ /* 0x000fca000f8e00ff */
[----:B------:R-:W-:-:S13]  /*10970*/  ISETP.NE.AND P2, PT, R204, 0x1, PT ;  /* 0x00000001cc00780c */ /* 0x000fda0003f45270 */
[----:B------:R-:W1:Y:S02]  /*10980*/  @P2 LDC.64 R188, c[0x0][0x9e8] ;  /* 0x00027a00ffbc2b82 */ /* 0x000e640000000a00 */
[----:B-1----:R-:W-:-:S05]  /*10990*/  @P2 IMAD.HI.U32 R188, R213, R188, RZ ;  /* 0x000000bcd5bc2227 */ /* 0x002fca00078e00ff */
[----:B------:R-:W-:-:S04]  /*109a0*/  @P2 SHF.R.U32.HI R213, RZ, R189, R188 ;  /* 0x000000bdffd52219 */ /* 0x000fc800000116bc */
[----:B------:R-:W-:Y:S01]  /*109b0*/  LOP3.LUT R213, RZ, R213, RZ, 0x33, !PT ;  /* 0x000000d5ffd57212 */ /* 0x000fe200078e33ff */
[----:B------:R-:W-:Y:S06]  /*109c0*/  BRA `(.L_x_2138) ;  /* 0x0000000000187947 */ /* 0x000fec0003800000 */
.L_x_2137:
[----:B------:R-:W-:Y:S02]  /*109d0*/  ULDC UR4, c[0x0][0x9e4] ;  /* 0x0002790000047ab9 */ /* 0x000fe40000000800 */
[----:B------:R-:W-:-:S05]  /*109e0*/  IMAD.U32 R204, RZ, RZ, UR4 ;  /* 0x00000004ffcc7e24 */ /* 0x000fca000f8e00ff */
[----:B------:R-:W-:-:S13]  /*109f0*/  ISETP.NE.AND P2, PT, R204, 0x1, PT ;  /* 0x00000001cc00780c */ /* 0x000fda0003f45270 */
[----:B------:R-:W1:Y:S02]  /*10a00*/  @P2 LDC.64 R188, c[0x0][0x9e8] ;  /* 0x00027a00ffbc2b82 */ /* 0x000e640000000a00 */
[----:B-1----:R-:W-:-:S05]  /*10a10*/  @P2 IMAD.HI.U32 R188, R213, R188, RZ ;  /* 0x000000bcd5bc2227 */ /* 0x002fca00078e00ff */
[----:B------:R-:W-:-:S07]  /*10a20*/  @P2 SHF.R.U32.HI R213, RZ, R189, R188 ;  /* 0x000000bdffd52219 */ /* 0x000fce00000116bc */
.L_x_2138:
[----:B------:R-:W-:Y:S05]  /*10a30*/  BSYNC B1 ;  /* 0x0000000000017941 */ /* 0x000fea0003800000 */
.L_x_2136:
[----:B------:R-:W-:-:S04]  /*10a40*/  IMAD R213, R213, R204, -R20 ;  /* 0x000000ccd5d57224 */ /* 0x000fc800078e0a14 */
[----:B------:R-:W-:-:S05]  /*10a50*/  IMAD.IADD R188, R213, 0x1, -R22 ;  /* 0x00000001d5bc7824 */ /* 0x000fca00078e0a16 */
[----:B------:R-:W-:Y:S02]  /*10a60*/  VIADDMNMX R15, R188, R204, R15, PT ;  /* 0x000000ccbc0f7246 */ /* 0x000fe4000380010f */
[----:B------:R-:W-:-:S07]  /*10a70*/  VIMNMX R9, R9, R188, !PT ;  /* 0x000000bc09097248 */ /* 0x000fce0007fe0100 */
.L_x_2135:
[----:B------:R-:W-:Y:S02]  /*10a80*/  ISETP.GT.AND P2, PT, R14, -0x1, PT ;  /* 0xffffffff0e00780c */ /* 0x000fe40003f44270 */
[----:B------:R-:W-:Y:S02]  /*10a90*/  IADD3 R211, R211, 0x8, R0 ;  /* 0x00000008d3d37810 */ /* 0x000fe40007ffe000 */
        /* <DEDUP_REMOVED lines=11> */
[----:B0-----:R-:W-:Y:S02]  /*10b50*/  FSEL R212, R157, -INF , !P4 ;  /* 0xff8000009dd47808 */ /* 0x001fe40006000000 */
        /* <DEDUP_REMOVED lines=34> */
[----:B------:R-:W-:Y:S02]  /*10d80*/  FSEL R236, R177, -INF , !P5 ;  /* 0xff800000b1ec7808 */ /* 0x000fe40006800000 */
[----:B------:R-:W-:Y:S02]  /*10d90*/  FSEL R180, R180, -INF , !P3 ;  /* 0xff800000b4b47808 */ /* 0x000fe40005800000 */
[----:B------:R-:W-:Y:S01]  /*10da0*/  FSEL R181, R181, -INF , !P4 ;  /* 0xff800000b5b57808 */ /* 0x000fe20006000000 */
[----:B------:R-:W-:Y:S06]  /*10db0*/  @!P6 BRA `(.L_x_2139) ;  /* 0x000000000068e947 */ /* 0x000fec0003800000 */
[----:B------:R-:W-:Y:S01]  /*10dc0*/  ISETP.GT.AND P3, PT, R201, -0x1, PT ;  /* 0xffffffffc900780c */ /* 0x000fe20003f64270 */
[----:B------:R-:W-:-:S12]  /*10dd0*/  BSSY B1, `(.L_x_2140) ;  /* 0x0000014000017945 */ /* 0x000fd80003800000 */
[----:B------:R-:W-:Y:S05]  /*10de0*/  @P3 BRA `(.L_x_2141) ;  /* 0x00000000002c3947 */ /* 0x000fea0003800000 */
[----:B------:R-:W-:Y:S01]  /*10df0*/  ULDC UR4, c[0x0][0x9e4] ;  /* 0x0002790000047ab9 */ /* 0x000fe20000000800 */
[----:B------:R-:W-:Y:S02]  /*10e00*/  VIADD R9, R0, 0x8 ;  /* 0x0000000800097836 */ /* 0x000fe40000000000 */
[----:B------:R-:W-:-:S03]  /*10e10*/  IMAD.U32 R15, RZ, RZ, UR4 ;  /* 0x00000004ff0f7e24 */ /* 0x000fc6000f8e00ff */
[----:B------:R-:W-:Y:S02]  /*10e20*/  IADD3 R9, R9, R185, -R186 ;  /* 0x000000b909097210 */ /* 0x000fe40007ffe8ba */
[----:B------:R-:W-:Y:S02]  /*10e30*/  ISETP.NE.AND P3, PT, R15, 0x1, PT ;  /* 0x000000010f00780c */ /* 0x000fe40003f65270 */
[----:B------:R-:W-:-:S11]  /*10e40*/  LOP3.LUT R9, RZ, R9, RZ, 0x33, !PT ;  /* 0x00000009ff097212 */ /* 0x000fd600078e33ff */
[----:B------:R-:W0:Y:S02]  /*10e50*/  @P3 LDC.64 R152, c[0x0][0x9e8] ;  /* 0x00027a00ff983b82 */ /* 0x000e240000000a00 */
[----:B0-----:R-:W-:-:S05]  /*10e60*/  @P3 IMAD.HI.U32 R152, R9, R152, RZ ;  /* 0x0000009809983227 */ /* 0x001fca00078e00ff */
[----:B------:R-:W-:-:S04]  /*10e70*/  @P3 SHF.R.U32.HI R9, RZ, R153, R152 ;  /* 0x00000099ff093219 */ /* 0x000fc80000011698 */
[----:B------:R-:W-:Y:S01]  /*10e80*/  LOP3.LUT R9, RZ, R9, RZ, 0x33, !PT ;  /* 0x00000009ff097212 */ /* 0x000fe200078e33ff */
[----:B------:R-:W-:Y:S06]  /*10e90*/  BRA `(.L_x_2142) ;  /* 0x00000000001c7947 */ /* 0x000fec0003800000 */
.L_x_2141:
[----:B------:R-:W-:Y:S01]  /*10ea0*/  ULDC UR4, c[0x0][0x9e4] ;  /* 0x0002790000047ab9 */ /* 0x000fe20000000800 */
[----:B------:R-:W-:Y:S02]  /*10eb0*/  IMAD.MOV.U32 R9, RZ, RZ, R201 ;  /* 0x000000ffff097224 */ /* 0x000fe400078e00c9 */
[----:B------:R-:W-:-:S05]  /*10ec0*/  IMAD.U32 R15, RZ, RZ, UR4 ;  /* 0x00000004ff0f7e24 */ /* 0x000fca000f8e00ff */
[----:B------:R-:W-:-:S13]  /*10ed0*/  ISETP.NE.AND P3, PT, R15, 0x1, PT ;  /* 0x000000010f00780c */ /* 0x000fda0003f65270 */
[----:B------:R-:W0:Y:S02]  /*10ee0*/  @P3 LDC.64 R152, c[0x0][0x9e8] ;  /* 0x00027a00ff983b82 */ /* 0x000e240000000a00 */
[----:B0-----:R-:W-:-:S05]  /*10ef0*/  @P3 IMAD.HI.U32 R152, R201, R152, RZ ;  /* 0x00000098c9983227 */ /* 0x001fca00078e00ff */
[----:B------:R-:W-:-:S07]  /*10f00*/  @P3 SHF.R.U32.HI R9, RZ, R153, R152 ;  /* 0x00000099ff093219 */ /* 0x000fce0000011698 */
.L_x_2142:
[----:B------:R-:W-:Y:S05]  /*10f10*/  BSYNC B1 ;  /* 0x0000000000017941 */ /* 0x000fea0003800000 */
.L_x_2140:
[----:B------:R-:W-:-:S04]  /*10f20*/  IMAD R9, R9, R15, -R20 ;  /* 0x0000000f09097224 */ /* 0x000fc800078e0a14 */
[----:B------:R-:W-:-:S05]  /*10f30*/  IMAD.IADD R20, R9, 0x1, -R22 ;  /* 0x0000000109147824 */ /* 0x000fca00078e0a16 */
[----:B------:R-:W-:Y:S02]  /*10f40*/  VIADDMNMX R211, R20, R15, R211, PT ;  /* 0x0000000f14d37246 */ /* 0x000fe400038001d3 */
[----:B------:R-:W-:-:S07]  /*10f50*/  VIMNMX R205, R205, R20, !PT ;  /* 0x00000014cdcd7248 */ /* 0x000fce0007fe0100 */
.L_x_2139:
[----:B------:R-:W-:Y:S01]  /*10f60*/  FMNMX.FTZ R9, R188, R208, !PT ;  /* 0x000000d0bc097209 */ /* 0x000fe20007810000 */
[----:B------:R-:W-:Y:S01]  /*10f70*/  ULDC UR4, c[0x0][0x988] ;  /* 0x0002620000047ab9 */ /* 0x000fe20000000800 */
[----:B------:R-:W-:Y:S02]  /*10f80*/  ISETP.GT.AND P5, PT, R205, 0x9, P2 ;  /* 0x00000009cd00780c */ /* 0x000fe400017a4270 */
[----:B------:R-:W-:Y:S02]  /*10f90*/  FMNMX.FTZ R9, R204, R9, !PT ;  /* 0x00000009cc097209 */ /* 0x000fe40007810000 */
[----:B------:R-:W-:Y:S02]  /*10fa0*/  ISETP.LT.OR P5, PT, R211, 0xa, P5 ;  /* 0x0000000ad300780c */ /* 0x000fe40002fa1670 */
[----:B------:R-:W-:Y:S02]  /*10fb0*/  FMNMX.FTZ R9, R156, R9, !PT ;  /* 0x000000099c097209 */ /* 0x000fe40007810000 */
[----:B------:R-:W-:-:S02]  /*10fc0*/  FSEL R159, R159, -INF , !P5 ;  /* 0xff8000009f9f7808 */ /* 0x000fc40006800000 */
[----:B------:R-:W-:Y:S02]  /*10fd0*/  FMNMX.FTZ R9, R212, R9, !PT ;  /* 0x00000009d4097209 */ /* 0x000fe40007810000 */
[C---:B------:R-:W-:Y:S02]  /*10fe0*/  ISETP.GT.AND P3, PT, R205.reuse, 0x1, P2 ;  /* 0x00000001cd00780c */ /* 0x040fe40001764270 */
[----:B------:R-:W-:Y:S02]  /*10ff0*/  FMNMX.FTZ R9, R160, R9, !PT ;  /* 0x00000009a0097209 */ /* 0x000fe40007810000 */
[----:B------:R-:W-:Y:S02]  /*11000*/  ISETP.GT.AND P5, PT, R205, 0x18, P2 ;  /* 0x00000018cd00780c */ /* 0x000fe400017a4270 */
[----:B------:R-:W-:Y:S02]  /*11010*/  FMNMX.FTZ R9, R228, R9, !PT ;  /* 0x00000009e4097209 */ /* 0x000fe40007810000 */
[----:B------:R-:W-:-:S02]  /*11020*/  ISETP.LT.OR P3, PT, R211, 0x2, P3 ;  /* 0x00000002d300780c */ /* 0x000fc40001f61670 */
[----:B------:R-:W-:Y:S02]  /*11030*/  FMNMX.FTZ R9, R164, R9, !PT ;  /* 0x00000009a4097209 */ /* 0x000fe40007810000 */
[----:B------:R-:W-:Y:S02]  /*11040*/  ISETP.LT.OR P5, PT, R211, 0x19, P5 ;  /* 0x00000019d300780c */ /* 0x000fe40002fa1670 */
[----:B------:R-:W-:Y:S02]  /*11050*/  FMNMX.FTZ R9, R230, R9, !PT ;  /* 0x00000009e6097209 */ /* 0x000fe40007810000 */
[----:B------:R-:W-:Y:S02]  /*11060*/  FSEL R152, R155, -INF , !P3 ;  /* 0xff8000009b987808 */ /* 0x000fe40005800000 */
        /* <DEDUP_REMOVED lines=16> */
[----:B------:R-:W-:Y:S01]  /*11170*/  ISETP.GT.AND P5, PT, R205, RZ, P2 ;  /* 0x000000ffcd00720c */ /* 0x000fe200017a4270 */
[----:B------:R-:W0:Y:S01]  /*11180*/  SHFL.BFLY PT, R9, R20, 0x2, 0x1f ;  /* 0x0c401f0014097f89 */ /* 0x000e2200000e0000 */
[C---:B------:R-:W-:Y:S02]  /*11190*/  ISETP.LT.OR P3, PT, R211.reuse, 0x1a, P3 ;  /* 0x0000001ad300780c */ /* 0x040fe40001f61670 */
[----:B------:R-:W-:Y:S02]  /*111a0*/  ISETP.LT.OR P5, PT, R211, 0x1, P5 ;  /* 0x00000001d300780c */ /* 0x000fe40002fa1670 */
[----:B------:R-:W-:-:S02]  /*111b0*/  ISETP.GT.AND P4, PT, R205, 0x8, P2 ;  /* 0x00000008cd00780c */ /* 0x000fc40001784270 */
[----:B------:R-:W-:Y:S02]  /*111c0*/  FSEL R167, R167, -INF , !P3 ;  /* 0xff800000a7a77808 */ /* 0x000fe40005800000 */
[----:B------:R-:W-:Y:S02]  /*111d0*/  FSEL R154, R154, -INF , !P5 ;  /* 0xff8000009a9a7808 */ /* 0x000fe40006800000 */
[----:B------:R-:W-:Y:S02]  /*111e0*/  ISETP.GT.AND P3, PT, R205, 0x28, P2 ;  /* 0x00000028cd00780c */ /* 0x000fe40001764270 */
[C---:B------:R-:W-:Y:S02]  /*111f0*/  ISETP.LT.OR P4, PT, R211.reuse, 0x9, P4 ;  /* 0x00000009d300780c */ /* 0x040fe40002781670 */
[----:B------:R-:W-:Y:S02]  /*11200*/  ISETP.LT.OR P3, PT, R211, 0x29, P3 ;  /* 0x00000029d300780c */ /* 0x000fe40001f61670 */
[----:B------:R-:W-:-:S02]  /*11210*/  FSEL R158, R158, -INF , !P4 ;  /* 0xff8000009e9e7808 */ /* 0x000fc40006000000 */
[----:B------:R-:W-:Y:S02]  /*11220*/  FSEL R174, R174, -INF , !P3 ;  /* 0xff800000aeae7808 */ /* 0x000fe40005800000 */
[C---:B------:R-:W-:Y:S02]  /*11230*/  ISETP.GT.AND P3, PT, R205.reuse, 0x30, P2 ;  /* 0x00000030cd00780c */ /* 0x040fe40001764270 */
[----:B------:R-:W-:Y:S02]  /*11240*/  ISETP.GT.AND P4, PT, R205, 0x11, P2 ;  /* 0x00000011cd00780c */ /* 0x000fe40001784270 */
[----:B0-----:R-:W-:Y:S02]  /*11250*/  FMNMX.FTZ R153, R20, R9, !PT ;  /* 0x0000000914997209 */ /* 0x001fe40007810000 */
[----:B------:R-:W-:Y:S02]  /*11260*/  FMNMX.FTZ R9, R154, R210, !PT ;  /* 0x000000d29a097209 */ /* 0x000fe40007810000 */
[----:B------:R-:W-:Y:S01]  /*11270*/  ISETP.LT.OR P3, PT, R211, 0x31, P3 ;  /* 0x00000031d300780c */ /* 0x000fe20001f61670 */
[----:B------:R-:W0:Y:S01]  /*11280*/  SHFL.BFLY PT, R20, R153, 0x1, 0x1f ;  /* 0x0c201f0099147f89 */ /* 0x000e2200000e0000 */
[----:B------:R-:W-:-:S02]  /*11290*/  FMNMX.FTZ R15, R152, R9, !PT ;  /* 0x00000009980f7209 */ /* 0x000fc40007810000 */
[----:B------:R-:W-:Y:S02]  /*112a0*/  ISETP.LT.OR P4, PT, R211, 0x12, P4 ;  /* 0x00000012d300780c */ /* 0x000fe40002781670 */
[----:B------:R-:W-:Y:S02]  /*112b0*/  FSEL R178, R178, -INF , !P3 ;  /* 0xff800000b2b27808 */ /* 0x000fe40005800000 */
[----:B------:R-:W-:Y:S02]  /*112c0*/  FSEL R163, R163, -INF , !P4 ;  /* 0xff800000a3a37808 */ /* 0x000fe40006000000 */
[C---:B------:R-:W-:Y:S02]  /*112d0*/  ISETP.GT.AND P4, PT, R205.reuse, 0x20, P2 ;  /* 0x00000020cd00780c */ /* 0x040fe40001784270 */
[----:B------:R-:W-:Y:S02]  /*112e0*/  ISETP.GT.AND P5, PT, R205, 0x38, P2 ;  /* 0x00000038cd00780c */ /* 0x000fe400017a4270 */
[----:B------:R-:W-:-:S02]  /*112f0*/  ISETP.LT.OR P4, PT, R211, 0x21, P4 ;  /* 0x00000021d300780c */ /* 0x000fc40002781670 */
[----:B------:R-:W-:Y:S02]  /*11300*/  ISETP.LT.OR P5, PT, R211, 0x39, P5 ;  /* 0x00000039d300780c */ /* 0x000fe40002fa1670 */
[----:B------:R-:W-:Y:S02]  /*11310*/  FSEL R170, R170, -INF , !P4 ;  /* 0xff800000aaaa7808 */ /* 0x000fe40006000000 */
[----:B------:R-:W-:Y:S02]  /*11320*/  ISETP.GT.AND P4, PT, R205, 0x29, P2 ;  /* 0x00000029cd00780c */ /* 0x000fe40001784270 */
[----:B------:R-:W-:Y:S02]  /*11330*/  FSEL R182, R182, -INF , !P5 ;  /* 0xff800000b6b67808 */ /* 0x000fe40006800000 */
[----:B------:R-:W-:Y:S02]  /*11340*/  ISETP.LT.OR P4, PT, R211, 0x2a, P4 ;  /* 0x0000002ad300780c */ /* 0x000fe40002781670 */
[----:B0-----:R-:W-:-:S02]  /*11350*/  FMNMX.FTZ R9, R153, R20, !PT ;  /* 0x0000001499097209 */ /* 0x001fc40007810000 */
[----:B------:R-:W-:Y:S01]  /*11360*/  FMNMX.FTZ R20, R158, R15, !PT ;  /* 0x0000000f9e147209 */ /* 0x000fe20007810000 */
[----:B------:R-:W-:Y:S01]  /*11370*/  IMAD.U32 R15, RZ, RZ, UR4 ;  /* 0x00000004ff0f7e24 */ /* 0x000fe2000f8e00ff */
[----:B------:R-:W-:Y:S02]  /*11380*/  FSETP.NEU.FTZ.AND P3, PT, R9, -INF , PT ;  /* 0xff8000000900780b */ /* 0x000fe40003f7d000 */
[----:B------:R-:W-:Y:S01]  /*11390*/  FMNMX.FTZ R153, R159, R20, !PT ;  /* 0x000000149f997209 */ /* 0x000fe20007810000 */
[----:B------:R-:W-:Y:S01]  /*113a0*/  FMUL.FTZ R155, R9, R15 ;  /* 0x0000000f099b7220 */ /* 0x000fe20000410000 */
[----:B------:R-:W-:Y:S02]  /*113b0*/  FSEL R175, R175, -INF , !P4 ;  /* 0xff800000afaf7808 */ /* 0x000fe40006000000 */
[----:B------:R-:W-:Y:S02]  /*113c0*/  FMNMX.FTZ R20, R162, R153, !PT ;  /* 0x00000099a2147209 */ /* 0x000fe40007810000 */
[----:B------:R-:W-:-:S02]  /*113d0*/  FSEL R153, R155, RZ, P3 ;  /* 0x000000ff9b997208 */ /* 0x000fc40001800000 */
[----:B------:R-:W-:Y:S02]  /*113e0*/  FMNMX.FTZ R155, R163, R20, !PT ;  /* 0x00000014a39b7209 */ /* 0x000fe40007810000 */
[----:B------:R-:W-:Y:S01]  /*113f0*/  ISETP.GT.AND P4, PT, R205, 0x31, P2 ;  /* 0x00000031cd00780c */ /* 0x000fe20001784270 */
[--C-:B------:R-:W-:Y:S01]  /*11400*/  FFMA.FTZ R165, R204, R15, -R153.reuse ;  /* 0x0000000fcca57223 */ /* 0x100fe20000010899 */
[----:B------:R-:W-:Y:S01]  /*11410*/  FMNMX.FTZ R20, R166, R155, !PT ;  /* 0x0000009ba6147209 */ /* 0x000fe20007810000 */
[-CC-:B------:R-:W-:Y:S01]  /*11420*/  FFMA.FTZ R173, R212, R15.reuse, -R153.reuse ;  /* 0x0000000fd4ad7223 */ /* 0x180fe20000010899 */
[----:B------:R-:W-:Y:S01]  /*11430*/  ISETP.LT.OR P4, PT, R211, 0x32, P4 ;  /* 0x00000032d300780c */ /* 0x000fe20002781670 */
[-CC-:B------:R-:W-:Y:S01]  /*11440*/  FFMA.FTZ R188, R188, R15.reuse, -R153.reuse ;  /* 0x0000000fbcbc7223 */ /* 0x180fe20000010899 */
[----:B------:R-:W-:Y:S01]  /*11450*/  FMNMX.FTZ R155, R167, R20, !PT ;  /* 0x00000014a79b7209 */ /* 0x000fe20007810000 */
[-CC-:B------:R-:W-:Y:S01]  /*11460*/  FFMA.FTZ R156, R156, R15.reuse, -R153.reuse ;  /* 0x0000000f9c9c7223 */ /* 0x180fe20000010899 */
[----:B------:R-:W-:Y:S01]  /*11470*/  ISETP.GT.AND P2, PT, R205, 0x39, P2 ;  /* 0x00000039cd00780c */ /* 0x000fe20001744270 */
[--C-:B------:R-:W-:Y:S01]  /*11480*/  FFMA.FTZ R160, R160, R15, -R153.reuse ;  /* 0x0000000fa0a07223 */ /* 0x100fe20000010899 */
[----:B------:R-:W-:Y:S01]  /*11490*/  FMNMX.FTZ R20, R170, R155, !PT ;  /* 0x0000009baa147209 */ /* 0x000fe20007810000 */
[----:B------:R-:W-:Y:S01]  /*114a0*/  MUFU.EX2 R188, R188 ;  /* 0x000000bc00bc7308 */ /* 0x000fe20000000800 */
[----:B------:R-:W-:Y:S01]  /*114b0*/  FSEL R204, R179, -INF , !P4 ;  /* 0xff800000b3cc7808 */ /* 0x000fe20006000000 */
[-CC-:B------:R-:W-:Y:S01]  /*114c0*/  FFMA.FTZ R164, R164, R15.reuse, -R153.reuse ;  /* 0x0000000fa4a47223 */ /* 0x180fe20000010899 */
[----:B------:R-:W-:Y:S01]  /*114d0*/  FMNMX.FTZ R157, R171, R20, !PT ;  /* 0x00000014ab9d7209 */ /* 0x000fe20007810000 */
[-CC-:B------:R-:W-:Y:S01]  /*114e0*/  FFMA.FTZ R168, R168, R15.reuse, -R153.reuse ;  /* 0x0000000fa8a87223 */ /* 0x180fe20000010899 */
[----:B------:R-:W-:Y:S01]  /*114f0*/  ISETP.LT.OR P2, PT, R211, 0x3a, P2 ;  /* 0x0000003ad300780c */ /* 0x000fe20001741670 */
[--C-:B------:R-:W-:Y:S01]  /*11500*/  FFMA.FTZ R172, R172, R15, -R153.reuse ;  /* 0x0000000facac7223 */ /* 0x100fe20000010899 */
[----:B------:R-:W-:Y:S01]  /*11510*/  FMNMX.FTZ R20, R174, R157, !PT ;  /* 0x0000009dae147209 */ /* 0x000fe20007810000 */
[----:B------:R0:W-:Y:S01]  /*11520*/  MUFU.EX2 R155, R165 ;  /* 0x000000a5009b7308 */ /* 0x0001e20000000800 */
[----:B------:R-:W-:Y:S01]  /*11530*/  FSEL R212, R183, -INF , !P2 ;  /* 0xff800000b7d47808 */ /* 0x000fe20005000000 */
[-CC-:B------:R-:W-:Y:S01]  /*11540*/  FFMA.FTZ R179, R234, R15.reuse, -R153.reuse ;  /* 0x0000000feab37223 */ /* 0x180fe20000010899 */
[----:B------:R-:W-:Y:S01]  /*11550*/  FMNMX.FTZ R157, R175, R20, !PT ;  /* 0x00000014af9d7209 */ /* 0x000fe20007810000 */
[-CC-:B------:R-:W-:Y:S01]  /*11560*/  FFMA.FTZ R176, R176, R15.reuse, -R153.reuse ;  /* 0x0000000fb0b07223 */ /* 0x180fe20000010899 */
[-CC-:B------:R-:W-:Y:S01]  /*11570*/  FFMA.FTZ R236, R236, R15.reuse, -R153.reuse ;  /* 0x0000000fecec7223 */ /* 0x180fe20000010899 */
[--C-:B------:R-:W-:Y:S01]  /*11580*/  FFMA.FTZ R180, R180, R15, -R153.reuse ;  /* 0x0000000fb4b47223 */ /* 0x100fe20000010899 */
[----:B------:R-:W-:Y:S01]  /*11590*/  FMNMX.FTZ R161, R178, R157, !PT ;  /* 0x0000009db2a17209 */ /* 0x000fe20007810000 */
[----:B------:R-:W-:Y:S01]  /*115a0*/  MUFU.EX2 R156, R156 ;  /* 0x0000009c009c7308 */ /* 0x000fe20000000800 */
[----:B0-----:R-:W-:-:S02]  /*115b0*/  FFMA.FTZ R165, R230, R15, -R153 ;  /* 0x0000000fe6a57223 */ /* 0x001fc40000010899 */
[----:B------:R-:W-:-:S04]  /*115c0*/  FMNMX.FTZ R161, R204, R161, !PT ;  /* 0x000000a1cca17209 */ /* 0x000fc80007810000 */
[----:B------:R-:W-:Y:S01]  /*115d0*/  FMNMX.FTZ R161, R182, R161, !PT ;  /* 0x000000a1b6a17209 */ /* 0x000fe20007810000 */
[----:B------:R0:W-:Y:S03]  /*115e0*/  MUFU.EX2 R157, R173 ;  /* 0x000000ad009d7308 */ /* 0x0001e60000000800 */
[----:B------:R-:W-:Y:S01]  /*115f0*/  FMNMX.FTZ R20, R212, R161, !PT ;  /* 0x000000a1d4147209 */ /* 0x000fe20007810000 */
[----:B------:R-:W-:-:S04]  /*11600*/  FFMA.FTZ R161, R228, R15, -R153 ;  /* 0x0000000fe4a17223 */ /* 0x000fc80000010899 */
[----:B------:R-:W1:Y:S01]  /*11610*/  SHFL.BFLY PT, R169, R20, 0x2, 0x1f ;  /* 0x0c401f0014a97f89 */ /* 0x000e6200000e0000 */
[----:B------:R-:W-:Y:S01]  /*11620*/  MUFU.EX2 R160, R160 ;  /* 0x000000a000a07308 */ /* 0x000fe20000000800 */
[-CC-:B0-----:R-:W-:Y:S01]  /*11630*/  FFMA.FTZ R173, R232, R15.reuse, -R153.reuse ;  /* 0x0000000fe8ad7223 */ /* 0x181fe20000010899 */
[----:B------:R-:W-:-:S06]  /*11640*/  FFMA.FTZ R153, R181, R15, -R153 ;  /* 0x0000000fb5997223 */ /* 0x000fcc0000010899 */
[----:B------:R-:W-:Y:S08]  /*11650*/  MUFU.EX2 R161, R161 ;  /* 0x000000a100a17308 */ /* 0x000ff00000000800 */
[----:B------:R-:W-:Y:S01]  /*11660*/  MUFU.EX2 R164, R164 ;  /* 0x000000a400a47308 */ /* 0x000fe20000000800 */
[----:B-1----:R-:W-:-:S07]  /*11670*/  FMNMX.FTZ R177, R20, R169, !PT ;  /* 0x000000a914b17209 */ /* 0x002fce0007810000 */
[----:B------:R-:W-:Y:S01]  /*11680*/  MUFU.EX2 R165, R165 ;  /* 0x000000a500a57308 */ /* 0x000fe20000000800 */
[----:B------:R-:W-:Y:S01]  /*11690*/  FSEL R169, R9, RZ, P3 ;  /* 0x000000ff09a97208 */ /* 0x000fe20001800000 */
[----:B------:R-:W0:Y:S04]  /*116a0*/  SHFL.BFLY PT, R20, R177, 0x1, 0x1f ;  /* 0x0c201f00b1147f89 */ /* 0x000e2800000e0000 */
[----:B------:R-:W-:Y:S02]  /*116b0*/  FADD.FTZ R208, -R169, R208 ;  /* 0x000000d0a9d07221 */ /* 0x000fe40000010100 */
[----:B------:R-:W-:Y:S02]  /*116c0*/  MUFU.EX2 R168, R168 ;  /* 0x000000a800a87308 */ /* 0x000fe40000000800 */
[----:B------:R-:W-:-:S06]  /*116d0*/  FMUL.FTZ R169, R208, R15 ;  /* 0x0000000fd0a97220 */ /* 0x000fcc0000410000 */
[----:B------:R-:W1:Y:S08]  /*116e0*/  MUFU.EX2 R169, R169 ;  /* 0x000000a900a97308 */ /* 0x000e700000000800 */
[----:B------:R-:W4:Y:S01]  /*116f0*/  MUFU.EX2 R173, R173 ;  /* 0x000000ad00ad7308 */ /* 0x000f220000000800 */
[----:B0-----:R-:W-:Y:S01]  /*11700*/  FMNMX.FTZ R20, R177, R20, !PT ;  /* 0x00000014b1147209 */ /* 0x001fe20007810000 */
[----:B------:R-:W-:-:S03]  /*11710*/  IMAD.MOV R177, RZ, RZ, -R194 ;  /* 0x000000ffffb17224 */ /* 0x000fc600078e0ac2 */
[----:B------:R-:W-:Y:S01]  /*11720*/  FSETP.NEU.FTZ.AND P2, PT, R20, -INF , PT ;  /* 0xff8000001400780b */ /* 0x000fe20003f5d000 */
[----:B-1----:R-:W-:Y:S01]  /*11730*/  FFMA.FTZ R208, R169, R3, R188 ;  /* 0x00000003a9d07223 */ /* 0x002fe200000100bc */
[----:B------:R-:W-:Y:S01]  /*11740*/  ISETP.NE.AND P3, PT, R22, R177, PT ;  /* 0x000000b11600720c */ /* 0x000fe20003f65270 */
[----:B------:R-:W-:Y:S01]  /*11750*/  FMUL.FTZ R177, R20, R15 ;  /* 0x0000000f14b17220 */ /* 0x000fe20000410000 */
[----:B------:R-:W0:Y:S01]  /*11760*/  MUFU.EX2 R172, R172 ;  /* 0x000000ac00ac7308 */ /* 0x000e220000000800 */
[----:B------:R-:W-:Y:S01]  /*11770*/  FADD.FTZ R183, R155, R208 ;  /* 0x000000d09bb77221 */ /* 0x000fe20000010000 */
[-C--:B------:R-:W-:Y:S01]  /*11780*/  FMUL.FTZ R24, R24, R169.reuse ;  /* 0x000000a918187220 */ /* 0x080fe20000410000 */
[-C--:B------:R-:W-:Y:S01]  /*11790*/  FMUL.FTZ R25, R25, R169.reuse ;  /* 0x000000a919197220 */ /* 0x080fe20000410000 */
[----:B------:R-:W-:Y:S01]  /*117a0*/  FSEL R3, R177, RZ, P2 ;  /* 0x000000ffb1037208 */ /* 0x000fe20001000000 */
[----:B------:R-:W-:Y:S01]  /*117b0*/  FADD.FTZ R230, R156, R183 ;  /* 0x000000b79ce67221 */ /* 0x000fe20000010000 */
[----:B------:R-:W-:Y:S01]  /*117c0*/  FSEL R177, R20, RZ, P2 ;  /* 0x000000ff14b17208 */ /* 0x000fe20001000000 */
[----:B------:R-:W-:Y:S01]  /*117d0*/  FMUL.FTZ R28, R28, R169 ;  /* 0x000000a91c1c7220 */ /* 0x000fe20000410000 */
[----:B------:R-:W1:Y:S01]  /*117e0*/  MUFU.EX2 R179, R179 ;  /* 0x000000b300b37308 */ /* 0x000e620000000800 */
[----:B------:R-:W-:Y:S01]  /*117f0*/  FADD.FTZ R183, R157, R230 ;  /* 0x000000e69db77221 */ /* 0x000fe20000010000 */
[----:B------:R-:W-:Y:S01]  /*11800*/  FFMA.FTZ R208, R154, R15, -R3 ;  /* 0x0000000f9ad07223 */ /* 0x000fe20000010803 */
[----:B------:R-:W-:Y:S01]  /*11810*/  FADD.FTZ R228, -R177, R210 ;  /* 0x000000d2b1e47221 */ /* 0x000fe20000010100 */
[----:B------:R-:W-:-:S02]  /*11820*/  @!P3 IMAD R177, R209, 0x40, R192 ;  /* 0x00000040d1b1b824 */ /* 0x000fc400078e02c0 */
[----:B------:R-:W-:Y:S01]  /*11830*/  FADD.FTZ R154, R160, R183 ;  /* 0x000000b7a09a7221 */ /* 0x000fe20000010000 */
[-CC-:B------:R-:W-:Y:S01]  /*11840*/  FFMA.FTZ R183, R152, R15.reuse, -R3.reuse ;  /* 0x0000000f98b77223 */ /* 0x180fe20000010803 */
[-CC-:B------:R-:W-:Y:S01]  /*11850*/  FFMA.FTZ R189, R158, R15.reuse, -R3.reuse ;  /* 0x0000000f9ebd7223 */ /* 0x180fe20000010803 */
[----:B------:R-:W-:Y:S02]  /*11860*/  @!P3 IMAD R210, R177, 0x4, R2 ;  /* 0x00000004b1d2b824 */ /* 0x000fe400078e0202 */
[----:B------:R-:W-:Y:S01]  /*11870*/  FADD.FTZ R205, R161, R154 ;  /* 0x0000009aa1cd7221 */ /* 0x000fe20000010000 */
[----:B------:R-:W5:Y:S01]  /*11880*/  MUFU.EX2 R176, R176 ;  /* 0x000000b000b07308 */ /* 0x000f620000000800 */
[-C--:B------:R-:W-:Y:S01]  /*11890*/  FMUL.FTZ R177, R228, R15.reuse ;  /* 0x0000000fe4b17220 */ /* 0x080fe20000410000 */
[-C--:B------:R-:W-:Y:S01]  /*118a0*/  FFMA.FTZ R228, R159, R15.reuse, -R3 ;  /* 0x0000000f9fe47223 */ /* 0x080fe20000010803 */
[----:B------:R-:W-:Y:S01]  /*118b0*/  FADD.FTZ R152, R164, R205 ;  /* 0x000000cda4987221 */ /* 0x000fe20000010000 */
[-CC-:B------:R-:W-:Y:S01]  /*118c0*/  FFMA.FTZ R205, R162, R15.reuse, -R3.reuse ;  /* 0x0000000fa2cd7223 */ /* 0x180fe20000010803 */
[-CC-:B------:R-:W-:Y:S01]  /*118d0*/  FFMA.FTZ R163, R163, R15.reuse, -R3.reuse ;  /* 0x0000000fa3a37223 */ /* 0x180fe20000010803 */
[-CC-:B------:R-:W-:Y:S01]  /*118e0*/  FFMA.FTZ R159, R166, R15.reuse, -R3.reuse ;  /* 0x0000000fa69f7223 */ /* 0x180fe20000010803 */
[----:B------:R-:W-:Y:S01]  /*118f0*/  FADD.FTZ R209, R165, R152 ;  /* 0x00000098a5d17221 */ /* 0x000fe20000010000 */
[----:B------:R-:W2:Y:S01]  /*11900*/  MUFU.EX2 R181, R236 ;  /* 0x000000ec00b57308 */ /* 0x000ea20000000800 */
[-CC-:B------:R-:W-:Y:S01]  /*11910*/  FFMA.FTZ R167, R167, R15.reuse, -R3.reuse ;  /* 0x0000000fa7a77223 */ /* 0x180fe20000010803 */
[-C--:B------:R-:W-:Y:S01]  /*11920*/  FFMA.FTZ R170, R170, R15.reuse, -R3 ;  /* 0x0000000faaaa7223 */ /* 0x080fe20000010803 */
[----:B------:R-:W-:Y:S01]  /*11930*/  FADD.FTZ R152, R168, R209 ;  /* 0x000000d1a8987221 */ /* 0x000fe20000010000 */
[-CC-:B------:R-:W-:Y:S01]  /*11940*/  FFMA.FTZ R171, R171, R15.reuse, -R3.reuse ;  /* 0x0000000fabab7223 */ /* 0x180fe20000010803 */
[-CC-:B------:R-:W-:Y:S01]  /*11950*/  FFMA.FTZ R174, R174, R15.reuse, -R3.reuse ;  /* 0x0000000faeae7223 */ /* 0x180fe20000010803 */
[-CC-:B------:R-:W-:Y:S01]  /*11960*/  FFMA.FTZ R175, R175, R15.reuse, -R3.reuse ;  /* 0x0000000fafaf7223 */ /* 0x180fe20000010803 */
[----:B----4-:R-:W-:Y:S01]  /*11970*/  FADD.FTZ R209, R173, R152 ;  /* 0x00000098add17221 */ /* 0x010fe20000010000 */
[----:B------:R-:W-:Y:S01]  /*11980*/  MUFU.EX2 R208, R208 ;  /* 0x000000d000d07308 */ /* 0x000fe20000000800 */
[-CC-:B------:R-:W-:Y:S01]  /*11990*/  FFMA.FTZ R178, R178, R15.reuse, -R3.reuse ;  /* 0x0000000fb2b27223 */ /* 0x180fe20000010803 */
[-C--:B------:R-:W-:Y:S01]  /*119a0*/  FFMA.FTZ R204, R204, R15.reuse, -R3 ;  /* 0x0000000fcccc7223 */ /* 0x080fe20000010803 */
[----:B0-----:R-:W-:Y:S01]  /*119b0*/  FADD.FTZ R152, R172, R209 ;  /* 0x000000d1ac987221 */ /* 0x001fe20000010000 */
[-CC-:B------:R-:W-:Y:S01]  /*119c0*/  FFMA.FTZ R182, R182, R15.reuse, -R3.reuse ;  /* 0x0000000fb6b67223 */ /* 0x180fe20000010803 */
[----:B------:R-:W-:Y:S01]  /*119d0*/  FFMA.FTZ R212, R212, R15, -R3 ;  /* 0x0000000fd4d47223 */ /* 0x000fe20000010803 */
[----:B------:R-:W-:Y:S01]  /*119e0*/  F2FP.BF16.F32.PACK_AB R154, R157, R156 ;  /* 0x0000009c9d9a723e */ /* 0x000fe200000010ff */
[----:B-1----:R-:W-:Y:S01]  /*119f0*/  FADD.FTZ R3, R179, R152 ;  /* 0x00000098b3037221 */ /* 0x002fe20000010000 */
[----:B------:R-:W0:Y:S01]  /*11a00*/  MUFU.EX2 R177, R177 ;  /* 0x000000b100b17308 */ /* 0x000e220000000800 */
[----:B------:R-:W-:Y:S01]  /*11a10*/  F2FP.BF16.F32.PACK_AB R156, R161, R160 ;  /* 0x000000a0a19c723e */ /* 0x000fe200000010ff */
[----:B------:R1:W-:Y:S01]  /*11a20*/  @!P3 STS [R210+0x28800], R169 ;  /* 0x028800a9d200b388 */ /* 0x0003e20000000800 */
[----:B-----5:R-:W-:Y:S01]  /*11a30*/  FADD.FTZ R158, R176, R3 ;  /* 0x00000003b09e7221 */ /* 0x020fe20000010000 */
[----:B------:R-:W-:Y:S01]  /*11a40*/  F2FP.BF16.F32.PACK_AB R160, R173, R168 ;  /* 0x000000a8ada0723e */ /* 0x000fe200000010ff */
[-C--:B------:R-:W-:Y:S01]  /*11a50*/  FMUL.FTZ R29, R29, R169.reuse ;  /* 0x000000a91d1d7220 */ /* 0x080fe20000410000 */
[----:B------:R-:W-:Y:S01]  /*11a60*/  F2FP.BF16.F32.PACK_AB R162, R179, R172 ;  /* 0x000000acb3a2723e */ /* 0x000fe200000010ff */
[----:B--2---:R-:W-:Y:S01]  /*11a70*/  FADD.FTZ R3, R181, R158 ;  /* 0x0000009eb5037221 */ /* 0x004fe20000010000 */
[----:B------:R-:W2:Y:S01]  /*11a80*/  MUFU.EX2 R180, R180 ;  /* 0x000000b400b47308 */ /* 0x000ea20000000800 */
[----:B------:R-:W-:Y:S01]  /*11a90*/  F2FP.BF16.F32.PACK_AB R158, R165, R164 ;  /* 0x000000a4a59e723e */ /* 0x000fe200000010ff */
[-C--:B------:R-:W-:Y:S01]  /*11aa0*/  FMUL.FTZ R32, R32, R169.reuse ;  /* 0x000000a920207220 */ /* 0x080fe20000410000 */
[----:B------:R-:W-:Y:S01]  /*11ab0*/  F2FP.BF16.F32.PACK_AB R164, R181, R176 ;  /* 0x000000b0b5a4723e */ /* 0x000fe200000010ff */
[-C--:B------:R-:W-:Y:S01]  /*11ac0*/  FMUL.FTZ R33, R33, R169.reuse ;  /* 0x000000a921217220 */ /* 0x080fe20000410000 */
[----:B------:R-:W-:Y:S01]  /*11ad0*/  F2FP.BF16.F32.PACK_AB R152, R155, R188 ;  /* 0x000000bc9b98723e */ /* 0x000fe200000010ff */
[-C--:B------:R-:W-:Y:S01]  /*11ae0*/  FMUL.FTZ R36, R36, R169.reuse ;  /* 0x000000a924247220 */ /* 0x080fe20000410000 */
[-C--:B------:R-:W-:Y:S01]  /*11af0*/  FMUL.FTZ R37, R37, R169.reuse ;  /* 0x000000a925257220 */ /* 0x080fe20000410000 */
[----:B------:R-:W4:Y:S01]  /*11b00*/  MUFU.EX2 R183, R183 ;  /* 0x000000b700b77308 */ /* 0x000f220000000800 */
        /* <DEDUP_REMOVED lines=24> */
[C---:B-----5:R-:W-:Y:S01]  /*11c90*/  FADD.FTZ R3, R153.reuse, R166 ;  /* 0x000000a699037221 */ /* 0x060fe20000010000 */
[----:B------:R-:W-:Y:S01]  /*11ca0*/  F2FP.BF16.F32.PACK_AB R166, R153, R180 ;  /* 0x000000b499a6723e */ /* 0x000fe200000010ff */
        /* <DEDUP_REMOVED lines=37> */
[----:B------:R4:W0:Y:S01]  /*11f00*/  MUFU.EX2 R161, R170 ;  /* 0x000000aa00a17308 */ /* 0x0008220000000800 */
        /* <DEDUP_REMOVED lines=8> */
[----:B----4-:R-:W-:Y:S01]  /*11f90*/  FADD.FTZ R170, R228, R153 ;  /* 0x00000099e4aa7221 */ /* 0x010fe20000010000 */
[-C--:B------:R-:W-:Y:S01]  /*11fa0*/  FMUL.FTZ R26, R26, R177.reuse ;  /* 0x000000b11a1a7220 */ /* 0x080fe20000410000 */
[-C--:B------:R-:W-:Y:S01]  /*11fb0*/  FMUL.FTZ R27, R27, R177.reuse ;  /* 0x000000b11b1b7220 */ /* 0x080fe20000410000 */
[----:B------:R-:W-:Y:S01]  /*11fc0*/  FMUL.FTZ R30, R30, R177 ;  /* 0x000000b11e1e7220 */ /* 0x000fe20000410000 */
[----:B-----5:R-:W-:Y:S01]  /*11fd0*/  FADD.FTZ R153, R157, R170 ;  /* 0x000000aa9d997221 */ /* 0x020fe20000010000 */
[C---:B--2---:R-:W-:Y:S01]  /*11fe0*/  F2FP.BF16.F32.PACK_AB R157, R168.reuse, R157 ;  /* 0x0000009da89d723e */ /* 0x044fe200000010ff */
[-C--:B------:R-:W-:Y:S01]  /*11ff0*/  FMUL.FTZ R31, R31, R177.reuse ;  /* 0x000000b11f1f7220 */ /* 0x080fe20000410000 */
[----:B------:R-:W2:Y:S01]  /*12000*/  MUFU.EX2 R163, R174 ;  /* 0x000000ae00a37308 */ /* 0x000ea20000000800 */
[----:B------:R-:W-:Y:S01]  /*12010*/  FADD.FTZ R170, R168, R153 ;  /* 0x00000099a8aa7221 */ /* 0x000fe20000010000 */
[-C--:B------:R-:W-:Y:S01]  /*12020*/  FMUL.FTZ R34, R34, R177.reuse ;  /* 0x000000b122227220 */ /* 0x080fe20000410000 */
[-C--:B------:R-:W-:Y:S01]  /*12030*/  FMUL.FTZ R35, R35, R177.reuse ;  /* 0x000000b123237220 */ /* 0x080fe20000410000 */
[----:B------:R-:W-:Y:S01]  /*12040*/  FMUL.FTZ R38, R38, R177 ;  /* 0x000000b126267220 */ /* 0x000fe20000410000 */
[----:B---3--:R-:W-:Y:S01]  /*12050*/  FADD.FTZ R153, R159, R170 ;  /* 0x000000aa9f997221 */ /* 0x008fe20000010000 */
[C---:B-1----:R-:W-:Y:S01]  /*12060*/  F2FP.BF16.F32.PACK_AB R159, R172.reuse, R159 ;  /* 0x0000009fac9f723e */ /* 0x042fe200000010ff */
[-C--:B------:R-:W-:Y:S01]  /*12070*/  FMUL.FTZ R39, R39, R177.reuse ;  /* 0x000000b127277220 */ /* 0x080fe20000410000 */
[----:B------:R-:W1:Y:S01]  /*12080*/  MUFU.EX2 R8, R175 ;  /* 0x000000af00087308 */ /* 0x000e620000000800 */
[----:B------:R-:W-:Y:S01]  /*12090*/  FADD.FTZ R170, R172, R153 ;  /* 0x00000099acaa7221 */ /* 0x000fe20000010000 */
[-C--:B------:R-:W-:Y:S01]  /*120a0*/  FMUL.FTZ R42, R42, R177.reuse ;  /* 0x000000b12a2a7220 */ /* 0x080fe20000410000 */
[-C--:B------:R-:W-:Y:S01]  /*120b0*/  FMUL.FTZ R43, R43, R177.reuse ;  /* 0x000000b12b2b7220 */ /* 0x080fe20000410000 */
[----:B------:R-:W-:Y:S01]  /*120c0*/  FMUL.FTZ R46, R46, R177 ;  /* 0x000000b12e2e7220 */ /* 0x000fe20000410000 */
[----:B0-----:R-:W-:Y:S01]  /*120d0*/  FADD.FTZ R153, R161, R170 ;  /* 0x000000aaa1997221 */ /* 0x001fe20000010000 */
[C---:B------:R-:W-:Y:S01]  /*120e0*/  F2FP.BF16.F32.PACK_AB R161, R176.reuse, R161 ;  /* 0x000000a1b0a1723e */ /* 0x040fe200000010ff */
[-C--:B------:R-:W-:Y:S01]  /*120f0*/  FMUL.FTZ R47, R47, R177.reuse ;  /* 0x000000b12f2f7220 */ /* 0x080fe20000410000 */
[----:B------:R-:W0:Y:S01]  /*12100*/  MUFU.EX2 R165, R178 ;  /* 0x000000b200a57308 */ /* 0x000e220000000800 */
[----:B------:R-:W-:Y:S01]  /*12110*/  FADD.FTZ R170, R176, R153 ;  /* 0x00000099b0aa7221 */ /* 0x000fe20000010000 */
[-C--:B------:R-:W-:Y:S01]  /*12120*/  FMUL.FTZ R50, R50, R177.reuse ;  /* 0x000000b132327220 */ /* 0x080fe20000410000 */
[-C--:B------:R-:W-:Y:S01]  /*12130*/  FMUL.FTZ R51, R51, R177.reuse ;  /* 0x000000b133337220 */ /* 0x080fe20000410000 */
[-C--:B------:R-:W-:Y:S01]  /*12140*/  FMUL.FTZ R54, R54, R177.reuse ;  /* 0x000000b136367220 */ /* 0x080fe20000410000 */
[----:B--2---:R-:W-:Y:S01]  /*12150*/  FADD.FTZ R153, R163, R170 ;  /* 0x000000aaa3997221 */ /* 0x004fe20000010000 */
[-C--:B------:R-:W-:Y:S01]  /*12160*/  FMUL.FTZ R55, R55, R177.reuse ;  /* 0x000000b137377220 */ /* 0x080fe20000410000 */
[-C--:B------:R-:W-:Y:S01]  /*12170*/  FMUL.FTZ R58, R58, R177.reuse ;  /* 0x000000b13a3a7220 */ /* 0x080fe20000410000 */
[----:B------:R-:W2:Y:S01]  /*12180*/  MUFU.EX2 R204, R204 ;  /* 0x000000cc00cc7308 */ /* 0x000ea20000000800 */
[C---:B-1----:R-:W-:Y:S01]  /*12190*/  FADD.FTZ R170, R8.reuse, R153 ;  /* 0x0000009908aa7221 */ /* 0x042fe20000010000 */
[----:B------:R-:W-:Y:S01]  /*121a0*/  F2FP.BF16.F32.PACK_AB R153, R183, R208 ;  /* 0x000000d0b799723e */ /* 0x000fe200000010ff */
[----:B------:R-:W-:Y:S01]  /*121b0*/  FMUL.FTZ R59, R59, R177 ;  /* 0x000000b13b3b7220 */ /* 0x000fe20000410000 */
[----:B------:R-:W-:Y:S01]  /*121c0*/  F2FP.BF16.F32.PACK_AB R163, R8, R163 ;  /* 0x000000a308a3723e */ /* 0x000fe200000010ff */
[-C--:B------:R-:W-:Y:S01]  /*121d0*/  FMUL.FTZ R62, R62, R177.reuse ;  /* 0x000000b13e3e7220 */ /* 0x080fe20000410000 */
[-C--:B------:R-:W-:Y:S01]  /*121e0*/  FMUL.FTZ R63, R63, R177.reuse ;  /* 0x000000b13f3f7220 */ /* 0x080fe20000410000 */
[-C--:B------:R-:W-:Y:S01]  /*121f0*/  FMUL.FTZ R66, R66, R177.reuse ;  /* 0x000000b142427220 */ /* 0x080fe20000410000 */
[----:B------:R-:W1:Y:S01]  /*12200*/  MUFU.EX2 R167, R182 ;  /* 0x000000b600a77308 */ /* 0x000e620000000800 */
        /* <DEDUP_REMOVED lines=8> */
[----:B--2---:R-:W-:Y:S01]  /*12290*/  FADD.FTZ R170, R204, R155 ;  /* 0x0000009bccaa7221 */ /* 0x004fe20000010000 */
[----:B------:R-:W-:Y:S01]  /*122a0*/  F2FP.BF16.F32.PACK_AB R155, R228, R189 ;  /* 0x000000bde49b723e */ /* 0x000fe200000010ff */
[----:B------:R-:W-:Y:S01]  /*122b0*/  BAR.SYNC.DEFER_BLOCKING 0xf, 0x100 ;  /* 0x03c4000000007b1d */ /* 0x000fe20000010000 */
[----:B------:R-:W-:Y:S01]  /*122c0*/  F2FP.BF16.F32.PACK_AB R165, R204, R165 ;  /* 0x000000a5cca5723e */ /* 0x000fe200000010ff */
        /* <DEDUP_REMOVED lines=11> */
[----:B------:R-:W-:Y:S01]  /*12380*/  FMUL.FTZ R99, R99, R177 ;  /* 0x000000b163637220 */ /* 0x000fe20000410000 */
[C---:B0-----:R-:W-:Y:S01]  /*12390*/  F2FP.BF16.F32.PACK_AB R167, R212.reuse, R167 ;  /* 0x000000a7d4a7723e */ /* 0x041fe200000010ff */
[----:B------:R-:W-:Y:S01]  /*123a0*/  FADD.FTZ R8, R212, R169 ;  /* 0x000000a9d4087221 */ /* 0x000fe20000010000 */
        /* <DEDUP_REMOVED lines=8> */
[----:B------:R0:W-:Y:S01]  /*12430*/  STSM.16.M88.4 [R195+0x26800], R152 ;  /* 0x02680098c3007844 */ /* 0x0001e20000000200 */
[-C--:B------:R-:W-:Y:S01]  /*12440*/  FMUL.FTZ R118, R118, R177.reuse ;  /* 0x000000b176767220 */ /* 0x080fe20000410000 */
[-C--:B------:R-:W-:Y:S01]  /*12450*/  FMUL.FTZ R119, R119, R177.reuse ;  /* 0x000000b177777220 */ /* 0x080fe20000410000 */
[-C--:B------:R-:W-:Y:S01]  /*12460*/  FMUL.FTZ R122, R122, R177.reuse ;  /* 0x000000b17a7a7220 */ /* 0x080fe20000410000 */
[----:B------:R0:W-:Y:S01]  /*12470*/  STSM.16.M88.4 [R196], R156 ;  /* 0x0000009cc4007844 */ /* 0x0001e20000000200 */
        /* <DEDUP_REMOVED lines=19> */
.L_x_2143:
[----:B------:R1:W2:Y:S01]  /*125b0*/  SYNCS.PHASECHK.TRANS64.TRYWAIT P2, [R206+URZ+0x28c50], R207 ;  /* 0x028c50cfce0075a7 */ /* 0x0002a2000804017f */
[----:B------:R-:W-:Y:S05]  /*125c0*/  @!P0 BRA `(.L_x_2144) ;  /* 0x0000000000048947 */ /* 0x000fea0003800000 */
[----:B------:R-:W-:Y:S01]  /*125d0*/  BPT.TRAP 0x1 ;  /* 0x000000040000795c */ /* 0x000fe20000300000 */
.L_x_2144:
[----:B------:R-:W-:Y:S04]  /*125e0*/  BSSY B1, `(.L_x_2145) ;  /* 0x0000004000017945 */ /* 0x000fe80003800000 */
[----:B--2---:R-:W-:Y:S05]  /*125f0*/  @P2 BRA `(.L_x_2146) ;  /* 0x0000000000082947 */ /* 0x004fea0003800000 */
[----:B------:R-:W2:Y:S02]  /*12600*/  SYNCS.PHASECHK.TRANS64.TRYWAIT P2, [R206+URZ+0x28c50], R207 ;  /* 0x028c50cfce0075a7 */ /* 0x000ea4000804017f */
[----:B--2---:R-:W-:Y:S05]  /*12610*/  @!P2 BRA `(.L_x_2147) ;  /* 0x000000ac0000a947 */ /* 0x004fea0003800000 */
.L_x_2146:
[----:B------:R-:W-:Y:S05]  /*12620*/  BSYNC B1 ;  /* 0x0000000000017941 */ /* 0x000fea0003800000 */
.L_x_2145:
        /* <DEDUP_REMOVED lines=47> */
.L_x_2129:
[----:B------:R-:W-:Y:S05]  /*12920*/  BSYNC B0 ;  /* 0x0000000000007941 */ /* 0x000fea0003800000 */
.L_x_2128:
[----:B------:R-:W3:Y:S01]  /*12930*/  SHFL.BFLY PT, R0, R3, 0x2, 0x1f ;  /* 0x0c401f0003007f89 */ /* 0x000ee200000e0000 */
[----:B------:R-:W-:Y:S02]  /*12940*/  IMAD.MOV R13, RZ, RZ, -R194 ;  /* 0x000000ffff0d7224 */ /* 0x000fe400078e0ac2 */
[----:B------:R-:W-:Y:S01]  /*12950*/  VIADD R216, R216, 0x1 ;  /* 0x00000001d8d87836 */ /* 0x000fe20000000000 */
[----:B------:R-:W4:Y:S01]  /*12960*/  SHFL.BFLY PT, R7, R8, 0x2, 0x1f ;  /* 0x0c401f0008077f89 */ /* 0x000f2200000e0000 */
[----:B------:R-:W-:Y:S08]  /*12970*/  BAR.ARV 0x8, 0xa0 ;  /* 0x0202800000007b1d */ /* 0x000ff00000002000 */
[----:B------:R-:W-:Y:S01]  /*12980*/  BAR.SYNC.DEFER_BLOCKING 0xf, 0x100 ;  /* 0x03c4000000007b1d */ /* 0x000fe20000010000 */
[----:B------:R-:W-:Y:S01]  /*12990*/  ISETP.NE.AND P0, PT, R22, R13, PT ;  /* 0x0000000d1600720c */ /* 0x000fe20003f05270 */
[----:B---3--:R-:W-:Y:S01]  /*129a0*/  FADD.FTZ R4, R0, R3 ;  /* 0x0000000300047221 */ /* 0x008fe20000010000 */
[----:B----4-:R-:W-:-:S04]  /*129b0*/  FADD.FTZ R7, R7, R8 ;  /* 0x0000000807077221 */ /* 0x010fc80000010000 */
[----:B------:R-:W3:Y:S07]  /*129c0*/  SHFL.BFLY PT, R5, R4, 0x1, 0x1f ;  /* 0x0c201f0004057f89 */ /* 0x000eee00000e0000 */
[C---:B------:R-:W-:Y:S02]  /*129d0*/  @!P0 IMAD R3, R18.reuse, 0x40, R192 ;  /* 0x0000004012038824 */ /* 0x040fe400078e02c0 */
[----:B------:R-:W-:Y:S01]  /*129e0*/  VIADD R8, R18, 0x1 ;  /* 0x0000000112087836 */ /* 0x000fe20000000000 */
[----:B------:R-:W4:Y:S01]  /*129f0*/  SHFL.BFLY PT, R0, R7, 0x1, 0x1f ;  /* 0x0c201f0007007f89 */ /* 0x000f2200000e0000 */
[----:B------:R-:W-:-:S03]  /*12a00*/  @!P0 IMAD R3, R3, 0x4, R2 ;  /* 0x0000000403038824 */ /* 0x000fc600078e0202 */
[----:B------:R-:W-:-:S04]  /*12a10*/  ISETP.NE.AND P1, PT, R8, 0x2, PT ;  /* 0x000000020800780c */ /* 0x000fc80003f25270 */
[----:B------:R-:W-:-:S04]  /*12a20*/  SEL R6, RZ, 0x1, P1 ;  /* 0x00000001ff067807 */ /* 0x000fc80000800000 */
[----:B------:R-:W-:Y:S01]  /*12a30*/  LOP3.LUT R19, R19, R6, RZ, 0x3c, !PT ;  /* 0x0000000613137212 */ /* 0x000fe200078e3cff */
[----:B---3--:R-:W-:Y:S01]  /*12a40*/  FADD.FTZ R5, R4, R5 ;  /* 0x0000000504057221 */ /* 0x008fe20000010000 */
[----:B------:R-:W-:Y:S02]  /*12a50*/  IMAD.MOV.U32 R4, RZ, RZ, RZ ;  /* 0x000000ffff047224 */ /* 0x000fe400078e00ff */
[----:B----4-:R-:W-:Y:S02]  /*12a60*/  FADD.FTZ R11, R7, R0 ;  /* 0x00000000070b7221 */ /* 0x010fe40000010000 */
[----:B------:R-:W-:Y:S01]  /*12a70*/  FSETP.NE.FTZ.AND P2, PT, R5, RZ, PT ;  /* 0x000000ff0500720b */ /* 0x000fe20003f55000 */
[----:B------:R-:W-:Y:S02]  /*12a80*/  IMAD.MOV.U32 R0, RZ, RZ, RZ ;  /* 0x000000ffff007224 */ /* 0x000fe400078e00ff */
[----:B------:R-:W-:-:S10]  /*12a90*/  FSETP.NE.FTZ.AND P3, PT, R11, RZ, PT ;  /* 0x000000ff0b00720b */ /* 0x000fd40003f75000 */
[----:B------:R-:W3:Y:S01]  /*12aa0*/  @P2 MUFU.RCP R0, R5 ;  /* 0x0000000500002308 */ /* 0x000ee20000001000 */
[C---:B------:R-:W-:Y:S02]  /*12ab0*/  @P2 FMUL.FTZ R18, R15.reuse, 0.69314718246459960938 ;  /* 0x3f3172180f122820 */ /* 0x040fe40000410000 */
[----:B------:R-:W-:-:S05]  /*12ac0*/  @P3 FMUL.FTZ R21, R15, 0.69314718246459960938 ;  /* 0x3f3172180f153820 */ /* 0x000fca0000410000 */
[----:B------:R-:W4:Y:S08]  /*12ad0*/  @P3 MUFU.RCP R4, R11 ;  /* 0x0000000b00043308 */ /* 0x000f300000001000 */
[----:B------:R-:W5:Y:S01]  /*12ae0*/  @P2 MUFU.LG2 R2, R5 ;  /* 0x0000000500022308 */ /* 0x000f620000000c00 */
[-C--:B---3--:R-:W-:Y:S01]  /*12af0*/  FMUL.FTZ R172, R32, R0.reuse ;  /* 0x0000000020ac7220 */ /* 0x088fe20000410000 */
[----:B------:R-:W-:Y:S01]  /*12b00*/  @!P0 STS [R3+0x28800], R0 ;  /* 0x0288000003008388 */ /* 0x000fe20000000800 */
[-C--:B------:R-:W-:Y:S01]  /*12b10*/  FMUL.FTZ R170, R33, R0.reuse ;  /* 0x0000000021aa7220 */ /* 0x080fe20000410000 */
[-C--:B------:R-:W-:Y:S01]  /*12b20*/  FMUL.FTZ R175, R24, R0.reuse ;  /* 0x0000000018af7220 */ /* 0x080fe20000410000 */
[-C--:B------:R-:W-:Y:S01]  /*12b30*/  FMUL.FTZ R174, R28, R0.reuse ;  /* 0x000000001cae7220 */ /* 0x080fe20000410000 */
[-C--:B------:R-:W-:Y:S01]  /*12b40*/  FMUL.FTZ R173, R25, R0.reuse ;  /* 0x0000000019ad7220 */ /* 0x080fe20000410000 */
[-C--:B------:R-:W-:Y:S01]  /*12b50*/  FMUL.FTZ R6, R29, R0.reuse ;  /* 0x000000001d067220 */ /* 0x080fe20000410000 */
[----:B------:R-:W3:Y:S01]  /*12b60*/  @P3 MUFU.LG2 R32, R11 ;  /* 0x0000000b00203308 */ /* 0x000ee20000000c00 */
[----:B----4-:R4:W-:Y:S01]  /*12b70*/  @!P0 STS [R3+0x28820], R4 ;  /* 0x0288200403008388 */ /* 0x0109e20000000800 */
[-C--:B------:R-:W-:Y:S01]  /*12b80*/  FMUL.FTZ R171, R36, R0.reuse ;  /* 0x0000000024ab7220 */ /* 0x080fe20000410000 */
[-C--:B------:R-:W-:Y:S01]  /*12b90*/  FMUL.FTZ R167, R37, R0.reuse ;  /* 0x0000000025a77220 */ /* 0x080fe20000410000 */
[-C--:B------:R-:W-:Y:S01]  /*12ba0*/  FMUL.FTZ R169, R40, R0.reuse ;  /* 0x0000000028a97220 */ /* 0x080fe20000410000 */
[-C--:B------:R-:W-:Y:S01]  /*12bb0*/  FMUL.FTZ R165, R41, R0.reuse ;  /* 0x0000000029a57220 */ /* 0x080fe20000410000 */
[-C--:B------:R-:W-:Y:S01]  /*12bc0*/  FMUL.FTZ R166, R44, R0.reuse ;  /* 0x000000002ca67220 */ /* 0x080fe20000410000 */
[-C--:B------:R-:W-:Y:S01]  /*12bd0*/  FMUL.FTZ R10, R45, R0.reuse ;  /* 0x000000002d0a7220 */ /* 0x080fe20000410000 */
[-C--:B------:R-:W-:Y:S01]  /*12be0*/  FMUL.FTZ R164, R48, R0.reuse ;  /* 0x0000000030a47220 */ /* 0x080fe20000410000 */
[----:B-----5:R-:W-:Y:S01]  /*12bf0*/  @P2 FMUL.FTZ R33, R2, 0.69314718246459960938 ;  /* 0x3f31721802212820 */ /* 0x020fe20000410000 */
        /* <DEDUP_REMOVED lines=52> */
[----:B----4-:R-:W-:-:S02]  /*12f40*/  IMAD.MOV.U32 R3, RZ, RZ, -0x800000 ;  /* 0xff800000ff037424 */ /* 0x010fc400078e00ff */
[-C--:B------:R-:W-:Y:S01]  /*12f50*/  FMUL.FTZ R11, R46, R4.reuse ;  /* 0x000000042e0b7220 */ /* 0x080fe20000410000 */
[----:B------:R-:W-:Y:S02]  /*12f60*/  IMAD.MOV.U32 R0, RZ, RZ, -0x800000 ;  /* 0xff800000ff007424 */ /* 0x000fe400078e00ff */
[-C--:B------:R-:W-:Y:S01]  /*12f70*/  FMUL.FTZ R13, R50, R4.reuse ;  /* 0x00000004320d7220 */ /* 0x080fe20000410000 */
[-C--:B------:R-:W-:Y:S01]  /*12f80*/  FMUL.FTZ R15, R54, R4.reuse ;  /* 0x00000004360f7220 */ /* 0x080fe20000410000 */
[-C--:B------:R-:W-:Y:S01]  /*12f90*/  FMUL.FTZ R25, R58, R4.reuse ;  /* 0x000000043a197220 */ /* 0x080fe20000410000 */
[-C--:B------:R-:W-:Y:S01]  /*12fa0*/  FMUL.FTZ R29, R66, R4.reuse ;  /* 0x00000004421d7220 */ /* 0x080fe20000410000 */
[----:B------:R-:W-:Y:S01]  /*12fb0*/  @P2 FFMA.FTZ R3, R18, R9, R33 ;  /* 0x0000000912032223 */ /* 0x000fe20000010021 */
        /* <DEDUP_REMOVED lines=63> */
.L_x_2003:
[----:B------:R-:W-:Y:S05]  /*133b0*/  BSYNC B7 ;  /* 0x0000000000077941 */ /* 0x000fea0003800000 */
.L_x_1993:
[----:B------:R-:W3:Y:S08]  /*133c0*/  S2UR UR5, SR_CgaCtaId ;  /* 0x00000000000579c3 */ /* 0x000ef00000008800 */
[----:B------:R-:W-:Y:S06]  /*133d0*/  BAR.SYNC.DEFER_BLOCKING 0x5, 0x120 ;  /* 0x0144800000007b1d */ /* 0x000fec0000010000 */
[----:B------:R-:W-:Y:S01]  /*133e0*/  UMOV UR4, 0x400 ;  /* 0x0000040000047882 */ /* 0x000fe20000000000 */
[----:B------:R-:W-:Y:S01]  /*133f0*/  BSSY B0, `(.L_x_2149) ;  /* 0x000026d000007945 */ /* 0x000fe20003800000 */
[----:B---3--:R-:W-:-:S06]  /*13400*/  ULEA UR4, UR5, UR4, 0x18 ;  /* 0x0000000405047291 */ /* 0x008fcc000f8ec03f */
[----:B------:R-:W-:-:S05]  /*13410*/  IMAD.U32 R2, RZ, RZ, UR4 ;  /* 0x00000004ff027e24 */ /* 0x000fca000f8e00ff */
[----:B------:R3:W4:Y:S01]  /*13420*/  LDS.128 R188, [R2+0x28cd0] ;  /* 0x028cd00002bc7984 */ /* 0x0007220000000c00 */
[----:B------:R-:W-:Y:S06]  /*13430*/  BAR.ARV 0x4, 0x120 ;  /* 0x0104800000007b1d */ /* 0x000fec0000002000 */
[----:B------:R-:W-:Y:S05]  /*13440*/  @P0 BRA `(.L_x_2150) ;  /* 0x0000001c000c0947 */ /* 0x000fea0003800000 */
[----:B------:R-:W0:Y:S01]  /*13450*/  S2R R9, SR_SWINHI ;  /* 0x0000000000097919 */ /* 0x000e220000002f00 */
        /* <DEDUP_REMOVED lines=18> */
[----:B0-----:R-:W-:-:S02]  /*13580*/  MOV R21, R9 ;  /* 0x0000000900157202 */ /* 0x001fc40000000f00 */
[----:B------:R-:W-:Y:S02]  /*13590*/  F2FP.BF16.F32.PACK_AB R80, R81, R80 ;  /* 0x000000505150723e */ /* 0x000fe400000010ff */
[----:B------:R-:W-:Y:S01]  /*135a0*/  F2FP.BF16.F32.PACK_AB R74, R77, R76 ;  /* 0x0000004c4d4a723e */ /* 0x000fe200000010ff */
[----:B------:R-:W-:Y:S01]  /*135b0*/  IMAD.WIDE R118, R224, 0x2, R20 ;  /* 0x00000002e0767825 */ /* 0x000fe200078e0214 */
[----:B------:R-:W-:Y:S02]  /*135c0*/  F2FP.BF16.F32.PACK_AB R75, R79, R78 ;  /* 0x0000004e4f4b723e */ /* 0x000fe400000010ff */
[----:B------:R-:W-:Y:S01]  /*135d0*/  F2FP.BF16.F32.PACK_AB R81, R83, R82 ;  /* 0x000000525351723e */ /* 0x000fe200000010ff */
[----:B------:R-:W-:Y:S01]  /*135e0*/  IMAD.MOV.U32 R76, RZ, RZ, RZ ;  /* 0x000000ffff4c7224 */ /* 0x000fe200078e00ff */
[C---:B------:R-:W-:Y:S02]  /*135f0*/  IADD3 R177, P1, R118.reuse, 0x20, RZ ;  /* 0x0000002076b17810 */ /* 0x040fe40007f3e0ff */
[----:B------:R-:W-:-:S02]  /*13600*/  IADD3 R179, P0, R118, 0x40, RZ ;  /* 0x0000004076b37810 */ /* 0x000fc40007f1e0ff */
[----:B------:R-:W-:Y:S01]  /*13610*/  LOP3.LUT R8, R177, 0x380, RZ, 0xc0, !PT ;  /* 0x00000380b1087812 */ /* 0x000fe200078ec0ff */
[--C-:B------:R-:W-:Y:S01]  /*13620*/  IMAD.X R9, RZ, RZ, R119.reuse, P1 ;  /* 0x000000ffff097224 */ /* 0x100fe200008e0677 */
[C---:B-----5:R-:W-:Y:S01]  /*13630*/  LOP3.LUT R33, R118.reuse, 0x380, RZ, 0xc0, !PT ;  /* 0x0000038076217812 */ /* 0x060fe200078ec0ff */
[--C-:B------:R-:W-:Y:S01]  /*13640*/  IMAD.X R37, RZ, RZ, R119.reuse, P0 ;  /* 0x000000ffff257224 */ /* 0x100fe200000e0677 */
        /* <DEDUP_REMOVED lines=12> */
[----:B------:R-:W-:-:S02]  /*13710*/  IADD3 R4, P0, R118, 0x4020, RZ ;  /* 0x0000402076047810 */ /* 0x000fc40007f1e0ff */
[----:B------:R-:W-:Y:S02]  /*13720*/  SHF.R.U64 R33, R33, 0x3, RZ ;  /* 0x0000000321217819 */ /* 0x000fe400000012ff */
[----:B------:R-:W-:Y:S01]  /*13730*/  IADD3.X R45, RZ, R119, RZ, P3, !PT ;  /* 0x00000077ff2d7210 */ /* 0x000fe20001ffe4ff */
[--C-:B------:R-:W-:Y:S01]  /*13740*/  IMAD.X R65, RZ, RZ, R119.reuse, P0 ;  /* 0x000000ffff417224 */ /* 0x100fe200000e0677 */
[----:B------:R-:W-:Y:S02]  /*13750*/  LOP3.LUT R8, R8, R177, RZ, 0x3c, !PT ;  /* 0x000000b108087212 */ /* 0x000fe400078e3cff */
        /* <DEDUP_REMOVED lines=12> */
[----:B------:R-:W-:Y:S01]  /*13820*/  LOP3.LUT R118, R33, R118, RZ, 0x3c, !PT ;  /* 0x0000007621767212 */ /* 0x000fe200078e3cff */
[----:B------:R-:W-:Y:S01]  /*13830*/  IMAD.X R33, RZ, RZ, R119, P1 ;  /* 0x000000ffff217224 */ /* 0x000fe200008e0677 */
[----:B------:R-:W-:-:S02]  /*13840*/  SHF.R.U64 R177, R177, 0x3, RZ ;  /* 0x00000003b1b17819 */ /* 0x000fc400000012ff */
[----:B------:R-:W-:Y:S02]  /*13850*/  MOV R168, R118 ;  /* 0x0000007600a87202 */ /* 0x000fe40000000f00 */
[----:B------:R-:W-:Y:S02]  /*13860*/  LOP3.LUT R119, R32, 0x380, RZ, 0xc0, !PT ;  /* 0x0000038020777812 */ /* 0x000fe400078ec0ff */
[----:B------:R-:W-:Y:S02]  /*13870*/  LOP3.LUT R64, R177, R4, RZ, 0x3c, !PT ;  /* 0x00000004b1407212 */ /* 0x000fe400078e3cff */
[----:B------:R-:W-:Y:S01]  /*13880*/  F2FP.BF16.F32.PACK_AB R4, R173, R175 ;  /* 0x000000afad04723e */ /* 0x000fe200000010ff */
[----:B------:R-:W-:Y:S01]  /*13890*/  BAR.SYNC.DEFER_BLOCKING 0x1, 0x100 ;  /* 0x0044000000007b1d */ /* 0x000fe20000010000 */
[----:B------:R-:W-:Y:S02]  /*138a0*/  SHF.R.U64 R119, R119, 0x3, RZ ;  /* 0x0000000377777819 */ /* 0x000fe400000012ff */
[----:B------:R-:W-:-:S02]  /*138b0*/  LOP3.LUT R36, R179, 0x380, RZ, 0xc0, !PT ;  /* 0x00000380b3247812 */ /* 0x000fc400078ec0ff */
[----:B------:R-:W-:Y:S02]  /*138c0*/  LOP3.LUT R114, R119, R32, RZ, 0x3c, !PT ;  /* 0x0000002077727212 */ /* 0x000fe400078e3cff */
[----:B------:R-:W-:Y:S02]  /*138d0*/  MOV R119, R8 ;  /* 0x0000000800777202 */ /* 0x000fe40000000f00 */
[----:B------:R-:W-:Y:S02]  /*138e0*/  LOP3.LUT R44, R183, 0x380, RZ, 0xc0, !PT ;  /* 0x00000380b72c7812 */ /* 0x000fe400078ec0ff */
[----:B------:R-:W-:Y:S02]  /*138f0*/  LOP3.LUT R40, R181, 0x380, RZ, 0xc0, !PT ;  /* 0x00000380b5287812 */ /* 0x000fe400078ec0ff */
[----:B------:R-:W-:Y:S02]  /*13900*/  SHF.R.U64 R36, R36, 0x3, RZ ;  /* 0x0000000324247819 */ /* 0x000fe400000012ff */
[----:B------:R-:W-:-:S02]  /*13910*/  SHF.R.U64 R44, R44, 0x3, RZ ;  /* 0x000000032c2c7819 */ /* 0x000fc400000012ff */
[----:B------:R-:W-:Y:S02]  /*13920*/  ISETP.NE.U32.AND P0, PT, RZ, UR4, PT ;  /* 0x00000004ff007c0c */ /* 0x000fe4000bf05070 */
[----:B------:R-:W-:Y:S02]  /*13930*/  LOP3.LUT R48, R185, 0x380, RZ, 0xc0, !PT ;  /* 0x00000380b9307812 */ /* 0x000fe400078ec0ff */
[----:B------:R-:W-:Y:S02]  /*13940*/  SHF.R.U64 R40, R40, 0x3, RZ ;  /* 0x0000000328287819 */ /* 0x000fe400000012ff */
[----:B------:R-:W-:Y:S01]  /*13950*/  LOP3.LUT R52, R201, 0x380, RZ, 0xc0, !PT ;  /* 0x00000380c9347812 */ /* 0x000fe200078ec0ff */
[----:B------:R0:W-:Y:S01]  /*13960*/  STSM.16.M88.4 [R168], R4 ;  /* 0x00000004a8007844 */ /* 0x0001e20000000200 */
[----:B------:R-:W-:Y:S02]  /*13970*/  LOP3.LUT R36, R36, R179, RZ, 0x3c, !PT ;  /* 0x000000b324247212 */ /* 0x000fe400078e3cff */
[----:B------:R-:W-:-:S02]  /*13980*/  LOP3.LUT R56, R205, 0x380, RZ, 0xc0, !PT ;  /* 0x00000380cd387812 */ /* 0x000fc400078ec0ff */
[----:B------:R-:W-:Y:S02]  /*13990*/  LOP3.LUT R27, R26, 0x380, RZ, 0xc0, !PT ;  /* 0x000003801a1b7812 */ /* 0x000fe400078ec0ff */
[----:B------:R-:W-:Y:S02]  /*139a0*/  LOP3.LUT R44, R44, R183, RZ, 0x3c, !PT ;  /* 0x000000b72c2c7212 */ /* 0x000fe400078e3cff */
[----:B------:R-:W-:Y:S02]  /*139b0*/  LOP3.LUT R60, R207, 0x380, RZ, 0xc0, !PT ;  /* 0x00000380cf3c7812 */ /* 0x000fe400078ec0ff */
[----:B------:R-:W-:Y:S02]  /*139c0*/  LOP3.LUT R179, R98, 0x380, RZ, 0xc0, !PT ;  /* 0x0000038062b37812 */ /* 0x000fe400078ec0ff */
[----:B------:R-:W-:Y:S02]  /*139d0*/  LOP3.LUT R173, R30, 0x380, RZ, 0xc0, !PT ;  /* 0x000003801ead7812 */ /* 0x000fe400078ec0ff */
[----:B------:R-:W-:Y:S01]  /*139e0*/  ISETP.NE.AND.EX P0, PT, RZ, UR5, PT, P0 ;  /* 0x00000005ff007c0c */ /* 0x000fe2000bf05300 */
[----:B------:R-:W-:Y:S01]  /*139f0*/  ULDC.64 UR4, c[0x0][0xbe0] ;  /* 0x0002f80000047ab9 */ /* 0x000fe20000000a00 */
[----:B0-----:R-:W-:-:S02]  /*13a00*/  F2FP.BF16.F32.PACK_AB R4, R170, R172 ;  /* 0x000000acaa04723e */ /* 0x001fc400000010ff */
[----:B------:R-:W-:Y:S02]  /*13a10*/  F2FP.BF16.F32.PACK_AB R5, R35, R34 ;  /* 0x000000222305723e */ /* 0x000fe400000010ff */
[----:B------:R-:W-:Y:S02]  /*13a20*/  F2FP.BF16.F32.PACK_AB R6, R167, R171 ;  /* 0x000000aba706723e */ /* 0x000fe400000010ff */
[----:B------:R-:W-:Y:S02]  /*13a30*/  F2FP.BF16.F32.PACK_AB R7, R39, R38 ;  /* 0x000000262707723e */ /* 0x000fe400000010ff */
[----:B------:R-:W-:Y:S02]  /*13a40*/  SHF.R.U64 R48, R48, 0x3, RZ ;  /* 0x0000000330307819 */ /* 0x000fe400000012ff */
[----:B------:R-:W-:Y:S01]  /*13a50*/  LOP3.LUT R183, R106, 0x380, RZ, 0xc0, !PT ;  /* 0x000003806ab77812 */ /* 0x000fe200078ec0ff */
[----:B------:R0:W-:Y:S01]  /*13a60*/  STSM.16.M88.4 [R119], R4 ;  /* 0x0000000477007844 */ /* 0x0001e20000000200 */
[----:B------:R-:W-:-:S02]  /*13a70*/  LOP3.LUT R40, R40, R181, RZ, 0x3c, !PT ;  /* 0x000000b528287212 */ /* 0x000fc400078e3cff */
[----:B------:R-:W-:Y:S02]  /*13a80*/  SHF.R.U64 R52, R52, 0x3, RZ ;  /* 0x0000000334347819 */ /* 0x000fe400000012ff */
[----:B------:R-:W-:Y:S02]  /*13a90*/  SHF.R.U64 R56, R56, 0x3, RZ ;  /* 0x0000000338387819 */ /* 0x000fe400000012ff */
[----:B------:R-:W-:Y:S02]  /*13aa0*/  LOP3.LUT R181, R102, 0x380, RZ, 0xc0, !PT ;  /* 0x0000038066b57812 */ /* 0x000fe400078ec0ff */
[----:B------:R-:W-:Y:S02]  /*13ab0*/  SHF.R.U64 R27, R27, 0x3, RZ ;  /* 0x000000031b1b7819 */ /* 0x000fe400000012ff */
[----:B------:R-:W-:Y:S02]  /*13ac0*/  ISETP.NE.U32.AND P6, PT, RZ, UR4, PT ;  /* 0x00000004ff007c0c */ /* 0x000fe4000bfc5070 */
[----:B------:R-:W-:-:S02]  /*13ad0*/  SHF.R.U64 R60, R60, 0x3, RZ ;  /* 0x000000033c3c7819 */ /* 0x000fc400000012ff */
[----:B------:R-:W-:Y:S01]  /*13ae0*/  SHF.R.U64 R179, R179, 0x3, RZ ;  /* 0x00000003b3b37819 */ /* 0x000fe200000012ff */
[----:B0-----:R-:W0:Y:S01]  /*13af0*/  LDC.64 R4, c[0x0][0xbd8] ;  /* 0x0002f600ff047b82 */ /* 0x001e220000000a00 */
[----:B------:R-:W-:Y:S02]  /*13b00*/  SHF.R.U64 R173, R173, 0x3, RZ ;  /* 0x00000003adad7819 */ /* 0x000fe400000012ff */
[----:B------:R-:W-:Y:S02]  /*13b10*/  LOP3.LUT R48, R48, R185, RZ, 0x3c, !PT ;  /* 0x000000b930307212 */ /* 0x000fe400078e3cff */
[----:B------:R-:W-:Y:S02]  /*13b20*/  SHF.R.U64 R183, R183, 0x3, RZ ;  /* 0x00000003b7b77819 */ /* 0x000fe400000012ff */
[----:B------:R-:W-:Y:S02]  /*13b30*/  LOP3.LUT R52, R52, R201, RZ, 0x3c, !PT ;  /* 0x000000c934347212 */ /* 0x000fe400078e3cff */
[----:B------:R-:W-:-:S02]  /*13b40*/  MOV R118, R36 ;  /* 0x0000002400767202 */ /* 0x000fc40000000f00 */
[----:B------:R-:W-:Y:S02]  /*13b50*/  F2FP.BF16.F32.PACK_AB R8, R165, R169 ;  /* 0x000000a9a508723e */ /* 0x000fe400000010ff */
[----:B------:R-:W-:Y:S02]  /*13b60*/  F2FP.BF16.F32.PACK_AB R9, R43, R42 ;  /* 0x0000002a2b09723e */ /* 0x000fe400000010ff */
[----:B------:R-:W-:Y:S02]  /*13b70*/  LOP3.LUT R56, R56, R205, RZ, 0x3c, !PT ;  /* 0x000000cd38387212 */ /* 0x000fe400078e3cff */
[----:B------:R-:W-:Y:S01]  /*13b80*/  SHF.R.U64 R181, R181, 0x3, RZ ;  /* 0x00000003b5b57819 */ /* 0x000fe200000012ff */
[----:B------:R1:W-:Y:S01]  /*13b90*/  STSM.16.M88.4 [R118], R8 ;  /* 0x0000000876007844 */ /* 0x0003e20000000200 */
[----:B------:R-:W-:Y:S02]  /*13ba0*/  LOP3.LUT R110, R27, R26, RZ, 0x3c, !PT ;  /* 0x0000001a1b6e7212 */ /* 0x000fe400078e3cff */
[----:B------:R-:W-:-:S02]  /*13bb0*/  MOV R41, R40 ;  /* 0x0000002800297202 */ /* 0x000fc40000000f00 */
[----:B------:R-:W-:Y:S01]  /*13bc0*/  ISETP.NE.AND.EX P6, PT, RZ, UR5, PT, P6 ;  /* 0x00000005ff007c0c */ /* 0x000fe2000bfc5360 */
[----:B0-----:R-:W-:Y:S01]  /*13bd0*/  IMAD.WIDE R6, R215, 0x4, R4 ;  /* 0x00000004d7067825 */ /* 0x001fe200078e0204 */
[----:B------:R-:W-:Y:S01]  /*13be0*/  LOP3.LUT R60, R60, R207, RZ, 0x3c, !PT ;  /* 0x000000cf3c3c7212 */ /* 0x000fe200078e3cff */
[----:B------:R0:W-:Y:S01]  /*13bf0*/  STSM.16.M88.4 [R41], R12 ;  /* 0x0000000c29007844 */ /* 0x0001e20000000200 */
[----:B------:R-:W-:Y:S02]  /*13c00*/  LOP3.LUT R98, R179, R98, RZ, 0x3c, !PT ;  /* 0x00000062b3627212 */ /* 0x000fe400078e3cff */
[----:B------:R-:W-:Y:S02]  /*13c10*/  LOP3.LUT R32, R173, R30, RZ, 0x3c, !PT ;  /* 0x0000001ead207212 */ /* 0x000fe400078e3cff */
[----:B------:R-:W-:Y:S02]  /*13c20*/  MOV R44, R44 ;  /* 0x0000002c002c7202 */ /* 0x000fe40000000f00 */
[----:B------:R-:W-:-:S02]  /*13c30*/  F2FP.BF16.F32.PACK_AB R26, R159, R161 ;  /* 0x000000a19f1a723e */ /* 0x000fc400000010ff */
[----:B------:R-:W-:Y:S02]  /*13c40*/  F2FP.BF16.F32.PACK_AB R27, R63, R62 ;  /* 0x0000003e3f1b723e */ /* 0x000fe400000010ff */
[----:B------:R-:W-:Y:S02]  /*13c50*/  LOP3.LUT R106, R183, R106, RZ, 0x3c, !PT ;  /* 0x0000006ab76a7212 */ /* 0x000fe400078e3cff */
[----:B------:R-:W-:Y:S01]  /*13c60*/  MOV R48, R48 ;  /* 0x0000003000307202 */ /* 0x000fe20000000f00 */
[----:B------:R2:W-:Y:S01]  /*13c70*/  STSM.16.M88.4 [R44], R24 ;  /* 0x000000182c007844 */ /* 0x0005e20000000200 */
[----:B------:R-:W-:Y:S02]  /*13c80*/  F2FP.BF16.F32.PACK_AB R30, R69, R156 ;  /* 0x0000009c451e723e */ /* 0x000fe400000010ff */
[----:B------:R-:W-:Y:S02]  /*13c90*/  MOV R52, R52 ;  /* 0x0000003400347202 */ /* 0x000fe40000000f00 */
[----:B------:R-:W-:Y:S01]  /*13ca0*/  F2FP.BF16.F32.PACK_AB R88, R89, R88 ;  /* 0x000000585958723e */ /* 0x000fe200000010ff */
[----:B------:R3:W-:Y:S01]  /*13cb0*/  STSM.16.M88.4 [R48], R28 ;  /* 0x0000001c30007844 */ /* 0x0007e20000000200 */
[----:B------:R-:W-:-:S02]  /*13cc0*/  LOP3.LUT R102, R181, R102, RZ, 0x3c, !PT ;  /* 0x00000066b5667212 */ /* 0x000fc400078e3cff */
[----:B------:R-:W-:Y:S02]  /*13cd0*/  MOV R56, R56 ;  /* 0x0000003800387202 */ /* 0x000fe40000000f00 */
[----:B------:R-:W-:Y:S02]  /*13ce0*/  F2FP.BF16.F32.PACK_AB R82, R85, R84 ;  /* 0x000000545552723e */ /* 0x000fe400000010ff */
[----:B------:R-:W-:Y:S02]  /*13cf0*/  F2FP.BF16.F32.PACK_AB R83, R87, R86 ;  /* 0x000000565753723e */ /* 0x000fe400000010ff */
[----:B------:R-:W-:Y:S01]  /*13d00*/  F2FP.BF16.F32.PACK_AB R96, R97, R96 ;  /* 0x000000606160723e */ /* 0x000fe200000010ff */
[----:B------:R-:W-:Y:S01]  /*13d10*/  IMAD R5, R202, 0x40, R199 ;  /* 0x00000040ca057824 */ /* 0x000fe200078e02c7 */
[----:B------:R-:W-:Y:S01]  /*13d20*/  F2FP.BF16.F32.PACK_AB R89, R91, R90 ;  /* 0x0000005a5b59723e */ /* 0x000fe200000010ff */
[----:B------:R-:W-:Y:S01]  /*13d30*/  STSM.16.M88.4 [R52], R72 ;  /* 0x0000004834007844 */ /* 0x000fe20000000200 */
[----:B------:R-:W-:-:S02]  /*13d40*/  MOV R60, R60 ;  /* 0x0000003c003c7202 */ /* 0x000fc40000000f00 */
[----:B------:R-:W-:Y:S01]  /*13d50*/  MOV R40, R98 ;  /* 0x0000006200287202 */ /* 0x000fe20000000f00 */
[----:B------:R-:W-:Y:S01]  /*13d60*/  STSM.16.M88.4 [R56], R80 ;  /* 0x0000005038007844 */ /* 0x000fe20000000200 */
[----:B------:R-:W-:Y:S02]  /*13d70*/  F2FP.BF16.F32.PACK_AB R90, R93, R92 ;  /* 0x0000005c5d5a723e */ /* 0x000fe400000010ff */
[----:B------:R-:W-:Y:S02]  /*13d80*/  F2FP.BF16.F32.PACK_AB R91, R95, R94 ;  /* 0x0000005e5f5b723e */ /* 0x000fe400000010ff */
[----:B------:R-:W-:Y:S02]  /*13d90*/  MOV R64, R64 ;  /* 0x0000004000407202 */ /* 0x000fe40000000f00 */
        /* <DEDUP_REMOVED lines=18> */
[----:B------:R-:W-:Y:S02]  /*13ec0*/  F2FP.BF16.F32.PACK_AB R121, R123, R122 ;  /* 0x0000007a7b79723e */ /* 0x000fe400000010ff */
[----:B------:R-:W-:Y:S02]  /*13ed0*/  F2FP.BF16.F32.PACK_AB R128, R129, R128 ;  /* 0x000000808180723e */ /* 0x000fe400000010ff */
[----:B------:R-:W-:Y:S02]  /*13ee0*/  F2FP.BF16.F32.PACK_AB R136, R137, R136 ;  /* 0x000000888988723e */ /* 0x000fe400000010ff */
[----:B------:R-:W-:Y:S02]  /*13ef0*/  MOV R110, R110 ;  /* 0x0000006e006e7202 */ /* 0x000fe40000000f00 */
[----:B------:R-:W-:Y:S01]  /*13f00*/  F2FP.BF16.F32.PACK_AB R144, R145, R144 ;  /* 0x000000909190723e */ /* 0x000fe200000010ff */
[----:B------:R-:W-:Y:S01]  /*13f10*/  IMAD.WIDE R20, R5, 0x2, R20 ;  /* 0x0000000205147825 */ /* 0x000fe200078e0214 */
[----:B------:R-:W-:Y:S01]  /*13f20*/  F2FP.BF16.F32.PACK_AB R122, R125, R124 ;  /* 0x0000007c7d7a723e */ /* 0x000fe200000010ff */
[----:B------:R-:W-:Y:S01]  /*13f30*/  STSM.16.M88.4 [R102], R112 ;  /* 0x0000007066007844 */ /* 0x000fe20000000200 */
[----:B------:R-:W-:Y:S01]  /*13f40*/  F2FP.BF16.F32.PACK_AB R123, R127, R126 ;  /* 0x0000007e7f7b723e */ /* 0x000fe200000010ff */
[----:B------:R-:W4:Y:S01]  /*13f50*/  @P6 LDC.64 R4, c[0x0][0xbe0] ;  /* 0x0002f800ff046b82 */ /* 0x000f220000000a00 */
[----:B------:R-:W-:-:S02]  /*13f60*/  F2FP.BF16.F32.PACK_AB R129, R131, R130 ;  /* 0x000000828381723e */ /* 0x000fc400000010ff */
[----:B------:R-:W-:Y:S01]  /*13f70*/  F2FP.BF16.F32.PACK_AB R130, R133, R132 ;  /* 0x000000848582723e */ /* 0x000fe200000010ff */
[----:B------:R3:W-:Y:S01]  /*13f80*/  STSM.16.M88.4 [R37], R120 ;  /* 0x0000007825007844 */ /* 0x0007e20000000200 */
[----:B------:R-:W-:Y:S02]  /*13f90*/  F2FP.BF16.F32.PACK_AB R131, R135, R134 ;  /* 0x000000868783723e */ /* 0x000fe400000010ff */
[----:B------:R-:W-:Y:S02]  /*13fa0*/  F2FP.BF16.F32.PACK_AB R137, R139, R138 ;  /* 0x0000008a8b89723e */ /* 0x000fe400000010ff */
[----:B------:R-:W-:Y:S01]  /*13fb0*/  F2FP.BF16.F32.PACK_AB R138, R141, R140 ;  /* 0x0000008c8d8a723e */ /* 0x000fe200000010ff */
[----:B------:R-:W-:Y:S01]  /*13fc0*/  STSM.16.M88.4 [R110], R128 ;  /* 0x000000806e007844 */ /* 0x000fe20000000200 */
[----:B------:R-:W-:Y:S02]  /*13fd0*/  F2FP.BF16.F32.PACK_AB R139, R143, R142 ;  /* 0x0000008e8f8b723e */ /* 0x000fe400000010ff */
[----:B------:R-:W-:-:S02]  /*13fe0*/  F2FP.BF16.F32.PACK_AB R145, R147, R146 ;  /* 0x000000929391723e */ /* 0x000fc400000010ff */
[----:B------:R-:W-:Y:S01]  /*13ff0*/  MOV R32, R32 ;  /* 0x0000002000207202 */ /* 0x000fe20000000f00 */
[----:B------:R-:W-:Y:S01]  /*14000*/  STSM.16.M88.4 [R36], R136 ;  /* 0x0000008824007844 */ /* 0x000fe20000000200 */
[----:B------:R-:W-:Y:S02]  /*14010*/  F2FP.BF16.F32.PACK_AB R146, R149, R148 ;  /* 0x000000949592723e */ /* 0x000fe400000010ff */
[----:B------:R-:W-:-:S05]  /*14020*/  F2FP.BF16.F32.PACK_AB R147, R151, R150 ;  /* 0x000000969793723e */ /* 0x000fca00000010ff */
[----:B------:R3:W-:Y:S01]  /*14030*/  STSM.16.M88.4 [R32], R144 ;  /* 0x0000009020007844 */ /* 0x0007e20000000200 */
[----:B------:R-:W-:Y:S01]  /*14040*/  BAR.SYNC.DEFER_BLOCKING 0x1, 0x100 ;  /* 0x0044000000007b1d */ /* 0x000fe20000010000 */
[----:B----4-:R-:W-:-:S05]  /*14050*/  @P6 IMAD.WIDE R4, R215, 0x4, R4 ;  /* 0x00000004d7046825 */ /* 0x010fca00078e0204 */
[----:B------:R-:W-:Y:S02]  /*14060*/  ULDC UR4, c[0x0][0xa88] ;  /* 0x0002a20000047ab9 */ /* 0x000fe40000000800 */
[----:B------:R-:W-:Y:S01]  /*14070*/  IMAD.U32 R78, RZ, RZ, UR4 ;  /* 0x00000004ff4e7e24 */ /* 0x000fe2000f8e00ff */
[----:B------:R4:W5:Y:S01]  /*14080*/  @P0 LDG.E R76, desc[UR42][R6.64] ;  /* 0x0000002a064c0981 */ /* 0x000962000c1e1900 */
[C---:B-1----:R-:W-:Y:S02]  /*14090*/  IADD3 R9, P1, R20.reuse, 0x1000, RZ ;  /* 0x0000100014097810 */ /* 0x042fe40007f3e0ff */
[C---:B0-----:R-:W-:Y:S02]  /*140a0*/  IADD3 R13, P2, R20.reuse, 0x2000, RZ ;  /* 0x00002000140d7810 */ /* 0x041fe40007f5e0ff */
[----:B------:R4:W5:Y:S01]  /*140b0*/  @P6 LDG.E R78, desc[UR42][R4.64] ;  /* 0x0000002a044e6981 */ /* 0x000962000c1e1900 */
[C---:B--2---:R-:W-:Y:S02]  /*140c0*/  IADD3 R25, P3, R20.reuse, 0x3000, RZ ;  /* 0x0000300014197810 */ /* 0x044fe40007f7e0ff */
[----:B---3--:R-:W-:-:S02]  /*140d0*/  IADD3 R29, P4, R20, 0x4000, RZ ;  /* 0x00004000141d7810 */ /* 0x008fc40007f9e0ff */
[----:B------:R-:W-:Y:S02]  /*140e0*/  LOP3.LUT R8, R9, 0x380, RZ, 0xc0, !PT ;  /* 0x0000038009087812 */ /* 0x000fe400078ec0ff */
[----:B------:R-:W-:Y:S02]  /*140f0*/  LOP3.LUT R12, R13, 0x380, RZ, 0xc0, !PT ;  /* 0x000003800d0c7812 */ /* 0x000fe400078ec0ff */
[----:B------:R-:W-:Y:S02]  /*14100*/  LOP3.LUT R24, R25, 0x380, RZ, 0xc0, !PT ;  /* 0x0000038019187812 */ /* 0x000fe400078ec0ff */
[----:B------:R-:W-:Y:S02]  /*14110*/  LOP3.LUT R28, R29, 0x380, RZ, 0xc0, !PT ;  /* 0x000003801d1c7812 */ /* 0x000fe400078ec0ff */
[----:B------:R-:W-:Y:S02]  /*14120*/  SHF.R.U64 R8, R8, 0x3, RZ ;  /* 0x0000000308087819 */ /* 0x000fe400000012ff */
[----:B------:R-:W-:-:S02]  /*14130*/  SHF.R.U64 R12, R12, 0x3, RZ ;  /* 0x000000030c0c7819 */ /* 0x000fc400000012ff */
[----:B------:R-:W-:Y:S02]  /*14140*/  SHF.R.U64 R24, R24, 0x3, RZ ;  /* 0x0000000318187819 */ /* 0x000fe400000012ff */
        /* <DEDUP_REMOVED lines=9> */
[----:B------:R-:W-:-:S02]  /*141e0*/  IADD3 R33, P5, R20, 0x5000, RZ ;  /* 0x0000500014217810 */ /* 0x000fc40007fbe0ff */
[C---:B------:R-:W-:Y:S02]  /*141f0*/  IADD3 R37, P1, R20.reuse, 0x6000, RZ ;  /* 0x0000600014257810 */ /* 0x040fe40007f3e0ff */
[C---:B------:R-:W-:Y:S02]  /*14200*/  IADD3 R41, P2, R20.reuse, 0x7000, RZ ;  /* 0x0000700014297810 */ /* 0x040fe40007f5e0ff */
[C---:B------:R-:W-:Y:S02]  /*14210*/  IADD3 R45, P3, R20.reuse, 0x8000, RZ ;  /* 0x00008000142d7810 */ /* 0x040fe40007f7e0ff */
[----:B------:R-:W-:Y:S02]  /*14220*/  IADD3 R49, P4, R20, 0x9000, RZ ;  /* 0x0000900014317810 */ /* 0x000fe40007f9e0ff */
[----:B------:R-:W-:Y:S02]  /*14230*/  P2R R10, PR, RZ, 0x20 ;  /* 0x00000020ff0a7803 */ /* 0x000fe40000000000 */
[----:B------:R-:W-:-:S02]  /*14240*/  LOP3.LUT R32, R33, 0x380, RZ, 0xc0, !PT ;  /* 0x0000038021207812 */ /* 0x000fc400078ec0ff */
[----:B------:R-:W-:Y:S02]  /*14250*/  LOP3.LUT R36, R37, 0x380, RZ, 0xc0, !PT ;  /* 0x0000038025247812 */ /* 0x000fe400078ec0ff */
[----:B------:R-:W-:Y:S02]  /*14260*/  LOP3.LUT R40, R41, 0x380, RZ, 0xc0, !PT ;  /* 0x0000038029287812 */ /* 0x000fe400078ec0ff */
[----:B------:R-:W-:Y:S02]  /*14270*/  LOP3.LUT R44, R45, 0x380, RZ, 0xc0, !PT ;  /* 0x000003802d2c7812 */ /* 0x000fe400078ec0ff */
[----:B------:R-:W-:Y:S02]  /*14280*/  LOP3.LUT R48, R49, 0x380, RZ, 0xc0, !PT ;  /* 0x0000038031307812 */ /* 0x000fe400078ec0ff */
[----:B------:R-:W-:Y:S02]  /*14290*/  IADD3 R53, P5, R20, 0xa000, RZ ;  /* 0x0000a00014357810 */ /* 0x000fe40007fbe0ff */
[----:B------:R-:W-:-:S02]  /*142a0*/  SHF.R.U64 R32, R32, 0x3, RZ ;  /* 0x0000000320207819 */ /* 0x000fc400000012ff */
[----:B------:R-:W-:Y:S02]  /*142b0*/  SHF.R.U64 R36, R36, 0x3, RZ ;  /* 0x0000000324247819 */ /* 0x000fe400000012ff */
[----:B------:R-:W-:Y:S02]  /*142c0*/  LOP3.LUT R52, R53, 0x380, RZ, 0xc0, !PT ;  /* 0x0000038035347812 */ /* 0x000fe400078ec0ff */
        /* <DEDUP_REMOVED lines=8> */
[----:B------:R-:W-:Y:S01]  /*14350*/  SHF.R.U64 R52, R52, 0x3, RZ ;  /* 0x0000000334347819 */ /* 0x000fe200000012ff */
[----:B----4-:R-:W-:Y:S06]  /*14360*/  @P6 BRA `(.L_x_2151) ;  /* 0x0000000000106947 */ /* 0x010fec0003800000 */
[----:B------:R-:W-:Y:S05]  /*14370*/  @!P0 BRA `(.L_x_2151) ;  /* 0x00000000000c8947 */ /* 0x000fea0003800000 */
[----:B------:R-:W2:Y:S04]  /*14380*/  LDG.E R5, desc[UR42][R6.64] ;  /* 0x0000002a06057981 */ /* 0x000ea8000c1e1900 */
[----:B-----5:R-:W2:Y:S02]  /*14390*/  LDG.E R78, desc[UR42][R6.64+0x4] ;  /* 0x0000042a064e7981 */ /* 0x020ea4000c1e1900 */
[----:B--2---:R-:W-:-:S07]  /*143a0*/  IMAD.IADD R78, R78, 0x1, -R5 ;  /* 0x000000014e4e7824 */ /* 0x004fce00078e0a05 */
.L_x_2151:
[----:B------:R-:W0:Y:S01]  /*143b0*/  SHFL.IDX PT, R4, R219, RZ, 0x1f ;  /* 0x00001fffdb047589 */ /* 0x000e2200000e0000 */
[----:B------:R-:W-:Y:S01]  /*143c0*/  ISETP.NE.AND P6, PT, R10, RZ, PT ;  /* 0x000000ff0a00720c */ /* 0x000fe20003fc5270 */
[--C-:B------:R-:W-:Y:S01]  /*143d0*/  IMAD.X R37, RZ, RZ, R21.reuse, P1 ;  /* 0x000000ffff257224 */ /* 0x100fe200008e0615 */
[----:B------:R-:W-:Y:S01]  /*143e0*/  IADD3.X R49, RZ, R21, RZ, P4, !PT ;  /* 0x00000015ff317210 */ /* 0x000fe200027fe4ff */
[--C-:B------:R-:W-:Y:S01]  /*143f0*/  IMAD.X R41, RZ, RZ, R21.reuse, P2 ;  /* 0x000000ffff297224 */ /* 0x100fe200010e0615 */
[----:B------:R-:W-:Y:S01]  /*14400*/  LOP3.LUT R52, R52, R53, RZ, 0x3c, !PT ;  /* 0x0000003534347212 */ /* 0x000fe200078e3cff */
[--C-:B------:R-:W-:Y:S01]  /*14410*/  IMAD.X R33, RZ, RZ, R21.reuse, P6 ;  /* 0x000000ffff217224 */ /* 0x100fe200030e0615 */
[C---:B------:R-:W-:Y:S01]  /*14420*/  IADD3 R57, P6, R20.reuse, 0xb000, RZ ;  /* 0x0000b00014397810 */ /* 0x040fe20007fde0ff */
[--C-:B------:R-:W-:Y:S01]  /*14430*/  IMAD.X R45, RZ, RZ, R21.reuse, P3 ;  /* 0x000000ffff2d7224 */ /* 0x100fe200018e0615 */
[C---:B------:R-:W-:Y:S01]  /*14440*/  IADD3 R61, P1, R20.reuse, 0xc000, RZ ;  /* 0x0000c000143d7810 */ /* 0x040fe20007f3e0ff */
[----:B------:R-:W-:Y:S01]  /*14450*/  IMAD.X R53, RZ, RZ, R21, P5 ;  /* 0x000000ffff357224 */ /* 0x000fe200028e0615 */
[----:B------:R-:W-:-:S02]  /*14460*/  IADD3 R65, P2, R20, 0xd000, RZ ;  /* 0x0000d00014417810 */ /* 0x000fc40007f5e0ff */
[C---:B------:R-:W-:Y:S02]  /*14470*/  IADD3 R73, P3, R20.reuse, 0xe000, RZ ;  /* 0x0000e00014497810 */ /* 0x040fe40007f7e0ff */
[----:B------:R-:W-:Y:S02]  /*14480*/  IADD3 R6, P5, R20, 0xf000, RZ ;  /* 0x0000f00014067810 */ /* 0x000fe40007fbe0ff */
[----:B------:R-:W-:Y:S02]  /*14490*/  LOP3.LUT R56, R57, 0x380, RZ, 0xc0, !PT ;  /* 0x0000038039387812 */ /* 0x000fe400078ec0ff */
[----:B------:R-:W-:Y:S01]  /*144a0*/  LOP3.LUT R60, R61, 0x380, RZ, 0xc0, !PT ;  /* 0x000003803d3c7812 */ /* 0x000fe200078ec0ff */
[----:B------:R-:W-:Y:S01]  /*144b0*/  IMAD.X R69, RZ, RZ, R21, P5 ;  /* 0x000000ffff457224 */ /* 0x000fe200028e0615 */
[----:B------:R-:W-:Y:S02]  /*144c0*/  LOP3.LUT R64, R65, 0x380, RZ, 0xc0, !PT ;  /* 0x0000038041407812 */ /* 0x000fe400078ec0ff */
[----:B------:R-:W-:-:S02]  /*144d0*/  LOP3.LUT R72, R73, 0x380, RZ, 0xc0, !PT ;  /* 0x0000038049487812 */ /* 0x000fc400078ec0ff */
[----:B0-----:R-:W-:Y:S02]  /*144e0*/  ISETP.NE.AND P4, PT, R4, RZ, PT ;  /* 0x000000ff0400720c */ /* 0x001fe40003f85270 */
[----:B------:R-:W-:Y:S02]  /*144f0*/  LOP3.LUT R7, R20, 0x380, RZ, 0xc0, !PT ;  /* 0x0000038014077812 */ /* 0x000fe400078ec0ff */
[----:B------:R-:W-:Y:S02]  /*14500*/  LOP3.LUT R5, R6, 0x380, RZ, 0xc0, !PT ;  /* 0x0000038006057812 */ /* 0x000fe400078ec0ff */
[----:B------:R-:W-:Y:S02]  /*14510*/  SHF.R.U64 R56, R56, 0x3, RZ ;  /* 0x0000000338387819 */ /* 0x000fe400000012ff */
[----:B------:R-:W-:Y:S02]  /*14520*/  SHF.R.U64 R60, R60, 0x3, RZ ;  /* 0x000000033c3c7819 */ /* 0x000fe400000012ff */
[----:B------:R-:W-:-:S02]  /*14530*/  SHF.R.U64 R64, R64, 0x3, RZ ;  /* 0x0000000340407819 */ /* 0x000fc400000012ff */
[----:B------:R-:W-:Y:S02]  /*14540*/  SHF.R.U64 R72, R72, 0x3, RZ ;  /* 0x0000000348487819 */ /* 0x000fe400000012ff */
[----:B------:R-:W-:Y:S02]  /*14550*/  SHF.R.U64 R7, R7, 0x3, RZ ;  /* 0x0000000307077819 */ /* 0x000fe400000012ff */
[----:B------:R-:W-:Y:S02]  /*14560*/  SHF.R.U64 R5, R5, 0x3, RZ ;  /* 0x0000000305057819 */ /* 0x000fe400000012ff */
[----:B------:R-:W-:Y:S02]  /*14570*/  SHF.R.S32.HI R4, RZ, 0x1f, R215 ;  /* 0x0000001fff047819 */ /* 0x000fe400000114d7 */
        /* <DEDUP_REMOVED lines=16> */
[----:B------:R-:W-:Y:S02]  /*14680*/  IMAD R15, R217, 0x40, R192 ;  /* 0x00000040d90f7824 */ /* 0x000fe400078e02c0 */
[----:B------:R-:W-:Y:S02]  /*14690*/  IMAD R7, R79, UR4, RZ ;  /* 0x000000044f077c24 */ /* 0x000fe4000f8e02ff */
[----:B------:R-:W-:Y:S01]  /*146a0*/  IMAD.WIDE.U32 R4, R214, UR4, R76 ;  /* 0x00000004d6047c25 */ /* 0x000fe2000f8e004c */
[----:B------:R-:W-:-:S03]  /*146b0*/  SHF.R.S32.HI R11, RZ, 0x1f, R15 ;  /* 0x0000001fff0b7819 */ /* 0x000fc6000001140f */
[----:B------:R-:W-:Y:S01]  /*146c0*/  IMAD R7, R214, UR5, R7 ;  /* 0x00000005d6077c24 */ /* 0x000fe2000f8e0207 */
[----:B------:R-:W-:Y:S02]  /*146d0*/  ULDC.64 UR4, c[0x0][0xb78] ;  /* 0x0002de0000047ab9 */ /* 0x000fe40000000a00 */
[----:B------:R-:W-:Y:S02]  /*146e0*/  IMAD R6, R80, UR4, RZ ;  /* 0x0000000450067c24 */ /* 0x000fe4000f8e02ff */
[----:B------:R-:W-:Y:S02]  /*146f0*/  IMAD.IADD R5, R5, 0x1, R7 ;  /* 0x0000000105057824 */ /* 0x000fe400078e0207 */
[----:B------:R-:W-:Y:S02]  /*14700*/  IMAD.MOV R7, RZ, RZ, -R194 ;  /* 0x000000ffff077224 */ /* 0x000fe400078e0ac2 */
[----:B------:R-:W-:-:S03]  /*14710*/  IMAD.WIDE.U32 R4, R87, UR4, R4 ;  /* 0x0000000457047c25 */ /* 0x000fc6000f8e0004 */
[----:B------:R-:W-:Y:S01]  /*14720*/  ISETP.NE.AND P0, PT, R22, R7, PT ;  /* 0x000000071600720c */ /* 0x000fe20003f05270 */
[----:B------:R-:W-:Y:S02]  /*14730*/  VIADD R7, R15, 0x8 ;  /* 0x000000080f077836 */ /* 0x000fe40000000000 */
[----:B------:R-:W-:Y:S01]  /*14740*/  IMAD R10, R87, UR5, R6 ;  /* 0x00000005570a7c24 */ /* 0x000fe2000f8e0206 */
[C---:B------:R-:W-:Y:S01]  /*14750*/  IADD3 R6, P2, R15.reuse, R4, RZ ;  /* 0x000000040f067210 */ /* 0x040fe20007f5e0ff */
[----:B------:R-:W-:Y:S01]  /*14760*/  ULDC.64 UR4, c[0x0][0xb40] ;  /* 0x0002d00000047ab9 */ /* 0x000fe20000000a00 */
[-C--:B------:R-:W-:Y:S02]  /*14770*/  ISETP.GE.OR P1, PT, R15, R78.reuse, P0 ;  /* 0x0000004e0f00720c */ /* 0x080fe40000726670 */
[----:B------:R-:W-:Y:S02]  /*14780*/  ISETP.GE.OR P0, PT, R7, R78, P0 ;  /* 0x0000004e0700720c */ /* 0x000fe40000706670 */
[----:B------:R-:W-:-:S02]  /*14790*/  IADD3.X R11, R11, R5, R10, P2, !PT ;  /* 0x000000050b0b7210 */ /* 0x000fc400017fe40a */
[----:B------:R-:W-:-:S04]  /*147a0*/  LEA R4, P2, R6, UR4, 0x2 ;  /* 0x0000000406047c11 */ /* 0x000fc8000f8410ff */
[----:B------:R-:W-:-:S05]  /*147b0*/  LEA.HI.X R5, R6, UR5, R11, 0x2, P2 ;  /* 0x0000000506057c11 */ /* 0x000fca00090f140b */
[----:B------:R0:W-:Y:S04]  /*147c0*/  @!P1 STG.E desc[UR42][R4.64], R3 ;  /* 0x0000000304009986 */ /* 0x0001e8000c10192a */
[----:B------:R0:W-:Y:S02]  /*147d0*/  @!P0 STG.E desc[UR42][R4.64+0x20], R0 ;  /* 0x0000200004008986 */ /* 0x0001e4000c10192a */
.L_x_2152:
[----:B------:R-:W1:Y:S01]  /*147e0*/  LDC R88, c[0x0][0xa8c] ;  /* 0x0002a300ff587b82 */ /* 0x000e620000000800 */
[----:B0-----:R0:W5:Y:S01]  /*147f0*/  LD.E.128 R4, desc[UR42][R20.64] ;  /* 0x0000002a14047980 */ /* 0x001162000c101d00 */
[----:B------:R-:W-:Y:S02]  /*14800*/  ULDC.64 UR4, c[0x0][0xaa0] ;  /* 0x0002a80000047ab9 */ /* 0x000fe40000000a00 */
[----:B------:R-:W-:Y:S01]  /*14810*/  IMAD R3, R77, UR4, RZ ;  /* 0x000000044d037c24 */ /* 0x000fe2000f8e02ff */
[----:B------:R-:W5:Y:S04]  /*14820*/  LD.E.128 R8, desc[UR42][R8.64] ;  /* 0x0000002a08087980 */ /* 0x000f68000c101d00 */
[----:B------:R-:W5:Y:S01]  /*14830*/  LD.E.128 R12, desc[UR42][R12.64] ;  /* 0x0000002a0c0c7980 */ /* 0x000f62000c101d00 */
[--C-:B0-----:R-:W-:Y:S01]  /*14840*/  SHF.R.S32.HI R21, RZ, 0x1f, R199.reuse ;  /* 0x0000001fff157819 */ /* 0x101fe200000114c7 */
[----:B------:R-:W-:-:S02]  /*14850*/  IMAD.MOV.U32 R20, RZ, RZ, R199 ;  /* 0x000000ffff147224 */ /* 0x000fc400078e00c7 */
[----:B------:R-:W5:Y:S01]  /*14860*/  LD.E.128 R24, desc[UR42][R24.64] ;  /* 0x0000002a18187980 */ /* 0x000f62000c101d00 */
[C---:B------:R-:W-:Y:S02]  /*14870*/  IMAD R3, R76.reuse, UR5, R3 ;  /* 0x000000054c037c24 */ /* 0x040fe4000f8e0203 */
[----:B------:R-:W-:Y:S01]  /*14880*/  IMAD.WIDE.U32 R20, R76, UR4, R20 ;  /* 0x000000044c147c25 */ /* 0x000fe2000f8e0014 */
[----:B------:R-:W-:Y:S01]  /*14890*/  ULDC.64 UR4, c[0x0][0xae0] ;  /* 0x0002b80000047ab9 */ /* 0x000fe20000000a00 */
[----:B------:R-:W5:Y:S02]  /*148a0*/  LD.E.128 R28, desc[UR42][R28.64] ;  /* 0x0000002a1c1c7980 */ /* 0x000f64000c101d00 */
[----:B------:R-:W-:Y:S02]  /*148b0*/  IMAD.IADD R21, R21, 0x1, R3 ;  /* 0x0000000115157824 */ /* 0x000fe400078e0203 */
[----:B------:R-:W-:Y:S01]  /*148c0*/  VIADD R3, R199, 0x40 ;  /* 0x00000040c7037836 */ /* 0x000fe20000000000 */
[----:B------:R-:W5:Y:S01]  /*148d0*/  LD.E.128 R32, desc[UR42][R32.64] ;  /* 0x0000002a20207980 */ /* 0x000f62000c101d00 */
[----:B------:R-:W-:-:S03]  /*148e0*/  IMAD R77, R79, UR4, RZ ;  /* 0x000000044f4d7c24 */ /* 0x000fc6000f8e02ff */
[-C--:B-1----:R-:W-:Y:S01]  /*148f0*/  ISETP.GE.AND P3, PT, R3, R88.reuse, PT ;  /* 0x000000580300720c */ /* 0x082fe20003f66270 */
[----:B------:R-:W5:Y:S01]  /*14900*/  LD.E.128 R36, desc[UR42][R36.64] ;  /* 0x0000002a24247980 */ /* 0x000f62000c101d00 */
[----:B------:R-:W-:Y:S02]  /*14910*/  IMAD R79, R217, -0x40, R78 ;  /* 0xffffffc0d94f7824 */ /* 0x000fe400078e024e */
[----:B------:R-:W-:Y:S01]  /*14920*/  VIADD R0, R202, 0x20 ;  /* 0x00000020ca007836 */ /* 0x000fe20000000000 */
[----:B------:R-:W5:Y:S01]  /*14930*/  LD.E.128 R40, desc[UR42][R40.64] ;  /* 0x0000002a28287980 */ /* 0x000f62000c101d00 */
[C---:B------:R-:W-:Y:S01]  /*14940*/  IMAD R77, R214.reuse, UR5, R77 ;  /* 0x00000005d64d7c24 */ /* 0x040fe2000f8e024d */
[----:B------:R-:W-:Y:S01]  /*14950*/  SEL R76, RZ, 0xffffffff, P3 ;  /* 0xffffffffff4c7807 */ /* 0x000fe20001800000 */
[----:B------:R-:W-:Y:S01]  /*14960*/  IMAD.WIDE.U32 R20, R214, UR4, R20 ;  /* 0x00000004d6147c25 */ /* 0x000fe2000f8e0014 */
[----:B------:R-:W5:Y:S01]  /*14970*/  LD.E.128 R44, desc[UR42][R44.64] ;  /* 0x0000002a2c2c7980 */ /* 0x000f62000c101d00 */
[----:B------:R-:W-:Y:S01]  /*14980*/  ISETP.GE.AND P2, PT, R199, R88, PT ;  /* 0x00000058c700720c */ /* 0x000fe20003f46270 */
[----:B------:R-:W-:-:S02]  /*14990*/  ULDC.64 UR4, c[0x0][0xae8] ;  /* 0x0002ba0000047ab9 */ /* 0x000fc40000000a00 */
        /* <DEDUP_REMOVED lines=8> */
[----:B------:R-:W5:Y:S01]  /*14a20*/  LD.E.128 R68, desc[UR42][R68.64] ;  /* 0x0000002a44447980 */ /* 0x000f62000c101d00 */
[----:B------:R-:W-:Y:S01]  /*14a30*/  IMAD.IADD R21, R21, 0x1, R77 ;  /* 0x0000000115157824 */ /* 0x000fe200078e024d */
[----:B------:R-:W-:Y:S01]  /*14a40*/  ISETP.GE.AND P0, PT, R0, R79, PT ;  /* 0x0000004f0000720c */ /* 0x000fe20003f06270 */
[----:B------:R-:W-:Y:S01]  /*14a50*/  IMAD.SHL.U32 R77, R76, 0x2, RZ ;  /* 0x000000024c4d7824 */ /* 0x000fe200078e00ff */
[----:B------:R-:W-:Y:S01]  /*14a60*/  @!PT LDS RZ, [RZ] ;  /* 0x00000000fffff984 */ /* 0x000fe20000000800 */
[----:B------:R-:W-:Y:S01]  /*14a70*/  @!PT LDS RZ, [RZ] ;  /* 0x00000000fffff984 */ /* 0x000fe20000000800 */
[----:B------:R-:W-:Y:S01]  /*14a80*/  @!PT LDS RZ, [RZ] ;  /* 0x00000000fffff984 */ /* 0x000fe20000000800 */
[----:B------:R-:W-:Y:S01]  /*14a90*/  @!PT LDS RZ, [RZ] ;  /* 0x00000000fffff984 */ /* 0x000fe20000000800 */
[----:B------:R0:W-:Y:S06]  /*14aa0*/  MEMBAR.ALL.CTA ;  /* 0x0000000000007992 */ /* 0x0001ec0000008000 */
[----:B0-----:R-:W0:Y:S01]  /*14ab0*/  FENCE.VIEW.ASYNC.S ;  /* 0x00000000000073c6 */ /* 0x001e220000000000 */
[----:B------:R-:W-:Y:S01]  /*14ac0*/  SEL R0, RZ, 0x1, P2 ;  /* 0x00000001ff007807 */ /* 0x000fe20001000000 */
[C---:B------:R-:W-:Y:S01]  /*14ad0*/  VIADD R84, R199.reuse, 0x100 ;  /* 0x00000100c7547836 */ /* 0x040fe20000000000 */
[-C--:B------:R-:W-:Y:S01]  /*14ae0*/  ISETP.GE.AND P2, PT, R82, R88.reuse, PT ;  /* 0x000000585200720c */ /* 0x080fe20003f46270 */
[----:B------:R-:W-:Y:S01]  /*14af0*/  VIADD R85, R199, 0x140 ;  /* 0x00000140c7557836 */ /* 0x000fe20000000000 */
[----:B------:R-:W-:Y:S01]  /*14b00*/  ISETP.GE.AND P3, PT, R83, R88, PT ;  /* 0x000000585300720c */ /* 0x000fe20003f66270 */
[----:B------:R-:W-:Y:S01]  /*14b10*/  VIADD R78, R199, 0x180 ;  /* 0x00000180c74e7836 */ /* 0x000fe20000000000 */
[----:B------:R-:W-:Y:S01]  /*14b20*/  LOP3.LUT R0, R77, 0x2, R0, 0xe2, !PT ;  /* 0x000000024d007812 */ /* 0x000fe200078ee200 */
[----:B------:R-:W-:Y:S01]  /*14b30*/  BSSY B1, `(.L_x_2153) ;  /* 0x0000035000017945 */ /* 0x000fe20003800000 */
[----:B------:R-:W-:-:S02]  /*14b40*/  SEL R77, RZ, 0x4, P2 ;  /* 0x00000004ff4d7807 */ /* 0x000fc40001000000 */
[----:B------:R-:W-:Y:S02]  /*14b50*/  SEL R76, RZ, 0x8, P3 ;  /* 0x00000008ff4c7807 */ /* 0x000fe40001800000 */
[----:B------:R-:W-:Y:S02]  /*14b60*/  ISETP.GE.AND P2, PT, R84, R88, PT ;  /* 0x000000585400720c */ /* 0x000fe40003f46270 */
[----:B------:R-:W-:Y:S01]  /*14b70*/  LOP3.LUT R76, R76, R0, R77, 0xfe, !PT ;  /* 0x000000004c4c7212 */ /* 0x000fe200078efe4d */
[----:B------:R-:W-:Y:S01]  /*14b80*/  VIADD R0, R2, 0x28c20 ;  /* 0x00028c2002007836 */ /* 0x000fe20000000000 */
[-C--:B------:R-:W-:Y:S02]  /*14b90*/  ISETP.GE.AND P3, PT, R85, R88.reuse, PT ;  /* 0x000000585500720c */ /* 0x080fe40003f66270 */
[----:B------:R-:W-:Y:S01]  /*14ba0*/  ISETP.GE.AND P1, PT, R202, R79, PT ;  /* 0x0000004fca00720c */ /* 0x000fe20003f26270 */
[----:B------:R-:W-:Y:S01]  /*14bb0*/  VIADD R79, R199, 0x1c0 ;  /* 0x000001c0c74f7836 */ /* 0x000fe20000000000 */
[----:B------:R-:W-:-:S02]  /*14bc0*/  ISETP.GE.AND P4, PT, R78, R88, PT ;  /* 0x000000584e00720c */ /* 0x000fc40003f86270 */
[----:B------:R-:W-:Y:S02]  /*14bd0*/  SEL R77, RZ, 0x10, P2 ;  /* 0x00000010ff4d7807 */ /* 0x000fe40001000000 */
[----:B------:R-:W-:Y:S02]  /*14be0*/  SEL R78, RZ, 0x20, P3 ;  /* 0x00000020ff4e7807 */ /* 0x000fe40001800000 */
[----:B------:R-:W-:Y:S02]  /*14bf0*/  PRMT R0, RZ, 0x654, R0 ;  /* 0x00000654ff007816 */ /* 0x000fe40000000000 */
[----:B------:R-:W-:Y:S01]  /*14c00*/  LOP3.LUT R77, R78, R76, R77, 0xfe, !PT ;  /* 0x0000004c4e4d7212 */ /* 0x000fe200078efe4d */
[----:B------:R-:W-:Y:S01]  /*14c10*/  IMAD R76, R80, UR4, RZ ;  /* 0x00000004504c7c24 */ /* 0x000fe2000f8e02ff */
[----:B0-----:R0:W-:Y:S01]  /*14c20*/  SYNCS.ARRIVE.TRANS64.RED.A1T0 RZ, [R0+URZ], RZ ;  /* 0x000000ff00ff79a7 */ /* 0x0011e2000810043f */
[----:B------:R-:W-:Y:S01]  /*14c30*/  ISETP.GE.AND P2, PT, R79, R88, PT ;  /* 0x000000584f00720c */ /* 0x000fe20003f46270 */
[----:B------:R-:W-:Y:S01]  /*14c40*/  IMAD.WIDE.U32 R78, R87, UR4, R20 ;  /* 0x00000004574e7c25 */ /* 0x000fe2000f8e0014 */
[----:B------:R-:W-:-:S02]  /*14c50*/  SHF.R.S32.HI R203, RZ, 0x1f, R202 ;  /* 0x0000001fffcb7819 */ /* 0x000fc400000114ca */
[----:B------:R-:W-:Y:S01]  /*14c60*/  SEL R21, RZ, 0x80, P2 ;  /* 0x00000080ff157807 */ /* 0x000fe20001000000 */
[----:B------:R-:W-:Y:S01]  /*14c70*/  IMAD R81, R87, UR5, R76 ;  /* 0x0000000557517c24 */ /* 0x000fe2000f8e024c */
[----:B0-----:R-:W-:-:S04]  /*14c80*/  SEL R0, RZ, 0x40, P4 ;  /* 0x00000040ff007807 */ /* 0x001fc80002000000 */
[----:B------:R-:W-:Y:S02]  /*14c90*/  IADD3 R87, R79, R81, RZ ;  /* 0x000000514f577210 */ /* 0x000fe40007ffe0ff */
        /* <DEDUP_REMOVED lines=30> */
.L_x_2154:
[----:B------:R-:W-:Y:S05]  /*14e80*/  BSYNC B1 ;  /* 0x0000000000017941 */ /* 0x000fea0003800000 */
.L_x_2153:
[----:B------:R-:W-:Y:S05]  /*14e90*/  @P0 BRA `(.L_x_2155) ;  /* 0x0000000c00080947 */ /* 0x000fea0003800000 */
[----:B0----5:R-:W-:Y:S01]  /*14ea0*/  IADD3 R7, P0, R76, 0x20, RZ ;  /* 0x000000204c077810 */ /* 0x021fe20007f1e0ff */
        /* <DEDUP_REMOVED lines=29> */
.L_x_2150:
[----:B------:R-:W-:Y:S01]  /*15080*/  ULDC.64 UR4, c[0x0][0xbd8] ;  /* 0x0002f60000047ab9 */ /* 0x000fe20000000a00 */
[----:B------:R-:W0:Y:S01]  /*15090*/  LDC.64 R4, c[0x0][0xbd8] ;  /* 0x0002f600ff047b82 */ /* 0x000e220000000a00 */
[----:B------:R-:W-:Y:S01]  /*150a0*/  ISETP.NE.U32.AND P0, PT, RZ, UR4, PT ;  /* 0x00000004ff007c0c */ /* 0x000fe2000bf05070 */
[----:B------:R-:W-:-:S03]  /*150b0*/  IMAD.MOV.U32 R3, RZ, RZ, RZ ;  /* 0x000000ffff037224 */ /* 0x000fc600078e00ff */
[----:B------:R-:W-:Y:S01]  /*150c0*/  ISETP.NE.AND.EX P0, PT, RZ, UR5, PT, P0 ;  /* 0x00000005ff007c0c */ /* 0x000fe2000bf05300 */
[----:B------:R-:W-:Y:S02]  /*150d0*/  ULDC.64 UR4, c[0x0][0xbe0] ;  /* 0x0002f80000047ab9 */ /* 0x000fe40000000a00 */
[----:B------:R-:W-:Y:S01]  /*150e0*/  ISETP.NE.U32.AND P1, PT, RZ, UR4, PT ;  /* 0x00000004ff007c0c */ /* 0x000fe2000bf25070 */
[----:B------:R-:W1:Y:S03]  /*150f0*/  LDC R14, c[0x0][0xa8c] ;  /* 0x0002a300ff0e7b82 */ /* 0x000e660000000800 */
[----:B------:R-:W-:Y:S01]  /*15100*/  ISETP.NE.AND.EX P1, PT, RZ, UR5, PT, P1 ;  /* 0x00000005ff007c0c */ /* 0x000fe2000bf25310 */
[----:B0-----:R-:W-:-:S12]  /*15110*/  IMAD.WIDE R4, R215, 0x4, R4 ;  /* 0x00000004d7047825 */ /* 0x001fd800078e0204 */
[----:B------:R-:W0:Y:S01]  /*15120*/  @P1 LDC.64 R6, c[0x0][0xbe0] ;  /* 0x0002f800ff061b82 */ /* 0x000e220000000a00 */
[----:B------:R-:W-:Y:S02]  /*15130*/  ULDC UR4, c[0x0][0xa88] ;  /* 0x0002a20000047ab9 */ /* 0x000fe40000000800 */
[----:B------:R-:W-:Y:S01]  /*15140*/  IMAD.U32 R0, RZ, RZ, UR4 ;  /* 0x00000004ff007e24 */ /* 0x000fe2000f8e00ff */
[----:B------:R0:W5:Y:S02]  /*15150*/  @P0 LDG.E R3, desc[UR42][R4.64] ;  /* 0x0000002a04030981 */ /* 0x000164000c1e1900 */
[----:B0-----:R-:W-:-:S05]  /*15160*/  @P1 IMAD.WIDE R6, R215, 0x4, R6 ;  /* 0x00000004d7061825 */ /* 0x001fca00078e0206 */
[----:B------:R0:W5:Y:S01]  /*15170*/  @P1 LDG.E R0, desc[UR42][R6.64] ;  /* 0x0000002a06001981 */ /* 0x000162000c1e1900 */
[----:B------:R-:W-:Y:S01]  /*15180*/  ISETP.GT.AND P2, PT, R225, 0x3f, PT ;  /* 0x0000003fe100780c */ /* 0x000fe20003f44270 */
[----:B-1----:R-:W-:-:S12]  /*15190*/  @P1 BRA `(.L_x_2156) ;  /* 0x0000000000101947 */ /* 0x002fd80003800000 */
[----:B------:R-:W-:Y:S05]  /*151a0*/  @!P0 BRA `(.L_x_2156) ;  /* 0x00000000000c8947 */ /* 0x000fea0003800000 */
[----:B0-----:R-:W2:Y:S04]  /*151b0*/  LDG.E R7, desc[UR42][R4.64] ;  /* 0x0000002a04077981 */ /* 0x001ea8000c1e1900 */
[----:B-----5:R-:W2:Y:S02]  /*151c0*/  LDG.E R0, desc[UR42][R4.64+0x4] ;  /* 0x0000042a04007981 */ /* 0x020ea4000c1e1900 */
[----:B--2---:R-:W-:-:S07]  /*151d0*/  IMAD.IADD R0, R0, 0x1, -R7 ;  /* 0x0000000100007824 */ /* 0x004fce00078e0a07 */
.L_x_2156:
[----:B------:R-:W-:Y:S01]  /*151e0*/  SHF.R.S32.HI R4, RZ, 0x1f, R215 ;  /* 0x0000001fff047819 */ /* 0x000fe200000114d7 */
[----:B------:R-:W-:Y:S01]  /*151f0*/  BSSY B1, `(.L_x_2157) ;  /* 0x000001d000017945 */ /* 0x000fe20003800000 */
[----:B------:R-:W-:Y:S02]  /*15200*/  SHF.R.S32.HI R9, RZ, 0x1f, R214 ;  /* 0x0000001fff097819 */ /* 0x000fe400000114d6 */
[----:B------:R-:W-:Y:S02]  /*15210*/  SHF.R.S32.HI R12, RZ, 0x1f, R199 ;  /* 0x0000001fff0c7819 */ /* 0x000fe400000114c7 */
[----:B------:R-:W-:Y:S02]  /*15220*/  SEL R11, R215, RZ, !P0 ;  /* 0x000000ffd70b7207 */ /* 0x000fe40004000000 */
[----:B------:R-:W-:Y:S02]  /*15230*/  SEL R10, R4, RZ, !P0 ;  /* 0x000000ff040a7207 */ /* 0x000fe40004000000 */
[----:B-----5:R-:W-:Y:S01]  /*15240*/  SHF.R.S32.HI R8, RZ, 0x1f, R3 ;  /* 0x0000001fff087819 */ /* 0x020fe20000011403 */
[----:B------:R-:W-:Y:S06]  /*15250*/  @P2 BRA `(.L_x_2158) ;  /* 0x0000000000582947 */ /* 0x000fec0003800000 */
[----:B------:R-:W1:Y:S02]  /*15260*/  S2R R4, SR_TID.X ;  /* 0x0000000000047919 */ /* 0x000e640000002100 */
[----:B-1----:R-:W-:-:S04]  /*15270*/  IMAD R4, R217, 0x40, R4 ;  /* 0x00000040d9047824 */ /* 0x002fc800078e0204 */
[----:B------:R-:W-:-:S05]  /*15280*/  VIADD R5, R4, 0xffffff80 ;  /* 0xffffff8004057836 */ /* 0x000fca0000000000 */
[----:B------:R-:W-:-:S13]  /*15290*/  ISETP.GE.AND P0, PT, R5, R0, PT ;  /* 0x000000000500720c */ /* 0x000fda0003f06270 */
[----:B------:R-:W-:Y:S05]  /*152a0*/  @P0 BRA `(.L_x_2158) ;  /* 0x0000000000440947 */ /* 0x000fea0003800000 */
[----:B------:R-:W-:Y:S01]  /*152b0*/  IADD3 R4, P0, R5, R3, RZ ;  /* 0x0000000305047210 */ /* 0x000fe20007f1e0ff */
[----:B------:R-:W-:Y:S02]  /*152c0*/  ULDC.64 UR4, c[0x0][0xb70] ;  /* 0x0002dc0000047ab9 */ /* 0x000fe40000000a00 */
[----:B0-----:R-:W-:Y:S01]  /*152d0*/  IMAD R7, R9, UR4, RZ ;  /* 0x0000000409077c24 */ /* 0x001fe2000f8e02ff */
        /* <DEDUP_REMOVED lines=14> */
.L_x_2158:
[----:B------:R-:W-:Y:S05]  /*153c0*/  BSYNC B1 ;  /* 0x0000000000017941 */ /* 0x000fea0003800000 */
.L_x_2157:
[----:B------:R-:W-:Y:S01]  /*153d0*/  ULDC.64 UR4, c[0x0][0xaa0] ;  /* 0x0002a80000047ab9 */ /* 0x000fe20000000a00 */
[----:B------:R-:W-:Y:S01]  /*153e0*/  IMAD.MOV.U32 R4, RZ, RZ, R199 ;  /* 0x000000ffff047224 */ /* 0x000fe200078e00c7 */
[CC--:B------:R-:W-:Y:S01]  /*153f0*/  ISETP.GE.AND P2, PT, R199.reuse, R14.reuse, PT ;  /* 0x0000000ec700720c */ /* 0x0c0fe20003f46270 */
[----:B-1----:R-:W-:Y:S01]  /*15400*/  IMAD.MOV.U32 R5, RZ, RZ, R12 ;  /* 0x000000ffff057224 */ /* 0x002fe200078e000c */
[C---:B------:R-:W-:Y:S01]  /*15410*/  IADD3 R21, R199.reuse, 0xc0, RZ ;  /* 0x000000c0c7157810 */ /* 0x040fe20007ffe0ff */
[----:B0-----:R-:W-:Y:S01]  /*15420*/  IMAD R6, R8, UR4, RZ ;  /* 0x0000000408067c24 */ /* 0x001fe2000f8e02ff */
[----:B------:R-:W-:Y:S01]  /*15430*/  BSSY B1, `(.L_x_2159) ;  /* 0x000004b000017945 */ /* 0x000fe20003800000 */
[----:B------:R-:W-:Y:S01]  /*15440*/  VIADD R13, R199, 0x40 ;  /* 0x00000040c70d7836 */ /* 0x000fe20000000000 */
[----:B------:R-:W-:Y:S01]  /*15450*/  ISETP.GE.AND P3, PT, R21, R14, PT ;  /* 0x0000000e1500720c */ /* 0x000fe20003f66270 */
[----:B------:R-:W-:-:S03]  /*15460*/  IMAD.WIDE.U32 R4, R3, UR4, R4 ;  /* 0x0000000403047c25 */ /* 0x000fc6000f8e0004 */
[----:B------:R-:W-:Y:S01]  /*15470*/  ISETP.GE.AND P0, PT, R13, R14, PT ;  /* 0x0000000e0d00720c */ /* 0x000fe20003f06270 */
        /* <DEDUP_REMOVED lines=9> */
[----:B------:R-:W-:Y:S01]  /*15510*/  IMAD.WIDE.U32 R4, R214, UR4, R4 ;  /* 0x00000004d6047c25 */ /* 0x000fe2000f8e0004 */
[----:B------:R-:W-:-:S02]  /*15520*/  ISETP.GE.AND P0, PT, R0, R3, PT ;  /* 0x000000030000720c */ /* 0x000fc40003f06270 */
[----:B------:R-:W-:Y:S01]  /*15530*/  SEL R0, RZ, 0x1, P2 ;  /* 0x00000001ff007807 */ /* 0x000fe20001000000 */
[----:B------:R-:W-:Y:S01]  /*15540*/  IMAD R7, R214, UR5, R7 ;  /* 0x00000005d6077c24 */ /* 0x000fe2000f8e0207 */
[-C--:B------:R-:W-:Y:S01]  /*15550*/  ISETP.GE.AND P2, PT, R15, R14.reuse, PT ;  /* 0x0000000e0f00720c */ /* 0x080fe20003f46270 */
[----:B------:R-:W-:Y:S01]  /*15560*/  IMAD.SHL.U32 R3, R6, 0x2, RZ ;  /* 0x0000000206037824 */ /* 0x000fe200078e00ff */
[----:B------:R-:W-:Y:S01]  /*15570*/  SEL R6, RZ, 0x8, P3 ;  /* 0x00000008ff067807 */ /* 0x000fe20001800000 */
[C---:B------:R-:W-:Y:S01]  /*15580*/  VIADD R25, R199.reuse, 0x100 ;  /* 0x00000100c7197836 */ /* 0x040fe20000000000 */
[----:B------:R-:W-:Y:S01]  /*15590*/  ULDC.64 UR4, c[0x0][0xae8] ;  /* 0x0002ba0000047ab9 */ /* 0x000fe20000000a00 */
[----:B------:R-:W-:Y:S01]  /*155a0*/  VIADD R27, R199, 0x140 ;  /* 0x00000140c71b7836 */ /* 0x000fe20000000000 */
[----:B------:R-:W-:Y:S01]  /*155b0*/  LOP3.LUT R0, R3, 0x2, R0, 0xe2, !PT ;  /* 0x0000000203007812 */ /* 0x000fe200078ee200 */
[----:B------:R-:W-:Y:S01]  /*155c0*/  IMAD.IADD R5, R5, 0x1, R7 ;  /* 0x0000000105057824 */ /* 0x000fe200078e0207 */
[----:B------:R-:W-:Y:S01]  /*155d0*/  SEL R3, RZ, 0x4, P2 ;  /* 0x00000004ff037807 */ /* 0x000fe20001000000 */
[----:B------:R-:W-:Y:S01]  /*155e0*/  VIADD R7, R199, 0x180 ;  /* 0x00000180c7077836 */ /* 0x000fe20000000000 */
[-C--:B------:R-:W-:Y:S01]  /*155f0*/  ISETP.GE.AND P2, PT, R25, R14.reuse, PT ;  /* 0x0000000e1900720c */ /* 0x080fe20003f46270 */
[----:B------:R-:W-:Y:S01]  /*15600*/  VIADD R9, R199, 0x1c0 ;  /* 0x000001c0c7097836 */ /* 0x000fe20000000000 */
[----:B------:R-:W-:-:S02]  /*15610*/  ISETP.GE.AND P3, PT, R27, R14, PT ;  /* 0x0000000e1b00720c */ /* 0x000fc40003f66270 */
[----:B------:R-:W-:Y:S02]  /*15620*/  ISETP.GE.AND P4, PT, R7, R14, PT ;  /* 0x0000000e0700720c */ /* 0x000fe40003f86270 */
[----:B------:R-:W-:Y:S01]  /*15630*/  LOP3.LUT R3, R6, R0, R3, 0xfe, !PT ;  /* 0x0000000006037212 */ /* 0x000fe200078efe03 */
[----:B------:R-:W-:Y:S01]  /*15640*/  IMAD R0, R10, UR4, RZ ;  /* 0x000000040a007c24 */ /* 0x000fe2000f8e02ff */
[----:B------:R-:W-:Y:S02]  /*15650*/  SEL R6, RZ, 0x10, P2 ;  /* 0x00000010ff067807 */ /* 0x000fe40001000000 */
[----:B------:R-:W-:Y:S02]  /*15660*/  SEL R7, RZ, 0x20, P3 ;  /* 0x00000020ff077807 */ /* 0x000fe40001800000 */
[----:B------:R-:W-:Y:S02]  /*15670*/  SEL R8, RZ, 0x40, P4 ;  /* 0x00000040ff087807 */ /* 0x000fe40002000000 */
[----:B------:R-:W-:Y:S01]  /*15680*/  LOP3.LUT R29, R7, R3, R6, 0xfe, !PT ;  /* 0x00000003071d7212 */ /* 0x000fe200078efe06 */
[----:B------:R-:W-:Y:S01]  /*15690*/  IMAD R3, R11, UR5, R0 ;  /* 0x000000050b037c24 */ /* 0x000fe2000f8e0200 */
[----:B------:R-:W-:Y:S01]  /*156a0*/  ISETP.GE.AND P2, PT, R9, R14, PT ;  /* 0x0000000e0900720c */ /* 0x000fe20003f46270 */
[----:B------:R-:W-:Y:S01]  /*156b0*/  IMAD.WIDE.U32 R6, R11, UR4, R4 ;  /* 0x000000040b067c25 */ /* 0x000fe2000f8e0004 */
[----:B------:R-:W-:-:S02]  /*156c0*/  SHF.R.S32.HI R9, RZ, 0x1f, R202 ;  /* 0x0000001fff097819 */ /* 0x000fc400000114ca */
        /* <DEDUP_REMOVED lines=33> */
.L_x_2160:
[----:B------:R-:W-:Y:S05]  /*158e0*/  BSYNC B1 ;  /* 0x0000000000017941 */ /* 0x000fea0003800000 */
.L_x_2159:
        /* <DEDUP_REMOVED lines=29> */
.L_x_2155:
[----:B------:R-:W-:Y:S05]  /*15ac0*/  BSYNC B0 ;  /* 0x0000000000007941 */ /* 0x000fea0003800000 */
.L_x_2149:
[----:B------:R-:W-:Y:S02]  /*15ad0*/  ULDC UR4, c[0x0][0xc14] ;  /* 0x0003050000047ab9 */ /* 0x000fe40000000800 */
[----:B----4-:R-:W-:-:S13]  /*15ae0*/  ISETP.GE.AND P0, PT, R191, UR4, PT ;  /* 0x00000004bf007c0c */ /* 0x010fda000bf06270 */
[----:B------:R-:W-:Y:S05]  /*15af0*/  @!P0 BRA `(.L_x_2161) ;  /* 0xfffffeb400748947 */ /* 0x000fea000383ffff */
[----:B------:R-:W-:Y:S05]  /*15b00*/  BRA `(.L_x_1944) ;  /* 0x0000006800107947 */ /* 0x000fea0003800000 */
.L_x_1942:
[----:B------:R-:W-:-:S08]  /*15b10*/  NOP ;  /* 0x0000000000007918 */ /* 0x000fd00000000000 */
[----:B------:R-:W0:-:S00]  /*15b20*/  USETMAXREG.DEALLOC.CTAPOOL 0x18 ;  /* 0x00000018000079c8 */ /* 0x000e0000080e0500 */
[----:B0-----:R-:W-:-:S06]  /*15b30*/  LOP3.LUT R0, R0, 0x3, RZ, 0xc0, !PT ;  /* 0x0000000300007812 */ /* 0x001fcc00078ec0ff */
[----:B------:R-:W0:Y:S02]  /*15b40*/  SHFL.IDX PT, R0, R0, RZ, 0x1f ;  /* 0x00001fff00007589 */ /* 0x000e2400000e0000 */
[----:B0-----:R-:W-:-:S13]  /*15b50*/  ISETP.NE.AND P0, PT, R0, RZ, PT ;  /* 0x000000ff0000720c */ /* 0x001fda0003f05270 */
[----:B------:R-:W-:Y:S05]  /*15b60*/  @P0 BRA `(.L_x_1944) ;  /* 0x0000006400f80947 */ /* 0x000fea0003800000 */
        /* <DEDUP_REMOVED lines=54> */
.L_x_2166:
        /* <DEDUP_REMOVED lines=15> */
.L_x_2165:
[----:B------:R-:W-:Y:S05]  /*15fc0*/  BSYNC B0 ;  /* 0x0000000000007941 */ /* 0x000fea0003800000 */
.L_x_2164:
        /* <DEDUP_REMOVED lines=25> */
.L_x_2162:
        /* <DEDUP_REMOVED lines=20> */
.L_x_2167:
[----:B-1----:R-:W-:Y:S01]  /*162a0*/  IMAD.MOV R2, RZ, RZ, -R3 ;  /* 0x000000ffff027224 */ /* 0x002fe200078e0a03 */
[----:B--2---:R-:W-:Y:S01]  /*162b0*/  IABS R4, R6 ;  /* 0x0000000600047213 */ /* 0x004fe20000000000 */
[----:B---3--:R-:W-:Y:S02]  /*162c0*/  IMAD R16, R16, UR4, R7 ;  /* 0x0000000410107c24 */ /* 0x008fe4000f8e0207 */
        /* <DEDUP_REMOVED lines=18> */
[----:B------:R-:W-:Y:S01]  /*163f0*/  IMAD R4, R10, R2, RZ ;  /* 0x000000020a047224 */ /* 0x000fe200078e02ff */
[----:B------:R-:W-:-:S03]  /*16400*/  IADD3 R2, -R2, RZ, RZ ;  /* 0x000000ff02027210 */ /* 0x000fc60007ffe1ff */
        /* <DEDUP_REMOVED lines=33> */
.L_x_2163:
[----:B------:R-:W-:Y:S02]  /*16620*/  IMAD.MOV.U32 R17, RZ, RZ, RZ ;  /* 0x000000ffff117224 */ /* 0x000fe400078e00ff */
[----:B------:R-:W-:Y:S02]  /*16630*/  IMAD.U32 R16, RZ, RZ, UR6 ;  /* 0x00000006ff107e24 */ /* 0x000fe4000f8e00ff */
[----:B------:R-:W-:-:S07]  /*16640*/  IMAD.MOV.U32 R18, RZ, RZ, RZ ;  /* 0x000000ffff127224 */ /* 0x000fce00078e00ff */
.L_x_2168:
        /* <DEDUP_REMOVED lines=16> */
[----:B------:R-:W-:Y:S01]  /*16750*/  ULDC.64 UR40, c[0x0][0x198] ;  /* 0x0000660000287ab9 */ /* 0x000fe20000000a00 */
[----:B------:R-:W-:Y:S02]  /*16760*/  ULDC UR37, c[0x0][0xc] ;  /* 0x0000030000257ab9 */ /* 0x000fe40000000800 */
[----:B------:R1:W-:Y:S04]  /*16770*/  STL [R1+0xc], R0 ;  /* 0x00000c0001007387 */ /* 0x0003e80000100800 */
[----:B------:R1:W-:Y:S04]  /*16780*/  STL [R1+0x4], RZ ;  /* 0x000004ff01007387 */ /* 0x0003e80000100800 */
[----:B------:R1:W-:Y:S04]  /*16790*/  STL [R1], RZ ;  /* 0x000000ff01007387 */ /* 0x0003e80000100800 */
[----:B------:R1:W-:Y:S02]  /*167a0*/  STL [R1+0x8], R0 ;  /* 0x0000080001007387 */ /* 0x0003e40000100800 */
.L_x_2269:
[----:B------:R-:W-:Y:S05]  /*167b0*/  YIELD ;  /* 0x0000000000007946 */ /* 0x000fea0003800000 */
[----:B------:R-:W-:Y:S01]  /*167c0*/  ULDC.64 UR4, c[0x0][0xa28] ;  /* 0x00028a0000047ab9 */ /* 0x000fe20000000a00 */
[----:B------:R-:W-:Y:S01]  /*167d0*/  IMAD.MOV.U32 R6, RZ, RZ, RZ ;  /* 0x000000ffff067224 */ /* 0x000fe200078e00ff */
[----:B------:R-:W-:Y:S01]  /*167e0*/  ISETP.NE.U32.AND P0, PT, RZ, UR4, PT ;  /* 0x00000004ff007c0c */ /* 0x000fe2000bf05070 */
[----:B-1----:R-:W-:Y:S01]  /*167f0*/  IMAD.MOV.U32 R0, RZ, RZ, RZ ;  /* 0x000000ffff007224 */ /* 0x002fe200078e00ff */
[----:B------:R-:W-:Y:S01]  /*16800*/  ULDC.64 UR8, c[0x0][0xa08] ;  /* 0x0002820000087ab9 */ /* 0x000fe20000000a00 */
[----:B------:R-:W-:Y:S01]  /*16810*/  ULDC.64 UR10, c[0x0][0xa10] ;  /* 0x00028400000a7ab9 */ /* 0x000fe20000000a00 */
        /* <DEDUP_REMOVED lines=21> */
[----:B------:R-:W-:Y:S01]  /*16970*/  ISETP.NE.U32.AND P1, PT, RZ, UR8, PT ;  /* 0x00000008ff007c0c */ /* 0x000fe2000bf25070 */
[----:B------:R-:W-:Y:S01]  /*16980*/  ULDC UR6, c[0x0][0x338] ;  /* 0x0000ce0000067ab9 */ /* 0x000fe20000000800 */
[----:B------:R-:W-:Y:S01]  /*16990*/  ULDC UR4, c[0x0][0x404] ;  /* 0x0001010000047ab9 */ /* 0x000fe20000000800 */
[----:B------:R-:W-:Y:S01]  /*169a0*/  UISETP.NE.AND.EX UP0, UPT, UR5, URZ, UPT, UP0 ;  /* 0x0000003f0500728c */ /* 0x000fe2000bf05300 */
[----:B------:R-:W-:Y:S01]  /*169b0*/  ISETP.NE.AND.EX P3, PT, RZ, UR9, PT, P1 ;  /* 0x00000009ff007c0c */ /* 0x000fe2000bf65310 */
[----:B------:R-:W-:Y:S01]  /*169c0*/  IMAD.U32 R9, RZ, RZ, UR6 ;  /* 0x00000006ff097e24 */ /* 0x000fe2000f8e00ff */
[----:B------:R-:W-:Y:S01]  /*169d0*/  ULDC UR5, c[0x0][0x2e0] ;  /* 0x0000b80000057ab9 */ /* 0x000fe20000000800 */
[----:B------:R-:W-:Y:S01]  /*169e0*/  USEL UR4, UR4, 0x1, UP0 ;  /* 0x0000000104047887 */ /* 0x000fe20008000000 */
[----:B------:R-:W-:-:S03]  /*169f0*/  ISETP.NE.U32.AND P1, PT, RZ, UR10, PT ;  /* 0x0000000aff007c0c */ /* 0x000fc6000bf25070 */
[----:B------:R-:W-:Y:S01]  /*16a00*/  UIMAD UR4, UR4, UR5, URZ ;  /* 0x00000005040472a4 */ /* 0x000fe2000f8e023f */
[----:B------:R-:W-:-:S05]  /*16a10*/  ISETP.NE.AND.EX P1, PT, RZ, UR11, PT, P1 ;  /* 0x0000000bff007c0c */ /* 0x000fca000bf25310 */
[----:B------:R-:W-:Y:S01]  /*16a20*/  IMAD.U32 R7, RZ, RZ, UR4 ;  /* 0x00000004ff077e24 */ /* 0x000fe2000f8e00ff */
[----:B-1----:R-:W-:Y:S07]  /*16a30*/  @P0 BRA `(.L_x_2170) ;  /* 0x0000000000100947 */ /* 0x002fee0003800000 */
[----:B------:R-:W-:Y:S05]  /*16a40*/  @!P2 BRA `(.L_x_2170) ;  /* 0x00000000000ca947 */ /* 0x000fea0003800000 */
[----:B------:R-:W2:Y:S04]  /*16a50*/  LDG.E R5, desc[UR42][R2.64] ;  /* 0x0000002a02057981 */ /* 0x000ea8000c1e1900 */
[----:B-----5:R-:W2:Y:S02]  /*16a60*/  LDG.E R0, desc[UR42][R2.64+0x4] ;  /* 0x0000042a02007981 */ /* 0x020ea4000c1e1900 */
[----:B--2---:R-:W-:-:S07]  /*16a70*/  IMAD.IADD R0, R0, 0x1, -R5 ;  /* 0x0000000100007824 */ /* 0x004fce00078e0a05 */
.L_x_2170:
[----:B------:R-:W1:Y:S01]  /*16a80*/  LDC.64 R4, c[0x0][0xa08] ;  /* 0x00028200ff047b82 */ /* 0x000e620000000a00 */
[----:B------:R-:W-:Y:S01]  /*16a90*/  IMAD.MOV.U32 R8, RZ, RZ, RZ ;  /* 0x000000ffff087224 */ /* 0x000fe200078e00ff */
[----:B------:R-:W-:-:S06]  /*16aa0*/  ULDC.64 UR4, c[0x0][0xa20] ;  /* 0x0002880000047ab9 */ /* 0x000fcc0000000a00 */
[----:B------:R-:W2:Y:S01]  /*16ab0*/  LDC.64 R2, c[0x0][0xa10] ;  /* 0x00028400ff027b82 */ /* 0x000ea20000000a00 */
[----:B-1----:R-:W-:-:S05]  /*16ac0*/  IMAD.WIDE R4, R19, 0x4, R4 ;  /* 0x0000000413047825 */ /* 0x002fca00078e0204 */
[----:B------:R-:W3:Y:S01]  /*16ad0*/  @P3 LDG.E R8, desc[UR42][R4.64] ;  /* 0x0000002a04083981 */ /* 0x000ee2000c1e1900 */
[----:B------:R-:W-:Y:S02]  /*16ae0*/  IMAD.MOV.U32 R10, RZ, RZ, RZ ;  /* 0x000000ffff0a7224 */ /* 0x000fe400078e00ff */
[----:B--2---:R-:W-:-:S05]  /*16af0*/  IMAD.WIDE R2, R19, 0x4, R2 ;  /* 0x0000000413027825 */ /* 0x004fca00078e0202 */
[----:B------:R1:W5:Y:S01]  /*16b00*/  @P1 LDG.E R10, desc[UR42][R2.64] ;  /* 0x0000002a020a1981 */ /* 0x000362000c1e1900 */
[----:B------:R-:W-:-:S04]  /*16b10*/  ISETP.NE.U32.AND P0, PT, RZ, UR4, PT ;  /* 0x00000004ff007c0c */ /* 0x000fc8000bf05070 */
[----:B------:R-:W-:Y:S02]  /*16b20*/  ISETP.NE.AND.EX P0, PT, RZ, UR5, PT, P0 ;  /* 0x00000005ff007c0c */ /* 0x000fe4000bf05300 */
[----:B---3-5:R-:W-:-:S05]  /*16b30*/  IADD3 R8, R8, R6, RZ ;  /* 0x0000000608087210 */ /* 0x028fca0007ffe0ff */
[----:B------:R1:W-:Y:S06]  /*16b40*/  STL [R1+0x10], R8 ;  /* 0x0000100801007387 */ /* 0x0003ec0000100800 */
[----:B------:R-:W-:Y:S05]  /*16b50*/  @!P0 BRA `(.L_x_2171) ;  /* 0x0000000000108947 */ /* 0x000fea0003800000 */
[----:B------:R-:W2:Y:S02]  /*16b60*/  LDC.64 R4, c[0x0][0xa20] ;  /* 0x00028800ff047b82 */ /* 0x000ea40000000a00 */
[----:B--2---:R-:W-:-:S05]  /*16b70*/  IMAD.WIDE R4, R19, 0x4, R4 ;  /* 0x0000000413047825 */ /* 0x004fca00078e0204 */
[----:B------:R2:W5:Y:S01]  /*16b80*/  LDG.E R7, desc[UR42][R4.64] ;  /* 0x0000002a04077981 */ /* 0x000562000c1e1900 */
[----:B------:R-:W-:Y:S05]  /*16b90*/  BRA `(.L_x_2172) ;  /* 0x0000000000107947 */ /* 0x000fea0003800000 */
.L_x_2171:
[----:B------:R-:W-:Y:S05]  /*16ba0*/  @!P3 BRA `(.L_x_2172) ;  /* 0x00000000000cb947 */ /* 0x000fea0003800000 */
[----:B------:R-:W2:Y:S04]  /*16bb0*/  LDG.E R7, desc[UR42][R4.64] ;  /* 0x0000002a04077981 */ /* 0x000ea8000c1e1900 */
[----:B------:R-:W2:Y:S02]  /*16bc0*/  LDG.E R4, desc[UR42][R4.64+0x4] ;  /* 0x0000042a04047981 */ /* 0x000ea4000c1e1900 */
[----:B--2---:R-:W-:-:S07]  /*16bd0*/  IMAD.IADD R7, R4, 0x1, -R7 ;  /* 0x0000000104077824 */ /* 0x004fce00078e0a07 */
.L_x_2172:
[----:B--2---:R-:W2:Y:S04]  /*16be0*/  @P1 LDG.E R4, desc[UR42][R2.64] ;  /* 0x0000002a02041981 */ /* 0x004ea8000c1e1900 */
[----:B------:R1:W2:Y:S02]  /*16bf0*/  @P1 LDG.E R5, desc[UR42][R2.64+0x4] ;  /* 0x0000042a02051981 */ /* 0x0002a4000c1e1900 */
[----:B-1----:R-:W1:Y:S02]  /*16c00*/  LDC.64 R2, c[0x0][0x9e0] ;  /* 0x00027800ff027b82 */ /* 0x002e640000000a00 */
[----:B-1----:R-:W-:Y:S01]  /*16c10*/  ISETP.GE.AND P2, PT, R3, 0x1, PT ;  /* 0x000000010300780c */ /* 0x002fe20003f46270 */
[----:B--2---:R-:W-:Y:S01]  /*16c20*/  @P1 IMAD.IADD R9, R5, 0x1, -R4 ;  /* 0x0000000105091824 */ /* 0x004fe200078e0a04 */
[----:B------:R-:W-:Y:S01]  /*16c30*/  LEA R4, R17, 0x40, 0x6 ;  /* 0x0000004011047811 */ /* 0x000fe200078e30ff */
[----:B-----5:R-:W-:-:S04]  /*16c40*/  IMAD.IADD R5, R7, 0x1, -R6 ;  /* 0x0000000107057824 */ /* 0x020fc800078e0a06 */
[----:B------:R-:W-:-:S04]  /*16c50*/  IMAD.IADD R8, R5, 0x1, R9 ;  /* 0x0000000105087824 */ /* 0x000fc800078e0209 */
[C---:B------:R-:W-:Y:S01]  /*16c60*/  VIADD R20, R8.reuse, 0x3f ;  /* 0x0000003f08147836 */ /* 0x040fe20000000000 */
[----:B------:R-:W-:-:S04]  /*16c70*/  IADD3 R4, R8, R4, -R0 ;  /* 0x0000000408047210 */ /* 0x000fc80007ffe800 */
[----:B------:R-:W-:Y:S01]  /*16c80*/  SHF.R.S32.HI R7, RZ, 0x1f, R20 ;  /* 0x0000001fff077819 */ /* 0x000fe20000011414 */
[----:B------:R-:W-:-:S03]  /*16c90*/  IMAD.IADD R2, R4, 0x1, R2 ;  /* 0x0000000104027824 */ /* 0x000fc600078e0202 */
[----:B------:R-:W-:-:S04]  /*16ca0*/  LEA.HI R20, R7, R20, RZ, 0x6 ;  /* 0x0000001407147211 */ /* 0x000fc800078f30ff */
[----:B------:R-:W-:Y:S01]  /*16cb0*/  SHF.R.S32.HI R20, RZ, 0x6, R20 ;  /* 0x00000006ff147819 */ /* 0x000fe20000011414 */
[----:B------:R-:W-:Y:S06]  /*16cc0*/  @!P2 BRA `(.L_x_2173) ;  /* 0x000000000048a947 */ /* 0x000fec0003800000 */
[C---:B------:R-:W-:Y:S01]  /*16cd0*/  ISETP.GT.AND P0, PT, R4.reuse, RZ, PT ;  /* 0x000000ff0400720c */ /* 0x040fe20003f04270 */
[----:B------:R-:W-:Y:S01]  /*16ce0*/  BSSY B0, `(.L_x_2174) ;  /* 0x000000e000007945 */ /* 0x000fe20003800000 */
[----:B------:R-:W-:-:S11]  /*16cf0*/  VIADD R11, R4, 0xffffffff ;  /* 0xffffffff040b7836 */ /* 0x000fd60000000000 */
        /* <DEDUP_REMOVED lines=8> */
.L_x_2175:
[----:B------:R-:W-:-:S13]  /*16d80*/  ISETP.NE.AND P0, PT, R3, 0x1, PT ;  /* 0x000000010300780c */ /* 0x000fda0003f05270 */
[----:B------:R-:W1:Y:S02]  /*16d90*/  @P0 LDC.64 R6, c[0x0][0x9e8] ;  /* 0x00027a00ff060b82 */ /* 0x000e640000000a00 */
[----:B-1----:R-:W-:-:S05]  /*16da0*/  @P0 IMAD.HI.U32 R6, R11, R6, RZ ;  /* 0x000000060b060227 */ /* 0x002fca00078e00ff */
[----:B------:R-:W-:-:S07]  /*16db0*/  @P0 SHF.R.U32.HI R11, RZ, R7, R6 ;  /* 0x00000007ff0b0219 */ /* 0x000fce0000011606 */
.L_x_2176:
[----:B------:R-:W-:Y:S05]  /*16dc0*/  BSYNC B0 ;  /* 0x0000000000007941 */ /* 0x000fea0003800000 */
.L_x_2174:
[----:B------:R-:W-:-:S05]  /*16dd0*/  IMAD R11, R11, R3, R3 ;  /* 0x000000030b0b7224 */ /* 0x000fca00078e0203 */
[----:B------:R-:W-:-:S07]  /*16de0*/  VIMNMX R2, R2, R11, PT ;  /* 0x0000000b02027248 */ /* 0x000fce0003fe0100 */
.L_x_2173:
        /* <DEDUP_REMOVED lines=15> */
.L_x_2179:
[----:B------:R-:W-:Y:S01]  /*16ee0*/  ISETP.NE.AND P0, PT, R3, 0x1, PT ;  /* 0x000000010300780c */ /* 0x000fe20003f05270 */
[----:B------:R-:W-:-:S12]  /*16ef0*/  IMAD.MOV.U32 R11, RZ, RZ, R0 ;  /* 0x000000ffff0b7224 */ /* 0x000fd800078e0000 */
[----:B------:R-:W1:Y:S02]  /*16f00*/  @P0 LDC.64 R6, c[0x0][0x9e8] ;  /* 0x00027a00ff060b82 */ /* 0x000e640000000a00 */
[----:B-1----:R-:W-:-:S05]  /*16f10*/  @P0 IMAD.HI.U32 R6, R0, R6, RZ ;  /* 0x0000000600060227 */ /* 0x002fca00078e00ff */
[----:B------:R-:W-:-:S07]  /*16f20*/  @P0 SHF.R.U32.HI R11, RZ, R7, R6 ;  /* 0x00000007ff0b0219 */ /* 0x000fce0000011606 */
.L_x_2180:
[----:B------:R-:W-:Y:S05]  /*16f30*/  BSYNC B0 ;  /* 0x0000000000007941 */ /* 0x000fea0003800000 */
.L_x_2178:
[----:B------:R-:W-:-:S05]  /*16f40*/  IMAD R3, R11, R3, RZ ;  /* 0x000000030b037224 */ /* 0x000fca00078e02ff */
[----:B------:R-:W-:-:S07]  /*16f50*/  VIMNMX R8, R8, R3, !PT ;  /* 0x0000000308087248 */ /* 0x000fce0007fe0100 */
.L_x_2177:
[----:B------:R-:W-:Y:S01]  /*16f60*/  VIADD R2, R2, 0x3f ;  /* 0x0000003f02027836 */ /* 0x000fe20000000000 */
[----:B------:R-:W-:Y:S01]  /*16f70*/  BSSY B0, `(.L_x_2181) ;  /* 0x0000111000007945 */ /* 0x000fe20003800000 */
[----:B------:R-:W-:-:S03]  /*16f80*/  PLOP3.LUT P2, PT, PT, PT, PT, 0x80, 0x0 ;  /* 0x000000000000781c */ /* 0x000fc60003f4f070 */
[----:B------:R-:W-:-:S04]  /*16f90*/  SHF.R.S32.HI R3, RZ, 0x1f, R2 ;  /* 0x0000001fff037819 */ /* 0x000fc80000011402 */
[----:B------:R-:W-:Y:S02]  /*16fa0*/  LEA.HI R3, R3, R2, RZ, 0x6 ;  /* 0x0000000203037211 */ /* 0x000fe400078f30ff */
[----:B------:R-:W-:Y:S02]  /*16fb0*/  SHF.R.S32.HI R2, RZ, 0x1f, R8 ;  /* 0x0000001fff027819 */ /* 0x000fe40000011408 */
[----:B------:R-:W-:Y:S02]  /*16fc0*/  SHF.R.S32.HI R3, RZ, 0x6, R3 ;  /* 0x00000006ff037819 */ /* 0x000fe40000011403 */
[----:B------:R-:W-:Y:S02]  /*16fd0*/  LEA.HI R2, R2, R8, RZ, 0x6 ;  /* 0x0000000802027211 */ /* 0x000fe400078f30ff */
[----:B------:R-:W-:Y:S02]  /*16fe0*/  VIMNMX R3, R20, R3, PT ;  /* 0x0000000314037248 */ /* 0x000fe40003fe0100 */
[----:B------:R-:W-:-:S03]  /*16ff0*/  SHF.R.S32.HI R2, RZ, 0x6, R2 ;  /* 0x00000006ff027819 */ /* 0x000fc60000011402 */
[----:B------:R-:W-:Y:S01]  /*17000*/  IMAD R6, R3, 0x40, -R5 ;  /* 0x0000004003067824 */ /* 0x000fe200078e0a05 */
[----:B------:R-:W-:-:S04]  /*17010*/  VIMNMX R2, RZ, R2, !PT ;  /* 0x00000002ff027248 */ /* 0x000fc80007fe0100 */
[----:B------:R-:W-:Y:S01]  /*17020*/  VIMNMX R3, R6, R9, PT ;  /* 0x0000000906037248 */ /* 0x000fe20003fe0100 */
[----:B------:R-:W-:-:S05]  /*17030*/  IMAD R2, R2, 0x40, -R5 ;  /* 0x0000004002027824 */ /* 0x000fca00078e0a05 */
[----:B------:R-:W-:-:S04]  /*17040*/  VIMNMX R2, RZ, R2, !PT ;  /* 0x00000002ff027248 */ /* 0x000fc80007fe0100 */
[----:B------:R-:W-:Y:S02]  /*17050*/  ISETP.GT.AND P0, PT, R3, R2, PT ;  /* 0x000000020300720c */ /* 0x000fe40003f04270 */
[----:B------:R-:W-:-:S11]  /*17060*/  SHF.R.U32.HI R2, RZ, 0x6, R2 ;  /* 0x00000006ff027819 */ /* 0x000fd60000011602 */
[----:B------:R-:W-:-:S05]  /*17070*/  @P0 VIADD R3, R3, 0x3f ;  /* 0x0000003f03030836 */ /* 0x000fca0000000000 */
[----:B------:R-:W-:-:S04]  /*17080*/  @P0 SHF.R.S32.HI R6, RZ, 0x1f, R3 ;  /* 0x0000001fff060819 */ /* 0x000fc80000011403 */
[----:B------:R-:W-:Y:S01]  /*17090*/  @P0 LEA.HI R6, R6, R3, RZ, 0x6 ;  /* 0x0000000306060211 */ /* 0x000fe200078f30ff */
[----:B------:R-:W-:-:S03]  /*170a0*/  IMAD.MOV.U32 R3, RZ, RZ, R2 ;  /* 0x000000ffff037224 */ /* 0x000fc600078e0002 */
[----:B------:R-:W-:-:S04]  /*170b0*/  @P0 SHF.R.S32.HI R3, RZ, 0x6, R6 ;  /* 0x00000006ff030819 */ /* 0x000fc80000011406 */
[----:B------:R-:W-:-:S13]  /*170c0*/  ISETP.GT.AND P0, PT, R3, R2, PT ;  /* 0x000000020300720c */ /* 0x000fda0003f04270 */
[----:B------:R-:W-:Y:S05]  /*170d0*/  @!P0 BRA `(.L_x_2182) ;  /* 0x0000000c00e88947 */ /* 0x000fea0003800000 */
[----:B------:R-:W1:Y:S01]  /*170e0*/  LDC R5, c[0x0][0x428] ;  /* 0x00010a00ff057b82 */ /* 0x000e620000000800 */
[----:B------:R-:W-:Y:S01]  /*170f0*/  UMOV UR4, 0xffffffff ;  /* 0xffffffff00047882 */ /* 0x000fe20000000000 */
[----:B-1----:R-:W-:Y:S01]  /*17100*/  ISETP.NE.AND P0, PT, R5, 0x1, PT ;  /* 0x000000010500780c */ /* 0x002fe20003f05270 */
[----:B------:R-:W-:-:S12]  /*17110*/  IMAD.MOV.U32 R5, RZ, RZ, R18 ;  /* 0x000000ffff057224 */ /* 0x000fd800078e0012 */
[----:B------:R-:W1:Y:S08]  /*17120*/  @P0 LDC R7, c[0x0][0x42c] ;  /* 0x00010b00ff070b82 */ /* 0x000e700000000800 */
[----:B------:R-:W2:Y:S01]  /*17130*/  @P0 LDC R6, c[0x0][0x430] ;  /* 0x00010c00ff060b82 */ /* 0x000ea20000000800 */
[----:B-1----:R-:W-:-:S05]  /*17140*/  @P0 IMAD.HI.U32 R7, R18, R7, RZ ;  /* 0x0000000712070227 */ /* 0x002fca00078e00ff */
[----:B--2---:R-:W-:Y:S02]  /*17150*/  @P0 SHF.R.U32.HI R5, RZ, R6, R7 ;  /* 0x00000006ff050219 */ /* 0x004fe40000011607 */
[----:B------:R-:W-:Y:S01]  /*17160*/  SEL R6, R19, RZ, !P1 ;  /* 0x000000ff13067207 */ /* 0x000fe20004800000 */
[----:B------:R-:W-:Y:S06]  /*17170*/  BRA.DIV UR4, `(.L_x_2183) ;  /* 0x00000062043c7947 */ /* 0x000fec000b800000 */
.L_x_2337:
[----:B------:R-:W-:-:S03]  /*17180*/  UMOV UR4, 0xffffffff ;  /* 0xffffffff00047882 */ /* 0x000fc60000000000 */
[----:B------:R-:W-:Y:S05]  /*17190*/  BRA.DIV UR4, `(.L_x_2184) ;  /* 0x0000006204687947 */ /* 0x000fea000b800000 */
[----:B------:R-:W-:-:S13]  /*171a0*/  ELECT P6, URZ, PT ;  /* 0x00000000003f782f */ /* 0x000fda00038c0000 */
.L_x_2340:
[----:B------:R-:W2:Y:S01]  /*171b0*/  LDL R7, [R1+0x20] ;  /* 0x0000200001077983 */ /* 0x000ea20000100800 */
[----:B------:R-:W-:Y:S01]  /*171c0*/  MOV R9, 0x400 ;  /* 0x0000040000097802 */ /* 0x000fe20000000f00 */
[----:B------:R-:W-:Y:S01]  /*171d0*/  BSSY B1, `(.L_x_2185) ;  /* 0x000000a000017945 */ /* 0x000fe20003800000 */
[----:B--2---:R-:W-:-:S05]  /*171e0*/  VIADD R8, R7, 0x1 ;  /* 0x0000000107087836 */ /* 0x004fca0000000000 */
[----:B------:R-:W-:-:S04]  /*171f0*/  LEA.HI R7, R8, R8, RZ, 0x1 ;  /* 0x0000000808077211 */ /* 0x000fc800078f08ff */
[----:B------:R-:W-:-:S05]  /*17200*/  LOP3.LUT R7, R7, 0xfffffffe, RZ, 0xc0, !PT ;  /* 0xfffffffe07077812 */ /* 0x000fca00078ec0ff */
[----:B------:R-:W-:Y:S02]  /*17210*/  IMAD.IADD R8, R8, 0x1, -R7 ;  /* 0x0000000108087824 */ /* 0x000fe400078e0a07 */
[----:B------:R-:W1:Y:S03]  /*17220*/  S2R R7, SR_CgaCtaId ;  /* 0x0000000000077919 */ /* 0x000e660000008800 */
[----:B------:R-:W-:Y:S02]  /*17230*/  SHF.L.U32 R8, R8, 0x1f, RZ ;  /* 0x0000001f08087819 */ /* 0x000fe400000006ff */
[----:B-1----:R-:W-:-:S04]  /*17240*/  LEA R7, R7, R9, 0x18 ;  /* 0x0000000907077211 */ /* 0x002fc800078ec0ff */
[----:B------:R-:W1:Y:S02]  /*17250*/  SYNCS.PHASECHK.TRANS64.TRYWAIT P0, [R7+URZ+0x28c20], R8 ;  /* 0x028c2008070075a7 */ /* 0x000e64000800017f */
[----:B-1----:R-:W-:Y:S05]  /*17260*/  @!P0 BRA `(.L_x_2186) ;  /* 0x0000006000548947 */ /* 0x002fea0003800000 */
.L_x_2341:
[----:B------:R-:W-:Y:S05]  /*17270*/  BSYNC B1 ;  /* 0x0000000000017941 */ /* 0x000fea0003800000 */
.L_x_2185:
[----:B------:R-:W-:Y:S04]  /*17280*/  BSSY B1, `(.L_x_2187) ;  /* 0x0000061000017945 */ /* 0x000fe80003800000 */
[----:B------:R-:W-:Y:S05]  /*17290*/  @!P6 BRA `(.L_x_2188) ;  /* 0x00000004007ce947 */ /* 0x000fea0003800000 */
[----:B------:R-:W1:Y:S04]  /*172a0*/  LDL R11, [R1+0x4] ;  /* 0x00000400010b7983 */ /* 0x000e680000100800 */
[----:B------:R-:W2:Y:S01]  /*172b0*/  LDL R9, [R1+0xc] ;  /* 0x00000c0001097983 */ /* 0x000ea20000100800 */
[----:B-1----:R-:W-:Y:S01]  /*172c0*/  IMAD R8, R11, 0x8, R7 ;  /* 0x000000080b087824 */ /* 0x002fe200078e0207 */
[----:B--2---:R-:W-:-:S04]  /*172d0*/  SHF.L.U32 R11, R9, 0x1f, RZ ;  /* 0x0000001f090b7819 */ /* 0x004fc800000006ff */
[----:B------:R-:W1:Y:S02]  /*172e0*/  SYNCS.PHASECHK.TRANS64.TRYWAIT P0, [R8+URZ+0x28ca0], R11 ;  /* 0x028ca00b080075a7 */ /* 0x000e64000800017f */
[----:B-1----:R-:W-:Y:S05]  /*172f0*/  @!P0 BRA `(.L_x_2189) ;  /* 0x0000006000448947 */ /* 0x002fea0003800000 */
.L_x_2342:
        /* <DEDUP_REMOVED lines=11> */
.L_x_2190:
[----:B--2---:R-:W2:Y:S01]  /*173b0*/  LDL R9, [R1+0x4] ;  /* 0x0000040001097983 */ /* 0x004ea20000100800 */
        /* <DEDUP_REMOVED lines=10> */
[----:B------:R-:W-:Y:S02]  /*17460*/  R2UR UR8, R9 ;  /* 0x00000000090872ca */ /* 0x000fe400000e0000 */
[----:B------:R-:W-:-:S05]  /*17470*/  LEA R9, R3, R10, 0x6 ;  /* 0x0000000a03097211 */ /* 0x000fca00078e30ff */
[----:B------:R-:W-:-:S05]  /*17480*/  VIADD R9, R9, 0xffffffc0 ;  /* 0xffffffc009097836 */ /* 0x000fca0000000000 */
[----:B------:R-:W-:Y:S01]  /*17490*/  R2UR UR11, R9 ;  /* 0x00000000090b72ca */ /* 0x000fe200000e0000 */
[----:B------:R-:W-:-:S12]  /*174a0*/  UIADD3 UR8, UR8, 0x22400, URZ ;  /* 0x0002240008087890 */ /* 0x000fd8000fffe03f */
[----:B------:R2:W-:Y:S01]  /*174b0*/  UTMALDG.4D [UR8], [UR4], desc[UR6] ;  /* 0x00000608040075b4 */ /* 0x0005e20008019000 */
[----:B------:R-:W3:Y:S02]  /*174c0*/  SYNCS.PHASECHK.TRANS64.TRYWAIT P0, [R8+URZ+0x28cc0], R11 ;  /* 0x028cc00b080075a7 */ /* 0x000ee4000800017f */
[----:B--23--:R-:W-:Y:S05]  /*174d0*/  @!P0 BRA `(.L_x_2191) ;  /* 0x0000005c00e08947 */ /* 0x00cfea0003800000 */
.L_x_2343:
        /* <DEDUP_REMOVED lines=8> */
.L_x_2192:
[----:B-12---:R-:W2:Y:S01]  /*17560*/  LDL R11, [R1+0x4] ;  /* 0x00000400010b7983 */ /* 0x006ea20000100800 */
        /* <DEDUP_REMOVED lines=50> */
.L_x_2188:
[----:B------:R-:W-:Y:S05]  /*17890*/  BSYNC B1 ;  /* 0x0000000000017941 */ /* 0x000fea0003800000 */
.L_x_2187:
[----:B-1----:R-:W2:Y:S04]  /*178a0*/  LDL.LU R8, [R1+0x4] ;  /* 0x0000040001087983 */ /* 0x002ea80000300800 */
        /* <DEDUP_REMOVED lines=12> */
[C---:B------:R-:W-:Y:S02]  /*17970*/  IMAD R8, R3.reuse, 0x40, R10 ;  /* 0x0000004003087824 */ /* 0x040fe400078e020a */
[----:B------:R-:W-:Y:S02]  /*17980*/  VIADD R3, R3, 0xffffffff ;  /* 0xffffffff03037836 */ /* 0x000fe40000000000 */
[----:B------:R-:W-:-:S07]  /*17990*/  VIADD R8, R8, 0xffffff80 ;  /* 0xffffff8008087836 */ /* 0x000fce0000000000 */
.L_x_2199:
[----:B------:R-:W-:Y:S05]  /*179a0*/  YIELD ;  /* 0x0000000000007946 */ /* 0x000fea0003800000 */
[----:B------:R-:W-:Y:S04]  /*179b0*/  BSSY B1, `(.L_x_2193) ;  /* 0x000005f000017945 */ /* 0x000fe80003800000 */
[----:B-1----:R-:W-:Y:S05]  /*179c0*/  @!P6 BRA `(.L_x_2194) ;  /* 0x000000040074e947 */ /* 0x002fea0003800000 */
[----:B------:R-:W2:Y:S04]  /*179d0*/  LDL R9, [R1+0x4] ;  /* 0x0000040001097983 */ /* 0x000ea80000100800 */
[----:B------:R-:W3:Y:S01]  /*179e0*/  LDL R10, [R1+0xc] ;  /* 0x00000c00010a7983 */ /* 0x000ee20000100800 */
[----:B--2---:R-:W-:Y:S01]  /*179f0*/  IMAD R9, R9, 0x8, R7 ;  /* 0x0000000809097824 */ /* 0x004fe200078e0207 */
[----:B---3--:R-:W-:-:S04]  /*17a00*/  SHF.L.U32 R10, R10, 0x1f, RZ ;  /* 0x0000001f0a0a7819 */ /* 0x008fc800000006ff */
[----:B------:R-:W1:Y:S02]  /*17a10*/  SYNCS.PHASECHK.TRANS64.TRYWAIT P0, [R9+URZ+0x28ca0], R10 ;  /* 0x028ca00a090075a7 */ /* 0x000e64000800017f */
[----:B-1----:R-:W-:Y:S05]  /*17a20*/  @!P0 BRA `(.L_x_2195) ;  /* 0x0000005800a08947 */ /* 0x002fea0003800000 */
.L_x_2344:
        /* <DEDUP_REMOVED lines=11> */
.L_x_2196:
[----:B--2---:R-:W2:Y:S01]  /*17ae0*/  LDL R11, [R1+0x4] ;  /* 0x00000400010b7983 */ /* 0x004ea20000100800 */
        /* <DEDUP_REMOVED lines=14> */
[----:B------:R-:W3:Y:S02]  /*17bd0*/  SYNCS.PHASECHK.TRANS64.TRYWAIT P1, [R9+URZ+0x28cc0], R10 ;  /* 0x028cc00a090075a7 */ /* 0x000ee4000802017f */
[----:B--23--:R-:W-:Y:S05]  /*17be0*/  @!P1 BRA `(.L_x_2197) ;  /* 0x0000005800449947 */ /* 0x00cfea0003800000 */
.L_x_2345:
        /* <DEDUP_REMOVED lines=8> */
.L_x_2198:
        /* <DEDUP_REMOVED lines=51> */
.L_x_2194:
[----:B------:R-:W-:Y:S05]  /*17fa0*/  BSYNC B1 ;  /* 0x0000000000017941 */ /* 0x000fea0003800000 */
.L_x_2193:
        /* <DEDUP_REMOVED lines=13> */
.L_x_2182:
[----:B------:R-:W-:Y:S05]  /*18080*/  BSYNC B0 ;  /* 0x0000000000007941 */ /* 0x000fea0003800000 */
.L_x_2181:
[----:B------:R-:W2:Y:S01]  /*18090*/  LDC.64 R2, c[0x0][0x9e0] ;  /* 0x00027800ff027b82 */ /* 0x000ea20000000a00 */
[----:B------:R-:W-:Y:S07]  /*180a0*/  @!P2 WARPSYNC.ALL ;  /* 0x000000000000a948 */ /* 0x000fee0003800000 */
[----:B------:R-:W-:Y:S01]  /*180b0*/  @!P2 BAR.SYNC.DEFER_BLOCKING 0xc, 0x120 ;  /* 0x030480000000ab1d */ /* 0x000fe20000010000 */
[----:B--2---:R-:W-:Y:S01]  /*180c0*/  ISETP.GE.AND P0, PT, R3, 0x1, PT ;  /* 0x000000010300780c */ /* 0x004fe20003f06270 */
[----:B------:R-:W-:-:S12]  /*180d0*/  IMAD.IADD R2, R4, 0x1, R2 ;  /* 0x0000000104027824 */ /* 0x000fd800078e0202 */
[----:B------:R-:W-:Y:S05]  /*180e0*/  @!P0 BRA `(.L_x_2200) ;  /* 0x0000000000488947 */ /* 0x000fea0003800000 */
[C---:B------:R-:W-:Y:S01]  /*180f0*/  ISETP.GT.AND P1, PT, R4.reuse, RZ, PT ;  /* 0x000000ff0400720c */ /* 0x040fe20003f24270 */
[----:B------:R-:W-:Y:S01]  /*18100*/  BSSY B0, `(.L_x_2201) ;  /* 0x000000e000007945 */ /* 0x000fe20003800000 */
[----:B------:R-:W-:-:S11]  /*18110*/  VIADD R6, R4, 0xffffffff ;  /* 0xffffffff04067836 */ /* 0x000fd60000000000 */
        /* <DEDUP_REMOVED lines=8> */
.L_x_2202:
[----:B------:R-:W-:-:S13]  /*181a0*/  ISETP.NE.AND P1, PT, R3, 0x1, PT ;  /* 0x000000010300780c */ /* 0x000fda0003f25270 */
[----:B------:R-:W2:Y:S02]  /*181b0*/  @P1 LDC.64 R4, c[0x0][0x9e8] ;  /* 0x00027a00ff041b82 */ /* 0x000ea40000000a00 */
[----:B--2---:R-:W-:-:S05]  /*181c0*/  @P1 IMAD.HI.U32 R4, R6, R4, RZ ;  /* 0x0000000406041227 */ /* 0x004fca00078e00ff */
[----:B------:R-:W-:-:S07]  /*181d0*/  @P1 SHF.R.U32.HI R6, RZ, R5, R4 ;  /* 0x00000005ff061219 */ /* 0x000fce0000011604 */
.L_x_2203:
[----:B------:R-:W-:Y:S05]  /*181e0*/  BSYNC B0 ;  /* 0x0000000000007941 */ /* 0x000fea0003800000 */
.L_x_2201:
[----:B------:R-:W-:-:S05]  /*181f0*/  IMAD R5, R6, R3, R3 ;  /* 0x0000000306057224 */ /* 0x000fca00078e0203 */
[----:B------:R-:W-:-:S07]  /*18200*/  VIMNMX R2, R2, R5, PT ;  /* 0x0000000502027248 */ /* 0x000fce0003fe0100 */
.L_x_2200:
[----:B------:R-:W-:Y:S01]  /*18210*/  VIADD R2, R2, 0x3f ;  /* 0x0000003f02027836 */ /* 0x000fe20000000000 */
[----:B------:R-:W-:-:S04]  /*18220*/  ULDC UR4, c[0x0][0x9dc] ;  /* 0x0002770000047ab9 */ /* 0x000fc80000000800 */
[----:B------:R-:W-:-:S04]  /*18230*/  SHF.R.S32.HI R5, RZ, 0x1f, R2 ;  /* 0x0000001fff057819 */ /* 0x000fc80000011402 */
[----:B------:R-:W-:Y:S01]  /*18240*/  LEA.HI R5, R5, R2, RZ, 0x6 ;  /* 0x0000000205057211 */ /* 0x000fe200078f30ff */
[----:B------:R-:W-:-:S03]  /*18250*/  VIADD R2, R0, -UR4 ;  /* 0x8000000400027c36 */ /* 0x000fc60008000000 */
[----:B------:R-:W-:-:S04]  /*18260*/  SHF.R.S32.HI R5, RZ, 0x6, R5 ;  /* 0x00000006ff057819 */ /* 0x000fc80000011405 */
[----:B------:R-:W-:-:S05]  /*18270*/  VIMNMX R6, R20, R5, PT ;  /* 0x0000000514067248 */ /* 0x000fca0003fe0100 */
[----:B------:R2:W-:Y:S01]  /*18280*/  STL [R1+0x1c], R6 ;  /* 0x00001c0601007387 */ /* 0x0005e20000100800 */
[----:B------:R-:W-:Y:S05]  /*18290*/  @!P0 BRA `(.L_x_2204) ;  /* 0x0000000000448947 */ /* 0x000fea0003800000 */
[----:B------:R-:W-:Y:S01]  /*182a0*/  ISETP.GT.AND P0, PT, R0, -0x1, PT ;  /* 0xffffffff0000780c */ /* 0x000fe20003f04270 */
[----:B------:R-:W-:-:S12]  /*182b0*/  BSSY B0, `(.L_x_2205) ;  /* 0x000000d000007945 */ /* 0x000fd80003800000 */
[----:B------:R-:W-:Y:S05]  /*182c0*/  @P0 BRA `(.L_x_2206) ;  /* 0x00000000001c0947 */ /* 0x000fea0003800000 */
[----:B------:R-:W-:Y:S02]  /*182d0*/  ISETP.NE.AND P0, PT, R3, 0x1, PT ;  /* 0x000000010300780c */ /* 0x000fe40003f05270 */
[----:B------:R-:W-:-:S11]  /*182e0*/  LOP3.LUT R7, RZ, R0, RZ, 0x33, !PT ;  /* 0x00000000ff077212 */ /* 0x000fd600078e33ff */
[----:B------:R-:W3:Y:S02]  /*182f0*/  @P0 LDC.64 R4, c[0x0][0x9e8] ;  /* 0x00027a00ff040b82 */ /* 0x000ee40000000a00 */
[----:B---3--:R-:W-:-:S05]  /*18300*/  @P0 IMAD.HI.U32 R4, R7, R4, RZ ;  /* 0x0000000407040227 */ /* 0x008fca00078e00ff */
[----:B------:R-:W-:-:S04]  /*18310*/  @P0 SHF.R.U32.HI R7, RZ, R5, R4 ;  /* 0x00000005ff070219 */ /* 0x000fc80000011604 */
[----:B------:R-:W-:Y:S01]  /*18320*/  LOP3.LUT R0, RZ, R7, RZ, 0x33, !PT ;  /* 0x00000007ff007212 */ /* 0x000fe200078e33ff */
[----:B------:R-:W-:Y:S06]  /*18330*/  BRA `(.L_x_2207) ;  /* 0x0000000000107947 */ /* 0x000fec0003800000 */
.L_x_2206:
[----:B------:R-:W-:-:S13]  /*18340*/  ISETP.NE.AND P0, PT, R3, 0x1, PT ;  /* 0x000000010300780c */ /* 0x000fda0003f05270 */
[----:B------:R-:W3:Y:S02]  /*18350*/  @P0 LDC.64 R4, c[0x0][0x9e8] ;  /* 0x00027a00ff040b82 */ /* 0x000ee40000000a00 */
[----:B---3--:R-:W-:-:S05]  /*18360*/  @P0 IMAD.HI.U32 R4, R0, R4, RZ ;  /* 0x0000000400040227 */ /* 0x008fca00078e00ff */
[----:B------:R-:W-:-:S07]  /*18370*/  @P0 SHF.R.U32.HI R0, RZ, R5, R4 ;  /* 0x00000005ff000219 */ /* 0x000fce0000011604 */
.L_x_2207:
[----:B------:R-:W-:Y:S05]  /*18380*/  BSYNC B0 ;  /* 0x0000000000007941 */ /* 0x000fea0003800000 */
.L_x_2205:
[----:B------:R-:W-:-:S05]  /*18390*/  IMAD R3, R0, R3, RZ ;  /* 0x0000000300037224 */ /* 0x000fca00078e02ff */
[----:B------:R-:W-:-:S07]  /*183a0*/  VIMNMX R2, R2, R3, !PT ;  /* 0x0000000302027248 */ /* 0x000fce0007fe0100 */
.L_x_2204:
[----:B------:R-:W-:Y:S01]  /*183b0*/  SHF.R.S32.HI R3, RZ, 0x1f, R2 ;  /* 0x0000001fff037819 */ /* 0x000fe20000011402 */
[----:B------:R-:W-:Y:S03]  /*183c0*/  BSSY B6, `(.L_x_2208) ;  /* 0x00002fd000067945 */ /* 0x000fe60003800000 */
[----:B------:R-:W-:-:S04]  /*183d0*/  LEA.HI R3, R3, R2, RZ, 0x6 ;  /* 0x0000000203037211 */ /* 0x000fc800078f30ff */
[----:B------:R-:W-:-:S04]  /*183e0*/  SHF.R.S32.HI R3, RZ, 0x6, R3 ;  /* 0x00000006ff037819 */ /* 0x000fc80000011403 */
[----:B------:R-:W-:-:S04]  /*183f0*/  VIMNMX R0, RZ, R3, !PT ;  /* 0x00000003ff007248 */ /* 0x000fc80007fe0100 */
[----:B------:R-:W-:Y:S01]  /*18400*/  ISETP.GT.AND P0, PT, R6, R0, PT ;  /* 0x000000000600720c */ /* 0x000fe20003f04270 */
[----:B------:R3:W-:-:S12]  /*18410*/  STL [R1+0x14], R0 ;  /* 0x0000140001007387 */ /* 0x0007d80000100800 */
[----:B---3--:R-:W-:Y:S05]  /*18420*/  @P0 BRA `(.L_x_2209) ;  /* 0x0000000000440947 */ /* 0x008fea0003800000 */
[----:B------:R-:W3:Y:S02]  /*18430*/  S2R R0, SR_TID.X ;  /* 0x0000000000007919 */ /* 0x000ee40000002100 */
[----:B---3--:R-:W-:-:S04]  /*18440*/  LOP3.LUT R0, R0, 0x1f, RZ, 0xc0, !PT ;  /* 0x0000001f00007812 */ /* 0x008fc800078ec0ff */
[----:B------:R-:W-:-:S13]  /*18450*/  ISETP.NE.AND P1, PT, R0, RZ, PT ;  /* 0x000000ff0000720c */ /* 0x000fda0003f25270 */
[----:B------:R-:W-:Y:S05]  /*18460*/  @P1 BRA `(.L_x_2210) ;  /* 0x0000002c00c81947 */ /* 0x000fea0003800000 */
[----:B------:R-:W3:Y:S01]  /*18470*/  S2R R7, SR_LANEID ;  /* 0x0000000000077919 */ /* 0x000ee20000000000 */
[----:B------:R-:W-:Y:S01]  /*18480*/  VOTEU.ANY UR4, UPT, PT ;  /* 0x0000000000047886 */ /* 0x000fe200038e0100 */
[----:B------:R-:W4:Y:S01]  /*18490*/  LDC.64 R2, c[0x0][0xc38] ;  /* 0x00030e00ff027b82 */ /* 0x000f220000000a00 */
[----:B------:R-:W3:Y:S08]  /*184a0*/  FLO.U32 R0, UR4 ;  /* 0x0000000400007d00 */ /* 0x000ef000080e0000 */
[----:B------:R-:W4:Y:S01]  /*184b0*/  POPC R5, UR4 ;  /* 0x0000000400057d09 */ /* 0x000f220008000000 */
[----:B---3--:R-:W-:-:S13]  /*184c0*/  ISETP.EQ.U32.AND P0, PT, R0, R7, PT ;  /* 0x000000070000720c */ /* 0x008fda0003f02070 */
[----:B----4-:R-:W3:Y:S01]  /*184d0*/  @P0 ATOMG.E.ADD.STRONG.GPU PT, R3, desc[UR42][R2.64], R5 ;  /* 0x00000005020309a8 */ /* 0x010ee200081ee1ea */
[----:B------:R-:W4:Y:S02]  /*184e0*/  S2R R4, SR_LTMASK ;  /* 0x0000000000047919 */ /* 0x000f240000003900 */
[----:B----4-:R-:W-:-:S04]  /*184f0*/  LOP3.LUT R4, R4, UR4, RZ, 0xc0, !PT ;  /* 0x0000000404047c12 */ /* 0x010fc8000f8ec0ff */
[----:B------:R-:W4:Y:S01]  /*18500*/  POPC R7, R4 ;  /* 0x0000000400077309 */ /* 0x000f220000000000 */
[----:B---3--:R-:W4:Y:S02]  /*18510*/  SHFL.IDX PT, R0, R3, R0, 0x1f ;  /* 0x00001f0003007589 */ /* 0x008f2400000e0000 */
[----:B----4-:R-:W-:Y:S01]  /*18520*/  IADD3 R16, R0, UR37, R7 ;  /* 0x0000002500107c10 */ /* 0x010fe2000fffe007 */
[----:B------:R-:W-:Y:S06]  /*18530*/  BRA `(.L_x_2210) ;  /* 0x0000002c00947947 */ /* 0x000fec0003800000 */
.L_x_2209:
[----:B------:R-:W3:Y:S01]  /*18540*/  S2R R3, SR_CgaCtaId ;  /* 0x0000000000037919 */ /* 0x000ee20000008800 */
[----:B------:R-:W-:-:S04]  /*18550*/  MOV R0, 0x400 ;  /* 0x0000040000007802 */ /* 0x000fc80000000f00 */
[----:B---3--:R-:W-:-:S05]  /*18560*/  LEA R2, R3, R0, 0x18 ;  /* 0x0000000003027211 */ /* 0x008fca00078ec0ff */
[----:B------:R3:W-:Y:S01]  /*18570*/  STL [R1+0x18], R2 ;  /* 0x0000180201007387 */ /* 0x0007e20000100800 */
[----:B------:R-:W-:-:S05]  /*18580*/  VIADD R0, R2, 0x22400 ;  /* 0x0002240002007836 */ /* 0x000fca0000000000 */
[----:B------:R-:W-:-:S13]  /*18590*/  LOP3.LUT P0, RZ, R0, 0x3ff, RZ, 0xc0, !PT ;  /* 0x000003ff00ff7812 */ /* 0x000fda000780c0ff */
[----:B---3--:R-:W-:Y:S05]  /*185a0*/  @!P0 BRA `(.L_x_2211) ;  /* 0x0000000000408947 */ /* 0x008fea0003800000 */
[----:B------:R-:W-:Y:S01]  /*185b0*/  MOV R2, 0x0 ;  /* 0x0000000000027802 */ /* 0x000fe20000000f00 */
[----:B------:R-:W-:Y:S01]  /*185c0*/  ULDC.64 UR6, c[0x4][0x88] ;  /* 0x0100220000067ab9 */ /* 0x000fe20000000a00 */
[----:B------:R-:W-:Y:S01]  /*185d0*/  ULDC.64 UR8, c[0x4][0x90] ;  /* 0x0100240000087ab9 */ /* 0x000fe20000000a00 */
[----:B------:R-:W-:Y:S01]  /*185e0*/  ULDC.64 UR4, c[0x4][0x8] ;  /* 0x0100020000047ab9 */ /* 0x000fe20000000a00 */
[----:B------:R-:W-:Y:S01]  /*185f0*/  IMAD.U32 R4, RZ, RZ, UR6 ;  /* 0x00000006ff047e24 */ /* 0x000fe2000f8e00ff */
[----:B------:R-:W-:Y:S01]  /*18600*/  MOV R5, UR7 ;  /* 0x0000000700057c02 */ /* 0x000fe20008000f00 */
[----:B------:R-:W3:Y:S01]  /*18610*/  LDC.64 R2, c[0x4][R2] ;  /* 0x0100000002027b82 */ /* 0x000ee20000000a00 */
[----:B--2---:R-:W-:Y:S02]  /*18620*/  IMAD.U32 R6, RZ, RZ, UR8 ;  /* 0x00000008ff067e24 */ /* 0x004fe4000f8e00ff */
[----:B------:R-:W-:Y:S02]  /*18630*/  IMAD.U32 R7, RZ, RZ, UR9 ;  /* 0x00000009ff077e24 */ /* 0x000fe4000f8e00ff */
[----:B------:R-:W-:-:S02]  /*18640*/  IMAD.U32 R10, RZ, RZ, UR4 ;  /* 0x00000004ff0a7e24 */ /* 0x000fc4000f8e00ff */
[----:B-1----:R-:W-:Y:S02]  /*18650*/  IMAD.U32 R11, RZ, RZ, UR5 ;  /* 0x00000005ff0b7e24 */ /* 0x002fe4000f8e00ff */
[----:B------:R-:W-:Y:S02]  /*18660*/  IMAD.MOV.U32 R8, RZ, RZ, 0x70 ;  /* 0x00000070ff087424 */ /* 0x000fe400078e00ff */
[----:B------:R-:W-:Y:S02]  /*18670*/  IMAD.MOV.U32 R12, RZ, RZ, 0x1 ;  /* 0x00000001ff0c7424 */ /* 0x000fe400078e00ff */
[----:B0-----:R-:W-:-:S07]  /*18680*/  IMAD.MOV.U32 R13, RZ, RZ, RZ ;  /* 0x000000ffff0d7224 */ /* 0x001fce00078e00ff */
[----:B------:R-:W-:-:S07]  /*18690*/  LEPC R20, `(.L_x_2211) ;  /* 0x000000001014794e */ /* 0x000fce0000000000 */
[----:B---3--:R-:W-:Y:S05]  /*186a0*/  CALL.ABS.NOINC R2 ;  /* 0x0000000002007343 */ /* 0x008fea0003c00000 */
.L_x_2211:
[----:B------:R-:W3:Y:S02]  /*186b0*/  LDL R2, [R1+0x18] ;  /* 0x0000180001027983 */ /* 0x000ee40000100800 */
[----:B---3--:R-:W-:-:S05]  /*186c0*/  VIADD R0, R2, 0x400 ;  /* 0x0000040002007836 */ /* 0x008fca0000000000 */
[----:B------:R-:W-:-:S13]  /*186d0*/  LOP3.LUT P0, RZ, R0, 0x3ff, RZ, 0xc0, !PT ;  /* 0x000003ff00ff7812 */ /* 0x000fda000780c0ff */
[----:B------:R-:W-:Y:S05]  /*186e0*/  @!P0 BRA `(.L_x_2212) ;  /* 0x0000000000808947 */ /* 0x000fea0003800000 */
[----:B------:R-:W-:Y:S01]  /*186f0*/  MOV R0, 0x0 ;  /* 0x0000000000007802 */ /* 0x000fe20000000f00 */
[----:B------:R-:W-:Y:S01]  /*18700*/  ULDC.64 UR6, c[0x4][0x88] ;  /* 0x0100220000067ab9 */ /* 0x000fe20000000a00 */
[----:B------:R-:W-:Y:S01]  /*18710*/  ULDC.64 UR8, c[0x4][0x90] ;  /* 0x0100240000087ab9 */ /* 0x000fe20000000a00 */
[----:B------:R-:W-:Y:S01]  /*18720*/  ULDC.64 UR4, c[0x4][0x10] ;  /* 0x0100040000047ab9 */ /* 0x000fe20000000a00 */
[----:B------:R3:W4:Y:S01]  /*18730*/  LDC.64 R2, c[0x4][R0] ;  /* 0x0100000000027b82 */ /* 0x0007220000000a00 */
[----:B------:R-:W-:Y:S02]  /*18740*/  IMAD.U32 R4, RZ, RZ, UR6 ;  /* 0x00000006ff047e24 */ /* 0x000fe4000f8e00ff */
[----:B------:R-:W-:Y:S02]  /*18750*/  IMAD.U32 R5, RZ, RZ, UR7 ;  /* 0x00000007ff057e24 */ /* 0x000fe4000f8e00ff */
[----:B--2---:R-:W-:Y:S02]  /*18760*/  IMAD.U32 R6, RZ, RZ, UR8 ;  /* 0x00000008ff067e24 */ /* 0x004fe4000f8e00ff */
[----:B------:R-:W-:-:S02]  /*18770*/  IMAD.U32 R7, RZ, RZ, UR9 ;  /* 0x00000009ff077e24 */ /* 0x000fc4000f8e00ff */
[----:B------:R-:W-:Y:S02]  /*18780*/  IMAD.U32 R10, RZ, RZ, UR4 ;  /* 0x00000004ff0a7e24 */ /* 0x000fe4000f8e00ff */
[----:B-1----:R-:W-:Y:S02]  /*18790*/  IMAD.U32 R11, RZ, RZ, UR5 ;  /* 0x00000005ff0b7e24 */ /* 0x002fe4000f8e00ff */
[----:B------:R-:W-:Y:S02]  /*187a0*/  IMAD.MOV.U32 R8, RZ, RZ, 0x70 ;  /* 0x00000070ff087424 */ /* 0x000fe400078e00ff */
[----:B------:R-:W-:Y:S02]  /*187b0*/  IMAD.MOV.U32 R12, RZ, RZ, 0x1 ;  /* 0x00000001ff0c7424 */ /* 0x000fe400078e00ff */
[----:B0--3--:R-:W-:-:S07]  /*187c0*/  IMAD.MOV.U32 R13, RZ, RZ, RZ ;  /* 0x000000ffff0d7224 */ /* 0x009fce00078e00ff */
[----:B------:R-:W-:-:S07]  /*187d0*/  LEPC R20, `(.L_x_2213) ;  /* 0x000000001014794e */ /* 0x000fce0000000000 */
[----:B----4-:R-:W-:Y:S05]  /*187e0*/  CALL.ABS.NOINC R2 ;  /* 0x0000000002007343 */ /* 0x010fea0003c00000 */
.L_x_2213:
        /* <DEDUP_REMOVED lines=16> */
.L_x_2212:
[----:B------:R-:W3:Y:S01]  /*188f0*/  LDL.LU R4, [R1+0x24] ;  /* 0x0000240001047983 */ /* 0x000ee20000300800 */
[----:B------:R-:W4:Y:S01]  /*18900*/  LDC R0, c[0x0][0x428] ;  /* 0x00010a00ff007b82 */ /* 0x000f220000000800 */
[----:B------:R-:W-:Y:S01]  /*18910*/  ULDC.64 UR4, c[0x0][0x9f8] ;  /* 0x00027e0000047ab9 */ /* 0x000fe20000000a00 */
[----:B------:R-:W0:Y:S01]  /*18920*/  S2R R5, SR_TID.X ;  /* 0x0000000000057919 */ /* 0x000e220000002100 */
[----:B----4-:R-:W-:Y:S01]  /*18930*/  ISETP.NE.AND P0, PT, R0, 0x1, PT ;  /* 0x000000010000780c */ /* 0x010fe20003f05270 */
[----:B------:R-:W-:Y:S01]  /*18940*/  IMAD.MOV.U32 R0, RZ, RZ, R18 ;  /* 0x000000ffff007224 */ /* 0x000fe200078e0012 */
[----:B0-----:R-:W-:-:S11]  /*18950*/  LOP3.LUT R5, R5, 0x1f, RZ, 0xc0, !PT ;  /* 0x0000001f05057812 */ /* 0x001fd600078ec0ff */
[----:B------:R-:W0:Y:S08]  /*18960*/  @P0 LDC R3, c[0x0][0x42c] ;  /* 0x00010b00ff030b82 */ /* 0x000e300000000800 */
[----:B------:R-:W4:Y:S01]  /*18970*/  @P0 LDC R2, c[0x0][0x430] ;  /* 0x00010c00ff020b82 */ /* 0x000f220000000800 */
[----:B0-----:R-:W-:-:S05]  /*18980*/  @P0 IMAD.HI.U32 R3, R18, R3, RZ ;  /* 0x0000000312030227 */ /* 0x001fca00078e00ff */
[----:B----4-:R-:W-:Y:S02]  /*18990*/  @P0 SHF.R.U32.HI R0, RZ, R2, R3 ;  /* 0x00000002ff000219 */ /* 0x010fe40000011603 */
[----:B------:R-:W-:-:S04]  /*189a0*/  ISETP.NE.U32.AND P0, PT, RZ, UR4, PT ;  /* 0x00000004ff007c0c */ /* 0x000fc8000bf05070 */
[----:B------:R-:W-:Y:S01]  /*189b0*/  ISETP.NE.AND.EX P0, PT, RZ, UR5, PT, P0 ;  /* 0x00000005ff007c0c */ /* 0x000fe2000bf05300 */
[----:B------:R-:W-:-:S12]  /*189c0*/  ULDC.64 UR4, c[0x0][0xa00] ;  /* 0x0002800000047ab9 */ /* 0x000fd80000000a00 */
[----:B------:R-:W0:Y:S01]  /*189d0*/  @P0 LDC.64 R2, c[0x0][0x9f8] ;  /* 0x00027e00ff020b82 */ /* 0x000e220000000a00 */
[----:B------:R-:W-:-:S04]  /*189e0*/  ISETP.NE.AND P6, PT, R5, RZ, PT ;  /* 0x000000ff0500720c */ /* 0x000fc80003fc5270 */
[----:B------:R-:W-:-:S09]  /*189f0*/  PLOP3.LUT P1, PT, P6, PT, PT, 0x8, 0x0 ;  /* 0x000000000000781c */ /* 0x000fd2000372e170 */
[----:B------:R-:W-:Y:S01]  /*18a00*/  VOTEU.ALL UP1, P6 ;  /* 0x00000000003f7886 */ /* 0x000fe20003020000 */
[----:B0-----:R-:W-:-:S04]  /*18a10*/  @P0 IMAD.WIDE R2, R19, 0x4, R2 ;  /* 0x0000000413020825 */ /* 0x001fc800078e0202 */
[----:B------:R-:W-:-:S04]  /*18a20*/  @!UP1 UIADD3 UR8, UP0, UR40, 0x270, URZ ;  /* 0x0000027028089890 */ /* 0x000fc8000ff1e03f */
[----:B------:R-:W-:-:S03]  /*18a30*/  @!UP1 UIADD3.X UR9, URZ, UR41, URZ, UP0, !UPT ;  /* 0x000000293f099290 */ /* 0x000fc600087fe43f */
[----:B------:R-:W-:Y:S01]  /*18a40*/  VOTEU.ALL UP0, P6 ;  /* 0x00000000003f7886 */ /* 0x000fe20003000000 */
[----:B---3--:R-:W-:Y:S02]  /*18a50*/  IMAD R17, R17, 0x40, R4 ;  /* 0x0000004011117824 */ /* 0x008fe400078e0204 */
[----:B------:R-:W-:-:S06]  /*18a60*/  IMAD.MOV.U32 R4, RZ, RZ, R19 ;  /* 0x000000ffff047224 */ /* 0x000fcc00078e0013 */
[----:B------:R0:W5:Y:S01]  /*18a70*/  @P0 LDG.E R4, desc[UR42][R2.64] ;  /* 0x0000002a02040981 */ /* 0x000162000c1e1900 */
[----:B------:R-:W-:-:S04]  /*18a80*/  ISETP.NE.U32.AND P0, PT, RZ, UR4, PT ;  /* 0x00000004ff007c0c */ /* 0x000fc8000bf05070 */
[----:B------:R-:W-:-:S04]  /*18a90*/  ISETP.NE.AND.EX P0, PT, RZ, UR5, PT, P0 ;  /* 0x00000005ff007c0c */ /* 0x000fc8000bf05300 */
[----:B0-----:R-:W-:-:S09]  /*18aa0*/  SEL R2, R19, RZ, !P0 ;  /* 0x000000ff13027207 */ /* 0x001fd20004000000 */
.L_x_2214:
        /* <DEDUP_REMOVED lines=10> */
[----:B------:R-:W3:Y:S01]  /*18b50*/  LDL R3, [R1+0x1c] ;  /* 0x00001c0001037983 */ /* 0x000ee20000100800 */
[----:B------:R-:W0:Y:S01]  /*18b60*/  LDC.64 R20, c[0x0][0x3f8] ;  /* 0x0000fe00ff147b82 */ /* 0x000e220000000a00 */
[----:B------:R-:W-:Y:S02]  /*18b70*/  ULDC.64 UR4, c[0x0][0xa08] ;  /* 0x0002820000047ab9 */ /* 0x000fe40000000a00 */
[----:B0-----:R-:W-:Y:S01]  /*18b80*/  LOP3.LUT P0, RZ, R20, UR4, RZ, 0xfc, !PT ;  /* 0x0000000414ff7c12 */ /* 0x001fe2000f80fcff */
[----:B------:R-:W-:-:S03]  /*18b90*/  UMOV UR4, 0xffffffff ;  /* 0xffffffff00047882 */ /* 0x000fc60000000000 */
[----:B------:R-:W-:-:S04]  /*18ba0*/  LOP3.LUT P0, RZ, R21, UR5, RZ, 0xfc, P0 ;  /* 0x0000000515ff7c12 */ /* 0x000fc8000800fcff */
[----:B--2--5:R-:W-:Y:S01]  /*18bb0*/  SEL R6, R4, RZ, !P0 ;  /* 0x000000ff04067207 */ /* 0x024fe20004000000 */
[----:B---3--:R-:W-:Y:S01]  /*18bc0*/  VIADD R3, R3, 0xffffffff ;  /* 0xffffffff03037836 */ /* 0x008fe20000000000 */
[----:B------:R-:W-:Y:S07]  /*18bd0*/  BRA.DIV UR4, `(.L_x_2215) ;  /* 0x0000004a045c7947 */ /* 0x000fee000b800000 */
.L_x_2348:
[----:B------:R-:W-:Y:S01]  /*18be0*/  UMOV UR4, 0xffffffff ;  /* 0xffffffff00047882 */ /* 0x000fe20000000000 */
[----:B------:R-:W-:Y:S02]  /*18bf0*/  SHF.R.S32.HI R8, RZ, 0x1f, R4 ;  /* 0x0000001fff087819 */ /* 0x000fe40000011404 */
[----:B------:R-:W-:Y:S05]  /*18c00*/  BRA.DIV UR4, `(.L_x_2216) ;  /* 0x0000004a04847947 */ /* 0x000fea000b800000 */
[----:B------:R-:W-:-:S13]  /*18c10*/  ELECT P6, URZ, PT ;  /* 0x00000000003f782f */ /* 0x000fda00038c0000 */
.L_x_2351:
[----:B------:R-:W-:Y:S05]  /*18c20*/  @!P6 BRA `(.L_x_2217) ;  /* 0x0000000000fce947 */ /* 0x000fea0003800000 */
[----:B------:R-:W-:-:S04]  /*18c30*/  ISETP.NE.U32.AND P0, PT, R20, RZ, PT ;  /* 0x000000ff1400720c */ /* 0x000fc80003f05070 */
[----:B------:R-:W-:-:S13]  /*18c40*/  ISETP.NE.AND.EX P0, PT, R21, RZ, PT, P0 ;  /* 0x000000ff1500720c */ /* 0x000fda0003f05300 */
[----:B------:R-:W-:Y:S05]  /*18c50*/  @!P0 BRA `(.L_x_2218) ;  /* 0x0000000000488947 */ /* 0x000fea0003800000 */
[----:B-1----:R-:W0:Y:S01]  /*18c60*/  LDC R9, c[0x0][0x41c] ;  /* 0x00010700ff097b82 */ /* 0x002e220000000800 */
[----:B------:R-:W-:Y:S01]  /*18c70*/  IMAD.MOV.U32 R5, RZ, RZ, R3 ;  /* 0x000000ffff057224 */ /* 0x000fe200078e0003 */
[----:B------:R-:W-:Y:S01]  /*18c80*/  ULDC.64 UR4, c[0x0][0x408] ;  /* 0x0001020000047ab9 */ /* 0x000fe20000000a00 */
[----:B0-----:R-:W-:-:S13]  /*18c90*/  ISETP.NE.AND P0, PT, R9, 0x1, PT ;  /* 0x000000010900780c */ /* 0x001fda0003f05270 */
[----:B------:R-:W0:Y:S02]  /*18ca0*/  @P0 LDC.64 R6, c[0x0][0x420] ;  /* 0x00010800ff060b82 */ /* 0x000e240000000a00 */
[----:B0-----:R-:W-:-:S05]  /*18cb0*/  @P0 IMAD.HI.U32 R6, R3, R6, RZ ;  /* 0x0000000603060227 */ /* 0x001fca00078e00ff */
[----:B------:R-:W-:-:S04]  /*18cc0*/  @P0 SHF.R.U32.HI R5, RZ, R7, R6 ;  /* 0x00000007ff050219 */ /* 0x000fc80000011606 */
[--C-:B------:R-:W-:Y:S01]  /*18cd0*/  SHF.R.S32.HI R7, RZ, 0x1f, R5.reuse ;  /* 0x0000001fff077819 */ /* 0x100fe20000011405 */
[----:B------:R-:W-:-:S04]  /*18ce0*/  IMAD.MOV R6, RZ, RZ, -R5 ;  /* 0x000000ffff067224 */ /* 0x000fc800078e0a05 */
[----:B------:R-:W-:Y:S02]  /*18cf0*/  IMAD R3, R9, R6, R3 ;  /* 0x0000000609037224 */ /* 0x000fe400078e0203 */
[----:B------:R-:W-:-:S04]  /*18d00*/  IMAD R6, R8, UR4, RZ ;  /* 0x0000000408067c24 */ /* 0x000fc8000f8e02ff */
[----:B------:R-:W-:Y:S02]  /*18d10*/  IMAD R9, R4, UR5, R6 ;  /* 0x0000000504097c24 */ /* 0x000fe4000f8e0206 */
[----:B------:R-:W-:-:S04]  /*18d20*/  IMAD.MOV.U32 R6, RZ, RZ, R5 ;  /* 0x000000ffff067224 */ /* 0x000fc800078e0005 */
[----:B------:R-:W-:-:S04]  /*18d30*/  IMAD.WIDE.U32 R6, R4, UR4, R6 ;  /* 0x0000000404067c25 */ /* 0x000fc8000f8e0006 */
[----:B------:R-:W-:Y:S01]  /*18d40*/  IMAD.IADD R5, R7, 0x1, R9 ;  /* 0x0000000107057824 */ /* 0x000fe200078e0209 */
[----:B------:R-:W-:-:S04]  /*18d50*/  LEA R10, P0, R6, R20, 0x2 ;  /* 0x00000014060a7211 */ /* 0x000fc800078010ff */
[----:B------:R-:W-:-:S05]  /*18d60*/  LEA.HI.X R11, R6, R21, R5, 0x2, P0 ;  /* 0x00000015060b7211 */ /* 0x000fca00000f1405 */
[----:B------:R0:W5:Y:S04]  /*18d70*/  LDG.E R6, desc[UR42][R10.64] ;  /* 0x0000002a0a067981 */ /* 0x000168000c1e1900 */
.L_x_2218:
[----:B------:R-:W2:Y:S01]  /*18d80*/  LDL R5, [R1] ;  /* 0x0000000001057983 */ /* 0x000ea20000100800 */
[----:B-1----:R-:W-:-:S03]  /*18d90*/  MOV R9, 0x400 ;  /* 0x0000040000097802 */ /* 0x002fc60000000f00 */
[----:B------:R-:W3:Y:S01]  /*18da0*/  LDL R7, [R1+0x8] ;  /* 0x0000080001077983 */ /* 0x000ee20000100800 */
[----:B0-----:R-:W0:Y:S02]  /*18db0*/  S2R R10, SR_CgaCtaId ;  /* 0x00000000000a7919 */ /* 0x001e240000008800 */
[----:B0-----:R-:W-:-:S05]  /*18dc0*/  LEA R9, R10, R9, 0x18 ;  /* 0x000000090a097211 */ /* 0x001fca00078ec0ff */
[----:B--2---:R-:W-:Y:S01]  /*18dd0*/  IMAD R5, R5, 0x8, R9 ;  /* 0x0000000805057824 */ /* 0x004fe200078e0209 */
[----:B---3--:R-:W-:-:S04]  /*18de0*/  SHF.L.U32 R7, R7, 0x1f, RZ ;  /* 0x0000001f07077819 */ /* 0x008fc800000006ff */
[----:B------:R-:W0:Y:S02]  /*18df0*/  SYNCS.PHASECHK.TRANS64.TRYWAIT P0, [R5+URZ+0x28c40], R7 ;  /* 0x028c4007050075a7 */ /* 0x000e24000800017f */
[----:B0-----:R-:W-:Y:S05]  /*18e00*/  @!P0 BRA `(.L_x_2219) ;  /* 0x0000004800248947 */ /* 0x001fea0003800000 */
.L_x_2352:
        /* <DEDUP_REMOVED lines=11> */
.L_x_2220:
[----:B------:R-:W2:Y:S01]  /*18ec0*/  LDL R9, [R1] ;  /* 0x0000000001097983 */ /* 0x000ea20000100800 */
[----:B------:R-:W-:-:S03]  /*18ed0*/  MOV R10, 0x400 ;  /* 0x00000400000a7802 */ /* 0x000fc60000000f00 */
[----:B0-----:R-:W3:Y:S01]  /*18ee0*/  LDL R7, [R1+0x10] ;  /* 0x0000100001077983 */ /* 0x001ee20000100800 */
[----:B------:R-:W0:Y:S01]  /*18ef0*/  S2R R11, SR_CgaCtaId ;  /* 0x00000000000b7919 */ /* 0x000e220000008800 */
        /* <DEDUP_REMOVED lines=17> */
[----:B0-----:R-:W-:Y:S01]  /*19010*/  NOP ;  /* 0x0000000000007918 */ /* 0x001fe20000000000 */
.L_x_2217:
[----:B------:R-:W2:Y:S01]  /*19020*/  LDL.LU R10, [R1+0x20] ;  /* 0x00002000010a7983 */ /* 0x000ea20000300800 */
[----:B------:R-:W-:Y:S01]  /*19030*/  MOV R7, 0x400 ;  /* 0x0000040000077802 */ /* 0x000fe20000000f00 */
[----:B------:R-:W-:Y:S05]  /*19040*/  WARPSYNC.ALL ;  /* 0x0000000000007948 */ /* 0x000fea0003800000 */
[----:B-1----:R-:W0:Y:S01]  /*19050*/  S2R R9, SR_CgaCtaId ;  /* 0x0000000000097919 */ /* 0x002e220000008800 */
        /* <DEDUP_REMOVED lines=26> */
.L_x_2353:
[----:B------:R-:W-:Y:S05]  /*19200*/  BSYNC B0 ;  /* 0x0000000000007941 */ /* 0x000fea0003800000 */
.L_x_2221:
        /* <DEDUP_REMOVED lines=11> */
.L_x_2354:
        /* <DEDUP_REMOVED lines=11> */
.L_x_2226:
        /* <DEDUP_REMOVED lines=8> */
[----:B------:R-:W-:Y:S02]  /*193f0*/  R2UR UR13, R6 ;  /* 0x00000000060d72ca */ /* 0x000fe400000e0000 */
        /* <DEDUP_REMOVED lines=48> */
.L_x_2224:
[----:B------:R-:W-:Y:S05]  /*19700*/  BSYNC B0 ;  /* 0x0000000000007941 */ /* 0x000fea0003800000 */
.L_x_2223:
[----:B------:R-:W2:Y:S04]  /*19710*/  LDL R3, [R1+0x1c] ;  /* 0x00001c0001037983 */ /* 0x000ea80000100800 */
[----:B0-----:R-:W3:Y:S01]  /*19720*/  LDL R2, [R1+0x14] ;  /* 0x0000140001027983 */ /* 0x001ee20000100800 */
[----:B------:R-:W-:Y:S01]  /*19730*/  BSSY B0, `(.L_x_2227) ;  /* 0x00001aa000007945 */ /* 0x000fe20003800000 */
[----:B--2---:R-:W-:-:S05]  /*19740*/  VIADD R5, R3, 0xfffffffe ;  /* 0xfffffffe03057836 */ /* 0x004fca0000000000 */
[----:B---3--:R-:W-:-:S13]  /*19750*/  ISETP.GE.AND P0, PT, R5, R2, PT ;  /* 0x000000020500720c */ /* 0x008fda0003f06270 */
[----:B------:R-:W-:Y:S05]  /*19760*/  @!P0 BRA `(.L_x_2228) ;  /* 0x0000001800988947 */ /* 0x000fea0003800000 */
[----:B------:R-:W-:Y:S01]  /*19770*/  LOP3.LUT R9, RZ, R2, RZ, 0x33, !PT ;  /* 0x00000002ff097212 */ /* 0x000fe200078e33ff */
[----:B------:R-:W-:Y:S01]  /*19780*/  IMAD.MOV R2, RZ, RZ, -R3 ;  /* 0x000000ffff027224 */ /* 0x000fe200078e0a03 */
[----:B------:R-:W-:Y:S04]  /*19790*/  BSSY B1, `(.L_x_2229) ;  /* 0x000008e000017945 */ /* 0x000fe80003800000 */
[----:B------:R-:W-:-:S05]  /*197a0*/  VIADDMNMX R9, R2, 0x1, R9, !PT ;  /* 0x0000000102097846 */ /* 0x000fca0007800109 */
[----:B------:R-:W-:-:S05]  /*197b0*/  IMAD.IADD R2, R3, 0x1, R9 ;  /* 0x0000000103027824 */ /* 0x000fca00078e0209 */
        /* <DEDUP_REMOVED lines=18> */
[----:B------:R-:W-:Y:S01]  /*198e0*/  ULDC.64 UR4, c[0x0][0x408] ;  /* 0x0001020000047ab9 */ /* 0x000fe20000000a00 */
[----:B-1----:R-:W-:-:S13]  /*198f0*/  ISETP.NE.AND P0, PT, R11, 0x1, PT ;  /* 0x000000010b00780c */ /* 0x002fda0003f05270 */
[----:B------:R-:W1:Y:S02]  /*19900*/  @P0 LDC.64 R2, c[0x0][0x420] ;  /* 0x00010800ff020b82 */ /* 0x000e640000000a00 */
[----:B-1----:R-:W-:Y:S01]  /*19910*/  @P0 IMAD.HI.U32 R6, R5, R2, RZ ;  /* 0x0000000205060227 */ /* 0x002fe200078e00ff */
[----:B------:R-:W-:-:S04]  /*19920*/  MOV R2, R5 ;  /* 0x0000000500027202 */ /* 0x000fc80000000f00 */
[----:B------:R-:W-:Y:S01]  /*19930*/  @P0 SHF.R.U32.HI R2, RZ, R3, R6 ;  /* 0x00000003ff020219 */ /* 0x000fe20000011606 */
[----:B------:R-:W-:-:S03]  /*19940*/  IMAD R6, R8, UR4, RZ ;  /* 0x0000000408067c24 */ /* 0x000fc6000f8e02ff */
[----:B------:R-:W-:Y:S01]  /*19950*/  SHF.R.S32.HI R3, RZ, 0x1f, R2 ;  /* 0x0000001fff037819 */ /* 0x000fe20000011402 */
[C---:B------:R-:W-:Y:S02]  /*19960*/  IMAD R10, R4.reuse, UR5, R6 ;  /* 0x00000005040a7c24 */ /* 0x040fe4000f8e0206 */
[----:B------:R-:W-:-:S04]  /*19970*/  IMAD.WIDE.U32 R6, R4, UR4, R2 ;  /* 0x0000000404067c25 */ /* 0x000fc8000f8e0002 */
[----:B------:R-:W-:Y:S01]  /*19980*/  IMAD.IADD R10, R10, 0x1, R7 ;  /* 0x000000010a0a7824 */ /* 0x000fe200078e0207 */
[----:B------:R-:W-:Y:S01]  /*19990*/  LEA R20, P0, R6, R20, 0x2 ;  /* 0x0000001406147211 */ /* 0x000fe200078010ff */
[----:B------:R-:W-:-:S03]  /*199a0*/  IMAD.MOV R2, RZ, RZ, -R2 ;  /* 0x000000ffff027224 */ /* 0x000fc600078e0a02 */
[----:B------:R-:W-:Y:S01]  /*199b0*/  LEA.HI.X R21, R6, R21, R10, 0x2, P0 ;  /* 0x0000001506157211 */ /* 0x000fe200000f140a */
[----:B------:R-:W-:-:S04]  /*199c0*/  IMAD R5, R11, R2, R5 ;  /* 0x000000020b057224 */ /* 0x000fc800078e0205 */
[----:B------:R1:W5:Y:S04]  /*199d0*/  LDG.E R6, desc[UR42][R20.64] ;  /* 0x0000002a14067981 */ /* 0x000368000c1e1900 */
.L_x_2233:
[----:B------:R-:W2:Y:S01]  /*199e0*/  S2R R3, SR_CgaCtaId ;  /* 0x0000000000037919 */ /* 0x000ea20000008800 */
[----:B------:R-:W-:-:S04]  /*199f0*/  MOV R2, 0x400 ;  /* 0x0000040000027802 */ /* 0x000fc80000000f00 */
[----:B--2---:R-:W-:Y:S02]  /*19a00*/  LEA R2, R3, R2, 0x18 ;  /* 0x0000000203027211 */ /* 0x004fe400078ec0ff */
[----:B------:R-:W-:-:S03]  /*19a10*/  SHF.L.U32 R3, R12, 0x1f, RZ ;  /* 0x0000001f0c037819 */ /* 0x000fc600000006ff */
[----:B------:R-:W-:-:S04]  /*19a20*/  IMAD R2, R13, 0x8, R2 ;  /* 0x000000080d027824 */ /* 0x000fc800078e0202 */
[----:B------:R-:W2:Y:S02]  /*19a30*/  SYNCS.PHASECHK.TRANS64.TRYWAIT P0, [R2+URZ+0x28c40], R3 ;  /* 0x028c4003020075a7 */ /* 0x000ea4000800017f */
[----:B--2---:R-:W-:Y:S05]  /*19a40*/  @!P0 BRA `(.L_x_2234) ;  /* 0x0000003c005c8947 */ /* 0x004fea0003800000 */
.L_x_2355:
[----:B------:R-:W3:Y:S02]  /*19a50*/  S2R R7, SR_TID.X ;  /* 0x0000000000077919 */ /* 0x000ee40000002100 */
        /* <DEDUP_REMOVED lines=10> */
.L_x_2235:
[----:B---3--:R-:W3:Y:S01]  /*19b00*/  LDL R7, [R1] ;  /* 0x0000000001077983 */ /* 0x008ee20000100800 */
[----:B------:R-:W-:-:S03]  /*19b10*/  MOV R11, 0x400 ;  /* 0x00000400000b7802 */ /* 0x000fc60000000f00 */
        /* <DEDUP_REMOVED lines=20> */
.L_x_2356:
        /* <DEDUP_REMOVED lines=8> */
.L_x_2237:
        /* <DEDUP_REMOVED lines=54> */
.L_x_2232:
[----:B------:R-:W-:Y:S05]  /*1a040*/  BSYNC B2 ;  /* 0x0000000000027941 */ /* 0x000fea0003800000 */
.L_x_2231:
[----:B------:R-:W2:Y:S02]  /*1a050*/  LDL R2, [R1+0x1c] ;  /* 0x00001c0001027983 */ /* 0x000ea40000100800 */
[----:B--2---:R-:W-:-:S07]  /*1a060*/  VIADD R5, R2, 0xfffffffd ;  /* 0xfffffffd02057836 */ /* 0x004fce0000000000 */
.L_x_2230:
[----:B------:R-:W-:Y:S05]  /*1a070*/  BSYNC B1 ;  /* 0x0000000000017941 */ /* 0x000fea0003800000 */
.L_x_2229:
[----:B------:R-:W2:Y:S01]  /*1a080*/  LDL.LU R2, [R1+0x1c] ;  /* 0x00001c0001027983 */ /* 0x000ea20000300800 */
[----:B------:R-:W-:Y:S01]  /*1a090*/  VIADD R9, R9, 0xfffffffe ;  /* 0xfffffffe09097836 */ /* 0x000fe20000000000 */
[----:B--2---:R-:W-:-:S04]  /*1a0a0*/  LOP3.LUT R2, RZ, R2, RZ, 0x33, !PT ;  /* 0x00000002ff027212 */ /* 0x004fc800078e33ff */
[----:B------:R-:W-:-:S13]  /*1a0b0*/  ISETP.NE.AND P0, PT, R9, R2, PT ;  /* 0x000000020900720c */ /* 0x000fda0003f05270 */
[----:B------:R-:W-:Y:S05]  /*1a0c0*/  @!P0 BRA `(.L_x_2228) ;  /* 0x0000001000408947 */ /* 0x000fea0003800000 */
.L_x_2252:
        /* <DEDUP_REMOVED lines=9> */
[----:B0-----:R-:W-:Y:S06]  /*1a160*/  @!P6 BRA `(.L_x_2239) ;  /* 0x0000000400e8e947 */ /* 0x001fec0003800000 */
        /* <DEDUP_REMOVED lines=8> */
[----:B------:R-:W0:Y:S02]  /*1a1f0*/  @P0 LDC.64 R2, c[0x0][0x420] ;  /* 0x00010800ff020b82 */ /* 0x000e240000000a00 */
[----:B0-----:R-:W-:-:S04]  /*1a200*/  @P0 IMAD.HI.U32 R12, R5, R2, RZ ;  /* 0x00000002050c0227 */ /* 0x001fc800078e00ff */
[----:B------:R-:W-:Y:S01]  /*1a210*/  IMAD.MOV.U32 R2, RZ, RZ, R5 ;  /* 0x000000ffff027224 */ /* 0x000fe200078e0005 */
        /* <DEDUP_REMOVED lines=11> */
.L_x_2240:
[----:B------:R-:W3:Y:S01]  /*1a2d0*/  S2R R3, SR_CgaCtaId ;  /* 0x0000000000037919 */ /* 0x000ee20000008800 */
[----:B------:R-:W-:-:S04]  /*1a2e0*/  MOV R2, 0x400 ;  /* 0x0000040000027802 */ /* 0x000fc80000000f00 */
[----:B---3--:R-:W-:Y:S02]  /*1a2f0*/  LEA R2, R3, R2, 0x18 ;  /* 0x0000000203027211 */ /* 0x008fe400078ec0ff */
[----:B------:R-:W-:-:S03]  /*1a300*/  SHF.L.U32 R3, R9, 0x1f, RZ ;  /* 0x0000001f09037819 */ /* 0x000fc600000006ff */
[----:B------:R-:W-:-:S04]  /*1a310*/  IMAD R2, R10, 0x8, R2 ;  /* 0x000000080a027824 */ /* 0x000fc800078e0202 */
[----:B------:R-:W3:Y:S02]  /*1a320*/  SYNCS.PHASECHK.TRANS64.TRYWAIT P0, [R2+URZ+0x28c40], R3 ;  /* 0x028c4003020075a7 */ /* 0x000ee4000800017f */
[----:B---3--:R-:W-:Y:S05]  /*1a330*/  @!P0 BRA `(.L_x_2241) ;  /* 0x0000003400488947 */ /* 0x008fea0003800000 */
.L_x_2357:
        /* <DEDUP_REMOVED lines=11> */
.L_x_2242:
        /* <DEDUP_REMOVED lines=21> */
.L_x_2358:
        /* <DEDUP_REMOVED lines=8> */
.L_x_2244:
        /* <DEDUP_REMOVED lines=53> */
.L_x_2239:
[----:B------:R-:W-:Y:S05]  /*1a910*/  BSYNC B1 ;  /* 0x0000000000017941 */ /* 0x000fea0003800000 */
.L_x_2238:
[----:B------:R-:W-:Y:S01]  /*1a920*/  VIADD R10, R10, 0x1 ;  /* 0x000000010a0a7836 */ /* 0x000fe20000000000 */
[----:B------:R-:W-:Y:S04]  /*1a930*/  BSSY B1, `(.L_x_2245) ;  /* 0x0000085000017945 */ /* 0x000fe80003800000 */
[----:B------:R-:W-:-:S04]  /*1a940*/  ISETP.NE.AND P0, PT, R10, 0x2, PT ;  /* 0x000000020a00780c */ /* 0x000fc80003f05270 */
[----:B------:R-:W-:Y:S02]  /*1a950*/  SEL R2, RZ, 0x1, P0 ;  /* 0x00000001ff027807 */ /* 0x000fe40000000000 */
[----:B0-----:R-:W-:Y:S02]  /*1a960*/  SEL R12, R10, RZ, P0 ;  /* 0x000000ff0a0c7207 */ /* 0x001fe40000000000 */
[----:B------:R-:W-:Y:S01]  /*1a970*/  LOP3.LUT R11, R9, R2, RZ, 0x3c, !PT ;  /* 0x00000002090b7212 */ /* 0x000fe200078e3cff */
[----:B------:R-:W-:-:S04]  /*1a980*/  VIADD R9, R5, 0xffffffff ;  /* 0xffffffff05097836 */ /* 0x000fc80000000000 */
[----:B------:R0:W-:Y:S04]  /*1a990*/  STL [R1+0x8], R11 ;  /* 0x0000080b01007387 */ /* 0x0001e80000100800 */
[----:B------:R0:W-:Y:S01]  /*1a9a0*/  STL [R1], R12 ;  /* 0x0000000c01007387 */ /* 0x0001e20000100800 */
[----:B------:R-:W-:Y:S05]  /*1a9b0*/  @!P6 BRA `(.L_x_2246) ;  /* 0x0000000400f0e947 */ /* 0x000fea0003800000 */
[----:B------:R-:W-:Y:S01]  /*1a9c0*/  ULDC.64 UR4, c[0x0][0x3f8] ;  /* 0x0000fe0000047ab9 */ /* 0x000fe20000000a00 */
[----:B------:R-:W-:Y:S02]  /*1a9d0*/  MOV R10, R9 ;  /* 0x00000009000a7202 */ /* 0x000fe40000000f00 */
        /* <DEDUP_REMOVED lines=17> */
[----:B------:R-:W-:-:S04]  /*1aaf0*/  LEA R6, P0, R2, UR4, 0x2 ;  /* 0x0000000402067c11 */ /* 0x000fc8000f8010ff */
[----:B------:R-:W-:-:S05]  /*1ab00*/  LEA.HI.X R7, R2, UR5, R3, 0x2, P0 ;  /* 0x0000000502077c11 */ /* 0x000fca00080f1403 */
[----:B------:R2:W5:Y:S04]  /*1ab10*/  LDG.E R6, desc[UR42][R6.64] ;  /* 0x0000002a06067981 */ /* 0x000568000c1e1900 */
.L_x_2247:
[----:B------:R-:W3:Y:S01]  /*1ab20*/  S2R R3, SR_CgaCtaId ;  /* 0x0000000000037919 */ /* 0x000ee20000008800 */
[----:B------:R-:W-:-:S04]  /*1ab30*/  MOV R2, 0x400 ;  /* 0x0000040000027802 */ /* 0x000fc80000000f00 */
[----:B---3--:R-:W-:Y:S02]  /*1ab40*/  LEA R2, R3, R2, 0x18 ;  /* 0x0000000203027211 */ /* 0x008fe400078ec0ff */
[----:B------:R-:W-:-:S03]  /*1ab50*/  SHF.L.U32 R3, R11, 0x1f, RZ ;  /* 0x0000001f0b037819 */ /* 0x000fc600000006ff */
[----:B------:R-:W-:-:S04]  /*1ab60*/  IMAD R2, R12, 0x8, R2 ;  /* 0x000000080c027824 */ /* 0x000fc800078e0202 */
[----:B------:R-:W3:Y:S02]  /*1ab70*/  SYNCS.PHASECHK.TRANS64.TRYWAIT P0, [R2+URZ+0x28c40], R3 ;  /* 0x028c4003020075a7 */ /* 0x000ee4000800017f */
[----:B---3--:R-:W-:Y:S05]  /*1ab80*/  @!P0 BRA `(.L_x_2248) ;  /* 0x0000002c005c8947 */ /* 0x008fea0003800000 */
.L_x_2359:
        /* <DEDUP_REMOVED lines=11> */
.L_x_2249:
[----:B--2---:R-:W2:Y:S01]  /*1ac40*/  LDL R7, [R1] ;  /* 0x0000000001077983 */ /* 0x004ea20000100800 */
        /* <DEDUP_REMOVED lines=20> */
[----:B0-2---:R-:W-:Y:S05]  /*1ad90*/  @!P1 BRA `(.L_x_2250) ;  /* 0x0000002800ec9947 */ /* 0x005fea0003800000 */
.L_x_2360:
        /* <DEDUP_REMOVED lines=8> */
.L_x_2251:
        /* <DEDUP_REMOVED lines=54> */
.L_x_2246:
[----:B------:R-:W-:Y:S05]  /*1b180*/  BSYNC B1 ;  /* 0x0000000000017941 */ /* 0x000fea0003800000 */
.L_x_2245:
[----:B------:R-:W2:Y:S01]  /*1b190*/  LDL R2, [R1+0x14] ;  /* 0x0000140001027983 */ /* 0x000ea20000100800 */
[----:B------:R-:W-:Y:S01]  /*1b1a0*/  VIADD R5, R5, 0xfffffffe ;  /* 0xfffffffe05057836 */ /* 0x000fe20000000000 */
[----:B--2---:R-:W-:-:S13]  /*1b1b0*/  ISETP.GT.AND P0, PT, R9, R2, PT ;  /* 0x000000020900720c */ /* 0x004fda0003f04270 */
[----:B------:R-:W-:Y:S05]  /*1b1c0*/  @P0 BRA `(.L_x_2252) ;  /* 0xffffffec00c00947 */ /* 0x000fea000383ffff */
.L_x_2228:
[----:B------:R-:W-:Y:S05]  /*1b1d0*/  BSYNC B0 ;  /* 0x0000000000007941 */ /* 0x000fea0003800000 */
.L_x_2227:
        /* <DEDUP_REMOVED lines=23> */
.L_x_2254:
[----:B------:R-:W-:Y:S05]  /*1b350*/  BSYNC B0 ;  /* 0x0000000000007941 */ /* 0x000fea0003800000 */
.L_x_2253:
[----:B--2---:R-:W2:Y:S02]  /*1b360*/  LDL.LU R2, [R1+0x8] ;  /* 0x0000080001027983 */ /* 0x004ea40000300800 */
[----:B--2---:R-:W-:-:S05]  /*1b370*/  LOP3.LUT R2, R2, R0, RZ, 0x3c, !PT ;  /* 0x0000000002027212 */ /* 0x004fca00078e3cff */
[----:B------:R2:W-:Y:S02]  /*1b380*/  STL [R1+0x8], R2 ;  /* 0x0000080201007387 */ /* 0x0005e40000100800 */
.L_x_2210:
[----:B------:R-:W-:Y:S05]  /*1b390*/  BSYNC B6 ;  /* 0x0000000000067941 */ /* 0x000fea0003800000 */
.L_x_2208:
[----:B------:R-:W-:-:S03]  /*1b3a0*/  UMOV UR4, 0xffffffff ;  /* 0xffffffff00047882 */ /* 0x000fc60000000000 */
[----:B------:R-:W-:Y:S05]  /*1b3b0*/  BRA.DIV UR4, `(.L_x_2255) ;  /* 0x0000002604787947 */ /* 0x000fea000b800000 */
[----:B------:R3:W4:Y:S04]  /*1b3c0*/  SHFL.IDX PT, R4, R16, RZ, 0x1f ;  /* 0x00001fff10047589 */ /* 0x00072800000e0000 */
[----:B------:R-:W0:Y:S02]  /*1b3d0*/  SHFL.IDX PT, R16, R16, 0x1, 0x1f ;  /* 0x00201f0010107f89 */ /* 0x000e2400000e0000 */
.L_x_2364:
[----:B------:R-:W5:Y:S01]  /*1b3e0*/  S2R R7, SR_TID.X ;  /* 0x0000000000077919 */ /* 0x000f620000002100 */
[----:B------:R-:W-:Y:S01]  /*1b3f0*/  ULDC UR4, c[0x0][0xc14] ;  /* 0x0003050000047ab9 */ /* 0x000fe20000000800 */
[----:B------:R-:W-:Y:S01]  /*1b400*/  BSSY B0, `(.L_x_2256) ;  /* 0x000000b000007945 */ /* 0x000fe20003800000 */
[----:B------:R-:W-:Y:S02]  /*1b410*/  IMAD.U32 R0, RZ, RZ, UR4 ;  /* 0x00000004ff007e24 */ /* 0x000fe4000f8e00ff */
[----:B------:R-:W-:Y:S01]  /*1b420*/  IMAD.MOV.U32 R17, RZ, RZ, RZ ;  /* 0x000000ffff117224 */ /* 0x000fe200078e00ff */
[----:B-----5:R-:W-:-:S04]  /*1b430*/  LOP3.LUT R7, R7, 0x1f, RZ, 0xc0, !PT ;  /* 0x0000001f07077812 */ /* 0x020fc800078ec0ff */
[C---:B------:R-:W-:Y:S01]  /*1b440*/  ISETP.NE.AND P0, PT, R7.reuse, 0x1f, PT ;  /* 0x0000001f0700780c */ /* 0x040fe20003f05270 */
[----:B------:R-:W-:-:S05]  /*1b450*/  IMAD.IADD R5, R7, 0x1, R19 ;  /* 0x0000000107057824 */ /* 0x000fca00078e0213 */
[----:B------:R-:W-:-:S13]  /*1b460*/  ISETP.GE.OR P0, PT, R5, R0, !P0 ;  /* 0x000000000500720c */ /* 0x000fda0004706670 */
[----:B------:R-:W-:Y:S05]  /*1b470*/  @P0 BRA `(.L_x_2257) ;  /* 0x00000000000c0947 */ /* 0x000fea0003800000 */
[----:B--2---:R-:W2:Y:S02]  /*1b480*/  LDC.64 R2, c[0x0][0xc58] ;  /* 0x00031600ff027b82 */ /* 0x004ea40000000a00 */
[----:B--2---:R-:W-:-:S05]  /*1b490*/  IMAD.WIDE R2, R5, 0x4, R2 ;  /* 0x0000000405027825 */ /* 0x004fca00078e0202 */
[----:B------:R2:W5:Y:S02]  /*1b4a0*/  LDG.E R17, desc[UR42][R2.64] ;  /* 0x0000002a02117981 */ /* 0x000564000c1e1900 */
.L_x_2257:
[----:B------:R-:W-:Y:S05]  /*1b4b0*/  BSYNC B0 ;  /* 0x0000000000007941 */ /* 0x000fea0003800000 */
.L_x_2256:
        /* <DEDUP_REMOVED lines=11> */
[----:B--2---:R-:W-:-:S05]  /*1b570*/  IMAD.IADD R3, R13, 0x1, R14 ;  /* 0x000000010d037824 */ /* 0x004fca00078e020e */
        /* <DEDUP_REMOVED lines=11> */
.L_x_2372:
[----:B------:R-:W-:Y:S02]  /*1b630*/  ULDC UR4, c[0x0][0xc10] ;  /* 0x0003040000047ab9 */ /* 0x000fe40000000800 */
[----:B------:R-:W-:-:S04]  /*1b640*/  IMAD.U32 R5, RZ, RZ, UR4 ;  /* 0x00000004ff057e24 */ /* 0x000fc8000f8e00ff */
[----:B--2---:R-:W-:-:S04]  /*1b650*/  IMAD R3, R14, R5, RZ ;  /* 0x000000050e037224 */ /* 0x004fc800078e02ff */
[----:B---3--:R-:W-:-:S05]  /*1b660*/  IMAD.IADD R16, R16, 0x1, R3 ;  /* 0x0000000110107824 */ /* 0x008fca00078e0203 */
[----:B----4-:R-:W-:-:S13]  /*1b670*/  ISETP.GT.AND P0, PT, R16, R4, PT ;  /* 0x000000041000720c */ /* 0x010fda0003f04270 */
[----:B------:R-:W-:Y:S05]  /*1b680*/  @P0 BRA `(.L_x_2259) ;  /* 0x0000000000b40947 */ /* 0x000fea0003800000 */
[----:B------:R-:W2:Y:S02]  /*1b690*/  LDC R0, c[0x0][0xc14] ;  /* 0x00030500ff007b82 */ /* 0x000ea40000000800 */
.L_x_2264:
[----:B------:R-:W-:-:S05]  /*1b6a0*/  VIADD R19, R19, 0x1f ;  /* 0x0000001f13137836 */ /* 0x000fca0000000000 */
[----:B--2---:R-:W-:-:S13]  /*1b6b0*/  ISETP.GE.AND P0, PT, R19, R0, PT ;  /* 0x000000001300720c */ /* 0x004fda0003f06270 */
[----:B------:R-:W-:Y:S05]  /*1b6c0*/  @P0 BRA `(.L_x_2260) ;  /* 0x0000000400ec0947 */ /* 0x000fea0003800000 */
[----:B------:R-:W2:Y:S01]  /*1b6d0*/  S2R R6, SR_TID.X ;  /* 0x0000000000067919 */ /* 0x000ea20000002100 */
[----:B------:R-:W-:Y:S01]  /*1b6e0*/  BSSY B0, `(.L_x_2261) ;  /* 0x000000a000007945 */ /* 0x000fe20003800000 */
[----:B------:R-:W-:Y:S02]  /*1b6f0*/  MOV R17, RZ ;  /* 0x000000ff00117202 */ /* 0x000fe40000000f00 */
[----:B--2---:R-:W-:-:S04]  /*1b700*/  LOP3.LUT R6, R6, 0x1f, RZ, 0xc0, !PT ;  /* 0x0000001f06067812 */ /* 0x004fc800078ec0ff */
[C---:B------:R-:W-:Y:S01]  /*1b710*/  ISETP.NE.AND P1, PT, R6.reuse, 0x1f, PT ;  /* 0x0000001f0600780c */ /* 0x040fe20003f25270 */
[----:B------:R-:W-:-:S05]  /*1b720*/  IMAD.IADD R5, R6, 0x1, R19 ;  /* 0x0000000106057824 */ /* 0x000fca00078e0213 */
[----:B------:R-:W-:-:S13]  /*1b730*/  ISETP.GE.OR P0, PT, R5, R0, !P1 ;  /* 0x000000000500720c */ /* 0x000fda0004f06670 */
[----:B------:R-:W-:Y:S05]  /*1b740*/  @P0 BRA `(.L_x_2262) ;  /* 0x00000000000c0947 */ /* 0x000fea0003800000 */
[----:B0-----:R-:W0:Y:S02]  /*1b750*/  LDC.64 R2, c[0x0][0xc58] ;  /* 0x00031600ff027b82 */ /* 0x001e240000000a00 */
[----:B0-----:R-:W-:-:S05]  /*1b760*/  IMAD.WIDE R2, R5, 0x4, R2 ;  /* 0x0000000405027825 */ /* 0x001fca00078e0202 */
[----:B------:R2:W5:Y:S02]  /*1b770*/  LDG.E R17, desc[UR42][R2.64] ;  /* 0x0000002a02117981 */ /* 0x000564000c1e1900 */
.L_x_2262:
[----:B------:R-:W-:Y:S05]  /*1b780*/  BSYNC B0 ;  /* 0x0000000000007941 */ /* 0x000fea0003800000 */
.L_x_2261:
        /* <DEDUP_REMOVED lines=8> */
[----:B------:R-:W0:Y:S02]  /*1b810*/  SHFL.UP PT, R14, R13, 0x2, RZ ;  /* 0x044000000d0e7989 */ /* 0x000e2400000e00ff */
[----:B0-2---:R-:W-:Y:S02]  /*1b820*/  SEL R2, R14, RZ, P1 ;  /* 0x000000ff0e027207 */ /* 0x005fe40000800000 */
        /* <DEDUP_REMOVED lines=13> */
.L_x_2380:
[----:B------:R-:W-:Y:S02]  /*1b900*/  ULDC UR4, c[0x0][0xc10] ;  /* 0x0003040000047ab9 */ /* 0x000fe40000000800 */
[----:B------:R-:W-:-:S04]  /*1b910*/  IMAD.U32 R5, RZ, RZ, UR4 ;  /* 0x00000004ff057e24 */ /* 0x000fc8000f8e00ff */
[----:B--2---:R-:W-:-:S04]  /*1b920*/  IMAD R3, R14, R5, RZ ;  /* 0x000000050e037224 */ /* 0x004fc800078e02ff */
[----:B------:R-:W-:-:S05]  /*1b930*/  IMAD.IADD R16, R3, 0x1, R16 ;  /* 0x0000000103107824 */ /* 0x000fca00078e0210 */
[----:B------:R-:W-:-:S13]  /*1b940*/  ISETP.GT.AND P0, PT, R16, R4, PT ;  /* 0x000000041000720c */ /* 0x000fda0003f04270 */
[----:B------:R-:W-:Y:S05]  /*1b950*/  @!P0 BRA `(.L_x_2264) ;  /* 0xfffffffc00508947 */ /* 0x000fea000383ffff */
.L_x_2259:
        /* <DEDUP_REMOVED lines=8> */
.L_x_2384:
[----:B------:R-:W-:Y:S01]  /*1b9e0*/  ISETP.NE.AND P0, PT, R3, RZ, PT ;  /* 0x000000ff0300720c */ /* 0x000fe20003f05270 */
[----:B------:R-:W-:-:S12]  /*1b9f0*/  IMAD.MOV.U32 R7, RZ, RZ, RZ ;  /* 0x000000ffff077224 */ /* 0x000fd800078e00ff */
[----:B------:R-:W-:Y:S05]  /*1ba00*/  @!P0 BRA `(.L_x_2266) ;  /* 0x0000000000108947 */ /* 0x000fea0003800000 */
[----:B------:R-:W-:Y:S01]  /*1ba10*/  UMOV UR4, 0xffffffff ;  /* 0xffffffff00047882 */ /* 0x000fe20000000000 */
[----:B------:R-:W-:Y:S02]  /*1ba20*/  VIADD R12, R6, 0xffffffff ;  /* 0xffffffff060c7836 */ /* 0x000fe40000000000 */
[----:B------:R-:W-:Y:S05]  /*1ba30*/  BRA.DIV UR4, `(.L_x_2267) ;  /* 0x0000002a040c7947 */ /* 0x000fea000b800000 */
[----:B------:R4:W0:Y:S02]  /*1ba40*/  SHFL.IDX PT, R7, R2, R12, 0x1f ;  /* 0x00001f0c02077589 */ /* 0x00082400000e0000 */
.L_x_2266:
[----:B0---4-:R-:W0:Y:S01]  /*1ba50*/  LDC.64 R2, c[0x0][0xc68] ;  /* 0x00031a00ff027b82 */ /* 0x011e220000000a00 */
[----:B------:R-:W-:-:S04]  /*1ba60*/  IMAD.IADD R19, R6, 0x1, R19 ;  /* 0x0000000106137824 */ /* 0x000fc800078e0213 */
[----:B0-----:R-:W-:-:S05]  /*1ba70*/  IMAD.WIDE R2, R19, 0x4, R2 ;  /* 0x0000000413027825 */ /* 0x001fca00078e0202 */
[----:B------:R0:W2:Y:S01]  /*1ba80*/  LDG.E R8, desc[UR42][R2.64] ;  /* 0x0000002a02087981 */ /* 0x0000a2000c1e1900 */
[----:B------:R-:W-:-:S04]  /*1ba90*/  IMAD R16, R7, R5, R16 ;  /* 0x0000000507107224 */ /* 0x000fc800078e0210 */
[----:B------:R-:W-:Y:S02]  /*1baa0*/  IMAD.IADD R7, R4, 0x1, -R16 ;  /* 0x0000000104077824 */ /* 0x000fe400078e0a10 */
[----:B0-----:R-:W-:Y:S02]  /*1bab0*/  IMAD.MOV.U32 R2, RZ, RZ, RZ ;  /* 0x000000ffff027224 */ /* 0x001fe400078e00ff */
[----:B--23--:R-:W-:-:S05]  /*1bac0*/  IMAD R6, R17, R8, RZ ;  /* 0x0000000811067224 */ /* 0x00cfca00078e02ff */
[-C--:B-1----:R-:W-:Y:S02]  /*1bad0*/  IABS R9, R6.reuse ;  /* 0x0000000600097213 */ /* 0x082fe40000000000 */
        /* <DEDUP_REMOVED lines=28> */
[----:B------:R-:W-:Y:S02]  /*1bca0*/  IMAD.MOV.U32 R2, RZ, RZ, RZ ;  /* 0x000000ffff027224 */ /* 0x000fe400078e00ff */
[----:B------:R-:W-:Y:S01]  /*1bcb0*/  IMAD.IADD R4, R6, 0x1, R4 ;  /* 0x0000000106047824 */ /* 0x000fe200078e0204 */
[----:B------:R-:W-:-:S04]  /*1bcc0*/  IABS R8, R5 ;  /* 0x0000000500087213 */ /* 0x000fc80000000000 */
[----:B------:R-:W0:Y:S08]  /*1bcd0*/  I2F.RP R10, R8 ;  /* 0x00000008000a7306 */ /* 0x000e300000209400 */
[----:B0-----:R-:W0:Y:S02]  /*1bce0*/  MUFU.RCP R10, R10 ;  /* 0x0000000a000a7308 */ /* 0x001e240000001000 */
[----:B0-----:R-:W-:-:S06]  /*1bcf0*/  VIADD R11, R10, 0xffffffe ;  /* 0x0ffffffe0a0b7836 */ /* 0x001fcc0000000000 */
[----:B------:R-:W0:Y:S02]  /*1bd00*/  F2I.FTZ.U32.TRUNC.NTZ R3, R11 ;  /* 0x0000000b00037305 */ /* 0x000e24000021f000 */
[----:B0-----:R-:W-:-:S04]  /*1bd10*/  IMAD.MOV R7, RZ, RZ, -R3 ;  /* 0x000000ffff077224 */ /* 0x001fc800078e0a03 */
[----:B------:R-:W-:-:S04]  /*1bd20*/  IMAD R7, R7, R8, RZ ;  /* 0x0000000807077224 */ /* 0x000fc800078e02ff */
[----:B------:R-:W-:Y:S01]  /*1bd30*/  IMAD.HI.U32 R3, R3, R7, R2 ;  /* 0x0000000703037227 */ /* 0x000fe200078e0002 */
[----:B------:R-:W-:Y:S02]  /*1bd40*/  IABS R2, R6 ;  /* 0x0000000600027213 */ /* 0x000fe40000000000 */
[----:B------:R-:W-:-:S03]  /*1bd50*/  IABS R7, R5 ;  /* 0x0000000500077213 */ /* 0x000fc60000000000 */
[----:B------:R-:W-:-:S04]  /*1bd60*/  IMAD.HI.U32 R3, R3, R2, RZ ;  /* 0x0000000203037227 */ /* 0x000fc800078e00ff */
[----:B------:R-:W-:-:S04]  /*1bd70*/  IMAD.MOV R7, RZ, RZ, -R7 ;  /* 0x000000ffff077224 */ /* 0x000fc800078e0a07 */
        /* <DEDUP_REMOVED lines=16> */
.L_x_2260:
[----:B------:R-:W-:Y:S01]  /*1be80*/  UMOV UR4, URZ ;  /* 0x0000003f00047c82 */ /* 0x000fe20008000000 */
[----:B------:R-:W-:Y:S01]  /*1be90*/  UMOV UR5, URZ ;  /* 0x0000003f00057c82 */ /* 0x000fe20008000000 */
[----:B------:R-:W-:Y:S01]  /*1bea0*/  ULDC UR6, c[0x0][0xc14] ;  /* 0x0003050000067ab9 */ /* 0x000fe20000000800 */
[----:B------:R-:W-:Y:S02]  /*1beb0*/  IMAD.MOV.U32 R16, RZ, RZ, R4 ;  /* 0x000000ffff107224 */ /* 0x000fe400078e0004 */
[----:B------:R-:W-:Y:S02]  /*1bec0*/  IMAD.U32 R17, RZ, RZ, UR4 ;  /* 0x00000004ff117e24 */ /* 0x000fe4000f8e00ff */
[----:B------:R-:W-:Y:S02]  /*1bed0*/  IMAD.U32 R18, RZ, RZ, UR5 ;  /* 0x00000005ff127e24 */ /* 0x000fe4000f8e00ff */
[----:B------:R-:W-:-:S07]  /*1bee0*/  IMAD.U32 R19, RZ, RZ, UR6 ;  /* 0x00000006ff137e24 */ /* 0x000fce000f8e00ff */
.L_x_2268:
        /* <DEDUP_REMOVED lines=12> */
.L_x_2169:
[----:B-1----:R-:W3:Y:S01]  /*1bfb0*/  LDL.LU R0, [R1+0x20] ;  /* 0x0000200001007983 */ /* 0x002ee20000300800 */
[----:B------:R-:W-:Y:S01]  /*1bfc0*/  BSSY B0, `(.L_x_2270) ;  /* 0x000000b000007945 */ /* 0x000fe20003800000 */
[----:B------:R-:W1:Y:S01]  /*1bfd0*/  S2R R5, SR_CgaCtaId ;  /* 0x0000000000057919 */ /* 0x000e620000008800 */
[----:B---3--:R-:W-:-:S05]  /*1bfe0*/  VIADD R0, R0, 0x1 ;  /* 0x0000000100007836 */ /* 0x008fca0000000000 */
        /* <DEDUP_REMOVED lines=8> */
.L_x_2387:
[----:B------:R-:W-:Y:S05]  /*1c070*/  BSYNC B0 ;  /* 0x0000000000007941 */ /* 0x000fea0003800000 */
.L_x_2270:
[----:B------:R-:W-:-:S03]  /*1c080*/  UMOV UR4, 0xffffffff ;  /* 0xffffffff00047882 */ /* 0x000fc60000000000 */
[----:B------:R-:W-:Y:S05]  /*1c090*/  BRA.DIV UR4, `(.L_x_2272) ;  /* 0x0000002204b07947 */ /* 0x000fea000b800000 */
[----:B------:R-:W2:Y:S02]  /*1c0a0*/  S2R R2, SR_TID.X ;  /* 0x0000000000027919 */ /* 0x000ea40000002100 */
[----:B--2---:R-:W-:-:S04]  /*1c0b0*/  SHF.R.U32.HI R2, RZ, 0x5, R2 ;  /* 0x00000005ff027819 */ /* 0x004fc80000011602 */
[----:B------:R-:W-:-:S05]  /*1c0c0*/  LOP3.LUT R2, R2, 0x3, RZ, 0xc0, !PT ;  /* 0x0000000302027812 */ /* 0x000fca00078ec0ff */
[----:B------:R2:W3:Y:S02]  /*1c0d0*/  SHFL.IDX PT, R14, R2, RZ, 0x1f ;  /* 0x00001fff020e7589 */ /* 0x0004e400000e0000 */
.L_x_2390:
[----:B---3--:R-:W-:-:S13]  /*1c0e0*/  ISETP.NE.AND P0, PT, R14, RZ, PT ;  /* 0x000000ff0e00720c */ /* 0x008fda0003f05270 */
[----:B------:R-:W-:Y:S05]  /*1c0f0*/  @P0 BRA `(.L_x_1944) ;  /* 0x0000000000940947 */ /* 0x000fea0003800000 */
[----:B------:R-:W-:-:S03]  /*1c100*/  UMOV UR4, 0xffffffff ;  /* 0xffffffff00047882 */ /* 0x000fc60000000000 */
[----:B------:R-:W-:Y:S05]  /*1c110*/  BRA.DIV UR4, `(.L_x_2273) ;  /* 0x0000002204c47947 */ /* 0x000fea000b800000 */
[----:B------:R-:W-:-:S13]  /*1c120*/  ELECT P6, URZ, PT ;  /* 0x00000000003f782f */ /* 0x000fda00038c0000 */
.L_x_2393:
[----:B------:R-:W-:Y:S05]  /*1c130*/  @!P6 BRA `(.L_x_1944) ;  /* 0x000000000084e947 */ /* 0x000fea0003800000 */
[----:B------:R-:W-:-:S06]  /*1c140*/  ULOP3.LUT UR4, UR36, 0x2, URZ, 0xfc, !UPT ;  /* 0x0000000224047892 */ /* 0x000fcc000f8efc3f */
[----:B--2---:R-:W-:-:S05]  /*1c150*/  IMAD.U32 R2, RZ, RZ, UR4 ;  /* 0x00000004ff027e24 */ /* 0x004fca000f8e00ff */
[----:B------:R-:W-:-:S13]  /*1c160*/  ISETP.NE.AND P2, PT, R2, 0x3, PT ;  /* 0x000000030200780c */ /* 0x000fda0003f45270 */
[----:B------:R-:W-:Y:S05]  /*1c170*/  @!P2 BRA `(.L_x_2274) ;  /* 0x000000000004a947 */ /* 0x000fea0003800000 */
[----:B------:R-:W-:Y:S01]  /*1c180*/  BPT.TRAP 0x1 ;  /* 0x000000040000795c */ /* 0x000fe20000300000 */
.L_x_2274:
        /* <DEDUP_REMOVED lines=14> */
.L_x_2394:
[----:B------:R-:W2:Y:S02]  /*1c270*/  SYNCS.PHASECHK.TRANS64.TRYWAIT P0, [R7+URZ], R2 ;  /* 0x00000002070075a7 */ /* 0x000ea4000800017f */
[----:B--2---:R-:W-:Y:S05]  /*1c280*/  @!P0 BRA `(.L_x_2276) ;  /* 0x00000020009c8947 */ /* 0x004fea0003800000 */
.L_x_2395:
[----:B------:R-:W-:Y:S05]  /*1c290*/  @!P2 BRA `(.L_x_2277) ;  /* 0x000000000004a947 */ /* 0x000fea0003800000 */
[----:B------:R-:W-:Y:S01]  /*1c2a0*/  BPT.TRAP 0x1 ;  /* 0x000000040000795c */ /* 0x000fe20000300000 */
.L_x_2277:
[----:B------:R-:W3:Y:S01]  /*1c2b0*/  LDL.LU R4, [R1] ;  /* 0x0000000001047983 */ /* 0x000ee20000300800 */
[----:B------:R-:W-:-:S04]  /*1c2c0*/  VIADD R0, R0, 0x28c60 ;  /* 0x00028c6000007836 */ /* 0x000fc80000000000 */
[----:B---3--:R-:W-:-:S04]  /*1c2d0*/  IMAD R4, R4, 0x8, R0 ;  /* 0x0000000804047824 */ /* 0x008fc800078e0200 */
[----:B------:R-:W3:Y:S02]  /*1c2e0*/  SYNCS.PHASECHK.TRANS64.TRYWAIT P0, [R4+URZ], R5 ;  /* 0x00000005040075a7 */ /* 0x000ee4000800017f */
[----:B---3--:R-:W-:Y:S05]  /*1c2f0*/  @!P0 BRA `(.L_x_2278) ;  /* 0x0000002000948947 */ /* 0x008fea0003800000 */
.L_x_2396:
[----:B------:R-:W-:-:S07]  /*1c300*/  LEA R3, R3, R0, 0x3 ;  /* 0x0000000003037211 */ /* 0x000fce00078e18ff */
.L_x_2279:
[----:B----4-:R4:W0:Y:S02]  /*1c310*/  SYNCS.PHASECHK.TRANS64.TRYWAIT P0, [R3+URZ], R2 ;  /* 0x00000002030075a7 */ /* 0x010824000800017f */
[----:B0-----:R-:W-:Y:S05]  /*1c320*/  @!P0 NANOSLEEP.SYNCS 0x989680 ;  /* 0x009896800000895d */ /* 0x001fea0003900000 */
[----:B------:R-:W0:Y:S02]  /*1c330*/  @!P0 SYNCS.PHASECHK.TRANS64 P0, [R3+URZ], R2 ;  /* 0x00000002030085a7 */ /* 0x000e24000800007f */
[----:B0-----:R-:W-:Y:S05]  /*1c340*/  @!P0 BRA `(.L_x_2279) ;  /* 0xfffffffc00f08947 */ /* 0x001fea000383ffff */
.L_x_1944:
[----:B------:R-:W-:Y:S05]  /*1c350*/  BSYNC B8 ;  /* 0x0000000000087941 */ /* 0x000fea0003800000 */
.L_x_1941:
[----:B------:R-:W-:Y:S05]  /*1c360*/  EXIT ;  /* 0x000000000000794d */ /* 0x000fea0003800000 */
.L_x_1968:
[----:B0-----:R0:W1:Y:S02]  /*1c370*/  SYNCS.PHASECHK.TRANS64.TRYWAIT P5, [R70+URZ+0x28c90], R77 ;  /* 0x028c904d460075a7 */ /* 0x00106400080a017f */
[----:B-1----:R-:W-:Y:S05]  /*1c380*/  @!P5 NANOSLEEP.SYNCS 0x989680 ;  /* 0x009896800000d95d */ /* 0x002fea0003900000 */
[----:B------:R-:W1:Y:S02]  /*1c390*/  @!P5 SYNCS.PHASECHK.TRANS64 P5, [R70+URZ+0x28c90], R77 ;  /* 0x028c904d4600d5a7 */ /* 0x000e6400080a007f */
[----:B-1----:R-:W-:Y:S05]  /*1c3a0*/  @!P5 BRA `(.L_x_1968) ;  /* 0xfffffffc00f0d947 */ /* 0x002fea000383ffff */
[----:B------:R-:W-:Y:S05]  /*1c3b0*/  BRA `(.L_x_2280) ;  /* 0xfffffe6400587947 */ /* 0x000fea000383ffff */
.L_x_1978:
[----:B0-----:R0:W1:Y:S02]  /*1c3c0*/  SYNCS.PHASECHK.TRANS64.TRYWAIT P5, [R70+URZ+0x28c90], R77 ;  /* 0x028c904d460075a7 */ /* 0x00106400080a017f */
[----:B-1----:R-:W-:Y:S05]  /*1c3d0*/  @!P5 NANOSLEEP.SYNCS 0x989680 ;  /* 0x009896800000d95d */ /* 0x002fea0003900000 */
[----:B------:R-:W1:Y:S02]  /*1c3e0*/  @!P5 SYNCS.PHASECHK.TRANS64 P5, [R70+URZ+0x28c90], R77 ;  /* 0x028c904d4600d5a7 */ /* 0x000e6400080a007f */
[----:B-1----:R-:W-:Y:S05]  /*1c3f0*/  @!P5 BRA `(.L_x_1978) ;  /* 0xfffffffc00f0d947 */ /* 0x002fea000383ffff */
[----:B------:R-:W-:Y:S05]  /*1c400*/  BRA `(.L_x_2281) ;  /* 0xfffffe6c00cc7947 */ /* 0x000fea000383ffff */
.L_x_1983:
[----:B0-----:R0:W1:Y:S02]  /*1c410*/  SYNCS.PHASECHK.TRANS64.TRYWAIT P5, [R70+URZ+0x28c90], R77 ;  /* 0x028c904d460075a7 */ /* 0x00106400080a017f */
[----:B-1----:R-:W-:Y:S05]  /*1c420*/  @!P5 NANOSLEEP.SYNCS 0x989680 ;  /* 0x009896800000d95d */ /* 0x002fea0003900000 */
[----:B------:R-:W1:Y:S02]  /*1c430*/  @!P5 SYNCS.PHASECHK.TRANS64 P5, [R70+URZ+0x28c90], R77 ;  /* 0x028c904d4600d5a7 */ /* 0x000e6400080a007f */
[----:B-1----:R-:W-:Y:S05]  /*1c440*/  @!P5 BRA `(.L_x_1983) ;  /* 0xfffffffc00f0d947 */ /* 0x002fea000383ffff */
[----:B------:R-:W-:Y:S05]  /*1c450*/  BRA `(.L_x_2282) ;  /* 0xfffffe7800007947 */ /* 0x000fea000383ffff */
.L_x_1987:
[----:B--2---:R2:W4:Y:S02]  /*1c460*/  SYNCS.PHASECHK.TRANS64.TRYWAIT P5, [R70+URZ+0x28cb0], R77 ;  /* 0x028cb04d460075a7 */ /* 0x00452400080a017f */
[----:B----4-:R-:W-:Y:S05]  /*1c470*/  @!P5 NANOSLEEP.SYNCS 0x989680 ;  /* 0x009896800000d95d */ /* 0x010fea0003900000 */
[----:B------:R-:W4:Y:S02]  /*1c480*/  @!P5 SYNCS.PHASECHK.TRANS64 P5, [R70+URZ+0x28cb0], R77 ;  /* 0x028cb04d4600d5a7 */ /* 0x000f2400080a007f */
[----:B----4-:R-:W-:Y:S05]  /*1c490*/  @!P5 BRA `(.L_x_1987) ;  /* 0xfffffffc00f0d947 */ /* 0x010fea000383ffff */
[----:B------:R-:W-:Y:S05]  /*1c4a0*/  BRA `(.L_x_2283) ;  /* 0xfffffe78007c7947 */ /* 0x000fea000383ffff */
.L_x_2006:
[----:B0-----:R0:W1:Y:S02]  /*1c4b0*/  SYNCS.PHASECHK.TRANS64.TRYWAIT P1, [R152+URZ+0x28c50], R3 ;  /* 0x028c5003980075a7 */ /* 0x001064000802017f */
[----:B-1----:R-:W-:Y:S05]  /*1c4c0*/  @!P1 NANOSLEEP.SYNCS 0x989680 ;  /* 0x009896800000995d */ /* 0x002fea0003900000 */
[----:B------:R-:W1:Y:S02]  /*1c4d0*/  @!P1 SYNCS.PHASECHK.TRANS64 P1, [R152+URZ+0x28c50], R3 ;  /* 0x028c5003980095a7 */ /* 0x000e64000802007f */
[----:B-1----:R-:W-:Y:S05]  /*1c4e0*/  @!P1 BRA `(.L_x_2006) ;  /* 0xfffffffc00f09947 */ /* 0x002fea000383ffff */
[----:B------:R-:W-:Y:S05]  /*1c4f0*/  BRA `(.L_x_2284) ;  /* 0xfffffe88006c7947 */ /* 0x000fea000383ffff */
.L_x_2013:
[----:B-1----:R1:W2:Y:S02]  /*1c500*/  SYNCS.PHASECHK.TRANS64.TRYWAIT P2, [R0+URZ+0x28c50], R5 ;  /* 0x028c5005000075a7 */ /* 0x0022a4000804017f */
[----:B--2---:R-:W-:Y:S05]  /*1c510*/  @!P2 NANOSLEEP.SYNCS 0x989680 ;  /* 0x009896800000a95d */ /* 0x004fea0003900000 */
[----:B------:R-:W2:Y:S02]  /*1c520*/  @!P2 SYNCS.PHASECHK.TRANS64 P2, [R0+URZ+0x28c50], R5 ;  /* 0x028c50050000a5a7 */ /* 0x000ea4000804007f */
[----:B--2---:R-:W-:Y:S05]  /*1c530*/  @!P2 BRA `(.L_x_2013) ;  /* 0xfffffffc00f0a947 */ /* 0x004fea000383ffff */
[----:B------:R-:W-:Y:S05]  /*1c540*/  BRA `(.L_x_2012) ;  /* 0xfffffe9400947947 */ /* 0x000fea000383ffff */
.L_x_2038:
[----:B------:R-:W-:Y:S01]  /*1c550*/  BSSY B1, `(.L_x_2285) ;  /* 0x0000008000017945 */ /* 0x000fe20003800000 */
[----:B------:R-:W-:Y:S02]  /*1c560*/  IMAD.MOV.U32 R13, RZ, RZ, R5 ;  /* 0x000000ffff0d7224 */ /* 0x000fe400078e0005 */
[----:B------:R-:W-:Y:S02]  /*1c570*/  IMAD.MOV.U32 R12, RZ, RZ, RZ ;  /* 0x000000ffff0c7224 */ /* 0x000fe400078e00ff */
[----:B------:R-:W-:Y:S02]  /*1c580*/  IMAD.MOV.U32 R11, RZ, RZ, 0x1c1f ;  /* 0x00001c1fff0b7424 */ /* 0x000fe400078e00ff */
[----:B------:R-:W-:-:S07]  /*1c590*/  IMAD.MOV.U32 R15, RZ, RZ, -0x1 ;  /* 0xffffffffff0f7424 */ /* 0x000fce00078e00ff */
[----:B-----5:R-:W-:Y:S05]  /*1c5a0*/  WARPSYNC.COLLECTIVE R15, `(.L_x_2286) ;  /* 0x000000000f087348 */ /* 0x020fea0003c00000 */
[----:B------:R0:W1:Y:S02]  /*1c5b0*/  SHFL.IDX P6, R14, R13, R12, R11 ;  /* 0x0000000c0d0e7389 */ /* 0x00006400000c000b */
[----:B01---5:R-:W-:Y:S01]  /*1c5c0*/  ENDCOLLECTIVE ;  /* 0x000000000000791b */ /* 0x023fe20003800000 */
.L_x_2286:
[----:B------:R-:W-:Y:S05]  /*1c5d0*/  BSYNC B1 ;  /* 0x0000000000017941 */ /* 0x000fea0003800000 */
.L_x_2285:
[----:B------:R-:W-:Y:S05]  /*1c5e0*/  BRA `(.L_x_2287) ;  /* 0xfffffeb400c07947 */ /* 0x000fea000383ffff */
.L_x_2039:
        /* <DEDUP_REMOVED lines=8> */
.L_x_2289:
[----:B------:R-:W-:Y:S05]  /*1c670*/  BSYNC B1 ;  /* 0x0000000000017941 */ /* 0x000fea0003800000 */
.L_x_2288:
[----:B------:R-:W-:Y:S05]  /*1c680*/  BRA `(.L_x_2290) ;  /* 0xfffffeb400a07947 */ /* 0x000fea000383ffff */
.L_x_2040:
        /* <DEDUP_REMOVED lines=8> */
.L_x_2292:
[----:B------:R-:W-:Y:S05]  /*1c710*/  BSYNC B1 ;  /* 0x0000000000017941 */ /* 0x000fea0003800000 */
.L_x_2291:
[----:B------:R-:W-:Y:S05]  /*1c720*/  BRA `(.L_x_2293) ;  /* 0xfffffeb400807947 */ /* 0x000fea000383ffff */
.L_x_2041:
        /* <DEDUP_REMOVED lines=8> */
.L_x_2295:
[----:B------:R-:W-:Y:S05]  /*1c7b0*/  BSYNC B1 ;  /* 0x0000000000017941 */ /* 0x000fea0003800000 */
.L_x_2294:
[----:B------:R-:W-:Y:S05]  /*1c7c0*/  BRA `(.L_x_2296) ;  /* 0xfffffeb400607947 */ /* 0x000fea000383ffff */
.L_x_2042:
[----:B------:R-:W-:Y:S01]  /*1c7d0*/  BSSY B1, `(.L_x_2297) ;  /* 0x0000008000017945 */ /* 0x000fe20003800000 */
[----:B------:R-:W-:Y:S02]  /*1c7e0*/  IMAD.MOV.U32 R13, RZ, RZ, R5 ;  /* 0x000000ffff0d7224 */ /* 0x000fe400078e0005 */
[----:B------:R-:W-:Y:S02]  /*1c7f0*/  IMAD.MOV.U32 R12, RZ, RZ, 0x1 ;  /* 0x00000001ff0c7424 */ /* 0x000fe400078e00ff */
[----:B------:R-:W-:Y:S02]  /*1c800*/  IMAD.MOV.U32 R11, RZ, RZ, 0x1c1f ;  /* 0x00001c1fff0b7424 */ /* 0x000fe400078e00ff */
[----:B------:R-:W-:-:S07]  /*1c810*/  IMAD.MOV.U32 R15, RZ, RZ, -0x1 ;  /* 0xffffffffff0f7424 */ /* 0x000fce00078e00ff */
[----:B-----5:R-:W-:Y:S05]  /*1c820*/  WARPSYNC.COLLECTIVE R15, `(.L_x_2298) ;  /* 0x000000000f087348 */ /* 0x020fea0003c00000 */
[----:B------:R0:W1:Y:S02]  /*1c830*/  SHFL.IDX P6, R14, R13, R12, R11 ;  /* 0x0000000c0d0e7389 */ /* 0x00006400000c000b */
[----:B01---5:R-:W-:Y:S01]  /*1c840*/  ENDCOLLECTIVE ;  /* 0x000000000000791b */ /* 0x023fe20003800000 */
.L_x_2298:
[----:B------:R-:W-:Y:S05]  /*1c850*/  BSYNC B1 ;  /* 0x0000000000017941 */ /* 0x000fea0003800000 */
.L_x_2297:
[----:B------:R-:W-:Y:S05]  /*1c860*/  BRA `(.L_x_2299) ;  /* 0xfffffeb400407947 */ /* 0x000fea000383ffff */
.L_x_2043:
[----:B------:R-:W-:Y:S01]  /*1c870*/  BSSY B1, `(.L_x_2300) ;  /* 0x0000008000017945 */ /* 0x000fe20003800000 */
[----:B------:R-:W-:Y:S01]  /*1c880*/  IMAD.MOV.U32 R13, RZ, RZ, R4 ;  /* 0x000000ffff0d7224 */ /* 0x000fe200078e0004 */
[----:B------:R-:W-:Y:S01]  /*1c890*/  MOV R15, 0xffffffff ;  /* 0xffffffff000f7802 */ /* 0x000fe20000000f00 */
[----:B------:R-:W-:Y:S02]  /*1c8a0*/  IMAD.MOV.U32 R12, RZ, RZ, 0x1 ;  /* 0x00000001ff0c7424 */ /* 0x000fe400078e00ff */
[----:B------:R-:W-:-:S07]  /*1c8b0*/  IMAD.MOV.U32 R11, RZ, RZ, 0x1c1f ;  /* 0x00001c1fff0b7424 */ /* 0x000fce00078e00ff */
[----:B-----5:R-:W-:Y:S05]  /*1c8c0*/  WARPSYNC.COLLECTIVE R15, `(.L_x_2301) ;  /* 0x000000000f087348 */ /* 0x020fea0003c00000 */
[----:B------:R0:W1:Y:S02]  /*1c8d0*/  SHFL.IDX P6, R14, R13, R12, R11 ;  /* 0x0000000c0d0e7389 */ /* 0x00006400000c000b */
[----:B01---5:R-:W-:Y:S01]  /*1c8e0*/  ENDCOLLECTIVE ;  /* 0x000000000000791b */ /* 0x023fe20003800000 */
.L_x_2301:
[----:B------:R-:W-:Y:S05]  /*1c8f0*/  BSYNC B1 ;  /* 0x0000000000017941 */ /* 0x000fea0003800000 */
.L_x_2300:
[----:B------:R-:W-:Y:S05]  /*1c900*/  BRA `(.L_x_2302) ;  /* 0xfffffeb400207947 */ /* 0x000fea000383ffff */
.L_x_2044:
        /* <DEDUP_REMOVED lines=8> */
.L_x_2304:
[----:B------:R-:W-:Y:S05]  /*1c990*/  BSYNC B1 ;  /* 0x0000000000017941 */ /* 0x000fea0003800000 */
.L_x_2303:
[----:B------:R-:W-:Y:S05]  /*1c9a0*/  BRA `(.L_x_2305) ;  /* 0xfffffeb400007947 */ /* 0x000fea000383ffff */
.L_x_2045:
        /* <DEDUP_REMOVED lines=8> */
.L_x_2307:
[----:B------:R-:W-:Y:S05]  /*1ca30*/  BSYNC B1 ;  /* 0x0000000000017941 */ /* 0x000fea0003800000 */
.L_x_2306:
[----:B------:R-:W-:Y:S05]  /*1ca40*/  BRA `(.L_x_2308) ;  /* 0xfffffeb000e07947 */ /* 0x000fea000383ffff */
.L_x_2047:
[----:B0-----:R0:W1:Y:S02]  /*1ca50*/  SYNCS.PHASECHK.TRANS64.TRYWAIT P2, [R2+URZ+0x28c00], R7 ;  /* 0x028c0007020075a7 */ /* 0x001064000804017f */
[----:B-1----:R-:W-:Y:S05]  /*1ca60*/  @!P2 NANOSLEEP.SYNCS 0x989680 ;  /* 0x009896800000a95d */ /* 0x002fea0003900000 */
[----:B------:R-:W1:Y:S02]  /*1ca70*/  @!P2 SYNCS.PHASECHK.TRANS64 P2, [R2+URZ+0x28c00], R7 ;  /* 0x028c00070200a5a7 */ /* 0x000e64000804007f */
[----:B-1----:R-:W-:Y:S05]  /*1ca80*/  @!P2 BRA `(.L_x_2047) ;  /* 0xfffffffc00f0a947 */ /* 0x002fea000383ffff */
[----:B------:R-:W-:Y:S05]  /*1ca90*/  BRA `(.L_x_2309) ;  /* 0xfffffeb400687947 */ /* 0x000fea000383ffff */
.L_x_2055:
        /* <DEDUP_REMOVED lines=8> */
.L_x_2311:
[----:B------:R-:W-:Y:S05]  /*1cb20*/  BSYNC B1 ;  /* 0x0000000000017941 */ /* 0x000fea0003800000 */
.L_x_2310:
[----:B------:R-:W-:Y:S05]  /*1cb30*/  BRA `(.L_x_2312) ;  /* 0xfffffec400847947 */ /* 0x000fea000383ffff */
.L_x_2056:
        /* <DEDUP_REMOVED lines=8> */
.L_x_2314:
[----:B------:R-:W-:Y:S05]  /*1cbc0*/  BSYNC B1 ;  /* 0x0000000000017941 */ /* 0x000fea0003800000 */
.L_x_2313:
[----:B------:R-:W-:Y:S05]  /*1cbd0*/  BRA `(.L_x_2315) ;  /* 0xfffffec400647947 */ /* 0x000fea000383ffff */
.L_x_2057:
        /* <DEDUP_REMOVED lines=8> */
.L_x_2317:
[----:B------:R-:W-:Y:S05]  /*1cc60*/  BSYNC B1 ;  /* 0x0000000000017941 */ /* 0x000fea0003800000 */
.L_x_2316:
[----:B------:R-:W-:Y:S05]  /*1cc70*/  BRA `(.L_x_2318) ;  /* 0xfffffec400447947 */ /* 0x000fea000383ffff */
.L_x_2058:
[----:B------:R-:W-:Y:S01]  /*1cc80*/  BSSY B1, `(.L_x_2319) ;  /* 0x0000008000017945 */ /* 0x000fe20003800000 */
[----:B------:R-:W-:Y:S01]  /*1cc90*/  IMAD.MOV.U32 R13, RZ, RZ, R0 ;  /* 0x000000ffff0d7224 */ /* 0x000fe200078e0000 */
[----:B------:R-:W-:Y:S01]  /*1cca0*/  MOV R15, 0xffffffff ;  /* 0xffffffff000f7802 */ /* 0x000fe20000000f00 */
[----:B------:R-:W-:Y:S02]  /*1ccb0*/  IMAD.MOV.U32 R12, RZ, RZ, RZ ;  /* 0x000000ffff0c7224 */ /* 0x000fe400078e00ff */
[----:B------:R-:W-:-:S07]  /*1ccc0*/  IMAD.MOV.U32 R11, RZ, RZ, 0x1c1f ;  /* 0x00001c1fff0b7424 */ /* 0x000fce00078e00ff */
[----:B-----5:R-:W-:Y:S05]  /*1ccd0*/  WARPSYNC.COLLECTIVE R15, `(.L_x_2320) ;  /* 0x000000000f087348 */ /* 0x020fea0003c00000 */
[----:B------:R0:W1:Y:S02]  /*1cce0*/  SHFL.IDX P6, R14, R13, R12, R11 ;  /* 0x0000000c0d0e7389 */ /* 0x00006400000c000b */
[----:B01---5:R-:W-:Y:S01]  /*1ccf0*/  ENDCOLLECTIVE ;  /* 0x000000000000791b */ /* 0x023fe20003800000 */
.L_x_2320:
[----:B------:R-:W-:Y:S05]  /*1cd00*/  BSYNC B1 ;  /* 0x0000000000017941 */ /* 0x000fea0003800000 */
.L_x_2319:
[----:B------:R-:W-:Y:S05]  /*1cd10*/  BRA `(.L_x_2321) ;  /* 0xfffffec400247947 */ /* 0x000fea000383ffff */
.L_x_2059:
        /* <DEDUP_REMOVED lines=8> */
.L_x_2323:
[----:B------:R-:W-:Y:S05]  /*1cda0*/  BSYNC B1 ;  /* 0x0000000000017941 */ /* 0x000fea0003800000 */
.L_x_2322:
[----:B------:R-:W-:Y:S05]  /*1cdb0*/  BRA `(.L_x_2324) ;  /* 0xfffffec400047947 */ /* 0x000fea000383ffff */
.L_x_2060:
        /* <DEDUP_REMOVED lines=8> */
.L_x_2326:
[----:B------:R-:W-:Y:S05]  /*1ce40*/  BSYNC B1 ;  /* 0x0000000000017941 */ /* 0x000fea0003800000 */
.L_x_2325:
[----:B------:R-:W-:Y:S05]  /*1ce50*/  BRA `(.L_x_2327) ;  /* 0xfffffec000e87947 */ /* 0x000fea000383ffff */
.L_x_2061:
        /* <DEDUP_REMOVED lines=8> */
.L_x_2329:
[----:B------:R-:W-:Y:S05]  /*1cee0*/  BSYNC B1 ;  /* 0x0000000000017941 */ /* 0x000fea0003800000 */
.L_x_2328:
[----:B------:R-:W-:Y:S05]  /*1cef0*/  BRA `(.L_x_2330) ;  /* 0xfffffec000cc7947 */ /* 0x000fea000383ffff */
.L_x_2062:
        /* <DEDUP_REMOVED lines=8> */
.L_x_2332:
[----:B------:R-:W-:Y:S05]  /*1cf80*/  BSYNC B1 ;  /* 0x0000000000017941 */ /* 0x000fea0003800000 */
.L_x_2331:
[----:B------:R-:W-:Y:S05]  /*1cf90*/  BRA `(.L_x_2333) ;  /* 0xfffffec000b07947 */ /* 0x000fea000383ffff */
.L_x_2064:
[----:B0-----:R0:W1:Y:S02]  /*1cfa0*/  SYNCS.PHASECHK.TRANS64.TRYWAIT P1, [R2+URZ+0x28c00], R3 ;  /* 0x028c0003020075a7 */ /* 0x001064000802017f */
[----:B-1----:R-:W-:Y:S05]  /*1cfb0*/  @!P1 NANOSLEEP.SYNCS 0x989680 ;  /* 0x009896800000995d */ /* 0x002fea0003900000 */
[----:B------:R-:W1:Y:S02]  /*1cfc0*/  @!P1 SYNCS.PHASECHK.TRANS64 P1, [R2+URZ+0x28c00], R3 ;  /* 0x028c0003020095a7 */ /* 0x000e64000802007f */
[----:B-1----:R-:W-:Y:S05]  /*1cfd0*/  @!P1 BRA `(.L_x_2064) ;  /* 0xfffffffc00f09947 */ /* 0x002fea000383ffff */
[----:B------:R-:W-:Y:S05]  /*1cfe0*/  BRA `(.L_x_2334) ;  /* 0xfffffec400287947 */ /* 0x000fea000383ffff */
.L_x_2070:
[----:B---3--:R3:W4:Y:S02]  /*1cff0*/  SYNCS.PHASECHK.TRANS64.TRYWAIT P2, [R14+URZ+0x28c30], R57 ;  /* 0x028c30390e0075a7 */ /* 0x008724000804017f */
[----:B----4-:R-:W-:Y:S05]  /*1d000*/  @!P2 NANOSLEEP.SYNCS 0x989680 ;  /* 0x009896800000a95d */ /* 0x010fea0003900000 */
[----:B------:R-:W4:Y:S02]  /*1d010*/  @!P2 SYNCS.PHASECHK.TRANS64 P2, [R14+URZ+0x28c30], R57 ;  /* 0x028c30390e00a5a7 */ /* 0x000f24000804007f */
[----:B----4-:R-:W-:Y:S05]  /*1d020*/  @!P2 BRA `(.L_x_2070) ;  /* 0xfffffffc00f0a947 */ /* 0x010fea000383ffff */
[----:B------:R-:W-:Y:S05]  /*1d030*/  BRA `(.L_x_2069) ;  /* 0xfffffed000b87947 */ /* 0x000fea000383ffff */
.L_x_2083:
[----:B-1----:R1:W3:Y:S02]  /*1d040*/  SYNCS.PHASECHK.TRANS64.TRYWAIT P2, [R14+URZ+0x28c50], R57 ;  /* 0x028c50390e0075a7 */ /* 0x0022e4000804017f */
[----:B---3--:R-:W-:Y:S05]  /*1d050*/  @!P2 NANOSLEEP.SYNCS 0x989680 ;  /* 0x009896800000a95d */ /* 0x008fea0003900000 */
[----:B------:R-:W3:Y:S02]  /*1d060*/  @!P2 SYNCS.PHASECHK.TRANS64 P2, [R14+URZ+0x28c50], R57 ;  /* 0x028c50390e00a5a7 */ /* 0x000ee4000804007f */
[----:B---3--:R-:W-:Y:S05]  /*1d070*/  @!P2 BRA `(.L_x_2083) ;  /* 0xfffffffc00f0a947 */ /* 0x008fea000383ffff */
[----:B------:R-:W-:Y:S05]  /*1d080*/  BRA `(.L_x_2082) ;  /* 0xfffffeec007c7947 */ /* 0x000fea000383ffff */
.L_x_2095:
[----:B-1----:R1:W2:Y:S02]  /*1d090*/  SYNCS.PHASECHK.TRANS64.TRYWAIT P2, [R212+URZ+0x28c30], R213 ;  /* 0x028c30d5d40075a7 */ /* 0x0022a4000804017f */
[----:B--2---:R-:W-:Y:S05]  /*1d0a0*/  @!P2 NANOSLEEP.SYNCS 0x989680 ;  /* 0x009896800000a95d */ /* 0x004fea0003900000 */
[----:B------:R-:W2:Y:S02]  /*1d0b0*/  @!P2 SYNCS.PHASECHK.TRANS64 P2, [R212+URZ+0x28c30], R213 ;  /* 0x028c30d5d400a5a7 */ /* 0x000ea4000804007f */
[----:B--2---:R-:W-:Y:S05]  /*1d0c0*/  @!P2 BRA `(.L_x_2095) ;  /* 0xfffffffc00f0a947 */ /* 0x004fea000383ffff */
[----:B------:R-:W-:Y:S05]  /*1d0d0*/  BRA `(.L_x_2094) ;  /* 0xfffffef000ec7947 */ /* 0x000fea000383ffff */
.L_x_2108:
[----:B--2---:R2:W3:Y:S02]  /*1d0e0*/  SYNCS.PHASECHK.TRANS64.TRYWAIT P2, [R212+URZ+0x28c50], R213 ;  /* 0x028c50d5d40075a7 */ /* 0x0044e4000804017f */
[----:B---3--:R-:W-:Y:S05]  /*1d0f0*/  @!P2 NANOSLEEP.SYNCS 0x989680 ;  /* 0x009896800000a95d */ /* 0x008fea0003900000 */
[----:B------:R-:W3:Y:S02]  /*1d100*/  @!P2 SYNCS.PHASECHK.TRANS64 P2, [R212+URZ+0x28c50], R213 ;  /* 0x028c50d5d400a5a7 */ /* 0x000ee4000804007f */
[----:B---3--:R-:W-:Y:S05]  /*1d110*/  @!P2 BRA `(.L_x_2108) ;  /* 0xfffffffc00f0a947 */ /* 0x008fea000383ffff */
[----:B------:R-:W-:Y:S05]  /*1d120*/  BRA `(.L_x_2107) ;  /* 0xffffff1000d87947 */ /* 0x000fea000383ffff */
.L_x_2121:
[----:B--2---:R2:W3:Y:S02]  /*1d130*/  SYNCS.PHASECHK.TRANS64.TRYWAIT P3, [R204+URZ+0x28c30], R206 ;  /* 0x028c30cecc0075a7 */ /* 0x0044e4000806017f */
[----:B---3--:R-:W-:Y:S05]  /*1d140*/  @!P3 NANOSLEEP.SYNCS 0x989680 ;  /* 0x009896800000b95d */ /* 0x008fea0003900000 */
[----:B------:R-:W3:Y:S02]  /*1d150*/  @!P3 SYNCS.PHASECHK.TRANS64 P3, [R204+URZ+0x28c30], R206 ;  /* 0x028c30cecc00b5a7 */ /* 0x000ee4000806007f */
[----:B---3--:R-:W-:Y:S05]  /*1d160*/  @!P3 BRA `(.L_x_2121) ;  /* 0xfffffffc00f0b947 */ /* 0x008fea000383ffff */
[----:B------:R-:W-:Y:S05]  /*1d170*/  BRA `(.L_x_2120) ;  /* 0xffffff1800807947 */ /* 0x000fea000383ffff */
.L_x_2126:
[----:B----4-:R4:W0:Y:S02]  /*1d180*/  SYNCS.PHASECHK.TRANS64.TRYWAIT P3, [R204+URZ+0x28c50], R206 ;  /* 0x028c50cecc0075a7 */ /* 0x010824000806017f */
[----:B0-----:R-:W-:Y:S05]  /*1d190*/  @!P3 NANOSLEEP.SYNCS 0x989680 ;  /* 0x009896800000b95d */ /* 0x001fea0003900000 */
[----:B------:R-:W0:Y:S02]  /*1d1a0*/  @!P3 SYNCS.PHASECHK.TRANS64 P3, [R204+URZ+0x28c50], R206 ;  /* 0x028c50cecc00b5a7 */ /* 0x000e24000806007f */
[----:B0-----:R-:W-:Y:S05]  /*1d1b0*/  @!P3 BRA `(.L_x_2126) ;  /* 0xfffffffc00f0b947 */ /* 0x001fea000383ffff */
[----:B------:R-:W-:Y:S05]  /*1d1c0*/  BRA `(.L_x_2125) ;  /* 0xffffff2c00dc7947 */ /* 0x000fea000383ffff */
.L_x_2134:
[----:B---3--:R3:W4:Y:S02]  /*1d1d0*/  SYNCS.PHASECHK.TRANS64.TRYWAIT P2, [R206+URZ+0x28c30], R207 ;  /* 0x028c30cfce0075a7 */ /* 0x008724000804017f */
[----:B----4-:R-:W-:Y:S05]  /*1d1e0*/  @!P2 NANOSLEEP.SYNCS 0x989680 ;  /* 0x009896800000a95d */ /* 0x010fea0003900000 */
[----:B------:R-:W4:Y:S02]  /*1d1f0*/  @!P2 SYNCS.PHASECHK.TRANS64 P2, [R206+URZ+0x28c30], R207 ;  /* 0x028c30cfce00a5a7 */ /* 0x000f24000804007f */
[----:B----4-:R-:W-:Y:S05]  /*1d200*/  @!P2 BRA `(.L_x_2134) ;  /* 0xfffffffc00f0a947 */ /* 0x010fea000383ffff */
[----:B------:R-:W-:Y:S05]  /*1d210*/  BRA `(.L_x_2133) ;  /* 0xffffff3000f47947 */ /* 0x000fea000383ffff */
.L_x_2147:
[----:B--2---:R2:W3:Y:S02]  /*1d220*/  SYNCS.PHASECHK.TRANS64.TRYWAIT P2, [R206+URZ+0x28c50], R207 ;  /* 0x028c50cfce0075a7 */ /* 0x0044e4000804017f */
[----:B---3--:R-:W-:Y:S05]  /*1d230*/  @!P2 NANOSLEEP.SYNCS 0x989680 ;  /* 0x009896800000a95d */ /* 0x008fea0003900000 */
[----:B------:R-:W3:Y:S02]  /*1d240*/  @!P2 SYNCS.PHASECHK.TRANS64 P2, [R206+URZ+0x28c50], R207 ;  /* 0x028c50cfce00a5a7 */ /* 0x000ee4000804007f */
[----:B---3--:R-:W-:Y:S05]  /*1d250*/  @!P2 BRA `(.L_x_2147) ;  /* 0xfffffffc00f0a947 */ /* 0x008fea000383ffff */
[----:B------:R-:W-:Y:S05]  /*1d260*/  BRA `(.L_x_2146) ;  /* 0xffffff5000ec7947 */ /* 0x000fea000383ffff */
.L_x_2183:
[----:B------:R-:W1:Y:S01]  /*1d270*/  S2R R11, SR_TID.X ;  /* 0x00000000000b7919 */ /* 0x000e620000002100 */
[----:B------:R-:W-:Y:S01]  /*1d280*/  BSSY B1, `(.L_x_2335) ;  /* 0x000000a000017945 */ /* 0x000fe20003800000 */
[----:B------:R-:W-:Y:S02]  /*1d290*/  IMAD.MOV.U32 R12, RZ, RZ, RZ ;  /* 0x000000ffff0c7224 */ /* 0x000fe400078e00ff */
[----:B------:R-:W-:Y:S01]  /*1d2a0*/  IMAD.MOV.U32 R15, RZ, RZ, -0x1 ;  /* 0xffffffffff0f7424 */ /* 0x000fe200078e00ff */
[----:B-1----:R-:W-:-:S04]  /*1d2b0*/  SHF.R.U32.HI R11, RZ, 0x5, R11 ;  /* 0x00000005ff0b7819 */ /* 0x002fc8000001160b */
[----:B------:R-:W-:-:S05]  /*1d2c0*/  LOP3.LUT R11, R11, 0x3, RZ, 0xc0, !PT ;  /* 0x000000030b0b7812 */ /* 0x000fca00078ec0ff */
[----:B0-----:R-:W-:Y:S02]  /*1d2d0*/  IMAD.MOV.U32 R13, RZ, RZ, R11 ;  /* 0x000000ffff0d7224 */ /* 0x001fe400078e000b */
[----:B------:R-:W-:-:S07]  /*1d2e0*/  IMAD.MOV.U32 R11, RZ, RZ, 0x1f ;  /* 0x0000001fff0b7424 */ /* 0x000fce00078e00ff */
[----:B------:R-:W-:Y:S05]  /*1d2f0*/  WARPSYNC.COLLECTIVE R15, `(.L_x_2336) ;  /* 0x000000000f087348 */ /* 0x000fea0003c00000 */
[----:B------:R0:W1:Y:S02]  /*1d300*/  SHFL.IDX P6, R14, R13, R12, R11 ;  /* 0x0000000c0d0e7389 */ /* 0x00006400000c000b */
[----:B01----:R-:W-:Y:S01]  /*1d310*/  ENDCOLLECTIVE ;  /* 0x000000000000791b */ /* 0x003fe20003800000 */
.L_x_2336:
[----:B------:R-:W-:Y:S05]  /*1d320*/  BSYNC B1 ;  /* 0x0000000000017941 */ /* 0x000fea0003800000 */
.L_x_2335:
[----:B------:R-:W-:Y:S05]  /*1d330*/  BRA `(.L_x_2337) ;  /* 0xffffff9c00907947 */ /* 0x000fea000383ffff */
.L_x_2184:
[----:B------:R-:W-:Y:S01]  /*1d340*/  BSSY B1, `(.L_x_2338) ;  /* 0x0000006000017945 */ /* 0x000fe20003800000 */
[----:B------:R-:W-:-:S07]  /*1d350*/  IMAD.MOV.U32 R15, RZ, RZ, -0x1 ;  /* 0xffffffffff0f7424 */ /* 0x000fce00078e00ff */
[----:B0-----:R-:W-:Y:S05]  /*1d360*/  WARPSYNC.COLLECTIVE R15, `(.L_x_2339) ;  /* 0x000000000f0c7348 */ /* 0x001fea0003c00000 */
[----:B------:R-:W-:Y:S02]  /*1d370*/  ELECT P6, UR62, PT ;  /* 0x00000000003e782f */ /* 0x000fe400038c0000 */
[----:B------:R-:W-:Y:S01]  /*1d380*/  MOV R14, UR62 ;  /* 0x0000003e000e7c02 */ /* 0x000fe20008000f00 */
[----:B0-----:R-:W-:Y:S10]  /*1d390*/  ENDCOLLECTIVE ;  /* 0x000000000000791b */ /* 0x001ff40003800000 */
.L_x_2339:
[----:B------:R-:W-:Y:S05]  /*1d3a0*/  BSYNC B1 ;  /* 0x0000000000017941 */ /* 0x000fea0003800000 */
.L_x_2338:
[----:B------:R-:W-:Y:S05]  /*1d3b0*/  BRA `(.L_x_2340) ;  /* 0xffffff9c007c7947 */ /* 0x000fea000383ffff */
.L_x_2186:
[----:B-1----:R1:W2:Y:S02]  /*1d3c0*/  SYNCS.PHASECHK.TRANS64.TRYWAIT P0, [R7+URZ+0x28c20], R8 ;  /* 0x028c2008070075a7 */ /* 0x0022a4000800017f */
[----:B--2---:R-:W-:Y:S05]  /*1d3d0*/  @!P0 NANOSLEEP.SYNCS 0x989680 ;  /* 0x009896800000895d */ /* 0x004fea0003900000 */
[----:B------:R-:W2:Y:S02]  /*1d3e0*/  @!P0 SYNCS.PHASECHK.TRANS64 P0, [R7+URZ+0x28c20], R8 ;  /* 0x028c2008070085a7 */ /* 0x000ea4000800007f */
[----:B--2---:R-:W-:Y:S05]  /*1d3f0*/  @!P0 BRA `(.L_x_2186) ;  /* 0xfffffffc00f08947 */ /* 0x004fea000383ffff */
[----:B------:R-:W-:Y:S05]  /*1d400*/  BRA `(.L_x_2341) ;  /* 0xffffff9c00987947 */ /* 0x000fea000383ffff */
.L_x_2189:
[----:B-1----:R1:W2:Y:S02]  /*1d410*/  SYNCS.PHASECHK.TRANS64.TRYWAIT P0, [R8+URZ+0x28ca0], R11 ;  /* 0x028ca00b080075a7 */ /* 0x0022a4000800017f */
[----:B--2---:R-:W-:Y:S05]  /*1d420*/  @!P0 NANOSLEEP.SYNCS 0x989680 ;  /* 0x009896800000895d */ /* 0x004fea0003900000 */
[----:B------:R-:W2:Y:S02]  /*1d430*/  @!P0 SYNCS.PHASECHK.TRANS64 P0, [R8+URZ+0x28ca0], R11 ;  /* 0x028ca00b080085a7 */ /* 0x000ea4000800007f */
[----:B--2---:R-:W-:Y:S05]  /*1d440*/  @!P0 BRA `(.L_x_2189) ;  /* 0xfffffffc00f08947 */ /* 0x004fea000383ffff */
[----:B------:R-:W-:Y:S05]  /*1d450*/  BRA `(.L_x_2342) ;  /* 0xffffff9c00a87947 */ /* 0x000fea000383ffff */
.L_x_2191:
[----:B--2---:R2:W3:Y:S02]  /*1d460*/  SYNCS.PHASECHK.TRANS64.TRYWAIT P0, [R8+URZ+0x28cc0], R11 ;  /* 0x028cc00b080075a7 */ /* 0x0044e4000800017f */
[----:B---3--:R-:W-:Y:S05]  /*1d470*/  @!P0 NANOSLEEP.SYNCS 0x989680 ;  /* 0x009896800000895d */ /* 0x008fea0003900000 */
[----:B------:R-:W3:Y:S02]  /*1d480*/  @!P0 SYNCS.PHASECHK.TRANS64 P0, [R8+URZ+0x28cc0], R11 ;  /* 0x028cc00b080085a7 */ /* 0x000ee4000800007f */
[----:B---3--:R-:W-:Y:S05]  /*1d490*/  @!P0 BRA `(.L_x_2191) ;  /* 0xfffffffc00f08947 */ /* 0x008fea000383ffff */
[----:B------:R-:W-:Y:S05]  /*1d4a0*/  BRA `(.L_x_2343) ;  /* 0xffffffa0000c7947 */ /* 0x000fea000383ffff */
.L_x_2195:
[----:B-1----:R1:W2:Y:S02]  /*1d4b0*/  SYNCS.PHASECHK.TRANS64.TRYWAIT P0, [R9+URZ+0x28ca0], R10 ;  /* 0x028ca00a090075a7 */ /* 0x0022a4000800017f */
[----:B--2---:R-:W-:Y:S05]  /*1d4c0*/  @!P0 NANOSLEEP.SYNCS 0x989680 ;  /* 0x009896800000895d */ /* 0x004fea0003900000 */
[----:B------:R-:W2:Y:S02]  /*1d4d0*/  @!P0 SYNCS.PHASECHK.TRANS64 P0, [R9+URZ+0x28ca0], R10 ;  /* 0x028ca00a090085a7 */ /* 0x000ea4000800007f */
[----:B--2---:R-:W-:Y:S05]  /*1d4e0*/  @!P0 BRA `(.L_x_2195) ;  /* 0xfffffffc00f08947 */ /* 0x004fea000383ffff */
[----:B------:R-:W-:Y:S05]  /*1d4f0*/  BRA `(.L_x_2344) ;  /* 0xffffffa4004c7947 */ /* 0x000fea000383ffff */
.L_x_2197:
[----:B--2---:R2:W3:Y:S02]  /*1d500*/  SYNCS.PHASECHK.TRANS64.TRYWAIT P1, [R9+URZ+0x28cc0], R10 ;  /* 0x028cc00a090075a7 */ /* 0x0044e4000802017f */
[----:B---3--:R-:W-:Y:S05]  /*1d510*/  @!P1 NANOSLEEP.SYNCS 0x989680 ;  /* 0x009896800000995d */ /* 0x008fea0003900000 */
[----:B------:R-:W3:Y:S02]  /*1d520*/  @!P1 SYNCS.PHASECHK.TRANS64 P1, [R9+URZ+0x28cc0], R10 ;  /* 0x028cc00a090095a7 */ /* 0x000ee4000802007f */
[----:B---3--:R-:W-:Y:S05]  /*1d530*/  @!P1 BRA `(.L_x_2197) ;  /* 0xfffffffc00f09947 */ /* 0x008fea000383ffff */
[----:B------:R-:W-:Y:S05]  /*1d540*/  BRA `(.L_x_2345) ;  /* 0xffffffa400a87947 */ /* 0x000fea000383ffff */
.L_x_2215:
[----:B------:R-:W0:Y:S01]  /*1d550*/  S2R R5, SR_TID.X ;  /* 0x0000000000057919 */ /* 0x000e220000002100 */
[----:B------:R-:W-:Y:S01]  /*1d560*/  BSSY B0, `(.L_x_2346) ;  /* 0x000000a000007945 */ /* 0x000fe20003800000 */
[----:B------:R-:W-:Y:S01]  /*1d570*/  IMAD.MOV.U32 R12, RZ, RZ, RZ ;  /* 0x000000ffff0c7224 */ /* 0x000fe200078e00ff */
[----:B-1----:R-:W-:Y:S01]  /*1d580*/  MOV R11, 0x1f ;  /* 0x0000001f000b7802 */ /* 0x002fe20000000f00 */
[----:B------:R-:W-:Y:S01]  /*1d590*/  IMAD.MOV.U32 R15, RZ, RZ, -0x1 ;  /* 0xffffffffff0f7424 */ /* 0x000fe200078e00ff */
[----:B0-----:R-:W-:-:S04]  /*1d5a0*/  SHF.R.U32.HI R5, RZ, 0x5, R5 ;  /* 0x00000005ff057819 */ /* 0x001fc80000011605 */
[----:B------:R-:W-:-:S05]  /*1d5b0*/  LOP3.LUT R5, R5, 0x3, RZ, 0xc0, !PT ;  /* 0x0000000305057812 */ /* 0x000fca00078ec0ff */
[----:B------:R-:W-:-:S07]  /*1d5c0*/  IMAD.MOV.U32 R13, RZ, RZ, R5 ;  /* 0x000000ffff0d7224 */ /* 0x000fce00078e0005 */
[----:B------:R-:W-:Y:S05]  /*1d5d0*/  WARPSYNC.COLLECTIVE R15, `(.L_x_2347) ;  /* 0x000000000f087348 */ /* 0x000fea0003c00000 */
[----:B------:R0:W1:Y:S02]  /*1d5e0*/  SHFL.IDX P6, R14, R13, R12, R11 ;  /* 0x0000000c0d0e7389 */ /* 0x00006400000c000b */
[----:B01----:R-:W-:Y:S01]  /*1d5f0*/  ENDCOLLECTIVE ;  /* 0x000000000000791b */ /* 0x003fe20003800000 */
.L_x_2347:
[----:B------:R-:W-:Y:S05]  /*1d600*/  BSYNC B0 ;  /* 0x0000000000007941 */ /* 0x000fea0003800000 */
.L_x_2346:
[----:B------:R-:W-:Y:S05]  /*1d610*/  BRA `(.L_x_2348) ;  /* 0xffffffb400707947 */ /* 0x000fea000383ffff */
.L_x_2216:
[----:B------:R-:W-:Y:S01]  /*1d620*/  BSSY B0, `(.L_x_2349) ;  /* 0x0000006000007945 */ /* 0x000fe20003800000 */
[----:B------:R-:W-:-:S07]  /*1d630*/  IMAD.MOV.U32 R15, RZ, RZ, -0x1 ;  /* 0xffffffffff0f7424 */ /* 0x000fce00078e00ff */
[----:B-1----:R-:W-:Y:S05]  /*1d640*/  WARPSYNC.COLLECTIVE R15, `(.L_x_2350) ;  /* 0x000000000f0c7348 */ /* 0x002fea0003c00000 */
[----:B------:R-:W-:Y:S02]  /*1d650*/  ELECT P6, UR62, PT ;  /* 0x00000000003e782f */ /* 0x000fe400038c0000 */
[----:B------:R-:W-:Y:S01]  /*1d660*/  MOV R14, UR62 ;  /* 0x0000003e000e7c02 */ /* 0x000fe20008000f00 */
[----:B-1----:R-:W-:Y:S10]  /*1d670*/  ENDCOLLECTIVE ;  /* 0x000000000000791b */ /* 0x002ff40003800000 */
.L_x_2350:
[----:B------:R-:W-:Y:S05]  /*1d680*/  BSYNC B0 ;  /* 0x0000000000007941 */ /* 0x000fea0003800000 */
.L_x_2349:
[----:B------:R-:W-:Y:S05]  /*1d690*/  BRA `(.L_x_2351) ;  /* 0xffffffb400607947 */ /* 0x000fea000383ffff */
.L_x_2219:
[----:B0-----:R0:W1:Y:S02]  /*1d6a0*/  SYNCS.PHASECHK.TRANS64.TRYWAIT P0, [R5+URZ+0x28c40], R7 ;  /* 0x028c4007050075a7 */ /* 0x001064000800017f */
[----:B-1----:R-:W-:Y:S05]  /*1d6b0*/  @!P0 NANOSLEEP.SYNCS 0x989680 ;  /* 0x009896800000895d */ /* 0x002fea0003900000 */
[----:B------:R-:W1:Y:S02]  /*1d6c0*/  @!P0 SYNCS.PHASECHK.TRANS64 P0, [R5+URZ+0x28c40], R7 ;  /* 0x028c4007050085a7 */ /* 0x000e64000800007f */
[----:B-1----:R-:W-:Y:S05]  /*1d6d0*/  @!P0 BRA `(.L_x_2219) ;  /* 0xfffffffc00f08947 */ /* 0x002fea000383ffff */
[----:B------:R-:W-:Y:S05]  /*1d6e0*/  BRA `(.L_x_2352) ;  /* 0xffffffb400c87947 */ /* 0x000fea000383ffff */
.L_x_2222:
        /* <DEDUP_REMOVED lines=8> */
.L_x_2225:
[----:B0-----:R0:W1:Y:S02]  /*1d770*/  SYNCS.PHASECHK.TRANS64.TRYWAIT P0, [R2+URZ+0x28c60], R5 ;  /* 0x028c6005020075a7 */ /* 0x001064000800017f */
[----:B-1----:R-:W-:Y:S05]  /*1d780*/  @!P0 NANOSLEEP.SYNCS 0x989680 ;  /* 0x009896800000895d */ /* 0x002fea0003900000 */
[----:B------:R-:W1:Y:S02]  /*1d790*/  @!P0 SYNCS.PHASECHK.TRANS64 P0, [R2+URZ+0x28c60], R5 ;  /* 0x028c6005020085a7 */ /* 0x000e64000800007f */
[----:B-1----:R-:W-:Y:S05]  /*1d7a0*/  @!P0 BRA `(.L_x_2225) ;  /* 0xfffffffc00f08947 */ /* 0x002fea000383ffff */
[----:B------:R-:W-:Y:S05]  /*1d7b0*/  BRA `(.L_x_2354) ;  /* 0xffffffb800c07947 */ /* 0x000fea000383ffff */
.L_x_2234:
[----:B--2---:R2:W3:Y:S02]  /*1d7c0*/  SYNCS.PHASECHK.TRANS64.TRYWAIT P0, [R2+URZ+0x28c40], R3 ;  /* 0x028c4003020075a7 */ /* 0x0044e4000800017f */
[----:B---3--:R-:W-:Y:S05]  /*1d7d0*/  @!P0 NANOSLEEP.SYNCS 0x989680 ;  /* 0x009896800000895d */ /* 0x008fea0003900000 */
[----:B------:R-:W3:Y:S02]  /*1d7e0*/  @!P0 SYNCS.PHASECHK.TRANS64 P0, [R2+URZ+0x28c40], R3 ;  /* 0x028c4003020085a7 */ /* 0x000ee4000800007f */
[----:B---3--:R-:W-:Y:S05]  /*1d7f0*/  @!P0 BRA `(.L_x_2234) ;  /* 0xfffffffc00f08947 */ /* 0x008fea000383ffff */
[----:B------:R-:W-:Y:S05]  /*1d800*/  BRA `(.L_x_2355) ;  /* 0xffffffc000907947 */ /* 0x000fea000383ffff */
.L_x_2236:
[----:B0-----:R0:W3:Y:S02]  /*1d810*/  SYNCS.PHASECHK.TRANS64.TRYWAIT P0, [R2+URZ+0x28c60], R3 ;  /* 0x028c6003020075a7 */ /* 0x0010e4000800017f */
[----:B---3--:R-:W-:Y:S05]  /*1d820*/  @!P0 NANOSLEEP.SYNCS 0x989680 ;  /* 0x009896800000895d */ /* 0x008fea0003900000 */
[----:B------:R-:W3:Y:S02]  /*1d830*/  @!P0 SYNCS.PHASECHK.TRANS64 P0, [R2+URZ+0x28c60], R3 ;  /* 0x028c6003020085a7 */ /* 0x000ee4000800007f */
[----:B---3--:R-:W-:Y:S05]  /*1d840*/  @!P0 BRA `(.L_x_2236) ;  /* 0xfffffffc00f08947 */ /* 0x008fea000383ffff */
[----:B------:R-:W-:Y:S05]  /*1d850*/  BRA `(.L_x_2356) ;  /* 0xffffffc400007947 */ /* 0x000fea000383ffff */
.L_x_2241:
[----:B---3--:R3:W4:Y:S02]  /*1d860*/  SYNCS.PHASECHK.TRANS64.TRYWAIT P0, [R2+URZ+0x28c40], R3 ;  /* 0x028c4003020075a7 */ /* 0x008724000800017f */
[----:B----4-:R-:W-:Y:S05]  /*1d870*/  @!P0 NANOSLEEP.SYNCS 0x989680 ;  /* 0x009896800000895d */ /* 0x010fea0003900000 */
[----:B------:R-:W4:Y:S02]  /*1d880*/  @!P0 SYNCS.PHASECHK.TRANS64 P0, [R2+URZ+0x28c40], R3 ;  /* 0x028c4003020085a7 */ /* 0x000f24000800007f */
[----:B----4-:R-:W-:Y:S05]  /*1d890*/  @!P0 BRA `(.L_x_2241) ;  /* 0xfffffffc00f08947 */ /* 0x010fea000383ffff */
[----:B------:R-:W-:Y:S05]  /*1d8a0*/  BRA `(.L_x_2357) ;  /* 0xffffffc800a47947 */ /* 0x000fea000383ffff */
.L_x_2243:
[----:B0-----:R0:W2:Y:S02]  /*1d8b0*/  SYNCS.PHASECHK.TRANS64.TRYWAIT P1, [R2+URZ+0x28c60], R3 ;  /* 0x028c6003020075a7 */ /* 0x0010a4000802017f */
[----:B--2---:R-:W-:Y:S05]  /*1d8c0*/  @!P1 NANOSLEEP.SYNCS 0x989680 ;  /* 0x009896800000995d */ /* 0x004fea0003900000 */
[----:B------:R-:W2:Y:S02]  /*1d8d0*/  @!P1 SYNCS.PHASECHK.TRANS64 P1, [R2+URZ+0x28c60], R3 ;  /* 0x028c6003020095a7 */ /* 0x000ea4000802007f */
[----:B--2---:R-:W-:Y:S05]  /*1d8e0*/  @!P1 BRA `(.L_x_2243) ;  /* 0xfffffffc00f09947 */ /* 0x004fea000383ffff */
[----:B------:R-:W-:Y:S05]  /*1d8f0*/  BRA `(.L_x_2358) ;  /* 0xffffffcc00107947 */ /* 0x000fea000383ffff */
.L_x_2248:
[----:B---3--:R3:W4:Y:S02]  /*1d900*/  SYNCS.PHASECHK.TRANS64.TRYWAIT P0, [R2+URZ+0x28c40], R3 ;  /* 0x028c4003020075a7 */ /* 0x008724000800017f */
[----:B----4-:R-:W-:Y:S05]  /*1d910*/  @!P0 NANOSLEEP.SYNCS 0x989680 ;  /* 0x009896800000895d */ /* 0x010fea0003900000 */
[----:B------:R-:W4:Y:S02]  /*1d920*/  @!P0 SYNCS.PHASECHK.TRANS64 P0, [R2+URZ+0x28c40], R3 ;  /* 0x028c4003020085a7 */ /* 0x000f24000800007f */
[----:B----4-:R-:W-:Y:S05]  /*1d930*/  @!P0 BRA `(.L_x_2248) ;  /* 0xfffffffc00f08947 */ /* 0x010fea000383ffff */
[----:B------:R-:W-:Y:S05]  /*1d940*/  BRA `(.L_x_2359) ;  /* 0xffffffd000907947 */ /* 0x000fea000383ffff */
.L_x_2250:
[----:B0-----:R0:W2:Y:S02]  /*1d950*/  SYNCS.PHASECHK.TRANS64.TRYWAIT P1, [R2+URZ+0x28c60], R3 ;  /* 0x028c6003020075a7 */ /* 0x0010a4000802017f */
[----:B--2---:R-:W-:Y:S05]  /*1d960*/  @!P1 NANOSLEEP.SYNCS 0x989680 ;  /* 0x009896800000995d */ /* 0x004fea0003900000 */
[----:B------:R-:W2:Y:S02]  /*1d970*/  @!P1 SYNCS.PHASECHK.TRANS64 P1, [R2+URZ+0x28c60], R3 ;  /* 0x028c6003020095a7 */ /* 0x000ea4000802007f */
[----:B--2---:R-:W-:Y:S05]  /*1d980*/  @!P1 BRA `(.L_x_2250) ;  /* 0xfffffffc00f09947 */ /* 0x004fea000383ffff */
[----:B------:R-:W-:Y:S05]  /*1d990*/  BRA `(.L_x_2360) ;  /* 0xffffffd400007947 */ /* 0x000fea000383ffff */
.L_x_2255:
[----:B------:R-:W-:Y:S01]  /*1d9a0*/  BSSY B0, `(.L_x_2361) ;  /* 0x0000008000007945 */ /* 0x000fe20003800000 */
[----:B0-----:R-:W-:Y:S02]  /*1d9b0*/  IMAD.MOV.U32 R13, RZ, RZ, R16 ;  /* 0x000000ffff0d7224 */ /* 0x001fe400078e0010 */
[----:B------:R-:W-:Y:S02]  /*1d9c0*/  IMAD.MOV.U32 R12, RZ, RZ, RZ ;  /* 0x000000ffff0c7224 */ /* 0x000fe400078e00ff */
[----:B-1----:R-:W-:Y:S02]  /*1d9d0*/  IMAD.MOV.U32 R11, RZ, RZ, 0x1f ;  /* 0x0000001fff0b7424 */ /* 0x002fe400078e00ff */
[----:B------:R-:W-:-:S07]  /*1d9e0*/  IMAD.MOV.U32 R15, RZ, RZ, -0x1 ;  /* 0xffffffffff0f7424 */ /* 0x000fce00078e00ff */
[----:B--2---:R-:W-:Y:S05]  /*1d9f0*/  WARPSYNC.COLLECTIVE R15, `(.L_x_2362) ;  /* 0x000000000f087348 */ /* 0x004fea0003c00000 */
[----:B------:R0:W1:Y:S02]  /*1da00*/  SHFL.IDX P6, R14, R13, R12, R11 ;  /* 0x0000000c0d0e7389 */ /* 0x00006400000c000b */
[----:B012---:R-:W-:Y:S01]  /*1da10*/  ENDCOLLECTIVE ;  /* 0x000000000000791b */ /* 0x007fe20003800000 */
.L_x_2362:
[----:B------:R-:W-:Y:S05]  /*1da20*/  BSYNC B0 ;  /* 0x0000000000007941 */ /* 0x000fea0003800000 */
.L_x_2361:
        /* <DEDUP_REMOVED lines=8> */
.L_x_2363:
[----:B------:R-:W-:Y:S01]  /*1dab0*/  IMAD.MOV.U32 R16, RZ, RZ, R14 ;  /* 0x000000ffff107224 */ /* 0x000fe200078e000e */
[----:B------:R-:W-:Y:S06]  /*1dac0*/  BRA `(.L_x_2364) ;  /* 0xffffffd800447947 */ /* 0x000fec000383ffff */
.L_x_2258:
[----:B------:R-:W-:Y:S01]  /*1dad0*/  BSSY B0, `(.L_x_2365) ;  /* 0x0000008000007945 */ /* 0x000fe20003800000 */
[----:B0----5:R-:W-:Y:S02]  /*1dae0*/  IMAD.MOV.U32 R13, RZ, RZ, R17 ;  /* 0x000000ffff0d7224 */ /* 0x021fe400078e0011 */
[----:B------:R-:W-:Y:S02]  /*1daf0*/  IMAD.MOV.U32 R12, RZ, RZ, 0x1 ;  /* 0x00000001ff0c7424 */ /* 0x000fe400078e00ff */
[----:B-1----:R-:W-:Y:S02]  /*1db00*/  IMAD.MOV.U32 R11, RZ, RZ, RZ ;  /* 0x000000ffff0b7224 */ /* 0x002fe400078e00ff */
[----:B------:R-:W-:-:S07]  /*1db10*/  IMAD.MOV.U32 R15, RZ, RZ, -0x1 ;  /* 0xffffffffff0f7424 */ /* 0x000fce00078e00ff */
[----:B--234-:R-:W-:Y:S05]  /*1db20*/  WARPSYNC.COLLECTIVE R15, `(.L_x_2366) ;  /* 0x000000000f087348 */ /* 0x01cfea0003c00000 */
[----:B------:R0:W1:Y:S02]  /*1db30*/  SHFL.UP P6, R14, R13, R12, R11 ;  /* 0x0400000c0d0e7389 */ /* 0x00006400000c000b */
[----:B01234-:R-:W-:Y:S01]  /*1db40*/  ENDCOLLECTIVE ;  /* 0x000000000000791b */ /* 0x01ffe20003800000 */
.L_x_2366:
[----:B------:R-:W-:Y:S05]  /*1db50*/  BSYNC B0 ;  /* 0x0000000000007941 */ /* 0x000fea0003800000 */
.L_x_2365:
[C---:B------:R-:W-:Y:S01]  /*1db60*/  ISETP.NE.AND P0, PT, R7.reuse, RZ, PT ;  /* 0x000000ff0700720c */ /* 0x040fe20003f05270 */
        /* <DEDUP_REMOVED lines=9> */
.L_x_2367:
        /* <DEDUP_REMOVED lines=8> */
.L_x_2368:
        /* <DEDUP_REMOVED lines=8> */
.L_x_2369:
        /* <DEDUP_REMOVED lines=8> */
.L_x_2370:
        /* <DEDUP_REMOVED lines=8> */
.L_x_2371:
[----:B------:R-:W-:Y:S05]  /*1de00*/  BRA `(.L_x_2372) ;  /* 0xffffffd800087947 */ /* 0x000fea000383ffff */
.L_x_2263:
[----:B------:R-:W-:Y:S01]  /*1de10*/  BSSY B0, `(.L_x_2373) ;  /* 0x0000008000007945 */ /* 0x000fe20003800000 */
[----:B-----5:R-:W-:Y:S02]  /*1de20*/  IMAD.MOV.U32 R13, RZ, RZ, R17 ;  /* 0x000000ffff0d7224 */ /* 0x020fe400078e0011 */
[----:B------:R-:W-:Y:S02]  /*1de30*/  IMAD.MOV.U32 R12, RZ, RZ, 0x1 ;  /* 0x00000001ff0c7424 */ /* 0x000fe400078e00ff */
[----:B-1----:R-:W-:Y:S02]  /*1de40*/  IMAD.MOV.U32 R11, RZ, RZ, RZ ;  /* 0x000000ffff0b7224 */ /* 0x002fe400078e00ff */
[----:B------:R-:W-:-:S07]  /*1de50*/  IMAD.MOV.U32 R15, RZ, RZ, -0x1 ;  /* 0xffffffffff0f7424 */ /* 0x000fce00078e00ff */
[----:B0-2---:R-:W-:Y:S05]  /*1de60*/  WARPSYNC.COLLECTIVE R15, `(.L_x_2374) ;  /* 0x000000000f087348 */ /* 0x005fea0003c00000 */
[----:B------:R1:W3:Y:S02]  /*1de70*/  SHFL.UP P6, R14, R13, R12, R11 ;  /* 0x0400000c0d0e7389 */ /* 0x0002e400000c000b */
[----:B0123--:R-:W-:Y:S01]  /*1de80*/  ENDCOLLECTIVE ;  /* 0x000000000000791b */ /* 0x00ffe20003800000 */
.L_x_2374:
[----:B------:R-:W-:Y:S05]  /*1de90*/  BSYNC B0 ;  /* 0x0000000000007941 */ /* 0x000fea0003800000 */
.L_x_2373:
        /* <DEDUP_REMOVED lines=10> */
.L_x_2375:
        /* <DEDUP_REMOVED lines=8> */
.L_x_2376:
        /* <DEDUP_REMOVED lines=8> */
.L_x_2377:
        /* <DEDUP_REMOVED lines=8> */
.L_x_2378:
        /* <DEDUP_REMOVED lines=8> */
.L_x_2379:
[----:B------:R-:W-:Y:S05]  /*1e140*/  BRA `(.L_x_2380) ;  /* 0xffffffd400ec7947 */ /* 0x000fea000383ffff */
.L_x_2265:
[----:B------:R-:W-:Y:S01]  /*1e150*/  BSSY B0, `(.L_x_2381) ;  /* 0x0000006000007945 */ /* 0x000fe20003800000 */
[----:B------:R-:W-:Y:S01]  /*1e160*/  PLOP3.LUT P6, PT, P6, PT, PT, 0x8, 0x0 ;  /* 0x000000000000781c */ /* 0x000fe200037ce170 */
[----:B------:R-:W-:-:S12]  /*1e170*/  IMAD.MOV.U32 R15, RZ, RZ, -0x1 ;  /* 0xffffffffff0f7424 */ /* 0x000fd800078e00ff */
[----:B01----:R-:W-:Y:S05]  /*1e180*/  WARPSYNC.COLLECTIVE R15, `(.L_x_2382) ;  /* 0x000000000f087348 */ /* 0x003fea0003c00000 */
[----:B------:R-:W-:Y:S01]  /*1e190*/  VOTE.ANY R14, PT, P6 ;  /* 0x00000000000e7806 */ /* 0x000fe200030e0100 */
[----:B01----:R-:W-:Y:S06]  /*1e1a0*/  ENDCOLLECTIVE ;  /* 0x000000000000791b */ /* 0x003fec0003800000 */
.L_x_2382:
[----:B------:R-:W-:Y:S05]  /*1e1b0*/  BSYNC B0 ;  /* 0x0000000000007941 */ /* 0x000fea0003800000 */
.L_x_2381:
        /* <DEDUP_REMOVED lines=9> */
.L_x_2383:
[----:B------:R-:W-:Y:S01]  /*1e250*/  IMAD.MOV.U32 R17, RZ, RZ, R14 ;  /* 0x000000ffff117224 */ /* 0x000fe200078e000e */
[----:B------:R-:W-:Y:S06]  /*1e260*/  BRA `(.L_x_2384) ;  /* 0xffffffd400dc7947 */ /* 0x000fec000383ffff */
.L_x_2267:
[----:B------:R-:W-:Y:S01]  /*1e270*/  BSSY B0, `(.L_x_2385) ;  /* 0x0000007000007945 */ /* 0x000fe20003800000 */
[----:B------:R-:W-:Y:S02]  /*1e280*/  IMAD.MOV.U32 R13, RZ, RZ, R2 ;  /* 0x000000ffff0d7224 */ /* 0x000fe400078e0002 */
[----:B-1----:R-:W-:Y:S02]  /*1e290*/  IMAD.MOV.U32 R11, RZ, RZ, 0x1f ;  /* 0x0000001fff0b7424 */ /* 0x002fe400078e00ff */
[----:B------:R-:W-:-:S07]  /*1e2a0*/  IMAD.MOV.U32 R15, RZ, RZ, -0x1 ;  /* 0xffffffffff0f7424 */ /* 0x000fce00078e00ff */
[----:B0-23--:R-:W-:Y:S05]  /*1e2b0*/  WARPSYNC.COLLECTIVE R15, `(.L_x_2386) ;  /* 0x000000000f087348 */ /* 0x00dfea0003c00000 */
[----:B------:R1:W4:Y:S02]  /*1e2c0*/  SHFL.IDX P6, R14, R13, R12, R11 ;  /* 0x0000000c0d0e7389 */ /* 0x00032400000c000b */
[----:B01234-:R-:W-:Y:S01]  /*1e2d0*/  ENDCOLLECTIVE ;  /* 0x000000000000791b */ /* 0x01ffe20003800000 */
.L_x_2386:
[----:B------:R-:W-:Y:S05]  /*1e2e0*/  BSYNC B0 ;  /* 0x0000000000007941 */ /* 0x000fea0003800000 */
.L_x_2385:
[----:B------:R-:W-:Y:S01]  /*1e2f0*/  IMAD.MOV.U32 R7, RZ, RZ, R14 ;  /* 0x000000ffff077224 */ /* 0x000fe200078e000e */
[----:B------:R-:W-:Y:S06]  /*1e300*/  BRA `(.L_x_2266) ;  /* 0xffffffd400d07947 */ /* 0x000fec000383ffff */
.L_x_2271:
[----:B-1----:R1:W2:Y:S02]  /*1e310*/  SYNCS.PHASECHK.TRANS64.TRYWAIT P0, [R0+URZ+0x28c20], R3 ;  /* 0x028c2003000075a7 */ /* 0x0022a4000800017f */
[----:B--2---:R-:W-:Y:S05]  /*1e320*/  @!P0 NANOSLEEP.SYNCS 0x989680 ;  /* 0x009896800000895d */ /* 0x004fea0003900000 */
[----:B------:R-:W2:Y:S02]  /*1e330*/  @!P0 SYNCS.PHASECHK.TRANS64 P0, [R0+URZ+0x28c20], R3 ;  /* 0x028c2003000085a7 */ /* 0x000ea4000800007f */
[----:B--2---:R-:W-:Y:S05]  /*1e340*/  @!P0 BRA `(.L_x_2271) ;  /* 0xfffffffc00f08947 */ /* 0x004fea000383ffff */
[----:B------:R-:W-:Y:S05]  /*1e350*/  BRA `(.L_x_2387) ;  /* 0xffffffdc00447947 */ /* 0x000fea000383ffff */
.L_x_2272:
        /* <DEDUP_REMOVED lines=11> */
.L_x_2389:
[----:B------:R-:W-:Y:S05]  /*1e410*/  BSYNC B0 ;  /* 0x0000000000007941 */ /* 0x000fea0003800000 */
.L_x_2388:
[----:B------:R-:W-:Y:S05]  /*1e420*/  BRA `(.L_x_2390) ;  /* 0xffffffdc002c7947 */ /* 0x000fea000383ffff */
.L_x_2273:
[----:B------:R-:W-:Y:S01]  /*1e430*/  BSSY B0, `(.L_x_2391) ;  /* 0x0000006000007945 */ /* 0x000fe20003800000 */
[----:B------:R-:W-:-:S07]  /*1e440*/  IMAD.MOV.U32 R15, RZ, RZ, -0x1 ;  /* 0xffffffffff0f7424 */ /* 0x000fce00078e00ff */
[----:B012---:R-:W-:Y:S05]  /*1e450*/  WARPSYNC.COLLECTIVE R15, `(.L_x_2392) ;  /* 0x000000000f0c7348 */ /* 0x007fea0003c00000 */
[----:B------:R-:W-:Y:S02]  /*1e460*/  ELECT P6, UR62, PT ;  /* 0x00000000003e782f */ /* 0x000fe400038c0000 */
[----:B------:R-:W-:Y:S01]  /*1e470*/  MOV R14, UR62 ;  /* 0x0000003e000e7c02 */ /* 0x000fe20008000f00 */
[----:B012---:R-:W-:Y:S10]  /*1e480*/  ENDCOLLECTIVE ;  /* 0x000000000000791b */ /* 0x007ff40003800000 */
.L_x_2392:
[----:B------:R-:W-:Y:S05]  /*1e490*/  BSYNC B0 ;  /* 0x0000000000007941 */ /* 0x000fea0003800000 */
.L_x_2391:
[----:B------:R-:W-:Y:S05]  /*1e4a0*/  BRA `(.L_x_2393) ;  /* 0xffffffdc00207947 */ /* 0x000fea000383ffff */
.L_x_2275:
[----:B-1----:R1:W2:Y:S02]  /*1e4b0*/  SYNCS.PHASECHK.TRANS64.TRYWAIT P0, [R6+URZ], R5 ;  /* 0x00000005060075a7 */ /* 0x0022a4000800017f */
[----:B--2---:R-:W-:Y:S05]  /*1e4c0*/  @!P0 NANOSLEEP.SYNCS 0x989680 ;  /* 0x009896800000895d */ /* 0x004fea0003900000 */
[----:B------:R-:W2:Y:S02]  /*1e4d0*/  @!P0 SYNCS.PHASECHK.TRANS64 P0, [R6+URZ], R5 ;  /* 0x00000005060085a7 */ /* 0x000ea4000800007f */
[----:B--2---:R-:W-:Y:S05]  /*1e4e0*/  @!P0 BRA `(.L_x_2275) ;  /* 0xfffffffc00f08947 */ /* 0x004fea000383ffff */
[----:B------:R-:W-:Y:S05]  /*1e4f0*/  BRA `(.L_x_2394) ;  /* 0xffffffdc005c7947 */ /* 0x000fea000383ffff */
.L_x_2276:
[----:B--2---:R2:W3:Y:S02]  /*1e500*/  SYNCS.PHASECHK.TRANS64.TRYWAIT P0, [R7+URZ], R2 ;  /* 0x00000002070075a7 */ /* 0x0044e4000800017f */
[----:B---3--:R-:W-:Y:S05]  /*1e510*/  @!P0 NANOSLEEP.SYNCS 0x989680 ;  /* 0x009896800000895d */ /* 0x008fea0003900000 */
[----:B------:R-:W3:Y:S02]  /*1e520*/  @!P0 SYNCS.PHASECHK.TRANS64 P0, [R7+URZ], R2 ;  /* 0x00000002070085a7 */ /* 0x000ee4000800007f */
[----:B---3--:R-:W-:Y:S05]  /*1e530*/  @!P0 BRA `(.L_x_2276) ;  /* 0xfffffffc00f08947 */ /* 0x008fea000383ffff */
[----:B------:R-:W-:Y:S05]  /*1e540*/  BRA `(.L_x_2395) ;  /* 0xffffffdc00507947 */ /* 0x000fea000383ffff */
.L_x_2278:
[----:B---3--:R3:W4:Y:S02]  /*1e550*/  SYNCS.PHASECHK.TRANS64.TRYWAIT P0, [R4+URZ], R5 ;  /* 0x00000005040075a7 */ /* 0x008724000800017f */
[----:B----4-:R-:W-:Y:S05]  /*1e560*/  @!P0 NANOSLEEP.SYNCS 0x989680 ;  /* 0x009896800000895d */ /* 0x010fea0003900000 */
[----:B------:R-:W4:Y:S02]  /*1e570*/  @!P0 SYNCS.PHASECHK.TRANS64 P0, [R4+URZ], R5 ;  /* 0x00000005040085a7 */ /* 0x000f24000800007f */
[----:B----4-:R-:W-:Y:S05]  /*1e580*/  @!P0 BRA `(.L_x_2278) ;  /* 0xfffffffc00f08947 */ /* 0x010fea000383ffff */
[----:B------:R-:W-:Y:S05]  /*1e590*/  BRA `(.L_x_2396) ;  /* 0xffffffdc00587947 */ /* 0x000fea000383ffff */
.L_x_2397:
        /* <DEDUP_REMOVED lines=14> */
.L_x_4558:


//--------------------- .text._ZN7cutlass13device_kernelIN5flash11enable_sm90INS1_16FlashAttnFwdSm90INS1_25CollectiveMainloopFwdSm90ILi2EN4cute5tupleIJNS5_1CILi1EEES8_S8_EEENS6_IJNS7_ILi64EEESA_SA_EEELi512ENS_10bfloat16_tEfNS_4arch4Sm90ELb0ELb1ELb0ELb1ELb0ELb0ELb1ELb0ELb0ELb0ELb0ELb0EEENS1_21CollectiveEpilogueFwdINS6_IJSA_NS7_ILi512EEESA_EEES9_SC_SE_Li256ELb1ELb0ELb0ELb0EEENS1_36VarlenDynamicPersistentTileSchedulerILi64ELi64ELi256ELi32ELb0ELb0ELb1ELb1ELb0ELb1EEEEEEEEEvNT_6ParamsE --------------------------
	.section	.text._ZN7cutlass13device_kernelIN5flash11enable_sm90INS1_16FlashAttnFwdSm90INS1_25CollectiveMainloopFwdSm90ILi2EN4cute5tupleIJNS5_1CILi1EEES8_S8_EEENS6_IJNS7_ILi64EEESA_SA_EEELi512ENS_10bfloat16_tEfNS_4arch4Sm90ELb0ELb1ELb0ELb1ELb0ELb0ELb1ELb0ELb0ELb0ELb0ELb0EEENS1_21CollectiveEpilogueFwdINS6_IJSA_NS7_ILi512EEESA_EEES9_SC_SE_Li256ELb1ELb0ELb0ELb0EEENS1_36VarlenDynamicPersistentTileSchedulerILi64ELi64ELi256ELi32ELb0ELb0ELb1ELb1ELb0ELb1EEEEEEEEEvNT_6ParamsE,"ax",@progbits
	.align	128
.text._ZN7cutlass13device_kernelIN5flash11enable_sm90INS1_16FlashAttnFwdSm90INS1_25CollectiveMainloopFwdSm90ILi2EN4cute5tupleIJNS5_1CILi1EEES8_S8_EEENS6_IJNS7_ILi64EEESA_SA_EEELi512ENS_10bfloat16_tEfNS_4arch4Sm90ELb0ELb1ELb0ELb1ELb0ELb0ELb1ELb0ELb0ELb0ELb0ELb0EEENS1_21CollectiveEpilogueFwdINS6_IJSA_NS7_ILi512EEESA_EEES9_SC_SE_Li256ELb1ELb0ELb0ELb0EEENS1_36VarlenDynamicPersistentTileSchedulerILi64ELi64ELi256ELi32ELb0ELb0ELb1ELb1ELb0ELb1EEEEEEEEEvNT_6ParamsE:
        .type           _ZN7cutlass13device_kernelIN5flash11enable_sm90INS1_16FlashAttnFwdSm90INS1_25CollectiveMainloopFwdSm90ILi2EN4cute5tupleIJNS5_1CILi1EEES8_S8_EEENS6_IJNS7_ILi64EEESA_SA_EEELi512ENS_10bfloat16_tEfNS_4arch4Sm90ELb0ELb1ELb0ELb1ELb0ELb0ELb1ELb0ELb0ELb0ELb0ELb0EEENS1_21CollectiveEpilogueFwdINS6_IJSA_NS7_ILi512EEESA_EEES9_SC_SE_Li256ELb1ELb0ELb0ELb0EEENS1_36VarlenDynamicPersistentTileSchedulerILi64ELi64ELi256ELi32ELb0ELb0ELb1ELb1ELb0ELb1EEEEEEEEEvNT_6ParamsE,@function
        .size           _ZN7cutlass13device_kernelIN5flash11enable_sm90INS1_16FlashAttnFwdSm90INS1_25CollectiveMainloopFwdSm90ILi2EN4cute5tupleIJNS5_1CILi1EEES8_S8_EEENS6_IJNS7_ILi64EEESA_SA_EEELi512ENS_10bfloat16_tEfNS_4arch4Sm90ELb0ELb1ELb0ELb1ELb0ELb0ELb1ELb0ELb0ELb0ELb0ELb0EEENS1_21CollectiveEpilogueFwdINS6_IJSA_NS7_ILi512EEESA_EEES9_SC_SE_Li256ELb1ELb0ELb0ELb0EEENS1_36VarlenDynamicPersistentTileSchedulerILi64ELi64ELi256ELi32ELb0ELb0ELb1ELb1ELb0ELb1EEEEEEEEEvNT_6ParamsE,(.L_x_4559 - _ZN7cutlass13device_kernelIN5flash11enable_sm90INS1_16FlashAttnFwdSm90INS1_25CollectiveMainloopFwdSm90ILi2EN4cute5tupleIJNS5_1CILi1EEES8_S8_EEENS6_IJNS7_ILi64EEESA_SA_EEELi512ENS_10bfloat16_tEfNS_4arch4Sm90ELb0ELb1ELb0ELb1ELb0ELb0ELb1ELb0ELb0ELb0ELb0ELb0EEENS1_21CollectiveEpilogueFwdINS6_IJSA_NS7_ILi512EEESA_EEES9_SC_SE_Li256ELb1ELb0ELb0ELb0EEENS1_36VarlenDynamicPersistentTileSchedulerILi64ELi64ELi256ELi32ELb0ELb0ELb1ELb1ELb0ELb1EEEEEEEEEvNT_6ParamsE)
        .other          _ZN7cutlass13device_kernelIN5flash11enable_sm90INS1_16FlashAttnFwdSm90INS1_25CollectiveMainloopFwdSm90ILi2EN4cute5tupleIJNS5_1CILi1EEES8_S8_EEENS6_IJNS7_ILi64EEESA_SA_EEELi512ENS_10bfloat16_tEfNS_4arch4Sm90ELb0ELb1ELb0ELb1ELb0ELb0ELb1ELb0ELb0ELb0ELb0ELb0EEENS1_21CollectiveEpilogueFwdINS6_IJSA_NS7_ILi512EEESA_EEES9_SC_SE_Li256ELb1ELb0ELb0ELb0EEENS1_36VarlenDynamicPersistentTileSchedulerILi64ELi64ELi256ELi32ELb0ELb0ELb1ELb1ELb0ELb1EEEEEEEEEvNT_6ParamsE,@"STO_CUDA_ENTRY STV_DEFAULT"
_ZN7cutlass13device_kernelIN5flash11enable_sm90INS1_16FlashAttnFwdSm90INS1_25CollectiveMainloopFwdSm90ILi2EN4cute5tupleIJNS5_1CILi1EEES8_S8_EEENS6_IJNS7_ILi64EEESA_SA_EEELi512ENS_10bfloat16_tEfNS_4arch4Sm90ELb0ELb1ELb0ELb1ELb0ELb0ELb1ELb0ELb0ELb0ELb0ELb0EEENS1_21CollectiveEpilogueFwdINS6_IJSA_NS7_ILi512EEESA_EEES9_SC_SE_Li256ELb1ELb0ELb0ELb0EEENS1_36VarlenDynamicPersistentTileSchedulerILi64ELi64ELi256ELi32ELb0ELb0ELb1ELb1ELb0ELb1EEEEEEEEEvNT_6ParamsE:
        /* <DEDUP_REMOVED lines=23> */
.L_x_2399:
[----:B------:R-:W-:Y:S05]  /*0170*/  BSYNC B0 ;  /* 0x0000000000007941 */ /* 0x000fea0003800000 */
.L_x_2398:
        /* <DEDUP_REMOVED lines=39> */
.L_x_2400:
        /* <DEDUP_REMOVED lines=22> */
.L_x_2401:
        /* <DEDUP_REMOVED lines=18> */
.L_x_2402:
        /* <DEDUP_REMOVED lines=22> */
.L_x_2403:
        /* <DEDUP_REMOVED lines=22> */
.L_x_2404:
[----:B------:R-:W-:Y:S01]  /*0930*/  IMAD.MOV.U32 R2, RZ, RZ, 0x1 ;  /* 0x00000001ff027424 */ /* 0x000fe200078e00ff */
[----:B------:R-:W-:Y:S01]  /*0940*/  ISETP.NE.AND P0, PT, R3, RZ, PT ;  /* 0x000000ff0300720c */ /* 0x000fe20003f05270 */
[----:B------:R-:W-:-:S03]  /*0950*/  NOP ;  /* 0x0000000000007918 */ /* 0x000fc60000000000 */
[----:B------:R-:W-:-:S05]  /*0960*/  SEL R2, R2, 0x2, !P0 ;  /* 0x0000000202027807 */ /* 0x000fca0004000000 */
[----:B------:R0:W-:Y:S02]  /*0970*/  STL [R1+0x24], R2 ;  /* 0x0000240201007387 */ /* 0x0001e40000100800 */
[----:B01234-:R-:W-:Y:S06]  /*0980*/  BAR.SYNC.DEFER_BLOCKING 0x0 ;  /* 0x0000000000007b1d */ /* 0x01ffec0000010000 */
[----:B------:R-:W-:Y:S05]  /*0990*/  @!P0 BRA `(.L_x_2405) ;  /* 0x0000012800a88947 */ /* 0x000fea0003800000 */
.L_x_2406:
        /* <DEDUP_REMOVED lines=19> */
[----:B------:R-:W2:Y:S01]  /*0ad0*/  LDL.LU R14, [R1+0x24] ;  /* 0x00002400010e7983 */ /* 0x000ea20000300800 */
[----:B------:R-:W-:-:S05]  /*0ae0*/  VIADD R200, R2, 0xffffff80 ;  /* 0xffffff8002c87836 */ /* 0x000fca0000000000 */
[----:B------:R-:W-:-:S04]  /*0af0*/  SHF.R.S32.HI R3, RZ, 0x1f, R200 ;  /* 0x0000001fff037819 */ /* 0x000fc800000114c8 */
[CC--:B------:R-:W-:Y:S02]  /*0b00*/  LEA.HI R0, R3.reuse, R200.reuse, RZ, 0x4 ;  /* 0x000000c803007211 */ /* 0x0c0fe400078f20ff */
[----:B------:R-:W-:Y:S02]  /*0b10*/  LEA.HI R2, R3, R200, RZ, 0x5 ;  /* 0x000000c803027211 */ /* 0x000fe400078f28ff */
[----:B------:R-:W-:Y:S02]  /*0b20*/  SHF.R.S32.HI R9, RZ, 0x4, R0 ;  /* 0x00000004ff097819 */ /* 0x000fe40000011400 */
[C---:B------:R-:W-:Y:S02]  /*0b30*/  LOP3.LUT R7, R0.reuse, 0xfffffff0, RZ, 0xc0, !PT ;  /* 0xfffffff000077812 */ /* 0x040fe400078ec0ff */
[----:B------:R-:W-:Y:S02]  /*0b40*/  LEA.HI R4, R0, R9, RZ, 0x1 ;  /* 0x0000000900047211 */ /* 0x000fe400078f08ff */
[--C-:B------:R-:W-:Y:S01]  /*0b50*/  SHF.R.S32.HI R0, RZ, 0x5, R2.reuse ;  /* 0x00000005ff007819 */ /* 0x100fe20000011402 */
[----:B------:R-:W-:Y:S01]  /*0b60*/  IMAD.IADD R7, R200, 0x1, -R7 ;  /* 0x00000001c8077824 */ /* 0x000fe200078e0a07 */
[----:B------:R-:W-:-:S02]  /*0b70*/  SHF.R.S32.HI R11, RZ, 0x1f, R2 ;  /* 0x0000001fff0b7819 */ /* 0x000fc40000011402 */
[----:B------:R-:W-:Y:S02]  /*0b80*/  LEA.HI R5, R3, R200, RZ, 0x7 ;  /* 0x000000c803057211 */ /* 0x000fe400078f38ff */
        /* <DEDUP_REMOVED lines=8> */
[----:B------:R-:W-:-:S03]  /*0c10*/  LOP3.LUT R8, R6, 0xfffffff8, RZ, 0xc0, !PT ;  /* 0xfffffff806087812 */ /* 0x000fc600078ec0ff */
[----:B------:R-:W-:Y:S01]  /*0c20*/  IMAD.IADD R4, R9, 0x1, -R4 ;  /* 0x0000000109047824 */ /* 0x000fe200078e0a04 */
[----:B------:R-:W-:Y:S01]  /*0c30*/  LOP3.LUT R9, R5, 0xffffff80, RZ, 0xc0, !PT ;  /* 0xffffff8005097812 */ /* 0x000fe200078ec0ff */
[----:B------:R-:W-:Y:S02]  /*0c40*/  IMAD R199, R11, 0x10, R10 ;  /* 0x000000100bc77824 */ /* 0x000fe400078e020a */
[----:B------:R-:W-:Y:S02]  /*0c50*/  IMAD.IADD R10, R7, 0x1, -R8 ;  /* 0x00000001070a7824 */ /* 0x000fe400078e0a08 */
[----:B------:R-:W-:Y:S02]  /*0c60*/  IMAD.IADD R9, R200, 0x1, -R9 ;  /* 0x00000001c8097824 */ /* 0x000fe400078e0a09 */
[----:B------:R-:W-:Y:S02]  /*0c70*/  IMAD.SHL.U32 R11, R10, 0x40, RZ ;  /* 0x000000400a0b7824 */ /* 0x000fe400078e00ff */
[----:B------:R-:W-:Y:S01]  /*0c80*/  IMAD.SHL.U32 R4, R4, 0x8, RZ ;  /* 0x0000000804047824 */ /* 0x000fe200078e00ff */
[----:B------:R-:W-:Y:S01]  /*0c90*/  SHF.R.S32.HI R2, RZ, 0x1f, R9 ;  /* 0x0000001fff027819 */ /* 0x000fe20000011409 */
[----:B------:R-:W-:Y:S01]  /*0ca0*/  IMAD.SHL.U32 R12, R6, 0x40, RZ ;  /* 0x00000040060c7824 */ /* 0x000fe200078e00ff */
[----:B------:R-:W-:Y:S01]  /*0cb0*/  LOP3.LUT R11, R11, 0x1c0, RZ, 0xc0, !PT ;  /* 0x000001c00b0b7812 */ /* 0x000fe200078ec0ff */
[----:B------:R-:W-:Y:S01]  /*0cc0*/  IMAD.U32 R199, R199, 0x40, R4 ;  /* 0x00000040c7c77824 */ /* 0x000fe200078e0004 */
[----:B------:R-:W-:-:S02]  /*0cd0*/  LEA.HI R6, R2, R9, RZ, 0x2 ;  /* 0x0000000902067211 */ /* 0x000fc400078f10ff */
[----:B------:R-:W-:Y:S02]  /*0ce0*/  LOP3.LUT R4, R11, 0x8, R4, 0xf8, !PT ;  /* 0x000000080b047812 */ /* 0x000fe400078ef804 */
[----:B------:R-:W-:Y:S02]  /*0cf0*/  LOP3.LUT R13, R12, 0x7ffffe00, RZ, 0xc0, !PT ;  /* 0x7ffffe000c0d7812 */ /* 0x000fe400078ec0ff */
[----:B------:R-:W-:Y:S02]  /*0d00*/  SHF.R.U32.HI R11, RZ, 0x3, R11 ;  /* 0x00000003ff0b7819 */ /* 0x000fe4000001160b */
[--C-:B------:R-:W-:Y:S01]  /*0d10*/  SHF.R.S32.HI R7, RZ, 0x2, R6.reuse ;  /* 0x00000002ff077819 */ /* 0x100fe20000011406 */
[----:B------:R-:W-:Y:S01]  /*0d20*/  IMAD R13, R0, 0x400, R13 ;  /* 0x00000400000d7824 */ /* 0x000fe200078e020d */
[----:B------:R-:W-:Y:S02]  /*0d30*/  SHF.R.S32.HI R8, RZ, 0x1f, R6 ;  /* 0x0000001fff087819 */ /* 0x000fe40000011406 */
[----:B------:R-:W-:-:S02]  /*0d40*/  LOP3.LUT R4, R4, R11, RZ, 0x3c, !PT ;  /* 0x0000000b04047212 */ /* 0x000fc400078e3cff */
[----:B------:R-:W-:Y:S02]  /*0d50*/  LEA.HI R8, R8, R7, RZ, 0x3 ;  /* 0x0000000708087211 */ /* 0x000fe400078f18ff */
[----:B------:R-:W-:Y:S01]  /*0d60*/  R2P PR, R10, 0x6 ;  /* 0x000000060a007804 */ /* 0x000fe20000000000 */
[----:B------:R-:W-:Y:S01]  /*0d70*/  IMAD.IADD R4, R13, 0x1, R4 ;  /* 0x000000010d047824 */ /* 0x000fe200078e0204 */
[----:B------:R-:W-:Y:S02]  /*0d80*/  LOP3.LUT R8, R8, 0xfffffff8, RZ, 0xc0, !PT ;  /* 0xfffffff808087812 */ /* 0x000fe400078ec0ff */
[----:B------:R-:W-:Y:S02]  /*0d90*/  LEA.HI R3, R3, R200, RZ, 0x3 ;  /* 0x000000c803037211 */ /* 0x000fe400078f18ff */
[----:B------:R-:W-:Y:S02]  /*0da0*/  LEA.HI R5, R5, R198, RZ, 0x1 ;  /* 0x000000c605057211 */ /* 0x000fe400078f08ff */
[----:B------:R-:W-:Y:S01]  /*0db0*/  LEA R23, R4, UR37, 0x1 ;  /* 0x0000002504177c11 */ /* 0x000fe2000f8e08ff */
[----:B------:R-:W-:Y:S01]  /*0dc0*/  IMAD.MOV.U32 R189, RZ, RZ, 0x40 ;  /* 0x00000040ffbd7424 */ /* 0x000fe200078e00ff */
[----:B------:R-:W-:Y:S01]  /*0dd0*/  LEA.HI R2, R2, R9, RZ, 0x5 ;  /* 0x0000000902027211 */ /* 0x000fe200078f28ff */
[----:B------:R-:W-:Y:S01]  /*0de0*/  IMAD.IADD R19, R7, 0x1, -R8 ;  /* 0x0000000107137824 */ /* 0x000fe200078e0a08 */
[----:B------:R-:W-:Y:S01]  /*0df0*/  R2UR UR5, R186 ;  /* 0x00000000ba0572ca */ /* 0x000fe200000e0000 */
[----:B------:R-:W-:Y:S01]  /*0e00*/  VIADD R190, R23, 0x36400 ;  /* 0x0003640017be7836 */ /* 0x000fe20000000000 */
[----:B------:R-:W-:-:S02]  /*0e10*/  LOP3.LUT R6, R6, 0x7ffffffc, RZ, 0xc0, !PT ;  /* 0x7ffffffc06067812 */ /* 0x000fc400078ec0ff */
[----:B------:R-:W-:Y:S02]  /*0e20*/  LOP3.LUT R7, R3, 0x1ffffff8, RZ, 0xc0, !PT ;  /* 0x1ffffff803077812 */ /* 0x000fe400078ec0ff */
[----:B------:R-:W-:Y:S01]  /*0e30*/  LOP3.LUT R5, R5, 0xfffffe, RZ, 0xc0, !PT ;  /* 0x00fffffe05057812 */ /* 0x000fe200078ec0ff */
[----:B------:R-:W-:Y:S01]  /*0e40*/  VIADD R188, R23, 0x36420 ;  /* 0x0003642017bc7836 */ /* 0x000fe20000000000 */
[----:B------:R-:W-:Y:S02]  /*0e50*/  SHF.R.S32.HI R2, RZ, 0x5, R2 ;  /* 0x00000005ff027819 */ /* 0x000fe40000011402 */
[----:B------:R-:W-:Y:S01]  /*0e60*/  SEL R189, R189, 0xffffffc0, !P2 ;  /* 0xffffffc0bdbd7807 */ /* 0x000fe20005000000 */
[----:B------:R-:W-:Y:S02]  /*0e70*/  IMAD.IADD R6, R9, 0x1, -R6 ;  /* 0x0000000109067824 */ /* 0x000fe400078e0a06 */
[----:B------:R-:W-:Y:S02]  /*0e80*/  IMAD.IADD R7, R200, 0x1, -R7 ;  /* 0x00000001c8077824 */ /* 0x000fe400078e0a07 */
[----:B------:R-:W-:-:S02]  /*0e90*/  IMAD.IADD R5, R198, 0x1, -R5 ;  /* 0x00000001c6057824 */ /* 0x000fc400078e0a05 */
[----:B------:R-:W-:Y:S01]  /*0ea0*/  @P1 VIADD R188, R190, 0xffffffe0 ;  /* 0xffffffe0bebc1836 */ /* 0x000fe20000000000 */
[----:B------:R-:W-:Y:S01]  /*0eb0*/  SHF.R.S32.HI R194, RZ, 0x3, R3 ;  /* 0x00000003ffc27819 */ /* 0x000fe20000011403 */
[----:B------:R-:W-:Y:S01]  /*0ec0*/  IMAD R19, R2, 0x10, R19 ;  /* 0x0000001002137824 */ /* 0x000fe200078e0213 */
[----:B------:R-:W-:Y:S01]  /*0ed0*/  MOV R2, RZ ;  /* 0x000000ff00027202 */ /* 0x000fe20000000f00 */
[----:B------:R-:W-:Y:S02]  /*0ee0*/  IMAD.IADD R190, R190, 0x1, R189 ;  /* 0x00000001bebe7824 */ /* 0x000fe400078e02bd */
[----:B------:R-:W-:Y:S02]  /*0ef0*/  IMAD.MOV.U32 R197, RZ, RZ, RZ ;  /* 0x000000ffffc57224 */ /* 0x000fe400078e00ff */
[----:B------:R-:W-:Y:S02]  /*0f00*/  IMAD.SHL.U32 R191, R7, 0x8, RZ ;  /* 0x0000000807bf7824 */ /* 0x000fe400078e00ff */
[----:B------:R-:W-:-:S02]  /*0f10*/  IMAD.SHL.U32 R22, R5, 0x100, RZ ;  /* 0x0000010005167824 */ /* 0x000fc400078e00ff */
[----:B------:R-:W-:Y:S02]  /*0f20*/  IMAD.SHL.U32 R16, R6, 0x2, RZ ;  /* 0x0000000206107824 */ /* 0x000fe400078e00ff */
[----:B------:R-:W-:Y:S01]  /*0f30*/  IMAD.IADD R189, R189, 0x1, R188 ;  /* 0x00000001bdbd7824 */ /* 0x000fe200078e02bc */
[----:B------:R-:W-:Y:S01]  /*0f40*/  UMOV UR36, URZ ;  /* 0x0000003f00247c82 */ /* 0x000fe20008000000 */
[----:B--2---:R-:W-:-:S07]  /*0f50*/  LOP3.LUT R192, R14, 0x1, RZ, 0xfc, !PT ;  /* 0x000000010ec07812 */ /* 0x004fce00078efcff */
.L_x_2509:
[----:B0-----:R-:W0:Y:S01]  /*0f60*/  LDC.64 R4, c[0x0][0xb20] ;  /* 0x0002c800ff047b82 */ /* 0x001e220000000a00 */
[----:B-1----:R-:W-:Y:S01]  /*0f70*/  IMAD.MOV.U32 R8, RZ, RZ, RZ ;  /* 0x000000ffff087224 */ /* 0x002fe200078e00ff */
[----:B------:R-:W-:-:S06]  /*0f80*/  ULDC.64 UR6, c[0x0][0x208] ;  /* 0x0000820000067ab9 */ /* 0x000fcc0000000a00 */
[----:B--23--:R-:W1:Y:S08]  /*0f90*/  LDC.64 R6, c[0x0][0xb10] ;  /* 0x0002c400ff067b82 */ /* 0x00ce700000000a00 */
[----:B------:R-:W2:Y:S01]  /*0fa0*/  LDC.64 R10, c[0x0][0x3f8] ;  /* 0x0000fe00ff0a7b82 */ /* 0x000ea20000000a00 */
[----:B0-----:R-:W-:-:S07]  /*0fb0*/  ISETP.NE.U32.AND P0, PT, R4, RZ, PT ;  /* 0x000000ff0400720c */ /* 0x001fce0003f05070 */
[----:B------:R-:W0:Y:S01]  /*0fc0*/  LDC R18, c[0x0][0x288] ;  /* 0x0000a200ff127b82 */ /* 0x000e220000000800 */
[----:B------:R-:W-:Y:S02]  /*0fd0*/  ISETP.NE.AND.EX P0, PT, R5, RZ, PT, P0 ;  /* 0x000000ff0500720c */ /* 0x000fe40003f05300 */
[----:B-1----:R-:W-:-:S05]  /*0fe0*/  ISETP.NE.U32.AND P1, PT, R6, RZ, PT ;  /* 0x000000ff0600720c */ /* 0x002fca0003f25070 */
[----:B------:R-:W1:Y:S01]  /*0ff0*/  LDC R0, c[0x0][0x404] ;  /* 0x00010100ff007b82 */ /* 0x000e620000000800 */
[----:B------:R-:W-:-:S07]  /*1000*/  ISETP.NE.AND.EX P1, PT, R7, RZ, PT, P1 ;  /* 0x000000ff0700720c */ /* 0x000fce0003f25310 */
[----:B------:R-:W3:Y:S08]  /*1010*/  @P0 LDC.64 R4, c[0x0][0xb20] ;  /* 0x0002c800ff040b82 */ /* 0x000ef00000000a00 */
[----:B------:R-:W4:Y:S08]  /*1020*/  @P1 LDC.64 R6, c[0x0][0xb10] ;  /* 0x0002c400ff061b82 */ /* 0x000f300000000a00 */
[----:B------:R-:W1:Y:S01]  /*1030*/  LDC R17, c[0x0][0x2e0] ;  /* 0x0000b800ff117b82 */ /* 0x000e620000000800 */
[----:B---3--:R-:W-:-:S05]  /*1040*/  @P0 IMAD.WIDE R4, R187, 0x4, R4 ;  /* 0x00000004bb040825 */ /* 0x008fca00078e0204 */
[----:B------:R3:W5:Y:S01]  /*1050*/  @P0 LDG.E R8, desc[UR6][R4.64] ;  /* 0x0000000604080981 */ /* 0x000762000c1e1900 */
[----:B--2---:R-:W-:Y:S01]  /*1060*/  ISETP.NE.U32.AND P0, PT, R10, RZ, PT ;  /* 0x000000ff0a00720c */ /* 0x004fe20003f05070 */
[----:B----4-:R-:W-:-:S03]  /*1070*/  @P1 IMAD.WIDE R6, R187, 0x4, R6 ;  /* 0x00000004bb061825 */ /* 0x010fc600078e0206 */
[----:B------:R-:W-:Y:S02]  /*1080*/  ISETP.NE.AND.EX P0, PT, R11, RZ, PT, P0 ;  /* 0x000000ff0b00720c */ /* 0x000fe40003f05300 */
[----:B0-----:R3:W5:Y:S01]  /*1090*/  @P1 LDG.E R18, desc[UR6][R6.64] ;  /* 0x0000000606121981 */ /* 0x001762000c1e1900 */
[----:B------:R-:W-:Y:S01]  /*10a0*/  ULDC.64 UR6, c[0x0][0xb18] ;  /* 0x0002c60000067ab9 */ /* 0x000fe20000000a00 */
[----:B-1----:R-:W-:Y:S01]  /*10b0*/  SEL R0, R0, 0x1, P0 ;  /* 0x0000000100007807 */ /* 0x002fe20000000000 */
[----:B------:R-:W-:Y:S01]  /*10c0*/  UMOV UR39, UR5 ;  /* 0x0000000500277c82 */ /* 0x000fe20008000000 */
[----:B------:R-:W-:-:S03]  /*10d0*/  ISETP.NE.U32.AND P2, PT, RZ, UR6, PT ;  /* 0x00000006ff007c0c */ /* 0x000fc6000bf45070 */
[----:B------:R-:W-:Y:S01]  /*10e0*/  IMAD R17, R0, R17, RZ ;  /* 0x0000001100117224 */ /* 0x000fe200078e02ff */
[----:B------:R-:W-:Y:S01]  /*10f0*/  ISETP.NE.AND.EX P2, PT, RZ, UR7, PT, P2 ;  /* 0x00000007ff007c0c */ /* 0x000fe2000bf45320 */
[----:B------:R-:W-:-:S12]  /*1100*/  @P1 BRA `(.L_x_2407) ;  /* 0x0000000000281947 */ /* 0x000fd80003800000 */
[----:B------:R-:W-:Y:S02]  /*1110*/  ULDC.64 UR4, c[0x0][0xaf8] ;  /* 0x0002be0000047ab9 */ /* 0x000fe40000000a00 */
[----:B------:R-:W-:-:S04]  /*1120*/  ISETP.NE.U32.AND P0, PT, RZ, UR4, PT ;  /* 0x00000004ff007c0c */ /* 0x000fc8000bf05070 */
[----:B------:R-:W-:-:S13]  /*1130*/  ISETP.NE.AND.EX P0, PT, RZ, UR5, PT, P0 ;  /* 0x00000005ff007c0c */ /* 0x000fda000bf05300 */
[----:B------:R-:W-:Y:S05]  /*1140*/  @!P0 BRA `(.L_x_2407) ;  /* 0x0000000000188947 */ /* 0x000fea0003800000 */
[----:B---3--:R-:W0:Y:S01]  /*1150*/  LDC.64 R4, c[0x0][0xaf8] ;  /* 0x0002be00ff047b82 */ /* 0x008e220000000a00 */
[----:B------:R-:W-:Y:S01]  /*1160*/  ULDC.64 UR4, c[0x0][0x208] ;  /* 0x0000820000047ab9 */ /* 0x000fe20000000a00 */
[----:B0-----:R-:W-:-:S05]  /*1170*/  IMAD.WIDE R4, R187, 0x4, R4 ;  /* 0x00000004bb047825 */ /* 0x001fca00078e0204 */
[----:B-----5:R-:W2:Y:S04]  /*1180*/  LDG.E R18, desc[UR4][R4.64] ;  /* 0x0000000404127981 */ /* 0x020ea8000c1e1900 */
[----:B------:R-:W2:Y:S02]  /*1190*/  LDG.E R3, desc[UR4][R4.64+0x4] ;  /* 0x0000040404037981 */ /* 0x000ea4000c1e1900 */
[----:B--2---:R-:W-:-:S07]  /*11a0*/  IMAD.IADD R18, R3, 0x1, -R18 ;  /* 0x0000000103127824 */ /* 0x004fce00078e0a12 */
.L_x_2407:
[----:B------:R-:W-:Y:S02]  /*11b0*/  IMAD.MOV.U32 R196, RZ, RZ, R185 ;  /* 0x000000ffffc47224 */ /* 0x000fe400078e00b9 */
[----:B------:R-:W-:Y:S01]  /*11c0*/  IMAD.MOV.U32 R193, RZ, RZ, R187 ;  /* 0x000000ffffc17224 */ /* 0x000fe200078e00bb */
[----:B------:R-:W-:Y:S06]  /*11d0*/  @!P2 BRA `(.L_x_2408) ;  /* 0x000000000014a947 */ /* 0x000fec0003800000 */
[----:B---3--:R-:W0:Y:S01]  /*11e0*/  LDC.64 R4, c[0x0][0xb18] ;  /* 0x0002c600ff047b82 */ /* 0x008e220000000a00 */
[----:B------:R-:W-:Y:S01]  /*11f0*/  ULDC.64 UR4, c[0x0][0x208] ;  /* 0x0000820000047ab9 */ /* 0x000fe20000000a00 */
[----:B0-----:R-:W-:-:S05]  /*1200*/  IMAD.WIDE R4, R187, 0x4, R4 ;  /* 0x00000004bb047825 */ /* 0x001fca00078e0204 */
[----:B------:R0:W5:Y:S01]  /*1210*/  LDG.E R17, desc[UR4][R4.64] ;  /* 0x0000000404117981 */ /* 0x000162000c1e1900 */
[----:B------:R-:W-:Y:S05]  /*1220*/  BRA `(.L_x_2409) ;  /* 0x0000000000287947 */ /* 0x000fea0003800000 */
.L_x_2408:
[----:B------:R-:W-:Y:S02]  /*1230*/  ULDC.64 UR4, c[0x0][0xb00] ;  /* 0x0002c00000047ab9 */ /* 0x000fe40000000a00 */
[----:B------:R-:W-:-:S04]  /*1240*/  ISETP.NE.U32.AND P0, PT, RZ, UR4, PT ;  /* 0x00000004ff007c0c */ /* 0x000fc8000bf05070 */
[----:B------:R-:W-:-:S13]  /*1250*/  ISETP.NE.AND.EX P0, PT, RZ, UR5, PT, P0 ;  /* 0x00000005ff007c0c */ /* 0x000fda000bf05300 */
[----:B------:R-:W-:Y:S05]  /*1260*/  @!P0 BRA `(.L_x_2409) ;  /* 0x0000000000188947 */ /* 0x000fea0003800000 */
[----:B---3--:R-:W0:Y:S01]  /*1270*/  LDC.64 R4, c[0x0][0xb00] ;  /* 0x0002c000ff047b82 */ /* 0x008e220000000a00 */
[----:B------:R-:W-:Y:S01]  /*1280*/  ULDC.64 UR4, c[0x0][0x208] ;  /* 0x0000820000047ab9 */ /* 0x000fe20000000a00 */
[----:B0-----:R-:W-:-:S05]  /*1290*/  IMAD.WIDE R4, R187, 0x4, R4 ;  /* 0x00000004bb047825 */ /* 0x001fca00078e0204 */
[----:B------:R-:W2:Y:S04]  /*12a0*/  LDG.E R17, desc[UR4][R4.64] ;  /* 0x0000000404117981 */ /* 0x000ea8000c1e1900 */
[----:B------:R-:W2:Y:S02]  /*12b0*/  LDG.E R0, desc[UR4][R4.64+0x4] ;  /* 0x0000040404007981 */ /* 0x000ea4000c1e1900 */
[----:B--2---:R-:W-:-:S07]  /*12c0*/  IMAD.IADD R17, R0, 0x1, -R17 ;  /* 0x0000000100117824 */ /* 0x004fce00078e0a11 */
.L_x_2409:
[----:B---3--:R-:W2:Y:S01]  /*12d0*/  LDL R6, [R1+0x4] ;  /* 0x0000040001067983 */ /* 0x008ea20000100800 */
[----:B0-----:R-:W0:Y:S01]  /*12e0*/  LDC R5, c[0x0][0xad8] ;  /* 0x0002b600ff057b82 */ /* 0x001e220000000800 */
[----:B-----5:R-:W-:Y:S01]  /*12f0*/  IMAD.IADD R17, R17, 0x1, -R8 ;  /* 0x0000000111117824 */ /* 0x020fe200078e0a08 */
[----:B------:R-:W-:-:S03]  /*1300*/  LEA R4, R185, 0x40, 0x6 ;  /* 0x00000040b9047811 */ /* 0x000fc600078e30ff */
[C---:B------:R-:W-:Y:S01]  /*1310*/  VIADD R0, R17.reuse, 0x3f ;  /* 0x0000003f11007836 */ /* 0x040fe20000000000 */
[----:B------:R-:W-:-:S04]  /*1320*/  IADD3 R8, R17, R4, -R18 ;  /* 0x0000000411087210 */ /* 0x000fc80007ffe812 */
[----:B------:R-:W-:-:S04]  /*1330*/  SHF.R.S32.HI R3, RZ, 0x1f, R0 ;  /* 0x0000001fff037819 */ /* 0x000fc80000011400 */
[----:B------:R-:W-:-:S04]  /*1340*/  LEA.HI R3, R3, R0, RZ, 0x6 ;  /* 0x0000000003037211 */ /* 0x000fc800078f30ff */
[----:B------:R-:W-:Y:S01]  /*1350*/  SHF.R.S32.HI R168, RZ, 0x6, R3 ;  /* 0x00000006ffa87819 */ /* 0x000fe20000011403 */
[----:B0-----:R-:W-:Y:S01]  /*1360*/  IMAD.IADD R0, R8, 0x1, R5 ;  /* 0x0000000108007824 */ /* 0x001fe200078e0205 */
[----:B--2---:R-:W-:-:S13]  /*1370*/  ISETP.NE.AND P0, PT, R6, 0x1, PT ;  /* 0x000000010600780c */ /* 0x004fda0003f05270 */
[----:B------:R-:W-:Y:S05]  /*1380*/  @!P0 BRA `(.L_x_2410) ;  /* 0x0000001c00b08947 */ /* 0x000fea0003800000 */
[----:B------:R-:W0:Y:S02]  /*1390*/  LDC R6, c[0x0][0xadc] ;  /* 0x0002b700ff067b82 */ /* 0x000e240000000800 */
[----:B0-----:R-:W-:-:S13]  /*13a0*/  ISETP.GE.AND P1, PT, R6, 0x1, PT ;  /* 0x000000010600780c */ /* 0x001fda0003f26270 */
[----:B------:R-:W-:Y:S05]  /*13b0*/  @!P1 BRA `(.L_x_2411) ;  /* 0x0000000000409947 */ /* 0x000fea0003800000 */
[C---:B------:R-:W-:Y:S02]  /*13c0*/  ISETP.GT.AND P0, PT, R8.reuse, RZ, PT ;  /* 0x000000ff0800720c */ /* 0x040fe40003f04270 */
[----:B------:R-:W-:-:S11]  /*13d0*/  IADD3 R3, R8, -0x1, RZ ;  /* 0xffffffff08037810 */ /* 0x000fd60007ffe0ff */
        /* <DEDUP_REMOVED lines=8> */
.L_x_2412:
[----:B------:R-:W-:-:S13]  /*1460*/  ISETP.NE.AND P0, PT, R6, 0x1, PT ;  /* 0x000000010600780c */ /* 0x000fda0003f05270 */
[----:B------:R-:W0:Y:S02]  /*1470*/  @P0 LDC.64 R4, c[0x0][0xae0] ;  /* 0x0002b800ff040b82 */ /* 0x000e240000000a00 */
[----:B0-----:R-:W-:-:S05]  /*1480*/  @P0 IMAD.HI.U32 R4, R3, R4, RZ ;  /* 0x0000000403040227 */ /* 0x001fca00078e00ff */
[----:B------:R-:W-:-:S07]  /*1490*/  @P0 SHF.R.U32.HI R3, RZ, R5, R4 ;  /* 0x00000005ff030219 */ /* 0x000fce0000011604 */
.L_x_2413:
[----:B------:R-:W-:-:S05]  /*14a0*/  IMAD R3, R3, R6, R6 ;  /* 0x0000000603037224 */ /* 0x000fca00078e0206 */
[----:B------:R-:W-:-:S07]  /*14b0*/  VIMNMX R0, R0, R3, PT ;  /* 0x0000000300007248 */ /* 0x000fce0003fe0100 */
.L_x_2411:
[----:B------:R-:W-:Y:S01]  /*14c0*/  VIADD R0, R0, 0x3f ;  /* 0x0000003f00007836 */ /* 0x000fe20000000000 */
[----:B------:R-:W-:Y:S01]  /*14d0*/  ULDC UR4, c[0x0][0xad4] ;  /* 0x0002b50000047ab9 */ /* 0x000fe20000000800 */
[----:B------:R-:W-:-:S03]  /*14e0*/  IMAD R18, R185, 0x40, -R18 ;  /* 0x00000040b9127824 */ /* 0x000fc600078e0a12 */
[----:B------:R-:W-:Y:S01]  /*14f0*/  SHF.R.S32.HI R3, RZ, 0x1f, R0 ;  /* 0x0000001fff037819 */ /* 0x000fe20000011400 */
[----:B------:R-:W-:-:S03]  /*1500*/  IMAD.IADD R18, R17, 0x1, R18 ;  /* 0x0000000111127824 */ /* 0x000fc600078e0212 */
[----:B------:R-:W-:Y:S01]  /*1510*/  LEA.HI R3, R3, R0, RZ, 0x6 ;  /* 0x0000000003037211 */ /* 0x000fe200078f30ff */
[----:B------:R-:W-:-:S03]  /*1520*/  VIADD R5, R18, -UR4 ;  /* 0x8000000412057c36 */ /* 0x000fc60008000000 */
[----:B------:R-:W-:-:S04]  /*1530*/  SHF.R.S32.HI R3, RZ, 0x6, R3 ;  /* 0x00000006ff037819 */ /* 0x000fc80000011403 */
[----:B------:R-:W-:Y:S01]  /*1540*/  VIMNMX R4, R168, R3, PT ;  /* 0x00000003a8047248 */ /* 0x000fe20003fe0100 */
[----:B------:R-:W-:Y:S06]  /*1550*/  @!P1 BRA `(.L_x_2414) ;  /* 0x00000000003c9947 */ /* 0x000fec0003800000 */
        /* <DEDUP_REMOVED lines=9> */
.L_x_2415:
[----:B------:R-:W-:-:S13]  /*15f0*/  ISETP.NE.AND P0, PT, R6, 0x1, PT ;  /* 0x000000010600780c */ /* 0x000fda0003f05270 */
[----:B------:R-:W0:Y:S02]  /*1600*/  @P0 LDC.64 R8, c[0x0][0xae0] ;  /* 0x0002b800ff080b82 */ /* 0x000e240000000a00 */
[----:B0-----:R-:W-:-:S05]  /*1610*/  @P0 IMAD.HI.U32 R0, R18, R8, RZ ;  /* 0x0000000812000227 */ /* 0x001fca00078e00ff */
[----:B------:R-:W-:-:S07]  /*1620*/  @P0 SHF.R.U32.HI R18, RZ, R9, R0 ;  /* 0x00000009ff120219 */ /* 0x000fce0000011600 */
.L_x_2416:
[----:B------:R-:W-:-:S05]  /*1630*/  IMAD R18, R18, R6, RZ ;  /* 0x0000000612127224 */ /* 0x000fca00078e02ff */
[----:B------:R-:W-:-:S07]  /*1640*/  VIMNMX R5, R5, R18, !PT ;  /* 0x0000001205057248 */ /* 0x000fce0007fe0100 */
.L_x_2414:
[----:B------:R-:W-:Y:S01]  /*1650*/  SHF.R.S32.HI R6, RZ, 0x1f, R5 ;  /* 0x0000001fff067819 */ /* 0x000fe20000011405 */
[----:B------:R-:W-:Y:S01]  /*1660*/  IMAD.MOV.U32 R0, RZ, RZ, RZ ;  /* 0x000000ffff007224 */ /* 0x000fe200078e00ff */
[----:B------:R-:W-:Y:S01]  /*1670*/  PLOP3.LUT P0, PT, PT, PT, PT, 0x80, 0x0 ;  /* 0x000000000000781c */ /* 0x000fe20003f0f070 */
[----:B------:R-:W-:Y:S01]  /*1680*/  IMAD.MOV.U32 R3, RZ, RZ, RZ ;  /* 0x000000ffff037224 */ /* 0x000fe200078e00ff */
[----:B------:R-:W-:Y:S02]  /*1690*/  LEA.HI R6, R6, R5, RZ, 0x6 ;  /* 0x0000000506067211 */ /* 0x000fe400078f30ff */
[----:B------:R-:W-:Y:S02]  /*16a0*/  CS2R R150, SRZ ;  /* 0x0000000000967805 */ /* 0x000fe4000001ff00 */
        /* <DEDUP_REMOVED lines=61> */
[----:B------:R-:W-:Y:S02]  /*1a80*/  CS2R R38, SRZ ;  /* 0x0000000000267805 */ /* 0x000fe4000001ff00 */
[----:B------:R-:W-:Y:S01]  /*1a90*/  CS2R R34, SRZ ;  /* 0x0000000000227805 */ /* 0x000fe2000001ff00 */
[----:B------:R-:W-:Y:S01]  /*1aa0*/  IMAD.MOV.U32 R169, RZ, RZ, RZ ;  /* 0x000000ffffa97224 */ /* 0x000fe200078e00ff */
[----:B------:R-:W-:Y:S01]  /*1ab0*/  CS2R R170, SRZ ;  /* 0x0000000000aa7805 */ /* 0x000fe2000001ff00 */
[----:B------:R-:W-:-:S02]  /*1ac0*/  IMAD.MOV.U32 R7, RZ, RZ, RZ ;  /* 0x000000ffff077224 */ /* 0x000fc400078e00ff */
[----:B------:R-:W-:Y:S02]  /*1ad0*/  IMAD.MOV.U32 R20, RZ, RZ, RZ ;  /* 0x000000ffff147224 */ /* 0x000fe400078e00ff */
[----:B------:R-:W-:Y:S02]  /*1ae0*/  IMAD.MOV.U32 R5, RZ, RZ, RZ ;  /* 0x000000ffff057224 */ /* 0x000fe400078e00ff */
[----:B------:R-:W-:Y:S01]  /*1af0*/  IMAD.MOV.U32 R24, RZ, RZ, RZ ;  /* 0x000000ffff187224 */ /* 0x000fe200078e00ff */
[----:B------:R-:W-:Y:S06]  /*1b00*/  @!P1 BRA `(.L_x_2417) ;  /* 0x000000f000209947 */ /* 0x000fec0003800000 */
[----:B------:R-:W0:Y:S01]  /*1b10*/  SHFL.IDX PT, R0, R198, RZ, 0x1f ;  /* 0x00001fffc6007589 */ /* 0x000e2200000e0000 */
[----:B------:R-:W-:Y:S01]  /*1b20*/  UMOV UR7, 0x40000040 ;  /* 0x4000004000077882 */ /* 0x000fe20000000000 */
[----:B------:R-:W-:Y:S01]  /*1b30*/  UMOV UR9, 0x40000040 ;  /* 0x4000004000097882 */ /* 0x000fe20000000000 */
[----:B------:R-:W-:Y:S01]  /*1b40*/  UMOV UR11, 0x40000040 ;  /* 0x40000040000b7882 */ /* 0x000fe20000000000 */
[----:B------:R-:W-:Y:S01]  /*1b50*/  BAR.SYNC.DEFER_BLOCKING 0xe, 0x100 ;  /* 0x0384000000007b1d */ /* 0x000fe20000010000 */
[----:B------:R-:W-:-:S05]  /*1b60*/  VIADD R3, R4, 0xfffffffe ;  /* 0xfffffffe04037836 */ /* 0x000fca0000000000 */
[----:B------:R-:W-:Y:S01]  /*1b70*/  UMOV UR13, 0x40000040 ;  /* 0x40000040000d7882 */ /* 0x000fe20000000000 */
[----:B------:R-:W-:Y:S01]  /*1b80*/  UMOV UR15, 0x40000040 ;  /* 0x40000040000f7882 */ /* 0x000fe20000000000 */
[----:B------:R-:W-:Y:S01]  /*1b90*/  UMOV UR17, 0x40000040 ;  /* 0x4000004000117882 */ /* 0x000fe20000000000 */
[----:B------:R-:W-:Y:S01]  /*1ba0*/  UMOV UR19, 0x40000040 ;  /* 0x4000004000137882 */ /* 0x000fe20000000000 */
[----:B------:R-:W1:Y:S01]  /*1bb0*/  S2R R8, SR_TID.X ;  /* 0x0000000000087919 */ /* 0x000e620000002100 */
[----:B------:R-:W-:Y:S02]  /*1bc0*/  ISETP.GE.AND P0, PT, R3, R6, PT ;  /* 0x000000060300720c */ /* 0x000fe40003f06270 */
        /* <DEDUP_REMOVED lines=45> */
.L_x_2419:
[----:B------:R-:W-:Y:S01]  /*1ea0*/  BAR.SYNC.DEFER_BLOCKING 0xe, 0x100 ;  /* 0x0384000000007b1d */ /* 0x000fe20000010000 */
[----:B01----:R-:W-:Y:S01]  /*1eb0*/  IMAD.U32 R0, RZ, RZ, UR36 ;  /* 0x00000024ff007e24 */ /* 0x003fe2000f8e00ff */
[----:B------:R-:W-:Y:S01]  /*1ec0*/  UIADD3 UR36, UR36, 0x1, URZ ;  /* 0x0000000124247890 */ /* 0x000fe2000fffe03f */
[C---:B------:R-:W-:Y:S01]  /*1ed0*/  ISETP.GT.AND P0, PT, R3.reuse, R6, PT ;  /* 0x000000060300720c */ /* 0x040fe20003f04270 */
[----:B------:R-:W-:Y:S02]  /*1ee0*/  VIADD R3, R3, 0xffffffff ;  /* 0xffffffff03037836 */ /* 0x000fe40000000000 */
[----:B------:R-:W-:Y:S01]  /*1ef0*/  IMAD R0, R0, 0x40, R19 ;  /* 0x0000004000007824 */ /* 0x000fe200078e0213 */
[----:B------:R-:W-:Y:S01]  /*1f00*/  UISETP.NE.AND UP0, UPT, UR36, 0x2, UPT ;  /* 0x000000022400788c */ /* 0x000fe2000bf05270 */
[----:B------:R-:W-:Y:S01]  /*1f10*/  UMOV UR7, 0x40000040 ;  /* 0x4000004000077882 */ /* 0x000fe20000000000 */
[----:B------:R-:W-:Y:S02]  /*1f20*/  UMOV UR11, 0x40000040 ;  /* 0x40000040000b7882 */ /* 0x000fe40000000000 */
[----:B------:R-:W-:Y:S01]  /*1f30*/  LEA R0, R0, UR37, 0x2 ;  /* 0x0000002500007c11 */ /* 0x000fe2000f8e10ff */
[----:B------:R-:W-:Y:S01]  /*1f40*/  USEL UR36, UR36, URZ, UP0 ;  /* 0x0000003f24247287 */ /* 0x000fe20008000000 */
[----:B------:R-:W-:Y:S01]  /*1f50*/  UMOV UR15, 0x40000040 ;  /* 0x40000040000f7882 */ /* 0x000fe20000000000 */
[----:B------:R-:W-:-:S02]  /*1f60*/  UMOV UR19, 0x40000040 ;  /* 0x4000004000137882 */ /* 0x000fc40000000000 */
[----:B------:R-:W-:-:S04]  /*1f70*/  ULEA UR6, UR36, UR20, 0xc ;  /* 0x0000001424067291 */ /* 0x000fc8000f8e603f */
[----:B------:R-:W-:Y:S02]  /*1f80*/  UIADD3 UR10, UR6, 0x80, URZ ;  /* 0x00000080060a7890 */ /* 0x000fe4000fffe03f */
[----:B------:R-:W-:Y:S01]  /*1f90*/  UIADD3 UR14, UR6, 0x100, URZ ;  /* 0x00000100060e7890 */ /* 0x000fe2000fffe03f */
[----:B------:R-:W0:Y:S01]  /*1fa0*/  LDS R4, [R0+0x38400] ;  /* 0x0384000000047984 */ /* 0x000e220000000800 */
[----:B------:R-:W-:-:S03]  /*1fb0*/  UIADD3 UR18, UR6, 0x180, URZ ;  /* 0x0000018006127890 */ /* 0x000fc6000fffe03f */
[----:B------:R1:W2:Y:S02]  /*1fc0*/  LDS R5, [R0+0x38420] ;  /* 0x0384200000057984 */ /* 0x0002a40000000800 */
[----:B-1----:R-:W-:-:S05]  /*1fd0*/  IMAD.U32 R0, RZ, RZ, UR36 ;  /* 0x00000024ff007e24 */ /* 0x002fca000f8e00ff */
[----:B------:R-:W-:-:S04]  /*1fe0*/  @!P1 LEA R0, R0, UR37, 0x3 ;  /* 0x0000002500009c11 */ /* 0x000fc8000f8e18ff */
[----:B------:R-:W-:-:S04]  /*1ff0*/  @!P1 IADD3 R0, R0, 0x38860, RZ ;  /* 0x0003886000009810 */ /* 0x000fc80007ffe0ff */
        /* <DEDUP_REMOVED lines=149> */
.L_x_2418:
        /* <DEDUP_REMOVED lines=144> */
.L_x_2410:
[----:B------:R-:W0:Y:S02]  /*3250*/  LDC R6, c[0x0][0xadc] ;  /* 0x0002b700ff067b82 */ /* 0x000e240000000800 */
[----:B0-----:R-:W-:-:S13]  /*3260*/  ISETP.GE.AND P0, PT, R6, 0x1, PT ;  /* 0x000000010600780c */ /* 0x001fda0003f06270 */
[----:B------:R-:W-:Y:S05]  /*3270*/  @!P0 BRA `(.L_x_2420) ;  /* 0x0000000000408947 */ /* 0x000fea0003800000 */
[C---:B------:R-:W-:Y:S01]  /*3280*/  ISETP.GT.AND P1, PT, R8.reuse, RZ, PT ;  /* 0x000000ff0800720c */ /* 0x040fe20003f24270 */
[----:B------:R-:W-:-:S12]  /*3290*/  VIADD R3, R8, 0xffffffff ;  /* 0xffffffff08037836 */ /* 0x000fd80000000000 */
        /* <DEDUP_REMOVED lines=8> */
.L_x_2421:
[----:B------:R-:W-:-:S13]  /*3320*/  ISETP.NE.AND P1, PT, R6, 0x1, PT ;  /* 0x000000010600780c */ /* 0x000fda0003f25270 */
[----:B------:R-:W0:Y:S02]  /*3330*/  @P1 LDC.64 R4, c[0x0][0xae0] ;  /* 0x0002b800ff041b82 */ /* 0x000e240000000a00 */
[----:B0-----:R-:W-:-:S05]  /*3340*/  @P1 IMAD.HI.U32 R4, R3, R4, RZ ;  /* 0x0000000403041227 */ /* 0x001fca00078e00ff */
[----:B------:R-:W-:-:S07]  /*3350*/  @P1 SHF.R.U32.HI R3, RZ, R5, R4 ;  /* 0x00000005ff031219 */ /* 0x000fce0000011604 */
.L_x_2422:
[----:B------:R-:W-:-:S05]  /*3360*/  IMAD R3, R3, R6, R6 ;  /* 0x0000000603037224 */ /* 0x000fca00078e0206 */
[----:B------:R-:W-:-:S07]  /*3370*/  VIMNMX R0, R0, R3, PT ;  /* 0x0000000300007248 */ /* 0x000fce0003fe0100 */
.L_x_2420:
[----:B------:R-:W-:Y:S01]  /*3380*/  VIADD R0, R0, 0x3f ;  /* 0x0000003f00007836 */ /* 0x000fe20000000000 */
[----:B------:R-:W-:Y:S01]  /*3390*/  ULDC UR4, c[0x0][0xad4] ;  /* 0x0002b50000047ab9 */ /* 0x000fe20000000800 */
[----:B------:R-:W-:-:S03]  /*33a0*/  IMAD R4, R185, 0x40, -R18 ;  /* 0x00000040b9047824 */ /* 0x000fc600078e0a12 */
[----:B------:R-:W-:-:S04]  /*33b0*/  SHF.R.S32.HI R3, RZ, 0x1f, R0 ;  /* 0x0000001fff037819 */ /* 0x000fc80000011400 */
[----:B------:R-:W-:Y:S01]  /*33c0*/  LEA.HI R3, R3, R0, RZ, 0x6 ;  /* 0x0000000003037211 */ /* 0x000fe200078f30ff */
[----:B------:R-:W-:-:S03]  /*33d0*/  IMAD.IADD R0, R17, 0x1, R4 ;  /* 0x0000000111007824 */ /* 0x000fc600078e0204 */
[----:B------:R-:W-:Y:S01]  /*33e0*/  SHF.R.S32.HI R3, RZ, 0x6, R3 ;  /* 0x00000006ff037819 */ /* 0x000fe20000011403 */
[----:B------:R-:W-:-:S03]  /*33f0*/  VIADD R4, R0, -UR4 ;  /* 0x8000000400047c36 */ /* 0x000fc60008000000 */
[----:B------:R-:W-:Y:S01]  /*3400*/  VIMNMX R168, R168, R3, PT ;  /* 0x00000003a8a87248 */ /* 0x000fe20003fe0100 */
[----:B------:R-:W-:Y:S06]  /*3410*/  @!P0 BRA `(.L_x_2423) ;  /* 0x0000000000408947 */ /* 0x000fec0003800000 */
[----:B------:R-:W-:-:S05]  /*3420*/  IMAD.MOV.U32 R3, RZ, RZ, R0 ;  /* 0x000000ffff037224 */ /* 0x000fca00078e0000 */
        /* <DEDUP_REMOVED lines=9> */
.L_x_2424:
[----:B------:R-:W-:-:S13]  /*34c0*/  ISETP.NE.AND P0, PT, R6, 0x1, PT ;  /* 0x000000010600780c */ /* 0x000fda0003f05270 */
[----:B------:R-:W0:Y:S02]  /*34d0*/  @P0 LDC.64 R8, c[0x0][0xae0] ;  /* 0x0002b800ff080b82 */ /* 0x000e240000000a00 */
[----:B0-----:R-:W-:-:S05]  /*34e0*/  @P0 IMAD.HI.U32 R0, R3, R8, RZ ;  /* 0x0000000803000227 */ /* 0x001fca00078e00ff */
[----:B------:R-:W-:-:S07]  /*34f0*/  @P0 SHF.R.U32.HI R3, RZ, R9, R0 ;  /* 0x00000009ff030219 */ /* 0x000fce0000011600 */
.L_x_2425:
[----:B------:R-:W-:-:S05]  /*3500*/  IMAD R3, R3, R6, RZ ;  /* 0x0000000603037224 */ /* 0x000fca00078e02ff */
[----:B------:R-:W-:-:S07]  /*3510*/  VIMNMX R4, R4, R3, !PT ;  /* 0x0000000304047248 */ /* 0x000fce0007fe0100 */
.L_x_2423:
        /* <DEDUP_REMOVED lines=71> */
[----:B------:R-:W-:Y:S01]  /*3990*/  IMAD.MOV.U32 R7, RZ, RZ, RZ ;  /* 0x000000ffff077224 */ /* 0x000fe200078e00ff */
[----:B------:R-:W-:Y:S01]  /*39a0*/  MOV R24, RZ ;  /* 0x000000ff00187202 */ /* 0x000fe20000000f00 */
[----:B------:R-:W-:-:S02]  /*39b0*/  IMAD.MOV.U32 R20, RZ, RZ, RZ ;  /* 0x000000ffff147224 */ /* 0x000fc400078e00ff */
[----:B------:R-:W-:Y:S01]  /*39c0*/  IMAD.MOV.U32 R5, RZ, RZ, RZ ;  /* 0x000000ffff057224 */ /* 0x000fe200078e00ff */
        /* <DEDUP_REMOVED lines=31> */
.L_x_2426:
[----:B------:R-:W-:Y:S02]  /*3bc0*/  LEA.HI R0, R197, R197, RZ, 0x1 ;  /* 0x000000c5c5007211 */ /* 0x000fe400078f08ff */
[----:B------:R-:W-:Y:S02]  /*3bd0*/  ISETP.NE.AND P0, PT, R192, 0x3, PT ;  /* 0x00000003c000780c */ /* 0x000fe40003f05270 */
[----:B------:R-:W-:-:S05]  /*3be0*/  LOP3.LUT R0, R0, 0xfffffffe, RZ, 0xc0, !PT ;  /* 0xfffffffe00007812 */ /* 0x000fca00078ec0ff */
[----:B------:R-:W-:-:S05]  /*3bf0*/  IMAD.IADD R0, R197, 0x1, -R0 ;  /* 0x00000001c5007824 */ /* 0x000fca00078e0a00 */
[----:B------:R-:W-:-:S04]  /*3c00*/  SHF.L.U32 R0, R0, 0x1f, RZ ;  /* 0x0000001f00007819 */ /* 0x000fc800000006ff */
[----:B------:R-:W0:Y:S02]  /*3c10*/  SYNCS.PHASECHK.TRANS64.TRYWAIT P1, [UR37+0x38800], R0 ;  /* 0x03880000ff0075a7 */ /* 0x000e240008020165 */
[----:B0-----:R-:W-:Y:S05]  /*3c20*/  @!P1 BRA `(.L_x_2427) ;  /* 0x0000015000549947 */ /* 0x001fea0003800000 */
.L_x_2603:
[----:B------:R-:W-:Y:S05]  /*3c30*/  @!P0 BRA `(.L_x_2428) ;  /* 0x0000000000048947 */ /* 0x000fea0003800000 */
[----:B------:R-:W-:Y:S01]  /*3c40*/  BPT.TRAP 0x1 ;  /* 0x000000040000795c */ /* 0x000fe20000300000 */
.L_x_2428:
[----:B------:R-:W-:Y:S01]  /*3c50*/  IMAD.U32 R4, RZ, RZ, UR36 ;  /* 0x00000024ff047e24 */ /* 0x000fe2000f8e00ff */
[----:B------:R-:W-:-:S04]  /*3c60*/  SHF.L.U32 R5, R2, 0x1f, RZ ;  /* 0x0000001f02057819 */ /* 0x000fc800000006ff */
[----:B------:R-:W-:-:S04]  /*3c70*/  LEA R4, R4, UR37, 0x3 ;  /* 0x0000002504047c11 */ /* 0x000fc8000f8e18ff */
[----:B------:R1:W2:Y:S01]  /*3c80*/  SYNCS.PHASECHK.TRANS64.TRYWAIT P1, [R4+URZ+0x38830], R5 ;  /* 0x03883005040075a7 */ /* 0x0002a2000802017f */
[----:B------:R-:W-:Y:S05]  /*3c90*/  @!P0 BRA `(.L_x_2429) ;  /* 0x0000000000048947 */ /* 0x000fea0003800000 */
[----:B------:R-:W-:Y:S01]  /*3ca0*/  BPT.TRAP 0x1 ;  /* 0x000000040000795c */ /* 0x000fe20000300000 */
.L_x_2429:
[----:B--2---:R-:W-:Y:S05]  /*3cb0*/  @P1 BRA `(.L_x_2430) ;  /* 0x0000000000081947 */ /* 0x004fea0003800000 */
[----:B------:R-:W2:Y:S02]  /*3cc0*/  SYNCS.PHASECHK.TRANS64.TRYWAIT P1, [R4+URZ+0x38830], R5 ;  /* 0x03883005040075a7 */ /* 0x000ea4000802017f */
[----:B--2---:R-:W-:Y:S05]  /*3cd0*/  @!P1 BRA `(.L_x_2431) ;  /* 0x0000015000409947 */ /* 0x004fea0003800000 */
.L_x_2430:
[----:B------:R-:W-:-:S04]  /*3ce0*/  UIADD3 UR4, UR37, 0x22400, URZ ;  /* 0x0002240025047890 */ /* 0x000fc8000fffe03f */
[----:B------:R-:W-:-:S04]  /*3cf0*/  USHF.R.U32.HI UR4, URZ, 0x4, UR4 ;  /* 0x000000043f047899 */ /* 0x000fc80008011604 */
[----:B------:R-:W-:-:S06]  /*3d00*/  ULOP3.LUT UR4, UR4, 0x3fff, URZ, 0xc0, !UPT ;  /* 0x00003fff04047892 */ /* 0x000fcc000f8ec03f */
[----:B0-----:R-:W-:Y:S01]  /*3d10*/  IMAD.U32 R3, RZ, RZ, UR4 ;  /* 0x00000004ff037e24 */ /* 0x001fe2000f8e00ff */
        /* <DEDUP_REMOVED lines=34> */
[----:B------:R-:W0:Y:S02]  /*3f40*/  SYNCS.PHASECHK.TRANS64.TRYWAIT P1, [UR37+0x38810], R0 ;  /* 0x03881000ff0075a7 */ /* 0x000e240008020165 */
[----:B0-----:R-:W-:Y:S05]  /*3f50*/  @!P1 BRA `(.L_x_2432) ;  /* 0x0000014c00b49947 */ /* 0x001fea0003800000 */
.L_x_2604:
[----:B------:R-:W-:Y:S05]  /*3f60*/  @!P0 BRA `(.L_x_2433) ;  /* 0x0000000000048947 */ /* 0x000fea0003800000 */
[----:B------:R-:W-:Y:S01]  /*3f70*/  BPT.TRAP 0x1 ;  /* 0x000000040000795c */ /* 0x000fe20000300000 */
.L_x_2433:
[----:B------:R3:W4:Y:S01]  /*3f80*/  SYNCS.PHASECHK.TRANS64.TRYWAIT P1, [R4+URZ+0x38850], R5 ;  /* 0x03885005040075a7 */ /* 0x000722000802017f */
[----:B------:R-:W-:Y:S05]  /*3f90*/  @!P0 BRA `(.L_x_2434) ;  /* 0x0000000000048947 */ /* 0x000fea0003800000 */
[----:B------:R-:W-:Y:S01]  /*3fa0*/  BPT.TRAP 0x1 ;  /* 0x000000040000795c */ /* 0x000fe20000300000 */
.L_x_2434:
[----:B----4-:R-:W-:Y:S05]  /*3fb0*/  @P1 BRA `(.L_x_2435) ;  /* 0x0000000000081947 */ /* 0x010fea0003800000 */
[----:B------:R-:W4:Y:S02]  /*3fc0*/  SYNCS.PHASECHK.TRANS64.TRYWAIT P1, [R4+URZ+0x38850], R5 ;  /* 0x03885005040075a7 */ /* 0x000f24000802017f */
[----:B----4-:R-:W-:Y:S05]  /*3fd0*/  @!P1 BRA `(.L_x_2436) ;  /* 0x0000014c00ac9947 */ /* 0x010fea0003800000 */
.L_x_2435:
[----:B------:R-:W-:Y:S01]  /*3fe0*/  UIADD3 UR4, UR37, 0x400, URZ ;  /* 0x0000040025047890 */ /* 0x000fe2000fffe03f */
[----:B------:R-:W-:Y:S01]  /*3ff0*/  WARPGROUP.ARRIVE ;  /* 0x00000000000079c5 */ /* 0x000fe20000000000 */
[----:B------:R-:W-:-:S05]  /*4000*/  UIADD3 UR5, UR37, 0x26400, URZ ;  /* 0x0002640025057890 */ /* 0x000fca000fffe03f */
[----:B0-----:R-:W0:Y:S01]  /*4010*/  S2R R0, SR_TID.X ;  /* 0x0000000000007919 */ /* 0x001e220000002100 */
[----:B------:R-:W-:Y:S01]  /*4020*/  USHF.R.U32.HI UR4, URZ, 0x4, UR4 ;  /* 0x000000043f047899 */ /* 0x000fe20008011604 */
[----:B------:R-:W-:Y:S01]  /*4030*/  LEA R9, R168, 0xffffffc0, 0x6 ;  /* 0xffffffc0a8097811 */ /* 0x000fe200078e30ff */
[----:B------:R-:W-:Y:S01]  /*4040*/  USHF.R.U32.HI UR5, URZ, 0x4, UR5 ;  /* 0x000000043f057899 */ /* 0x000fe20008011605 */
[----:B------:R-:W1:Y:S01]  /*4050*/  S2R R6, SR_TID.X ;  /* 0x0000000000067919 */ /* 0x000e620000002100 */
[----:B------:R-:W-:Y:S01]  /*4060*/  ULOP3.LUT UR4, UR4, 0x3fff, URZ, 0xc0, !UPT ;  /* 0x00003fff04047892 */ /* 0x000fe2000f8ec03f */
[----:B------:R-:W-:Y:S01]  /*4070*/  IADD3 R8, -R16, R17, -R9 ;  /* 0x0000001110087210 */ /* 0x000fe20007ffe909 */
[----:B------:R-:W-:Y:S02]  /*4080*/  ULOP3.LUT UR5, UR5, 0x3fff, URZ, 0xc0, !UPT ;  /* 0x00003fff05057892 */ /* 0x000fe4000f8ec03f */
[----:B------:R-:W-:Y:S02]  /*4090*/  ULOP3.LUT UR4, UR4, 0x10000, URZ, 0xfc, !UPT ;  /* 0x0001000004047892 */ /* 0x000fe4000f8efc3f */
[----:B------:R-:W-:-:S02]  /*40a0*/  ULOP3.LUT UR5, UR5, 0x10000, URZ, 0xfc, !UPT ;  /* 0x0001000005057892 */ /* 0x000fc4000f8efc3f */
[----:B------:R-:W-:Y:S01]  /*40b0*/  ULEA UR6, UR36, UR4, 0xc ;  /* 0x0000000424067291 */ /* 0x000fe2000f8e603f */
[----:B------:R-:W-:Y:S01]  /*40c0*/  UMOV UR25, 0x40000040 ;  /* 0x4000004000197882 */ /* 0x000fe20000000000 */
[----:B------:R-:W-:Y:S01]  /*40d0*/  UMOV UR27, 0x40000040 ;  /* 0x40000040001b7882 */ /* 0x000fe20000000000 */
[----:B------:R-:W-:Y:S02]  /*40e0*/  UIADD3 UR8, UR5, 0x2, URZ ;  /* 0x0000000205087890 */ /* 0x000fe4000fffe03f */
[----:B------:R-:W-:Y:S02]  /*40f0*/  UMOV UR24, UR5 ;  /* 0x0000000500187c82 */ /* 0x000fe40008000000 */
[----:B------:R-:W-:Y:S01]  /*4100*/  UMOV UR26, UR6 ;  /* 0x00000006001a7c82 */ /* 0x000fe20008000000 */
[----:B------:R-:W-:Y:S01]  /*4110*/  UIADD3 UR10, UR6, 0x2, URZ ;  /* 0x00000002060a7890 */ /* 0x000fe2000fffe03f */
[----:B------:R-:W-:Y:S01]  /*4120*/  HGMMA.64x64x16.F32.BF16 R24, gdesc[UR24], R24, gsb0 ;  /* 0x00e00000181879f0 */ /* 0x000fe20008001818 */
[----:B------:R-:W-:Y:S01]  /*4130*/  UMOV UR9, 0x40000040 ;  /* 0x4000004000097882 */ /* 0x000fe20000000000 */
[----:B------:R-:W-:Y:S01]  /*4140*/  UMOV UR11, 0x40000040 ;  /* 0x40000040000b7882 */ /* 0x000fe20000000000 */
[----:B------:R-:W-:-:S02]  /*4150*/  UIADD3 UR14, UR5, 0x800, URZ ;  /* 0x00000800050e7890 */ /* 0x000fc4000fffe03f */
[----:B------:R-:W-:Y:S01]  /*4160*/  UIADD3 UR15, UR6, 0x800, URZ ;  /* 0x00000800060f7890 */ /* 0x000fe2000fffe03f */
[----:B------:R-:W-:Y:S01]  /*4170*/  UMOV UR29, 0x40000040 ;  /* 0x40000040001d7882 */ /* 0x000fe20000000000 */
[----:B------:R-:W-:Y:S01]  /*4180*/  UMOV UR31, 0x40000040 ;  /* 0x40000040001f7882 */ /* 0x000fe20000000000 */
[----:B------:R-:W-:Y:S01]  /*4190*/  ULDC UR18, c[0x0][0xad4] ;  /* 0x0002b50000127ab9 */ /* 0x000fe20000000800 */
[----:B0-----:R-:W-:Y:S02]  /*41a0*/  SHF.R.U32.HI R0, RZ, 0x7, R0 ;  /* 0x00000007ff007819 */ /* 0x001fe40000011600 */
[----:B-1234-:R-:W-:-:S04]  /*41b0*/  LOP3.LUT R5, R6, 0x7f, RZ, 0xc0, !PT ;  /* 0x0000007f06057812 */ /* 0x01efc800078ec0ff */
[----:B------:R-:W0:Y:S01]  /*41c0*/  SHFL.IDX PT, R0, R0, RZ, 0x1f ;  /* 0x00001fff00007589 */ /* 0x000e2200000e0000 */
[----:B------:R-:W-:Y:S01]  /*41d0*/  ISETP.NE.AND P1, PT, R5, RZ, PT ;  /* 0x000000ff0500720c */ /* 0x000fe20003f25270 */
[----:B------:R-:W-:-:S04]  /*41e0*/  IMAD.MOV.U32 R5, RZ, RZ, -0x40 ;  /* 0xffffffc0ff057424 */ /* 0x000fc800078e00ff */
[----:B------:R-:W-:-:S04]  /*41f0*/  IMAD R5, R168, R5, 0x41 ;  /* 0x00000041a8057424 */ /* 0x000fc800078e0205 */
[----:B------:R-:W-:Y:S01]  /*4200*/  VIADD R10, R5, 0xffffffff ;  /* 0xffffffff050a7836 */ /* 0x000fe20000000000 */
[----:B------:R-:W-:-:S05]  /*4210*/  IADD3 R7, -R18, R5, R17 ;  /* 0x0000000512077210 */ /* 0x000fca0007ffe111 */
[----:B------:R-:W-:Y:S01]  /*4220*/  IMAD.IADD R7, R7, 0x1, -R16 ;  /* 0x0000000107077824 */ /* 0x000fe200078e0a10 */
[----:B0-----:R-:W-:Y:S01]  /*4230*/  R2UR UR7, R0 ;  /* 0x00000000000772ca */ /* 0x001fe200000e0000 */
[----:B------:R-:W-:-:S05]  /*4240*/  @!P1 VIADD R0, R4, 0x38840 ;  /* 0x0003884004009836 */ /* 0x000fca0000000000 */
[----:B------:R-:W-:-:S07]  /*4250*/  @!P1 PRMT R0, RZ, 0x654, R0 ;  /* 0x00000654ff009816 */ /* 0x000fce0000000000 */
        /* <DEDUP_REMOVED lines=242> */
[----:B------:R-:W-:-:S05]  /*5180*/  UIADD3 UR6, UR7, UR8, UR6 ;  /* 0x0000000807067290 */ /* 0x000fca000fffe006 */
[----:B------:R-:W-:Y:S02]  /*5190*/  UMOV UR8, UR10 ;  /* 0x0000000a00087c82 */ /* 0x000fe40008000000 */
[----:B------:R-:W-:Y:S01]  /*51a0*/  UMOV UR10, UR6 ;  /* 0x00000006000a7c82 */ /* 0x000fe20008000000 */
[----:B------:R-:W-:Y:S02]  /*51b0*/  ULDC.64 UR6, c[0x0][0xad8] ;  /* 0x0002b60000067ab9 */ /* 0x000fe40000000a00 */
[----:B------:R-:W-:Y:S01]  /*51c0*/  UISETP.GE.AND UP0, UPT, UR7, 0x1, UPT ;  /* 0x000000010700788c */ /* 0x000fe2000bf06270 */
[----:B------:R-:W-:-:S05]  /*51d0*/  VIADD R11, R7, UR6 ;  /* 0x00000006070b7c36 */ /* 0x000fca0008000000 */
[----:B------:R-:W-:Y:S01]  /*51e0*/  PLOP3.LUT P2, PT, PT, PT, UP0, 0x40, 0x0 ;  /* 0x000000000000781c */ /* 0x000fe20003f4e808 */
[----:B------:R-:W-:Y:S02]  /*51f0*/  WARPGROUP.DEPBAR.LE gsb0, 0x0 ;  /* 0x00008000000079c5 */ /* 0x000fe40000010000 */
[----:B------:R-:W-:-:S06]  /*5200*/  WARPGROUP.ARRIVE ;  /* 0x00000000000079c5 */ /* 0x000fcc0000000000 */
[----:B------:R-:W-:Y:S01]  /*5210*/  HGMMA.64x64x16.F32.BF16 R24, gdesc[UR8], R24, gsb0 ;  /* 0x00e00000081879f0 */ /* 0x000fe20008001818 */
[----:B------:R-:W-:-:S06]  /*5220*/  ULOP3.LUT UR8, URZ, UR18, URZ, 0x33, !UPT ;  /* 0x000000123f087292 */ /* 0x000fcc000f8e333f */
[----:B------:R-:W-:Y:S01]  /*5230*/  VIADD R13, R7, UR8 ;  /* 0x00000008070d7c36 */ /* 0x000fe20008000000 */
[----:B------:R-:W-:Y:S02]  /*5240*/  WARPGROUP.DEPBAR.LE gsb0, 0x0 ;  /* 0x00008000000079c5 */ /* 0x000fe40000010000 */
[----:B------:R0:W-:Y:S02]  /*5250*/  @!P1 SYNCS.ARRIVE.TRANS64.RED.A1T0 RZ, [R0+URZ], RZ ;  /* 0x000000ff00ff99a7 */ /* 0x0001e4000810043f */
[----:B0-----:R-:W-:-:S05]  /*5260*/  IMAD R0, R185, 0x40, R19 ;  /* 0x00000040b9007824 */ /* 0x001fca00078e0213 */
[----:B------:R-:W-:Y:S02]  /*5270*/  VIADDMNMX R5, R0, R11, R8, PT ;  /* 0x0000000b00057246 */ /* 0x000fe40003800108 */
[----:B------:R-:W-:Y:S01]  /*5280*/  IADD3 R6, R13, R0, RZ ;  /* 0x000000000d067210 */ /* 0x000fe20007ffe0ff */
        /* <DEDUP_REMOVED lines=13> */
.L_x_2439:
[----:B------:R-:W-:-:S06]  /*5360*/  UISETP.NE.AND UP1, UPT, UR7, 0x1, UPT ;  /* 0x000000010700788c */ /* 0x000fcc000bf25270 */
[----:B------:R-:W-:-:S05]  /*5370*/  PLOP3.LUT P2, PT, PT, PT, UP1, 0x80, 0x0 ;  /* 0x000000000000781c */ /* 0x000fca0003f4f018 */
[----:B------:R-:W-:-:S08]  /*5380*/  @UP1 ULDC.64 UR8, c[0x0][0xae0] ;  /* 0x0002b80000081ab9 */ /* 0x000fd00000000a00 */
[----:B------:R-:W-:-:S05]  /*5390*/  @P2 IMAD.HI.U32 R12, R7, UR8, RZ ;  /* 0x00000008070c2c27 */ /* 0x000fca000f8e00ff */
[----:B------:R-:W-:-:S07]  /*53a0*/  @P2 SHF.R.U32.HI R7, RZ, UR9, R12 ;  /* 0x00000009ff072c19 */ /* 0x000fce000801160c */
.L_x_2440:
[----:B------:R-:W-:Y:S05]  /*53b0*/  BSYNC B0 ;  /* 0x0000000000007941 */ /* 0x000fea0003800000 */
.L_x_2438:
[----:B------:R-:W-:-:S04]  /*53c0*/  IMAD R7, R7, UR7, -R9 ;  /* 0x0000000707077c24 */ /* 0x000fc8000f8e0a09 */
[----:B------:R-:W-:-:S05]  /*53d0*/  IMAD.IADD R7, R7, 0x1, -R16 ;  /* 0x0000000107077824 */ /* 0x000fca00078e0a10 */
[----:B------:R-:W-:Y:S02]  /*53e0*/  VIMNMX R6, R6, R7, !PT ;  /* 0x0000000706067248 */ /* 0x000fe40007fe0100 */
[----:B------:R-:W-:-:S07]  /*53f0*/  VIADDMNMX R5, R7, UR7, R5, PT ;  /* 0x0000000707057c46 */ /* 0x000fce000b800105 */
.L_x_2437:
[C---:B------:R-:W-:Y:S02]  /*5400*/  ISETP.GE.AND P2, PT, R10.reuse, 0x2, PT ;  /* 0x000000020a00780c */ /* 0x040fe40003f46270 */
        /* <DEDUP_REMOVED lines=76> */
[----:B------:R-:W-:Y:S02]  /*58d0*/  PLOP3.LUT P6, PT, PT, PT, UP0, 0x40, 0x0 ;  /* 0x000000000000781c */ /* 0x000fe40003fce808 */
[----:B------:R-:W-:Y:S02]  /*58e0*/  VIADDMNMX R7, R5, R11, R8, PT ;  /* 0x0000000b05077246 */ /* 0x000fe40003800108 */
[----:B------:R-:W-:-:S09]  /*58f0*/  IADD3 R5, R13, 0x8, R0 ;  /* 0x000000080d057810 */ /* 0x000fd20007ffe000 */
        /* <DEDUP_REMOVED lines=15> */
.L_x_2443:
[----:B------:R-:W-:-:S06]  /*59f0*/  UISETP.NE.AND UP1, UPT, UR7, 0x1, UPT ;  /* 0x000000010700788c */ /* 0x000fcc000bf25270 */
[----:B------:R-:W-:-:S05]  /*5a00*/  PLOP3.LUT P6, PT, PT, PT, UP1, 0x80, 0x0 ;  /* 0x000000000000781c */ /* 0x000fca0003fcf018 */
[----:B------:R-:W-:-:S08]  /*5a10*/  @UP1 ULDC.64 UR8, c[0x0][0xae0] ;  /* 0x0002b80000081ab9 */ /* 0x000fd00000000a00 */
[----:B------:R-:W-:Y:S01]  /*5a20*/  @P6 IMAD.HI.U32 R8, R6, UR8, RZ ;  /* 0x0000000806086c27 */ /* 0x000fe2000f8e00ff */
[----:B------:R-:W-:-:S13]  /*5a30*/  PLOP3.LUT P6, PT, PT, PT, UP1, 0x80, 0x0 ;  /* 0x000000000000781c */ /* 0x000fda0003fcf018 */
[----:B------:R-:W-:-:S07]  /*5a40*/  @P6 SHF.R.U32.HI R6, RZ, UR9, R8 ;  /* 0x00000009ff066c19 */ /* 0x000fce0008011608 */
.L_x_2444:
[----:B------:R-:W-:Y:S05]  /*5a50*/  BSYNC B0 ;  /* 0x0000000000007941 */ /* 0x000fea0003800000 */
.L_x_2442:
[----:B------:R-:W-:-:S04]  /*5a60*/  IMAD R9, R6, UR7, -R9 ;  /* 0x0000000706097c24 */ /* 0x000fc8000f8e0a09 */
[----:B------:R-:W-:-:S05]  /*5a70*/  IMAD.IADD R6, R9, 0x1, -R16 ;  /* 0x0000000109067824 */ /* 0x000fca00078e0a10 */
[----:B------:R-:W-:Y:S02]  /*5a80*/  VIMNMX R5, R5, R6, !PT ;  /* 0x0000000605057248 */ /* 0x000fe40007fe0100 */
[----:B------:R-:W-:-:S07]  /*5a90*/  VIADDMNMX R7, R6, UR7, R7, PT ;  /* 0x0000000706077c46 */ /* 0x000fce000b800107 */
.L_x_2441:
[----:B------:R-:W-:Y:S01]  /*5aa0*/  ISETP.GT.AND P2, PT, R5, 0x1, !P2 ;  /* 0x000000010500780c */ /* 0x000fe20005744270 */
[----:B------:R-:W-:Y:S01]  /*5ab0*/  ULDC UR11, c[0x0][0xa80] ;  /* 0x0002a000000b7ab9 */ /* 0x000fe20000000800 */
[----:B------:R-:W-:Y:S01]  /*5ac0*/  FMNMX.FTZ R6, R15, R25, !PT ;  /* 0x000000190f067209 */ /* 0x000fe20007810000 */
[----:B------:R-:W-:Y:S01]  /*5ad0*/  ULEA UR8, UR36, UR38, 0xc ;  /* 0x0000002624087291 */ /* 0x000fe2000f8e603f */
[----:B------:R-:W-:Y:S01]  /*5ae0*/  ISETP.LT.OR P2, PT, R7, 0x2, P2 ;  /* 0x000000020700780c */ /* 0x000fe20001741670 */
[----:B------:R-:W-:Y:S01]  /*5af0*/  UMOV UR15, 0x40000040 ;  /* 0x40000040000f7882 */ /* 0x000fe20000000000 */
[----:B------:R-:W-:Y:S01]  /*5b00*/  FMNMX.FTZ R6, R21, R6, !PT ;  /* 0x0000000615067209 */ /* 0x000fe20007810000 */
[----:B------:R-:W-:Y:S01]  /*5b10*/  UIADD3 UR10, UR8, 0x80, URZ ;  /* 0x00000080080a7890 */ /* 0x000fe2000fffe03f */
[----:B------:R-:W-:Y:S01]  /*5b20*/  FSEL R27, R27, -INF , !P2 ;  /* 0xff8000001b1b7808 */ /* 0x000fe20005000000 */
[----:B------:R-:W-:Y:S01]  /*5b30*/  @!P1 VIADD R4, R4, 0x38860 ;  /* 0x0003886004049836 */ /* 0x000fe20000000000 */
[----:B------:R-:W-:Y:S01]  /*5b40*/  ISETP.NE.AND P2, PT, R14, RZ, PT ;  /* 0x000000ff0e00720c */ /* 0x000fe20003f45270 */
[----:B------:R-:W-:Y:S01]  /*5b50*/  UMOV UR14, UR8 ;  /* 0x00000008000e7c82 */ /* 0x000fe20008000000 */
[----:B------:R-:W-:Y:S01]  /*5b60*/  FMNMX.FTZ R6, R29, R6, !PT ;  /* 0x000000061d067209 */ /* 0x000fe20007810000 */
        /* <DEDUP_REMOVED lines=25> */
[----:B------:R-:W-:-:S02]  /*5d00*/  ISETP.GT.AND P3, PT, R5, 0x8, !P3 ;  /* 0x000000080500780c */ /* 0x000fc40005f64270 */
[----:B------:R-:W-:Y:S02]  /*5d10*/  FSEL R38, R38, -INF , !P2 ;  /* 0xff80000026267808 */ /* 0x000fe40005000000 */
[----:B------:R-:W-:Y:S02]  /*5d20*/  ISETP.NE.AND P2, PT, R36, RZ, PT ;  /* 0x000000ff2400720c */ /* 0x000fe40003f45270 */
[----:B------:R-:W-:Y:S02]  /*5d30*/  FMNMX.FTZ R6, R169, R6, !PT ;  /* 0x00000006a9067209 */ /* 0x000fe40007810000 */
[----:B------:R-:W-:Y:S02]  /*5d40*/  ISETP.GT.AND P2, PT, R5, 0x19, !P2 ;  /* 0x000000190500780c */ /* 0x000fe40005744270 */
[C---:B------:R-:W-:Y:S02]  /*5d50*/  ISETP.LT.OR P3, PT, R7.reuse, 0x9, P3 ;  /* 0x000000090700780c */ /* 0x040fe40001f61670 */
[----:B------:R-:W-:-:S02]  /*5d60*/  ISETP.LT.OR P2, PT, R7, 0x1a, P2 ;  /* 0x0000001a0700780c */ /* 0x000fc40001741670 */
[----:B------:R-:W-:Y:S02]  /*5d70*/  FMNMX.FTZ R8, R53, R6, !PT ;  /* 0x0000000635087209 */ /* 0x000fe40007810000 */
[----:B------:R-:W-:Y:S02]  /*5d80*/  FSEL R39, R39, -INF , !P2 ;  /* 0xff80000027277808 */ /* 0x000fe40005000000 */
[----:B------:R-:W-:Y:S01]  /*5d90*/  ISETP.NE.AND P2, PT, R56, RZ, PT ;  /* 0x000000ff3800720c */ /* 0x000fe20003f45270 */
[----:B------:R-:W0:Y:S01]  /*5da0*/  SHFL.BFLY PT, R9, R8, 0x2, 0x1f ;  /* 0x0c401f0008097f89 */ /* 0x000e2200000e0000 */
        /* <DEDUP_REMOVED lines=9> */
[----:B------:R-:W-:Y:S02]  /*5e40*/  ISETP.GT.AND P5, PT, R5, 0x38, !P5 ;  /* 0x000000380500780c */ /* 0x000fe40006fa4270 */
[C---:B------:R-:W-:Y:S02]  /*5e50*/  ISETP.LT.OR P2, PT, R7.reuse, 0x22, P2 ;  /* 0x000000220700780c */ /* 0x040fe40001741670 */
[----:B------:R-:W-:Y:S02]  /*5e60*/  ISETP.LT.OR P4, PT, R7, 0x32, P4 ;  /* 0x000000320700780c */ /* 0x000fe40002781670 */
[----:B------:R-:W-:Y:S02]  /*5e70*/  FSEL R43, R43, -INF , !P2 ;  /* 0xff8000002b2b7808 */ /* 0x000fe40005000000 */
[----:B------:R-:W-:Y:S02]  /*5e80*/  ISETP.GT.AND P2, PT, R5, 0x28, !P3 ;  /* 0x000000280500780c */ /* 0x000fe40005f44270 */
[----:B------:R-:W-:-:S02]  /*5e90*/  ISETP.NE.AND P3, PT, R60, RZ, PT ;  /* 0x000000ff3c00720c */ /* 0x000fc40003f65270 */
[----:B------:R-:W-:Y:S02]  /*5ea0*/  ISETP.LT.OR P2, PT, R7, 0x29, P2 ;  /* 0x000000290700780c */ /* 0x000fe40001741670 */
[C---:B------:R-:W-:Y:S02]  /*5eb0*/  ISETP.GT.AND P3, PT, R5.reuse, 0x30, !P3 ;  /* 0x000000300500780c */ /* 0x040fe40005f64270 */
[----:B------:R-:W-:Y:S02]  /*5ec0*/  FSEL R46, R46, -INF , !P2 ;  /* 0xff8000002e2e7808 */ /* 0x000fe40005000000 */
[----:B------:R-:W-:Y:S02]  /*5ed0*/  ISETP.GT.AND P2, PT, R5, RZ, !P6 ;  /* 0x000000ff0500720c */ /* 0x000fe40007744270 */
[----:B------:R-:W-:Y:S02]  /*5ee0*/  ISETP.NE.AND P6, PT, R10, RZ, PT ;  /* 0x000000ff0a00720c */ /* 0x000fe40003fc5270 */
[----:B------:R-:W-:-:S02]  /*5ef0*/  ISETP.LT.OR P2, PT, R7, 0x1, P2 ;  /* 0x000000010700780c */ /* 0x000fc40001741670 */
[----:B0-----:R-:W-:Y:S02]  /*5f00*/  FMNMX.FTZ R10, R8, R9, !PT ;  /* 0x00000009080a7209 */ /* 0x001fe40007810000 */
[----:B------:R-:W-:Y:S02]  /*5f10*/  FSEL R26, R26, -INF , !P2 ;  /* 0xff8000001a1a7808 */ /* 0x000fe40005000000 */
[----:B------:R-:W-:Y:S01]  /*5f20*/  ISETP.NE.AND P2, PT, R44, RZ, PT ;  /* 0x000000ff2c00720c */ /* 0x000fe20003f45270 */
[----:B------:R-:W0:Y:S01]  /*5f30*/  SHFL.BFLY PT, R11, R10, 0x1, 0x1f ;  /* 0x0c201f000a0b7f89 */ /* 0x000e2200000e0000 */
[----:B------:R-:W-:Y:S02]  /*5f40*/  FMNMX.FTZ R9, R26, R27, !PT ;  /* 0x0000001b1a097209 */ /* 0x000fe40007810000 */
[----:B------:R-:W-:Y:S02]  /*5f50*/  ISETP.GT.AND P2, PT, R5, 0x29, !P2 ;  /* 0x000000290500780c */ /* 0x000fe40005744270 */
[----:B------:R-:W-:-:S02]  /*5f60*/  FMNMX.FTZ R6, R30, R9, !PT ;  /* 0x000000091e067209 */ /* 0x000fc40007810000 */
[----:B------:R-:W-:Y:S02]  /*5f70*/  ISETP.LT.OR P2, PT, R7, 0x2a, P2 ;  /* 0x0000002a0700780c */ /* 0x000fe40001741670 */
[----:B------:R-:W-:Y:S02]  /*5f80*/  FMNMX.FTZ R9, R31, R6, !PT ;  /* 0x000000061f097209 */ /* 0x000fe40007810000 */
[----:B------:R-:W-:Y:S02]  /*5f90*/  FSEL R47, R47, -INF , !P2 ;  /* 0xff8000002f2f7808 */ /* 0x000fe40005000000 */
[----:B------:R-:W-:Y:S02]  /*5fa0*/  FMNMX.FTZ R6, R34, R9, !PT ;  /* 0x0000000922067209 */ /* 0x000fe40007810000 */
[----:B------:R-:W-:Y:S02]  /*5fb0*/  ISETP.LT.OR P3, PT, R7, 0x31, P3 ;  /* 0x000000310700780c */ /* 0x000fe40001f61670 */
[----:B------:R-:W-:-:S02]  /*5fc0*/  FMNMX.FTZ R9, R35, R6, !PT ;  /* 0x0000000623097209 */ /* 0x000fc40007810000 */
[----:B------:R-:W-:Y:S02]  /*5fd0*/  FSEL R50, R50, -INF , !P3 ;  /* 0xff80000032327808 */ /* 0x000fe40005800000 */
[----:B------:R-:W-:Y:S02]  /*5fe0*/  FMNMX.FTZ R8, R38, R9, !PT ;  /* 0x0000000926087209 */ /* 0x000fe40007810000 */
[----:B------:R-:W-:Y:S02]  /*5ff0*/  ISETP.LT.OR P5, PT, R7, 0x39, P5 ;  /* 0x000000390700780c */ /* 0x000fe40002fa1670 */
[----:B------:R-:W-:Y:S02]  /*6000*/  FMNMX.FTZ R9, R39, R8, !PT ;  /* 0x0000000827097209 */ /* 0x000fe40007810000 */
[----:B0-----:R-:W-:Y:S02]  /*6010*/  FMNMX.FTZ R6, R10, R11, !PT ;  /* 0x0000000b0a067209 */ /* 0x001fe40007810000 */
[----:B------:R-:W-:-:S02]  /*6020*/  FMNMX.FTZ R8, R42, R9, !PT ;  /* 0x000000092a087209 */ /* 0x000fc40007810000 */
[C---:B------:R-:W-:Y:S01]  /*6030*/  FSETP.NEU.FTZ.AND P2, PT, R6.reuse, -INF , PT ;  /* 0xff8000000600780b */ /* 0x040fe20003f5d000 */
[----:B------:R-:W-:Y:S01]  /*6040*/  FMUL.FTZ R10, R6, UR11 ;  /* 0x0000000b060a7c20 */ /* 0x000fe20008410000 */
[----:B------:R-:W-:Y:S02]  /*6050*/  FMNMX.FTZ R9, R43, R8, !PT ;  /* 0x000000082b097209 */ /* 0x000fe40007810000 */
[----:B------:R-:W-:Y:S02]  /*6060*/  FSEL R51, R51, -INF , !P4 ;  /* 0xff80000033337808 */ /* 0x000fe40006000000 */
[----:B------:R-:W-:Y:S02]  /*6070*/  FMNMX.FTZ R8, R46, R9, !PT ;  /* 0x000000092e087209 */ /* 0x000fe40007810000 */
[----:B------:R-:W-:Y:S02]  /*6080*/  FSEL R28, R10, RZ, P2 ;  /* 0x000000ff0a1c7208 */ /* 0x000fe40001000000 */
[----:B------:R-:W-:-:S02]  /*6090*/  FMNMX.FTZ R9, R47, R8, !PT ;  /* 0x000000082f097209 */ /* 0x000fc40007810000 */
[----:B------:R-:W-:Y:S01]  /*60a0*/  ISETP.GT.AND P2, PT, R5, 0x39, !P6 ;  /* 0x000000390500780c */ /* 0x000fe20007744270 */
[--C-:B------:R-:W-:Y:S01]  /*60b0*/  FFMA.FTZ R10, R25, UR11, -R28.reuse ;  /* 0x0000000b190a7c23 */ /* 0x100fe2000801081c */
[----:B------:R-:W-:Y:S01]  /*60c0*/  FMNMX.FTZ R8, R50, R9, !PT ;  /* 0x0000000932087209 */ /* 0x000fe20007810000 */
[--C-:B------:R-:W-:Y:S01]  /*60d0*/  FFMA.FTZ R5, R15, UR11, -R28.reuse ;  /* 0x0000000b0f057c23 */ /* 0x100fe2000801081c */
[----:B------:R-:W-:Y:S01]  /*60e0*/  ISETP.LT.OR P2, PT, R7, 0x3a, P2 ;  /* 0x0000003a0700780c */ /* 0x000fe20001741670 */
[--C-:B------:R-:W-:Y:S01]  /*60f0*/  FFMA.FTZ R15, R21, UR11, -R28.reuse ;  /* 0x0000000b150f7c23 */ /* 0x100fe2000801081c */
[----:B------:R-:W-:Y:S01]  /*6100*/  FSEL R54, R54, -INF , !P5 ;  /* 0xff80000036367808 */ /* 0x000fe20006800000 */
[--C-:B------:R-:W-:Y:S01]  /*6110*/  FFMA.FTZ R12, R29, UR11, -R28.reuse ;  /* 0x0000000b1d0c7c23 */ /* 0x100fe2000801081c */
[----:B------:R-:W-:Y:S01]  /*6120*/  FMNMX.FTZ R7, R51, R8, !PT ;  /* 0x0000000833077209 */ /* 0x000fe20007810000 */
[--C-:B------:R-:W-:Y:S01]  /*6130*/  FFMA.FTZ R9, R57, UR11, -R28.reuse ;  /* 0x0000000b39097c23 */ /* 0x100fe2000801081c */
[----:B------:R-:W-:Y:S01]  /*6140*/  FSEL R55, R55, -INF , !P2 ;  /* 0xff80000037377808 */ /* 0x000fe20005000000 */
[--C-:B------:R-:W-:Y:S01]  /*6150*/  FFMA.FTZ R14, R33, UR11, -R28.reuse ;  /* 0x0000000b210e7c23 */ /* 0x100fe2000801081c */
[----:B------:R-:W-:Y:S01]  /*6160*/  FMNMX.FTZ R8, R54, R7, !PT ;  /* 0x0000000736087209 */ /* 0x000fe20007810000 */
[--C-:B------:R-:W-:Y:S01]  /*6170*/  FFMA.FTZ R11, R59, UR11, -R28.reuse ;  /* 0x0000000b3b0b7c23 */ /* 0x100fe2000801081c */
[----:B------:R0:W-:Y:S01]  /*6180*/  MUFU.EX2 R7, R15 ;  /* 0x0000000f00077308 */ /* 0x0001e20000000800 */
[--C-:B------:R-:W-:Y:S01]  /*6190*/  FFMA.FTZ R20, R37, UR11, -R28.reuse ;  /* 0x0000000b25147c23 */ /* 0x100fe2000801081c */
[----:B------:R-:W-:Y:S01]  /*61a0*/  FMNMX.FTZ R8, R55, R8, !PT ;  /* 0x0000000837087209 */ /* 0x000fe20007810000 */
[--C-:B------:R-:W-:Y:S01]  /*61b0*/  FFMA.FTZ R170, R41, UR11, -R28.reuse ;  /* 0x0000000b29aa7c23 */ /* 0x100fe2000801081c */
[--C-:B------:R-:W-:Y:S01]  /*61c0*/  FFMA.FTZ R172, R45, UR11, -R28.reuse ;  /* 0x0000000b2dac7c23 */ /* 0x100fe2000801081c */
[--C-:B------:R-:W-:Y:S01]  /*61d0*/  FFMA.FTZ R21, R65, UR11, -R28.reuse ;  /* 0x0000000b41157c23 */ /* 0x100fe2000801081c */
[--C-:B------:R-:W-:Y:S01]  /*61e0*/  FFMA.FTZ R174, R49, UR11, -R28.reuse ;  /* 0x0000000b31ae7c23 */ /* 0x100fe2000801081c */
[----:B------:R-:W1:Y:S01]  /*61f0*/  SHFL.BFLY PT, R13, R8, 0x2, 0x1f ;  /* 0x0c401f00080d7f89 */ /* 0x000e6200000e0000 */
[--C-:B------:R-:W-:Y:S01]  /*6200*/  FFMA.FTZ R169, R169, UR11, -R28.reuse ;  /* 0x0000000ba9a97c23 */ /* 0x100fe2000801081c */
[--C-:B0-----:R-:W-:Y:S01]  /*6210*/  FFMA.FTZ R15, R63, UR11, -R28.reuse ;  /* 0x0000000b3f0f7c23 */ /* 0x101fe2000801081c */
[--C-:B------:R-:W-:Y:S01]  /*6220*/  FFMA.FTZ R176, R53, UR11, -R28.reuse ;  /* 0x0000000b35b07c23 */ /* 0x100fe2000801081c */
[----:B------:R-:W-:Y:S01]  /*6230*/  FFMA.FTZ R29, R61, UR11, -R28 ;  /* 0x0000000b3d1d7c23 */ /* 0x000fe2000801081c */
[----:B------:R-:W-:Y:S01]  /*6240*/  MUFU.EX2 R5, R5 ;  /* 0x0000000500057308 */ /* 0x000fe20000000800 */
[----:B------:R-:W-:-:S07]  /*6250*/  @!P1 PRMT R4, RZ, 0x654, R4 ;  /* 0x00000654ff049816 */ /* 0x000fce0000000004 */
[----:B------:R-:W0:Y:S08]  /*6260*/  MUFU.EX2 R10, R10 ;  /* 0x0000000a000a7308 */ /* 0x000e300000000800 */
[----:B------:R-:W2:Y:S01]  /*6270*/  MUFU.EX2 R12, R12 ;  /* 0x0000000c000c7308 */ /* 0x000ea20000000800 */
[----:B-1----:R-:W-:-:S05]  /*6280*/  FMNMX.FTZ R24, R8, R13, !PT ;  /* 0x0000000d08187209 */ /* 0x002fca0007810000 */
[----:B------:R-:W1:Y:S02]  /*6290*/  SHFL.BFLY PT, R25, R24, 0x1, 0x1f ;  /* 0x0c201f0018197f89 */ /* 0x000e6400000e0000 */
[----:B------:R-:W-:Y:S01]  /*62a0*/  MUFU.EX2 R9, R9 ;  /* 0x0000000900097308 */ /* 0x000fe20000000800 */
[----:B0-----:R-:W-:Y:S01]  /*62b0*/  F2FP.BF16.F32.PACK_AB R152, R10, R5 ;  /* 0x000000050a98723e */ /* 0x001fe200000010ff */
[----:B------:R-:W-:-:S06]  /*62c0*/  FADD.FTZ R10, R5, R10 ;  /* 0x0000000a050a7221 */ /* 0x000fcc0000010000 */
[----:B------:R-:W0:Y:S01]  /*62d0*/  MUFU.EX2 R14, R14 ;  /* 0x0000000e000e7308 */ /* 0x000e220000000800 */
[----:B--2---:R-:W-:Y:S01]  /*62e0*/  F2FP.BF16.F32.PACK_AB R154, R12, R7 ;  /* 0x000000070c9a723e */ /* 0x004fe200000010ff */
[----:B------:R-:W-:-:S04]  /*62f0*/  FADD.FTZ R7, R7, R10 ;  /* 0x0000000a07077221 */ /* 0x000fc80000010000 */
[----:B------:R-:W-:Y:S01]  /*6300*/  FADD.FTZ R12, R12, R7 ;  /* 0x000000070c0c7221 */ /* 0x000fe20000010000 */
[----:B------:R-:W-:Y:S01]  /*6310*/  VIADD R7, R168, 0xfffffffe ;  /* 0xfffffffea8077836 */ /* 0x000fe20000000000 */
[----:B------:R-:W-:Y:S01]  /*6320*/  MUFU.EX2 R11, R11 ;  /* 0x0000000b000b7308 */ /* 0x000fe20000000800 */
[----:B-1----:R-:W-:-:S07]  /*6330*/  FMNMX.FTZ R8, R24, R25, !PT ;  /* 0x0000001918087209 */ /* 0x002fce0007810000 */
[----:B------:R-:W1:Y:S01]  /*6340*/  MUFU.EX2 R20, R20 ;  /* 0x0000001400147308 */ /* 0x000e620000000800 */
[----:B0-----:R-:W-:Y:S01]  /*6350*/  F2FP.BF16.F32.PACK_AB R156, R14, R9 ;  /* 0x000000090e9c723e */ /* 0x001fe200000010ff */
[----:B------:R-:W-:Y:S01]  /*6360*/  FADD.FTZ R9, R9, R12 ;  /* 0x0000000c09097221 */ /* 0x000fe20000010000 */
[C---:B------:R-:W-:Y:S01]  /*6370*/  FSETP.NEU.FTZ.AND P2, PT, R8.reuse, -INF , PT ;  /* 0xff8000000800780b */ /* 0x040fe20003f5d000 */
[----:B------:R-:W-:Y:S02]  /*6380*/  FMUL.FTZ R24, R8, UR11 ;  /* 0x0000000b08187c20 */ /* 0x000fe40008410000 */
[----:B------:R-:W-:Y:S01]  /*6390*/  FADD.FTZ R14, R14, R9 ;  /* 0x000000090e0e7221 */ /* 0x000fe20000010000 */
[----:B------:R-:W-:Y:S01]  /*63a0*/  IMAD.IADD R9, R17, 0x1, -R18 ;  /* 0x0000000111097824 */ /* 0x000fe200078e0a12 */
[----:B------:R-:W-:Y:S01]  /*63b0*/  MUFU.EX2 R13, R29 ;  /* 0x0000001d000d7308 */ /* 0x000fe20000000800 */
[----:B------:R-:W-:Y:S02]  /*63c0*/  FSEL R24, R24, RZ, P2 ;  /* 0x000000ff18187208 */ /* 0x000fe40001000000 */
[----:B------:R-:W-:-:S03]  /*63d0*/  PLOP3.LUT P2, PT, PT, PT, UP0, 0x40, 0x0 ;  /* 0x000000000000781c */ /* 0x000fc60003f4e808 */
        /* <DEDUP_REMOVED lines=19> */
[----:B------:R-:W-:Y:S01]  /*6510*/  FADD.FTZ R20, R20, R11 ;  /* 0x0000000b14147221 */ /* 0x000fe20000010000 */
[----:B------:R-:W-:Y:S01]  /*6520*/  IMAD R11, R185, 0x40, R9 ;  /* 0x00000040b90b7824 */ /* 0x000fe200078e0209 */
[----:B------:R-:W0:Y:S08]  /*6530*/  MUFU.EX2 R178, R178 ;  /* 0x000000b200b27308 */ /* 0x000e300000000800 */
[----:B------:R-:W-:Y:S08]  /*6540*/  MUFU.EX2 R173, R173 ;  /* 0x000000ad00ad7308 */ /* 0x000ff00000000800 */
[----:B------:R-:W1:Y:S01]  /*6550*/  MUFU.EX2 R180, R180 ;  /* 0x000000b400b47308 */ /* 0x000e620000000800 */
[----:B0-----:R-:W-:Y:S01]  /*6560*/  F2FP.BF16.F32.PACK_AB R153, R178, R171 ;  /* 0x000000abb299723e */ /* 0x001fe200000010ff */
[----:B------:R-:W-:-:S06]  /*6570*/  FADD.FTZ R178, R171, R178 ;  /* 0x000000b2abb27221 */ /* 0x000fcc0000010000 */
[----:B------:R-:W-:Y:S08]  /*6580*/  MUFU.EX2 R175, R175 ;  /* 0x000000af00af7308 */ /* 0x000ff00000000800 */
[----:B------:R-:W0:Y:S01]  /*6590*/  MUFU.EX2 R182, R182 ;  /* 0x000000b600b67308 */ /* 0x000e220000000800 */
[----:B-1----:R-:W-:Y:S01]  /*65a0*/  F2FP.BF16.F32.PACK_AB R155, R180, R173 ;  /* 0x000000adb49b723e */ /* 0x002fe200000010ff */
[----:B------:R-:W-:-:S04]  /*65b0*/  FADD.FTZ R173, R173, R178 ;  /* 0x000000b2adad7221 */ /* 0x000fc80000010000 */
[----:B------:R1:W-:Y:S01]  /*65c0*/  STSM.16.M88.4 [R23+0x36400], R152 ;  /* 0x0364009817007844 */ /* 0x0003e20000000200 */
[----:B------:R-:W-:Y:S01]  /*65d0*/  FADD.FTZ R180, R180, R173 ;  /* 0x000000adb4b47221 */ /* 0x000fe20000010000 */
[----:B------:R-:W-:Y:S08]  /*65e0*/  MUFU.EX2 R177, R177 ;  /* 0x000000b100b17308 */ /* 0x000ff00000000800 */
[----:B------:R-:W2:Y:S01]  /*65f0*/  MUFU.EX2 R186, R186 ;  /* 0x000000ba00ba7308 */ /* 0x000ea20000000800 */
[----:B0-----:R-:W-:Y:S01]  /*6600*/  F2FP.BF16.F32.PACK_AB R157, R182, R175 ;  /* 0x000000afb69d723e */ /* 0x001fe200000010ff */
[----:B------:R-:W-:-:S04]  /*6610*/  FADD.FTZ R175, R175, R180 ;  /* 0x000000b4afaf7221 */ /* 0x000fc80000010000 */
[----:B------:R-:W-:Y:S02]  /*6620*/  FADD.FTZ R182, R182, R175 ;  /* 0x000000afb6b67221 */ /* 0x000fe40000010000 */
[----:B------:R-:W0:Y:S08]  /*6630*/  MUFU.EX2 R170, R170 ;  /* 0x000000aa00aa7308 */ /* 0x000e300000000800 */
        /* <DEDUP_REMOVED lines=33> */
[----:B------:R-:W-:-:S06]  /*6850*/  FADD.FTZ R169, R169, R174 ;  /* 0x000000aea9a97221 */ /* 0x000fcc0000010000 */
[----:B------:R-:W2:Y:S08]  /*6860*/  MUFU.EX2 R187, R187 ;  /* 0x000000bb00bb7308 */ /* 0x000eb00000000800 */
[----:B------:R-:W3:Y:S01]  /*6870*/  MUFU.EX2 R208, R208 ;  /* 0x000000d000d07308 */ /* 0x000ee20000000800 */
[----:B0-----:R-:W-:Y:S01]  /*6880*/  F2FP.BF16.F32.PACK_AB R165, R206, R183 ;  /* 0x000000b7cea5723e */ /* 0x001fe200000010ff */
[----:B------:R-:W-:-:S04]  /*6890*/  FADD.FTZ R183, R183, R204 ;  /* 0x000000ccb7b77221 */ /* 0x000fc80000010000 */
[----:B------:R-:W-:-:S04]  /*68a0*/  FADD.FTZ R206, R206, R183 ;  /* 0x000000b7cece7221 */ /* 0x000fc80000010000 */
[----:B--2---:R-:W-:Y:S01]  /*68b0*/  FADD.FTZ R5, R187, R206 ;  /* 0x000000cebb057221 */ /* 0x004fe20000010000 */
[----:B---3--:R-:W-:-:S03]  /*68c0*/  F2FP.BF16.F32.PACK_AB R167, R208, R187 ;  /* 0x000000bbd0a7723e */ /* 0x008fc600000010ff */
[----:B------:R-:W-:Y:S02]  /*68d0*/  FADD.FTZ R5, R208, R5 ;  /* 0x00000005d0057221 */ /* 0x000fe40000010000 */
[----:B------:R1:W-:Y:S01]  /*68e0*/  STSM.16.M88.4 [R189], R164 ;  /* 0x000000a4bd007844 */ /* 0x0003e20000000200 */
[----:B------:R-:W-:-:S06]  /*68f0*/  WARPGROUP.ARRIVE ;  /* 0x00000000000079c5 */ /* 0x000fcc0000000000 */
[----:B------:R-:W-:Y:S01]  /*6900*/  HGMMA.64x256x16.F32.BF16 R24, R152, gdesc[UR12].tnspB, RZ, !UPT, gsb0 ;  /* 0x43e0000c98187df0 */ /* 0x000fe2000c0018ff */
[----:B------:R-:W-:Y:S01]  /*6910*/  UMOV UR14, UR10 ;  /* 0x0000000a000e7c82 */ /* 0x000fe20008000000 */
[----:B------:R-:W-:Y:S01]  /*6920*/  UMOV UR15, 0x40000040 ;  /* 0x40000040000f7882 */ /* 0x000fe20000000000 */
[----:B------:R-:W-:Y:S02]  /*6930*/  UIADD3 UR10, UR8, 0x100, URZ ;  /* 0x00000100080a7890 */ /* 0x000fe4000fffe03f */
[----:B------:R-:W-:Y:S01]  /*6940*/  UIADD3 UR8, UR8, 0x180, URZ ;  /* 0x0000018008087890 */ /* 0x000fe2000fffe03f */
[----:B------:R-:W-:Y:S02]  /*6950*/  WARPGROUP.DEPBAR.LE gsb0, 0x0 ;  /* 0x00008000000079c5 */ /* 0x000fe40000010000 */
[----:B------:R-:W-:-:S15]  /*6960*/  WARPGROUP.ARRIVE ;  /* 0x00000000000079c5 */ /* 0x000fde0000000000 */
[----:B------:R-:W-:-:S05]  /*6970*/  NOP ;  /* 0x0000000000007918 */ /* 0x000fca0000000000 */
[----:B------:R-:W-:Y:S01]  /*6980*/  HGMMA.64x256x16.F32.BF16 R24, R156, gdesc[UR12].tnspB, R24, gsb0 ;  /* 0x43e0000c9c187df0 */ /* 0x000fe20008001818 */
[----:B------:R-:W-:Y:S01]  /*6990*/  UMOV UR14, UR10 ;  /* 0x0000000a000e7c82 */ /* 0x000fe20008000000 */
[----:B------:R-:W-:Y:S01]  /*69a0*/  UMOV UR15, 0x40000040 ;  /* 0x40000040000f7882 */ /* 0x000fe20000000000 */
[----:B------:R-:W-:Y:S02]  /*69b0*/  WARPGROUP.DEPBAR.LE gsb0, 0x0 ;  /* 0x00008000000079c5 */ /* 0x000fe40000010000 */
[----:B------:R-:W-:-:S15]  /*69c0*/  WARPGROUP.ARRIVE ;  /* 0x00000000000079c5 */ /* 0x000fde0000000000 */
[----:B------:R-:W-:-:S08]  /*69d0*/  NOP ;  /* 0x0000000000007918 */ /* 0x000fd00000000000 */
[----:B------:R-:W-:Y:S01]  /*69e0*/  HGMMA.64x256x16.F32.BF16 R24, R160, gdesc[UR12].tnspB, R24, gsb0 ;  /* 0x43e0000ca0187df0 */ /* 0x000fe20008001818 */
[----:B------:R-:W-:Y:S01]  /*69f0*/  UMOV UR14, UR8 ;  /* 0x00000008000e7c82 */ /* 0x000fe20008000000 */
[----:B------:R-:W-:Y:S01]  /*6a00*/  UMOV UR15, 0x40000040 ;  /* 0x40000040000f7882 */ /* 0x000fe20000000000 */
[----:B------:R-:W-:-:S13]  /*6a10*/  R2UR UR8, R11 ;  /* 0x000000000b0872ca */ /* 0x000fda00000e0000 */
[----:B------:R-:W-:Y:S01]  /*6a20*/  UIADD3 UR6, UR8, UR6, URZ ;  /* 0x0000000608067290 */ /* 0x000fe2000fffe03f */
[----:B------:R-:W-:Y:S02]  /*6a30*/  WARPGROUP.DEPBAR.LE gsb0, 0x0 ;  /* 0x00008000000079c5 */ /* 0x000fe40000010000 */
[----:B------:R-:W-:-:S09]  /*6a40*/  WARPGROUP.ARRIVE ;  /* 0x00000000000079c5 */ /* 0x000fd20000000000 */
[----:B------:R-:W-:Y:S03]  /*6a50*/  HGMMA.64x256x16.F32.BF16 R24, R164, gdesc[UR12].tnspB, R24, gsb0 ;  /* 0x43e0000ca4187df0 */ /* 0x000fe60008001818 */
[----:B------:R-:W-:Y:S02]  /*6a60*/  WARPGROUP.DEPBAR.LE gsb0, 0x0 ;  /* 0x00008000000079c5 */ /* 0x000fe40000010000 */
[----:B------:R0:W-:Y:S06]  /*6a70*/  MEMBAR.ALL.CTA ;  /* 0x0000000000007992 */ /* 0x0001ec0000008000 */
[----:B0-----:R-:W0:Y:S02]  /*6a80*/  FENCE.VIEW.ASYNC.S ;  /* 0x00000000000073c6 */ /* 0x001e240000000000 */
[----:B0-----:R-:W-:Y:S01]  /*6a90*/  NOP ;  /* 0x0000000000007918 */ /* 0x001fe20000000000 */
[----:B------:R-:W-:Y:S06]  /*6aa0*/  BAR.ARV 0xe, 0x100 ;  /* 0x0384000000007b1d */ /* 0x000fec0000002000 */
[----:B------:R0:W-:Y:S02]  /*6ab0*/  @!P1 SYNCS.ARRIVE.TRANS64.RED.A1T0 RZ, [R4+URZ], RZ ;  /* 0x000000ff04ff99a7 */ /* 0x0001e4000810043f */
[----:B0-----:R-:W-:Y:S01]  /*6ac0*/  FADD.FTZ R4, R176, R169 ;  /* 0x000000a9b0047221 */ /* 0x001fe20000010000 */
[----:B-1----:R-:W-:Y:S06]  /*6ad0*/  @P2 BRA `(.L_x_2445) ;  /* 0x0000000000482947 */ /* 0x002fec0003800000 */
[C---:B------:R-:W-:Y:S01]  /*6ae0*/  ISETP.GT.AND P2, PT, R11.reuse, RZ, PT ;  /* 0x000000ff0b00720c */ /* 0x040fe20003f44270 */
[----:B------:R-:W-:-:S05]  /*6af0*/  VIADD R10, R11, 0xffffffff ;  /* 0xffffffff0b0a7836 */ /* 0x000fca0000000000 */
[----:B------:R-:W-:-:S07]  /*6b00*/  R2UR UR10, R10 ;  /* 0x000000000a0a72ca */ /* 0x000fce00000e0000 */
[----:B------:R-:W-:Y:S08]  /*6b10*/  @P2 BRA `(.L_x_2446) ;  /* 0x00000000001c2947 */ /* 0x000ff00003800000 */
[----:B------:R-:W-:Y:S02]  /*6b20*/  UISETP.NE.AND UP1, UPT, UR7, 0x1, UPT ;  /* 0x000000010700788c */ /* 0x000fe4000bf25270 */
[----:B------:R-:W-:-:S09]  /*6b30*/  UIADD3 UR10, -UR8, URZ, URZ ;  /* 0x0000003f080a7290 */ /* 0x000fd2000fffe13f */
[----:B------:R-:W-:Y:S02]  /*6b40*/  @UP1 ULDC.64 UR14, c[0x0][0xae0] ;  /* 0x0002b800000e1ab9 */ /* 0x000fe40000000a00 */
[----:B------:R-:W-:-:S04]  /*6b50*/  UIMAD.WIDE.U32 UR8, UR10, UR14, URZ ;  /* 0x0000000e0a0872a5 */ /* 0x000fc8000f8e003f */
[----:B------:R-:W-:-:S04]  /*6b60*/  @UP1 USHF.R.U32.HI UR10, URZ, UR15, UR9 ;  /* 0x0000000f3f0a1299 */ /* 0x000fc80008011609 */
[----:B------:R-:W-:Y:S01]  /*6b70*/  ULOP3.LUT UR10, URZ, UR10, URZ, 0x33, !UPT ;  /* 0x0000000a3f0a7292 */ /* 0x000fe2000f8e333f */
[----:B------:R-:W-:Y:S11]  /*6b80*/  BRA `(.L_x_2447) ;  /* 0x0000000000107947 */ /* 0x000ff60003800000 */
.L_x_2446:
[----:B------:R-:W-:-:S11]  /*6b90*/  UISETP.NE.AND UP1, UPT, UR7, 0x1, UPT ;  /* 0x000000010700788c */ /* 0x000fd6000bf25270 */
[----:B------:R-:W-:Y:S02]  /*6ba0*/  @UP1 ULDC.64 UR14, c[0x0][0xae0] ;  /* 0x0002b800000e1ab9 */ /* 0x000fe40000000a00 */
[----:B------:R-:W-:-:S04]  /*6bb0*/  UIMAD.WIDE.U32 UR8, UR10, UR14, URZ ;  /* 0x0000000e0a0872a5 */ /* 0x000fc8000f8e003f */
[----:B------:R-:W-:-:S12]  /*6bc0*/  @UP1 USHF.R.U32.HI UR10, URZ, UR15, UR9 ;  /* 0x0000000f3f0a1299 */ /* 0x000fd80008011609 */
.L_x_2447:
[----:B------:R-:W-:-:S04]  /*6bd0*/  UIMAD UR7, UR10, UR7, UR7 ;  /* 0x000000070a0772a4 */ /* 0x000fc8000f8e0207 */
[----:B------:R-:W-:-:S04]  /*6be0*/  UISETP.LT.AND UP1, UPT, UR6, UR7, UPT ;  /* 0x000000070600728c */ /* 0x000fc8000bf21270 */
[----:B------:R-:W-:-:S12]  /*6bf0*/  USEL UR6, UR6, UR7, UP1 ;  /* 0x0000000706067287 */ /* 0x000fd80008800000 */
.L_x_2445:
[----:B------:R-:W-:Y:S01]  /*6c00*/  R2UR UR14, R184 ;  /* 0x00000000b80e72ca */ /* 0x000fe200000e0000 */
[----:B------:R-:W-:-:S04]  /*6c10*/  USHF.R.S32.HI UR7, URZ, 0x1f, UR6 ;  /* 0x0000001f3f077899 */ /* 0x000fc80008011406 */
[----:B------:R-:W-:-:S04]  /*6c20*/  ULEA.HI UR7, UR7, UR6, URZ, 0x6 ;  /* 0x0000000607077291 */ /* 0x000fc8000f8f303f */
[----:B------:R-:W-:-:S04]  /*6c30*/  USHF.R.S32.HI UR7, URZ, 0x6, UR7 ;  /* 0x000000063f077899 */ /* 0x000fc80008011407 */
[----:B------:R-:W-:-:S04]  /*6c40*/  UISETP.LT.AND UP1, UPT, UR14, UR7, UPT ;  /* 0x000000070e00728c */ /* 0x000fc8000bf21270 */
[----:B------:R-:W-:-:S06]  /*6c50*/  USEL UR14, UR14, UR7, !UP1 ;  /* 0x000000070e0e7287 */ /* 0x000fcc000c800000 */
[----:B------:R-:W-:-:S13]  /*6c60*/  ISETP.GE.AND P2, PT, R7, UR14, PT ;  /* 0x0000000e07007c0c */ /* 0x000fda000bf46270 */
[----:B------:R-:W-:Y:S05]  /*6c70*/  @!P2 BRA `(.L_x_2448) ;  /* 0x000000340014a947 */ /* 0x000fea0003800000 */
[----:B------:R-:W-:-:S04]  /*6c80*/  IMAD.IADD R15, R0, 0x1, R9 ;  /* 0x00000001000f7824 */ /* 0x000fc800078e0209 */
[----:B------:R-:W-:-:S05]  /*6c90*/  VIADD R13, R15, 0x8 ;  /* 0x000000080f0d7836 */ /* 0x000fca0000000000 */
[----:B------:R-:W-:-:S07]  /*6ca0*/  LOP3.LUT R11, RZ, R13, RZ, 0x33, !PT ;  /* 0x0000000dff0b7212 */ /* 0x000fce00078e33ff */
.L_x_2465:
[----:B------:R-:W-:-:S04]  /*6cb0*/  UIADD3 UR6, UR36, 0x1, URZ ;  /* 0x0000000124067890 */ /* 0x000fc8000fffe03f */
[----:B------:R-:W-:-:S04]  /*6cc0*/  UISETP.NE.AND UP1, UPT, UR6, 0x2, UPT ;  /* 0x000000020600788c */ /* 0x000fc8000bf25270 */
[----:B------:R-:W-:Y:S02]  /*6cd0*/  USEL UR7, URZ, 0x1, UP1 ;  /* 0x000000013f077887 */ /* 0x000fe40008800000 */
[----:B------:R-:W-:-:S04]  /*6ce0*/  USEL UR6, UR6, URZ, UP1 ;  /* 0x0000003f06067287 */ /* 0x000fc80008800000 */
[----:B------:R-:W-:Y:S01]  /*6cf0*/  LOP3.LUT R2, R2, UR7, RZ, 0x3c, !PT ;  /* 0x0000000702027c12 */ /* 0x000fe2000f8e3cff */
[----:B-1----:R-:W-:Y:S07]  /*6d00*/  @!P0 BRA `(.L_x_2449) ;  /* 0x0000000000048947 */ /* 0x002fee0003800000 */
[----:B------:R-:W-:Y:S01]  /*6d10*/  BPT.TRAP 0x1 ;  /* 0x000000040000795c */ /* 0x000fe20000300000 */
.L_x_2449:
[----:B------:R-:W-:Y:S01]  /*6d20*/  ULEA UR7, UR6, UR37, 0x3 ;  /* 0x0000002506077291 */ /* 0x000fe2000f8e183f */
[----:B------:R-:W-:-:S08]  /*6d30*/  SHF.L.U32 R9, R2, 0x1f, RZ ;  /* 0x0000001f02097819 */ /* 0x000fd000000006ff */
[----:B------:R0:W1:Y:S01]  /*6d40*/  SYNCS.PHASECHK.TRANS64.TRYWAIT P2, [UR7+0x38830], R9 ;  /* 0x03883009ff0075a7 */ /* 0x0000620008040147 */
[----:B------:R-:W-:Y:S05]  /*6d50*/  @!P0 BRA `(.L_x_2450) ;  /* 0x0000000000048947 */ /* 0x000fea0003800000 */
[----:B------:R-:W-:Y:S01]  /*6d60*/  BPT.TRAP 0x1 ;  /* 0x000000040000795c */ /* 0x000fe20000300000 */
.L_x_2450:
[----:B-1----:R-:W-:Y:S05]  /*6d70*/  @P2 BRA `(.L_x_2451) ;  /* 0x0000000000082947 */ /* 0x002fea0003800000 */
[----:B------:R-:W1:Y:S02]  /*6d80*/  SYNCS.PHASECHK.TRANS64.TRYWAIT P2, [UR7+0x38830], R9 ;  /* 0x03883009ff0075a7 */ /* 0x000e640008040147 */
[----:B-1----:R-:W-:Y:S05]  /*6d90*/  @!P2 BRA `(.L_x_2452) ;  /* 0x000001200050a947 */ /* 0x002fea0003800000 */
.L_x_2451:
[----:B------:R-:W-:Y:S01]  /*6da0*/  R2UR UR15, R3 ;  /* 0x00000000030f72ca */ /* 0x000fe200000e0000 */
[----:B------:R-:W-:Y:S01]  /*6db0*/  WARPGROUP.ARRIVE ;  /* 0x00000000000079c5 */ /* 0x000fe20000000000 */
[----:B------:R-:W-:Y:S01]  /*6dc0*/  UMOV UR8, UR32 ;  /* 0x0000002000087c82 */ /* 0x000fe20008000000 */
[----:B------:R-:W-:Y:S01]  /*6dd0*/  UMOV UR9, UR33 ;  /* 0x0000002100097c82 */ /* 0x000fe20008000000 */
[----:B------:R-:W-:-:S09]  /*6de0*/  UMOV UR11, 0x40000040 ;  /* 0x40000040000b7882 */ /* 0x000fd20000000000 */
[----:B------:R-:W-:-:S07]  /*6df0*/  ULEA UR15, UR6, UR15, 0x9 ;  /* 0x0000000f060f7291 */ /* 0x000fce000f8e483f */
        /* <DEDUP_REMOVED lines=26> */
.L_x_2453:
[----:B------:R2:W3:Y:S01]  /*6fa0*/  SYNCS.PHASECHK.TRANS64.TRYWAIT P2, [UR7+0x38850], R9 ;  /* 0x03885009ff0075a7 */ /* 0x0004e20008040147 */
[----:B------:R-:W-:Y:S05]  /*6fb0*/  @!P0 BRA `(.L_x_2454) ;  /* 0x0000000000048947 */ /* 0x000fea0003800000 */
[----:B------:R-:W-:Y:S01]  /*6fc0*/  BPT.TRAP 0x1 ;  /* 0x000000040000795c */ /* 0x000fe20000300000 */
.L_x_2454:
[----:B---3--:R-:W-:Y:S05]  /*6fd0*/  @P2 BRA `(.L_x_2455) ;  /* 0x0000000000082947 */ /* 0x008fea0003800000 */
[----:B------:R-:W3:Y:S02]  /*6fe0*/  SYNCS.PHASECHK.TRANS64.TRYWAIT P2, [UR7+0x38850], R9 ;  /* 0x03885009ff0075a7 */ /* 0x000ee40008040147 */
[----:B---3--:R-:W-:Y:S05]  /*6ff0*/  @!P2 BRA `(.L_x_2456) ;  /* 0x0000011c00d0a947 */ /* 0x008fea0003800000 */
.L_x_2455:
[----:B------:R-:W-:Y:S01]  /*7000*/  ULEA UR8, UR6, UR4, 0xc ;  /* 0x0000000406087291 */ /* 0x000fe2000f8e603f */
[----:B------:R-:W-:Y:S01]  /*7010*/  WARPGROUP.ARRIVE ;  /* 0x00000000000079c5 */ /* 0x000fe20000000000 */
[----:B------:R-:W-:Y:S01]  /*7020*/  UMOV UR27, 0x40000040 ;  /* 0x40000040001b7882 */ /* 0x000fe20000000000 */
[----:B------:R-:W-:-:S04]  /*7030*/  UIADD3 UR28, UR5, 0x2, URZ ;  /* 0x00000002051c7890 */ /* 0x000fc8000fffe03f */
[----:B-1----:R-:W1:Y:S01]  /*7040*/  S2R R10, SR_TID.X ;  /* 0x00000000000a7919 */ /* 0x002e620000002100 */
[----:B------:R-:W-:Y:S01]  /*7050*/  UIADD3 UR30, UR8, 0x2, URZ ;  /* 0x00000002081e7890 */ /* 0x000fe2000fffe03f */
[----:B------:R-:W-:Y:S01]  /*7060*/  PLOP3.LUT P2, PT, PT, PT, UP0, 0x40, 0x0 ;  /* 0x000000000000781c */ /* 0x000fe20003f4e808 */
[----:B------:R-:W-:Y:S01]  /*7070*/  UMOV UR26, UR8 ;  /* 0x00000008001a7c82 */ /* 0x000fe20008000000 */
[----:B------:R-:W-:Y:S01]  /*7080*/  UMOV UR29, 0x40000040 ;  /* 0x40000040001d7882 */ /* 0x000fe20000000000 */
[----:B------:R-:W-:Y:S01]  /*7090*/  HGMMA.64x64x16.F32.BF16 R152, gdesc[UR24], R152, gsb0 ;  /* 0x00e00000189879f0 */ /* 0x000fe20008001898 */
[----:B------:R-:W-:Y:S01]  /*70a0*/  UMOV UR31, 0x40000040 ;  /* 0x40000040001f7882 */ /* 0x000fe20000000000 */
[----:B------:R-:W-:Y:S02]  /*70b0*/  UIADD3 UR18, UR5, 0x800, URZ ;  /* 0x0000080005127890 */ /* 0x000fe4000fffe03f */
[----:B------:R-:W-:Y:S01]  /*70c0*/  UIADD3 UR15, UR8, 0x800, URZ ;  /* 0x00000800080f7890 */ /* 0x000fe2000fffe03f */
[----:B------:R-:W-:Y:S01]  /*70d0*/  UMOV UR11, 0x4 ;  /* 0x00000004000b7882 */ /* 0x000fe20000000000 */
[----:B-1----:R-:W-:-:S05]  /*70e0*/  SHF.R.U32.HI R10, RZ, 0x7, R10 ;  /* 0x00000007ff0a7819 */ /* 0x002fca000001160a */
[----:B0-2---:R-:W0:Y:S02]  /*70f0*/  SHFL.IDX PT, R9, R10, RZ, 0x1f ;  /* 0x00001fff0a097589 */ /* 0x005e2400000e0000 */
[----:B0-----:R-:W-:Y:S01]  /*7100*/  R2UR UR9, R9 ;  /* 0x00000000090972ca */ /* 0x001fe200000e0000 */
[----:B------:R-:W-:-:S04]  /*7110*/  IMAD.U32 R9, RZ, RZ, UR7 ;  /* 0x00000007ff097e24 */ /* 0x000fc8000f8e00ff */
[----:B------:R-:W-:-:S05]  /*7120*/  @!P1 VIADD R10, R9, 0x38840 ;  /* 0x00038840090a9836 */ /* 0x000fca0000000000 */
[----:B------:R-:W-:Y:S01]  /*7130*/  @!P1 PRMT R12, RZ, 0x654, R10 ;  /* 0x00000654ff0c9816 */ /* 0x000fe2000000000a */
[----:B------:R-:W-:Y:S02]  /*7140*/  IMAD.SHL.U32 R10, R7, 0x40, RZ ;  /* 0x00000040070a7824 */ /* 0x000fe400078e00ff */
[----:B------:R-:W-:-:S03]  /*7150*/  UISETP.GT.AND UP1, UPT, UR9, 0x7f, UPT ;  /* 0x0000007f0900788c */ /* 0x000fc6000bf24270 */
[----:B------:R-:W-:Y:S01]  /*7160*/  IADD3 R21, R17, 0x1, -R10 ;  /* 0x0000000111157810 */ /* 0x000fe20007ffe80a */
[----:B------:R-:W-:Y:S02]  /*7170*/  USEL UR9, URZ, 0x2, !UP1 ;  /* 0x000000023f097887 */ /* 0x000fe4000c800000 */
[----:B------:R-:W-:Y:S01]  /*7180*/  USEL UR10, UR11, 0x2, UP1 ;  /* 0x000000020b0a7887 */ /* 0x000fe20008800000 */
[----:B------:R-:W-:Y:S02]  /*7190*/  WARPGROUP.DEPBAR.LE gsb0, 0x0 ;  /* 0x00008000000079c5 */ /* 0x000fe40000010000 */
[----:B------:R-:W-:Y:S01]  /*71a0*/  WARPGROUP.ARRIVE ;  /* 0x00000000000079c5 */ /* 0x000fe20000000000 */
[----:B------:R-:W-:Y:S01]  /*71b0*/  USEL UR11, UR11, 0x6, !UP1 ;  /* 0x000000060b0b7887 */ /* 0x000fe2000c800000 */
[----:B------:R-:W-:-:S04]  /*71c0*/  IADD3 R21, -R16, R21, -R18 ;  /* 0x0000001510157210 */ /* 0x000fc80007ffe912 */
        /* <DEDUP_REMOVED lines=232> */
[----:B------:R-:W-:Y:S01]  /*8050*/  UIADD3 UR10, UR9, UR10, UR8 ;  /* 0x0000000a090a7290 */ /* 0x000fe2000fffe008 */
[----:B------:R-:W-:Y:S02]  /*8060*/  ULDC UR18, c[0x0][0xad4] ;  /* 0x0002b50000127ab9 */ /* 0x000fe40000000800 */
[----:B------:R-:W-:Y:S01]  /*8070*/  UMOV UR9, 0x40000040 ;  /* 0x4000004000097882 */ /* 0x000fe20000000000 */
[----:B------:R-:W-:Y:S01]  /*8080*/  ULOP3.LUT UR7, URZ, UR18, URZ, 0x33, !UPT ;  /* 0x000000123f077292 */ /* 0x000fe2000f8e333f */
[----:B------:R-:W-:Y:S01]  /*8090*/  UMOV UR8, UR11 ;  /* 0x0000000b00087c82 */ /* 0x000fe20008000000 */
[----:B------:R-:W-:-:S04]  /*80a0*/  UMOV UR11, 0x40000040 ;  /* 0x40000040000b7882 */ /* 0x000fc80000000000 */
[----:B------:R-:W-:Y:S01]  /*80b0*/  VIADD R205, R21, UR7 ;  /* 0x0000000715cd7c36 */ /* 0x000fe20008000000 */
[----:B------:R-:W-:-:S03]  /*80c0*/  ULDC UR7, c[0x0][0xadc] ;  /* 0x0002b70000077ab9 */ /* 0x000fc60000000800 */
        /* <DEDUP_REMOVED lines=8> */
[----:B------:R-:W-:-:S04]  /*8150*/  VIADD R203, R21, UR8 ;  /* 0x0000000815cb7c36 */ /* 0x000fc80008000000 */
[----:B------:R-:W-:Y:S01]  /*8160*/  IMAD.IADD R186, R0, 0x1, R203 ;  /* 0x0000000100ba7824 */ /* 0x000fe200078e02cb */
[----:B------:R-:W-:Y:S02]  /*8170*/  WARPGROUP.DEPBAR.LE gsb0, 0x0 ;  /* 0x00008000000079c5 */ /* 0x000fe40000010000 */
[----:B------:R0:W-:Y:S01]  /*8180*/  @!P1 SYNCS.ARRIVE.TRANS64.RED.A1T0 RZ, [R12+URZ], RZ ;  /* 0x000000ff0cff99a7 */ /* 0x0001e2000810043f */
[----:B------:R-:W-:Y:S05]  /*8190*/  @P2 BRA `(.L_x_2457) ;  /* 0x00000000005c2947 */ /* 0x000fea0003800000 */
[----:B------:R-:W-:Y:S01]  /*81a0*/  ISETP.GT.AND P2, PT, R15, -0x1, PT ;  /* 0xffffffff0f00780c */ /* 0x000fe20003f44270 */
[----:B------:R-:W-:-:S12]  /*81b0*/  BSSY B0, `(.L_x_2458) ;  /* 0x0000011000007945 */ /* 0x000fd80003800000 */
[----:B------:R-:W-:Y:S05]  /*81c0*/  @P2 BRA `(.L_x_2459) ;  /* 0x0000000000242947 */ /* 0x000fea0003800000 */
[----:B0-----:R-:W-:Y:S01]  /*81d0*/  IMAD.U32 R12, RZ, RZ, UR7 ;  /* 0x00000007ff0c7e24 */ /* 0x001fe2000f8e00ff */
[----:B------:R-:W-:-:S04]  /*81e0*/  IADD3 R187, R0, R17, -R18 ;  /* 0x0000001100bb7210 */ /* 0x000fc80007ffe812 */
[----:B------:R-:W-:Y:S02]  /*81f0*/  ISETP.NE.AND P2, PT, R12, 0x1, PT ;  /* 0x000000010c00780c */ /* 0x000fe40003f45270 */
[----:B------:R-:W-:-:S11]  /*8200*/  LOP3.LUT R187, RZ, R187, RZ, 0x33, !PT ;  /* 0x000000bbffbb7212 */ /* 0x000fd600078e33ff */
[----:B------:R-:W0:Y:S02]  /*8210*/  @P2 LDC.64 R20, c[0x0][0xae0] ;  /* 0x0002b800ff142b82 */ /* 0x000e240000000a00 */
[----:B0-----:R-:W-:-:S05]  /*8220*/  @P2 IMAD.HI.U32 R20, R187, R20, RZ ;  /* 0x00000014bb142227 */ /* 0x001fca00078e00ff */
[----:B------:R-:W-:-:S04]  /*8230*/  @P2 SHF.R.U32.HI R187, RZ, R21, R20 ;  /* 0x00000015ffbb2219 */ /* 0x000fc80000011614 */
[----:B------:R-:W-:Y:S01]  /*8240*/  LOP3.LUT R187, RZ, R187, RZ, 0x33, !PT ;  /* 0x000000bbffbb7212 */ /* 0x000fe200078e33ff */
[----:B------:R-:W-:Y:S06]  /*8250*/  BRA `(.L_x_2460) ;  /* 0x0000000000187947 */ /* 0x000fec0003800000 */
.L_x_2459:
[----:B0-----:R-:W-:Y:S01]  /*8260*/  MOV R12, UR7 ;  /* 0x00000007000c7c02 */ /* 0x001fe20008000f00 */
[----:B------:R-:W-:-:S03]  /*8270*/  IMAD.MOV.U32 R187, RZ, RZ, R15 ;  /* 0x000000ffffbb7224 */ /* 0x000fc600078e000f */
[----:B------:R-:W-:-:S13]  /*8280*/  ISETP.NE.AND P2, PT, R12, 0x1, PT ;  /* 0x000000010c00780c */ /* 0x000fda0003f45270 */
[----:B------:R-:W0:Y:S02]  /*8290*/  @P2 LDC.64 R20, c[0x0][0xae0] ;  /* 0x0002b800ff142b82 */ /* 0x000e240000000a00 */
[----:B0-----:R-:W-:-:S05]  /*82a0*/  @P2 IMAD.HI.U32 R20, R15, R20, RZ ;  /* 0x000000140f142227 */ /* 0x001fca00078e00ff */
[----:B------:R-:W-:-:S07]  /*82b0*/  @P2 SHF.R.U32.HI R187, RZ, R21, R20 ;  /* 0x00000015ffbb2219 */ /* 0x000fce0000011614 */
.L_x_2460:
[----:B------:R-:W-:Y:S05]  /*82c0*/  BSYNC B0 ;  /* 0x0000000000007941 */ /* 0x000fea0003800000 */
.L_x_2458:
[----:B------:R-:W-:-:S04]  /*82d0*/  IMAD R21, R187, R12, -R10 ;  /* 0x0000000cbb157224 */ /* 0x000fc800078e0a0a */
[----:B------:R-:W-:-:S05]  /*82e0*/  IMAD.IADD R21, R21, 0x1, -R16 ;  /* 0x0000000115157824 */ /* 0x000fca00078e0a10 */
[----:B------:R-:W-:Y:S02]  /*82f0*/  VIADDMNMX R186, R21, R12, R186, PT ;  /* 0x0000000c15ba7246 */ /* 0x000fe400038001ba */
[----:B------:R-:W-:-:S07]  /*8300*/  VIMNMX R201, R201, R21, !PT ;  /* 0x00000015c9c97248 */ /* 0x000fce0007fe0100 */
.L_x_2457:
[----:B------:R-:W-:-:S04]  /*8310*/  ISETP.GT.AND P2, PT, R7, -0x1, PT ;  /* 0xffffffff0700780c */ /* 0x000fc80003f44270 */
[C---:B------:R-:W-:Y:S02]  /*8320*/  ISETP.GT.AND P5, PT, R201.reuse, RZ, P2 ;  /* 0x000000ffc900720c */ /* 0x040fe400017a4270 */
[C---:B------:R-:W-:Y:S02]  /*8330*/  ISETP.GT.AND P4, PT, R201.reuse, 0x1, P2 ;  /* 0x00000001c900780c */ /* 0x040fe40001784270 */
[C---:B------:R-:W-:Y:S02]  /*8340*/  ISETP.GT.AND P6, PT, R201.reuse, 0x8, P2 ;  /* 0x00000008c900780c */ /* 0x040fe400017c4270 */
[----:B------:R-:W-:Y:S02]  /*8350*/  ISETP.GT.AND P3, PT, R201, 0x9, P2 ;  /* 0x00000009c900780c */ /* 0x000fe40001764270 */
[C---:B------:R-:W-:Y:S02]  /*8360*/  ISETP.LT.OR P5, PT, R186.reuse, 0x1, P5 ;  /* 0x00000001ba00780c */ /* 0x040fe40002fa1670 */
[----:B------:R-:W-:-:S02]  /*8370*/  ISETP.LT.OR P4, PT, R186, 0x2, P4 ;  /* 0x00000002ba00780c */ /* 0x000fc40002781670 */
[C---:B------:R-:W-:Y:S02]  /*8380*/  ISETP.LT.OR P6, PT, R186.reuse, 0x9, P6 ;  /* 0x00000009ba00780c */ /* 0x040fe400037c1670 */
[----:B------:R-:W-:Y:S02]  /*8390*/  ISETP.LT.OR P3, PT, R186, 0xa, P3 ;  /* 0x0000000aba00780c */ /* 0x000fe40001f61670 */
[----:B------:R-:W-:Y:S02]  /*83a0*/  FSEL R187, R152, -INF , !P5 ;  /* 0xff80000098bb7808 */ /* 0x000fe40006800000 */
[----:B------:R-:W-:Y:S02]  /*83b0*/  ISETP.GT.AND P5, PT, R201, 0x10, P2 ;  /* 0x00000010c900780c */ /* 0x000fe400017a4270 */
[----:B0-----:R-:W-:Y:S02]  /*83c0*/  FSEL R12, R153, -INF , !P4 ;  /* 0xff800000990c7808 */ /* 0x001fe40006000000 */
[----:B------:R-:W-:-:S02]  /*83d0*/  FSEL R14, R156, -INF , !P6 ;  /* 0xff8000009c0e7808 */ /* 0x000fc40007000000 */
[----:B------:R-:W-:Y:S02]  /*83e0*/  FSEL R157, R157, -INF , !P3 ;  /* 0xff8000009d9d7808 */ /* 0x000fe40005800000 */
        /* <DEDUP_REMOVED lines=9> */
[----:B------:R-:W-:Y:S02]  /*8480*/  FSEL R161, R161, -INF , !P4 ;  /* 0xff800000a1a17808 */ /* 0x000fe40006000000 */
        /* <DEDUP_REMOVED lines=22> */
[----:B------:R-:W-:Y:S02]  /*85f0*/  PLOP3.LUT P5, PT, PT, PT, UP0, 0x40, 0x0 ;  /* 0x000000000000781c */ /* 0x000fe40003fae808 */
[--C-:B------:R-:W-:Y:S02]  /*8600*/  IADD3 R168, R203, 0x8, R0.reuse ;  /* 0x00000008cba87810 */ /* 0x100fe40007ffe000 */
[----:B------:R-:W-:-:S02]  /*8610*/  IADD3 R169, R205, 0x8, R0 ;  /* 0x00000008cda97810 */ /* 0x000fc40007ffe000 */
[----:B------:R-:W-:Y:S02]  /*8620*/  FSEL R176, R177, -INF , !P4 ;  /* 0xff800000b1b07808 */ /* 0x000fe40006000000 */
[----:B------:R-:W-:Y:S02]  /*8630*/  FSEL R180, R180, -INF , !P6 ;  /* 0xff800000b4b47808 */ /* 0x000fe40007000000 */
[----:B------:R-:W-:-:S03]  /*8640*/  FSEL R181, R181, -INF , !P3 ;  /* 0xff800000b5b57808 */ /* 0x000fc60005800000 */
[----:B------:R-:W-:Y:S05]  /*8650*/  @P5 BRA `(.L_x_2461) ;  /* 0x0000000000585947 */ /* 0x000fea0003800000 */
        /* <DEDUP_REMOVED lines=11> */
.L_x_2463:
[----:B------:R-:W-:Y:S02]  /*8710*/  IMAD.U32 R177, RZ, RZ, UR7 ;  /* 0x00000007ffb17e24 */ /* 0x000fe4000f8e00ff */
[----:B------:R-:W-:-:S03]  /*8720*/  IMAD.MOV.U32 R173, RZ, RZ, R13 ;  /* 0x000000ffffad7224 */ /* 0x000fc600078e000d */
[----:B------:R-:W-:-:S13]  /*8730*/  ISETP.NE.AND P3, PT, R177, 0x1, PT ;  /* 0x00000001b100780c */ /* 0x000fda0003f65270 */
[----:B------:R-:W0:Y:S02]  /*8740*/  @P3 LDC.64 R20, c[0x0][0xae0] ;  /* 0x0002b800ff143b82 */ /* 0x000e240000000a00 */
[----:B0-----:R-:W-:-:S05]  /*8750*/  @P3 IMAD.HI.U32 R20, R13, R20, RZ ;  /* 0x000000140d143227 */ /* 0x001fca00078e00ff */
[----:B------:R-:W-:-:S07]  /*8760*/  @P3 SHF.R.U32.HI R173, RZ, R21, R20 ;  /* 0x00000015ffad3219 */ /* 0x000fce0000011614 */
.L_x_2464:
[----:B------:R-:W-:Y:S05]  /*8770*/  BSYNC B0 ;  /* 0x0000000000007941 */ /* 0x000fea0003800000 */
.L_x_2462:
[----:B------:R-:W-:-:S04]  /*8780*/  IMAD R21, R173, R177, -R10 ;  /* 0x000000b1ad157224 */ /* 0x000fc800078e0a0a */
[----:B------:R-:W-:-:S05]  /*8790*/  IMAD.IADD R21, R21, 0x1, -R16 ;  /* 0x0000000115157824 */ /* 0x000fca00078e0a10 */
[----:B------:R-:W-:Y:S02]  /*87a0*/  VIADDMNMX R168, R21, R177, R168, PT ;  /* 0x000000b115a87246 */ /* 0x000fe400038001a8 */
[----:B------:R-:W-:-:S07]  /*87b0*/  VIMNMX R169, R169, R21, !PT ;  /* 0x00000015a9a97248 */ /* 0x000fce0007fe0100 */
.L_x_2461:
[----:B------:R-:W-:Y:S01]  /*87c0*/  FMNMX.FTZ R21, R187, R6, !PT ;  /* 0x00000006bb157209 */ /* 0x000fe20007810000 */
[----:B------:R-:W-:Y:S01]  /*87d0*/  ULDC UR11, c[0x0][0xa80] ;  /* 0x0002a000000b7ab9 */ /* 0x000fe20000000800 */
[C---:B------:R-:W-:Y:S01]  /*87e0*/  ISETP.GT.AND P4, PT, R169.reuse, RZ, P2 ;  /* 0x000000ffa900720c */ /* 0x040fe20001784270 */
[----:B------:R-:W-:Y:S01]  /*87f0*/  ULEA UR8, UR6, UR38, 0xc ;  /* 0x0000002606087291 */ /* 0x000fe2000f8e603f */
[----:B------:R-:W-:Y:S01]  /*8800*/  FMNMX.FTZ R21, R12, R21, !PT ;  /* 0x000000150c157209 */ /* 0x000fe20007810000 */
[----:B------:R-:W-:Y:S01]  /*8810*/  UMOV UR23, 0x40000040 ;  /* 0x4000004000177882 */ /* 0x000fe20000000000 */
[----:B------:R-:W-:Y:S01]  /*8820*/  ISETP.GT.AND P3, PT, R169, 0x1, P2 ;  /* 0x00000001a900780c */ /* 0x000fe20001764270 */
[----:B------:R-:W-:Y:S01]  /*8830*/  UIADD3 UR10, UR8, 0x80, URZ ;  /* 0x00000080080a7890 */ /* 0x000fe2000fffe03f */
[----:B------:R-:W-:Y:S01]  /*8840*/  FMNMX.FTZ R10, R14, R21, !PT ;  /* 0x000000150e0a7209 */ /* 0x000fe20007810000 */
[----:B------:R-:W-:Y:S01]  /*8850*/  @!P1 VIADD R9, R9, 0x38860 ;  /* 0x0003886009099836 */ /* 0x000fe20000000000 */
[----:B------:R-:W-:Y:S01]  /*8860*/  ISETP.LT.OR P4, PT, R168, 0x1, P4 ;  /* 0x00000001a800780c */ /* 0x000fe20002781670 */
[----:B------:R-:W-:Y:S01]  /*8870*/  UMOV UR22, UR8 ;  /* 0x0000000800167c82 */ /* 0x000fe20008000000 */
[----:B------:R-:W-:-:S02]  /*8880*/  FMNMX.FTZ R21, R157, R10, !PT ;  /* 0x0000000a9d157209 */ /* 0x000fc40007810000 */
[----:B------:R-:W-:Y:S02]  /*8890*/  ISETP.GT.AND P5, PT, R169, 0x8, P2 ;  /* 0x00000008a900780c */ /* 0x000fe400017a4270 */
[----:B------:R-:W-:Y:S02]  /*88a0*/  FMNMX.FTZ R10, R160, R21, !PT ;  /* 0x00000015a00a7209 */ /* 0x000fe40007810000 */
[----:B------:R-:W-:Y:S02]  /*88b0*/  ISETP.LT.OR P3, PT, R168, 0x2, P3 ;  /* 0x00000002a800780c */ /* 0x000fe40001f61670 */
[----:B------:R-:W-:Y:S02]  /*88c0*/  FMNMX.FTZ R21, R161, R10, !PT ;  /* 0x0000000aa1157209 */ /* 0x000fe40007810000 */
[----:B------:R-:W-:Y:S02]  /*88d0*/  FSEL R201, R154, -INF , !P4 ;  /* 0xff8000009ac97808 */ /* 0x000fe40006000000 */
        /* <DEDUP_REMOVED lines=15> */
[----:B------:R-:W-:Y:S02]  /*89d0*/  FSEL R159, R159, -INF , !P6 ;  /* 0xff8000009f9f7808 */ /* 0x000fe40007000000 */
[----:B------:R-:W-:Y:S02]  /*89e0*/  FMNMX.FTZ R10, R180, R21, !PT ;  /* 0x00000015b40a7209 */ /* 0x000fe40007810000 */
[----:B------:R-:W-:Y:S02]  /*89f0*/  ISETP.LT.OR P3, PT, R168, 0x11, P3 ;  /* 0x00000011a800780c */ /* 0x000fe40001f61670 */
[----:B------:R-:W-:-:S02]  /*8a00*/  FMNMX.FTZ R20, R181, R10, !PT ;  /* 0x0000000ab5147209 */ /* 0x000fc40007810000 */
[C---:B------:R-:W-:Y:S02]  /*8a10*/  ISETP.GT.AND P6, PT, R169.reuse, 0x18, P2 ;  /* 0x00000018a900780c */ /* 0x040fe400017c4270 */
[----:B------:R-:W-:Y:S01]  /*8a20*/  ISETP.LT.OR P5, PT, R168, 0x12, P5 ;  /* 0x00000012a800780c */ /* 0x000fe20002fa1670 */
[----:B------:R-:W0:Y:S01]  /*8a30*/  SHFL.BFLY PT, R21, R20, 0x2, 0x1f ;  /* 0x0c401f0014157f89 */ /* 0x000e2200000e0000 */
[----:B------:R-:W-:Y:S02]  /*8a40*/  FSEL R162, R162, -INF , !P3 ;  /* 0xff800000a2a27808 */ /* 0x000fe40005800000 */
[----:B------:R-:W-:Y:S02]  /*8a50*/  ISETP.GT.AND P4, PT, R169, 0x19, P2 ;  /* 0x00000019a900780c */ /* 0x000fe40001784270 */
[----:B------:R-:W-:Y:S02]  /*8a60*/  ISETP.LT.OR P6, PT, R168, 0x19, P6 ;  /* 0x00000019a800780c */ /* 0x000fe400037c1670 */
[----:B------:R-:W-:-:S02]  /*8a70*/  FSEL R163, R163, -INF , !P5 ;  /* 0xff800000a3a37808 */ /* 0x000fc40006800000 */
[C---:B------:R-:W-:Y:S02]  /*8a80*/  ISETP.GT.AND P5, PT, R169.reuse, 0x21, P2 ;  /* 0x00000021a900780c */ /* 0x040fe400017a4270 */
[----:B------:R-:W-:Y:S02]  /*8a90*/  ISETP.GT.AND P3, PT, R169, 0x20, P2 ;  /* 0x00000020a900780c */ /* 0x000fe40001764270 */
[----:B------:R-:W-:Y:S02]  /*8aa0*/  FSEL R166, R166, -INF , !P6 ;  /* 0xff800000a6a67808 */ /* 0x000fe40007000000 */
[C---:B------:R-:W-:Y:S02]  /*8ab0*/  ISETP.LT.OR P4, PT, R168.reuse, 0x1a, P4 ;  /* 0x0000001aa800780c */ /* 0x040fe40002781670 */
[C---:B------:R-:W-:Y:S02]  /*8ac0*/  ISETP.LT.OR P5, PT, R168.reuse, 0x22, P5 ;  /* 0x00000022a800780c */ /* 0x040fe40002fa1670 */
[----:B------:R-:W-:-:S02]  /*8ad0*/  ISETP.LT.OR P3, PT, R168, 0x21, P3 ;  /* 0x00000021a800780c */ /* 0x000fc40001f61670 */
[----:B------:R-:W-:Y:S02]  /*8ae0*/  FSEL R167, R167, -INF , !P4 ;  /* 0xff800000a7a77808 */ /* 0x000fe40006000000 */
[----:B------:R-:W-:Y:S02]  /*8af0*/  FSEL R202, R171, -INF , !P5 ;  /* 0xff800000abca7808 */ /* 0x000fe40006800000 */
[----:B0-----:R-:W-:Y:S02]  /*8b00*/  FMNMX.FTZ R21, R20, R21, !PT ;  /* 0x0000001514157209 */ /* 0x001fe40007810000 */
[----:B------:R-:W-:Y:S02]  /*8b10*/  FMNMX.FTZ R20, R201, R8, !PT ;  /* 0x00000008c9147209 */ /* 0x000fe40007810000 */
[----:B------:R-:W-:Y:S01]  /*8b20*/  ISETP.GT.AND P6, PT, R169, 0x28, P2 ;  /* 0x00000028a900780c */ /* 0x000fe200017c4270 */
[----:B------:R-:W0:Y:S01]  /*8b30*/  SHFL.BFLY PT, R10, R21, 0x1, 0x1f ;  /* 0x0c201f00150a7f89 */ /* 0x000e2200000e0000 */
[----:B------:R-:W-:-:S02]  /*8b40*/  FSEL R154, R170, -INF , !P3 ;  /* 0xff800000aa9a7808 */ /* 0x000fc40005800000 */
[C---:B------:R-:W-:Y:S02]  /*8b50*/  ISETP.GT.AND P3, PT, R169.reuse, 0x29, P2 ;  /* 0x00000029a900780c */ /* 0x040fe40001764270 */
[C---:B------:R-:W-:Y:S02]  /*8b60*/  ISETP.LT.OR P6, PT, R168.reuse, 0x29, P6 ;  /* 0x00000029a800780c */ /* 0x040fe400037c1670 */
[C---:B------:R-:W-:Y:S02]  /*8b70*/  ISETP.GT.AND P5, PT, R169.reuse, 0x30, P2 ;  /* 0x00000030a900780c */ /* 0x040fe400017a4270 */
[----:B------:R-:W-:Y:S02]  /*8b80*/  ISETP.LT.OR P3, PT, R168, 0x2a, P3 ;  /* 0x0000002aa800780c */ /* 0x000fe40001f61670 */
[----:B------:R-:W-:Y:S02]  /*8b90*/  FSEL R174, R174, -INF , !P6 ;  /* 0xff800000aeae7808 */ /* 0x000fe40007000000 */
[----:B------:R-:W-:-:S02]  /*8ba0*/  ISETP.GT.AND P6, PT, R169, 0x31, P2 ;  /* 0x00000031a900780c */ /* 0x000fc400017c4270 */
[C---:B------:R-:W-:Y:S02]  /*8bb0*/  ISETP.LT.OR P5, PT, R168.reuse, 0x31, P5 ;  /* 0x00000031a800780c */ /* 0x040fe40002fa1670 */
[----:B------:R-:W-:Y:S02]  /*8bc0*/  ISETP.LT.OR P6, PT, R168, 0x32, P6 ;  /* 0x00000032a800780c */ /* 0x000fe400037c1670 */
[----:B------:R-:W-:Y:S02]  /*8bd0*/  FSEL R203, R178, -INF , !P5 ;  /* 0xff800000b2cb7808 */ /* 0x000fe40006800000 */
[----:B------:R-:W-:Y:S02]  /*8be0*/  FSEL R204, R179, -INF , !P6 ;  /* 0xff800000b3cc7808 */ /* 0x000fe40007000000 */
[----:B------:R-:W-:Y:S02]  /*8bf0*/  @!P1 PRMT R9, RZ, 0x654, R9 ;  /* 0x00000654ff099816 */ /* 0x000fe40000000009 */
[----:B0-----:R-:W-:-:S02]  /*8c00*/  FMNMX.FTZ R10, R21, R10, !PT ;  /* 0x0000000a150a7209 */ /* 0x001fc40007810000 */
        /* <DEDUP_REMOVED lines=13> */
[--C-:B------:R-:W-:Y:S01]  /*8ce0*/  FFMA.FTZ R21, R187, UR11, -R205.reuse ;  /* 0x0000000bbb157c23 */ /* 0x100fe200080108cd */
[----:B------:R-:W-:Y:S01]  /*8cf0*/  FSEL R187, R175, -INF , !P3 ;  /* 0xff800000afbb7808 */ /* 0x000fe20005800000 */
[--C-:B------:R-:W-:Y:S01]  /*8d00*/  FFMA.FTZ R175, R160, UR11, -R205.reuse ;  /* 0x0000000ba0af7c23 */ /* 0x100fe200080108cd */
[----:B------:R-:W-:Y:S01]  /*8d10*/  FMNMX.FTZ R171, R167, R20, !PT ;  /* 0x00000014a7ab7209 */ /* 0x000fe20007810000 */
[--C-:B------:R-:W-:Y:S01]  /*8d20*/  FFMA.FTZ R178, R186, UR11, -R205.reuse ;  /* 0x0000000bbab27c23 */ /* 0x100fe200080108cd */
[C---:B------:R-:W-:Y:S01]  /*8d30*/  ISETP.GT.AND P3, PT, R169.reuse, 0x38, P2 ;  /* 0x00000038a900780c */ /* 0x040fe20001764270 */
        /* <DEDUP_REMOVED lines=17> */
[----:B------:R-:W-:Y:S02]  /*8e50*/  FSEL R183, R183, -INF , !P2 ;  /* 0xff800000b7b77808 */ /* 0x000fe40005000000 */
[----:B------:R-:W-:Y:S01]  /*8e60*/  FMNMX.FTZ R157, R204, R169, !PT ;  /* 0x000000a9cc9d7209 */ /* 0x000fe20007810000 */
[----:B------:R-:W-:Y:S03]  /*8e70*/  MUFU.EX2 R12, R12 ;  /* 0x0000000c000c7308 */ /* 0x000fe60000000800 */
[----:B------:R-:W-:-:S04]  /*8e80*/  FMNMX.FTZ R20, R182, R157, !PT ;  /* 0x0000009db6147209 */ /* 0x000fc80007810000 */
[----:B------:R-:W-:Y:S01]  /*8e90*/  FMNMX.FTZ R157, R183, R20, !PT ;  /* 0x00000014b79d7209 */ /* 0x000fe20007810000 */
[----:B------:R0:W-:Y:S04]  /*8ea0*/  MUFU.EX2 R169, R170 ;  /* 0x000000aa00a97308 */ /* 0x0001e80000000800 */
[----:B------:R-:W1:Y:S04]  /*8eb0*/  SHFL.BFLY PT, R160, R157, 0x2, 0x1f ;  /* 0x0c401f009da07f89 */ /* 0x000e6800000e0000 */
[----:B------:R-:W-:Y:S01]  /*8ec0*/  MUFU.EX2 R20, R175 ;  /* 0x000000af00147308 */ /* 0x000fe20000000800 */
[--C-:B0-----:R-:W-:Y:S01]  /*8ed0*/  FFMA.FTZ R170, R152, UR11, -R205.reuse ;  /* 0x0000000b98aa7c23 */ /* 0x101fe200080108cd */
[----:B------:R-:W-:-:S06]  /*8ee0*/  FFMA.FTZ R152, R153, UR11, -R205 ;  /* 0x0000000b99987c23 */ /* 0x000fcc00080108cd */
[----:B------:R0:W-:Y:S08]  /*8ef0*/  MUFU.EX2 R175, R152 ;  /* 0x0000009800af7308 */ /* 0x0001f00000000800 */
[----:B------:R-:W-:Y:S01]  /*8f00*/  MUFU.EX2 R14, R14 ;  /* 0x0000000e000e7308 */ /* 0x000fe20000000800 */
[----:B-1----:R-:W-:Y:S02]  /*8f10*/  FMNMX.FTZ R160, R157, R160, !PT ;  /* 0x000000a09da07209 */ /* 0x002fe40007810000 */
[----:B------:R-:W-:-:S05]  /*8f20*/  FSEL R157, R10, RZ, P4 ;  /* 0x000000ff0a9d7208 */ /* 0x000fca0002000000 */
[----:B------:R-:W-:Y:S01]  /*8f30*/  MUFU.EX2 R171, R171 ;  /* 0x000000ab00ab7308 */ /* 0x000fe20000000800 */
[----:B------:R-:W1:Y:S01]  /*8f40*/  SHFL.BFLY PT, R153, R160, 0x1, 0x1f ;  /* 0x0c201f00a0997f89 */ /* 0x000e6200000e0000 */
[----:B------:R-:W-:-:S04]  /*8f50*/  FADD.FTZ R157, -R157, R6 ;  /* 0x000000069d9d7221 */ /* 0x000fc80000010100 */
[----:B------:R-:W-:Y:S02]  /*8f60*/  FMUL.FTZ R6, R157, UR11 ;  /* 0x0000000b9d067c20 */ /* 0x000fe40008410000 */
[----:B------:R-:W-:Y:S08]  /*8f70*/  MUFU.EX2 R168, R168 ;  /* 0x000000a800a87308 */ /* 0x000ff00000000800 */
[----:B------:R-:W2:Y:S08]  /*8f80*/  MUFU.EX2 R6, R6 ;  /* 0x0000000600067308 */ /* 0x000eb00000000800 */
[----:B------:R-:W3:Y:S01]  /*8f90*/  MUFU.EX2 R173, R173 ;  /* 0x000000ad00ad7308 */ /* 0x000ee20000000800 */
[----:B-1----:R-:W-:-:S04]  /*8fa0*/  FMNMX.FTZ R180, R160, R153, !PT ;  /* 0x00000099a0b47209 */ /* 0x002fc80007810000 */
[C---:B------:R-:W-:Y:S01]  /*8fb0*/  FSETP.NEU.FTZ.AND P2, PT, R180.reuse, -INF , PT ;  /* 0xff800000b400780b */ /* 0x040fe20003f5d000 */
[C---:B0-----:R-:W-:Y:S02]  /*8fc0*/  FMUL.FTZ R152, R180.reuse, UR11 ;  /* 0x0000000bb4987c20 */ /* 0x041fe40008410000 */
[----:B------:R-:W0:Y:S01]  /*8fd0*/  MUFU.EX2 R170, R170 ;  /* 0x000000aa00aa7308 */ /* 0x000e220000000800 */
[----:B------:R-:W-:Y:S01]  /*8fe0*/  FSEL R153, R180, RZ, P2 ;  /* 0x000000ffb4997208 */ /* 0x000fe20001000000 */
[-C--:B--2---:R-:W-:Y:S01]  /*8ff0*/  FMUL.FTZ R24, R24, R6.reuse ;  /* 0x0000000618187220 */ /* 0x084fe20000410000 */
[----:B------:R-:W-:Y:S01]  /*9000*/  FSEL R156, R152, RZ, P2 ;  /* 0x000000ff989c7208 */ /* 0x000fe20001000000 */
[----:B------:R-:W-:Y:S02]  /*9010*/  IMAD.U32 R152, RZ, RZ, UR36 ;  /* 0x00000024ff987e24 */ /* 0x000fe4000f8e00ff */
[-C--:B------:R-:W-:Y:S01]  /*9020*/  FMUL.FTZ R25, R25, R6.reuse ;  /* 0x0000000619197220 */ /* 0x080fe20000410000 */
[----:B------:R-:W-:Y:S01]  /*9030*/  FADD.FTZ R153, -R153, R8 ;  /* 0x0000000899997221 */ /* 0x000fe20000010100 */
[----:B------:R-:W-:Y:S01]  /*9040*/  FMUL.FTZ R28, R28, R6 ;  /* 0x000000061c1c7220 */ /* 0x000fe20000410000 */
[--C-:B------:R-:W-:Y:S01]  /*9050*/  FFMA.FTZ R186, R201, UR11, -R156.reuse ;  /* 0x0000000bc9ba7c23 */ /* 0x100fe2000801089c */
[----:B------:R-:W-:Y:S01]  /*9060*/  FFMA.FTZ R201, R155, UR11, -R156 ;  /* 0x0000000b9bc97c23 */ /* 0x000fe2000801089c */
[----:B------:R-:W-:-:S02]  /*9070*/  IMAD.MOV R155, RZ, RZ, -R22 ;  /* 0x000000ffff9b7224 */ /* 0x000fc400078e0a16 */
[----:B------:R-:W-:Y:S01]  /*9080*/  FMUL.FTZ R153, R153, UR11 ;  /* 0x0000000b99997c20 */ /* 0x000fe20008410000 */
[--C-:B------:R-:W-:Y:S01]  /*9090*/  FFMA.FTZ R159, R159, UR11, -R156.reuse ;  /* 0x0000000b9f9f7c23 */ /* 0x100fe2000801089c */
[--C-:B------:R-:W-:Y:S01]  /*90a0*/  FFMA.FTZ R205, R158, UR11, -R156.reuse ;  /* 0x0000000b9ecd7c23 */ /* 0x100fe2000801089c */
[--C-:B------:R-:W-:Y:S01]  /*90b0*/  FFMA.FTZ R206, R162, UR11, -R156.reuse ;  /* 0x0000000ba2ce7c23 */ /* 0x100fe2000801089c */
[----:B------:R-:W-:Y:S01]  /*90c0*/  ISETP.NE.AND P2, PT, R16, R155, PT ;  /* 0x0000009b1000720c */ /* 0x000fe20003f45270 */
[----:B------:R1:W2:Y:S01]  /*90d0*/  MUFU.EX2 R207, R153 ;  /* 0x0000009900cf7308 */ /* 0x0002a20000000800 */
        /* <DEDUP_REMOVED lines=9> */
[--C-:B------:R-:W-:Y:S01]  /*9170*/  FFMA.FTZ R213, R183, UR11, -R156.reuse ;  /* 0x0000000bb7d57c23 */ /* 0x100fe2000801089c */
[--C-:B-1----:R-:W-:Y:S01]  /*9180*/  FFMA.FTZ R153, R203, UR11, -R156.reuse ;  /* 0x0000000bcb997c23 */ /* 0x102fe2000801089c */
[----:B------:R-:W-:Y:S01]  /*9190*/  @!P2 IMAD R152, R152, 0x40, R19 ;  /* 0x000000409898a824 */ /* 0x000fe200078e0213 */
[----:B---3--:R-:W-:Y:S01]  /*91a0*/  F2FP.BF16.F32.PACK_AB R158, R173, R168 ;  /* 0x000000a8ad9e723e */ /* 0x008fe200000010ff */
[----:B------:R-:W-:Y:S01]  /*91b0*/  FMUL.FTZ R29, R29, R6 ;  /* 0x000000061d1d7220 */ /* 0x000fe20000410000 */
[----:B0-----:R-:W-:Y:S01]  /*91c0*/  F2FP.BF16.F32.PACK_AB R160, R175, R170 ;  /* 0x000000aaafa0723e */ /* 0x001fe200000010ff */
[----:B------:R-:W-:Y:S01]  /*91d0*/  MUFU.EX2 R186, R186 ;  /* 0x000000ba00ba7308 */ /* 0x000fe20000000800 */
[----:B------:R-:W-:Y:S01]  /*91e0*/  @!P2 LEA R155, R152, UR37, 0x2 ;  /* 0x00000025989bac11 */ /* 0x000fe2000f8e10ff */
[----:B----4-:R-:W-:Y:S01]  /*91f0*/  FFMA.FTZ R159, R154, UR11, -R156 ;  /* 0x0000000b9a9f7c23 */ /* 0x010fe2000801089c */
[----:B------:R-:W-:Y:S01]  /*9200*/  F2FP.BF16.F32.PACK_AB R152, R12, R21 ;  /* 0x000000150c98723e */ /* 0x000fe200000010ff */
[----:B------:R-:W-:Y:S01]  /*9210*/  FMUL.FTZ R32, R32, R6 ;  /* 0x0000000620207220 */ /* 0x000fe20000410000 */
[----:B------:R-:W-:Y:S01]  /*9220*/  F2FP.BF16.F32.PACK_AB R154, R169, R14 ;  /* 0x0000000ea99a723e */ /* 0x000fe200000010ff */
[----:B------:R-:W-:Y:S01]  /*9230*/  @!P2 STS [R155+0x38400], R6 ;  /* 0x038400069b00a388 */ /* 0x000fe20000000800 */
[----:B------:R-:W-:Y:S01]  /*9240*/  F2FP.BF16.F32.PACK_AB R156, R171, R20 ;  /* 0x00000014ab9c723e */ /* 0x000fe200000010ff */
[----:B------:R-:W-:Y:S01]  /*9250*/  MUFU.EX2 R201, R201 ;  /* 0x000000c900c97308 */ /* 0x000fe20000000800 */
[-C--:B------:R-:W-:Y:S01]  /*9260*/  FMUL.FTZ R33, R33, R6.reuse ;  /* 0x0000000621217220 */ /* 0x080fe20000410000 */
[----:B--2---:R0:W-:Y:S01]  /*9270*/  @!P2 STS [R155+0x38420], R207 ;  /* 0x038420cf9b00a388 */ /* 0x0041e20000000800 */
        /* <DEDUP_REMOVED lines=68> */
[----:B------:R-:W-:Y:S01]  /*96c0*/  FMUL.FTZ R26, R26, R207 ;  /* 0x000000cf1a1a7220 */ /* 0x000fe20000410000 */
[----:B------:R-:W2:Y:S01]  /*96d0*/  MUFU.EX2 R203, R161 ;  /* 0x000000a100cb7308 */ /* 0x000ea20000000800 */
[----:B0-----:R-:W-:Y:S01]  /*96e0*/  F2FP.BF16.F32.PACK_AB R159, R174, R183 ;  /* 0x000000b7ae9f723e */ /* 0x001fe200000010ff */
[-C--:B------:R-:W-:Y:S01]  /*96f0*/  FMUL.FTZ R27, R27, R207.reuse ;  /* 0x000000cf1b1b7220 */ /* 0x080fe20000410000 */
[----:B-1----:R-:W-:Y:S01]  /*9700*/  F2FP.BF16.F32.PACK_AB R162, R177, R172 ;  /* 0x000000acb1a2723e */ /* 0x002fe200000010ff */
        /* <DEDUP_REMOVED lines=63> */
[----:B0-----:R-:W-:Y:S01]  /*9b00*/  F2FP.BF16.F32.PACK_AB R166, R181, R176 ;  /* 0x000000b0b5a6723e */ /* 0x001fe200000010ff */
        /* <DEDUP_REMOVED lines=14> */
[----:B------:R-:W-:Y:S01]  /*9bf0*/  FMUL.FTZ R151, R151, R207 ;  /* 0x000000cf97977220 */ /* 0x000fe20000410000 */
[----:B------:R-:W-:Y:S01]  /*9c00*/  FFMA.FTZ R21, R6, R4, R21 ;  /* 0x0000000406157223 */ /* 0x000fe20000010015 */
[----:B------:R-:W-:Y:S01]  /*9c10*/  FFMA.FTZ R186, R207, R5, R186 ;  /* 0x00000005cfba7223 */ /* 0x000fe200000100ba */
[----:B------:R-:W-:Y:S01]  /*9c20*/  ISETP.GT.AND P2, PT, R7, UR14, PT ;  /* 0x0000000e07007c0c */ /* 0x000fe2000bf44270 */
[----:B------:R-:W-:Y:S01]  /*9c30*/  UMOV UR36, UR6 ;  /* 0x0000000600247c82 */ /* 0x000fe20008000000 */
[----:B------:R-:W-:Y:S01]  /*9c40*/  FADD.FTZ R21, R12, R21 ;  /* 0x000000150c157221 */ /* 0x000fe20000010000 */
[----:B------:R-:W-:Y:S01]  /*9c50*/  FADD.FTZ R186, R201, R186 ;  /* 0x000000bac9ba7221 */ /* 0x000fe20000010000 */
[----:B------:R-:W-:Y:S01]  /*9c60*/  VIADD R7, R7, 0xffffffff ;  /* 0xffffffff07077836 */ /* 0x000fe20000000000 */
[----:B------:R1:W-:Y:S01]  /*9c70*/  STSM.16.M88.4 [R23+0x36400], R152 ;  /* 0x0364009817007844 */ /* 0x0003e20000000200 */
[----:B------:R-:W-:Y:S01]  /*9c80*/  FADD.FTZ R14, R14, R21 ;  /* 0x000000150e0e7221 */ /* 0x000fe20000010000 */
[----:B------:R-:W-:Y:S01]  /*9c90*/  FADD.FTZ R205, R205, R186 ;  /* 0x000000bacdcd7221 */ /* 0x000fe20000010000 */
[----:B------:R-:W-:Y:S01]  /*9ca0*/  IMAD.MOV.U32 R6, RZ, RZ, R10 ;  /* 0x000000ffff067224 */ /* 0x000fe200078e000a */
[----:B------:R1:W-:Y:S01]  /*9cb0*/  STSM.16.M88.4 [R188], R156 ;  /* 0x0000009cbc007844 */ /* 0x0003e20000000200 */
[----:B------:R-:W-:Y:S01]  /*9cc0*/  FADD.FTZ R169, R169, R14 ;  /* 0x0000000ea9a97221 */ /* 0x000fe20000010000 */
[----:B------:R-:W-:Y:S01]  /*9cd0*/  FADD.FTZ R205, R8, R205 ;  /* 0x000000cd08cd7221 */ /* 0x000fe20000010000 */
[----:B0-----:R-:W-:Y:S01]  /*9ce0*/  F2FP.BF16.F32.PACK_AB R167, R213, R208 ;  /* 0x000000d0d5a7723e */ /* 0x001fe200000010ff */
[----:B------:R1:W-:Y:S01]  /*9cf0*/  STSM.16.M88.4 [R190], R160 ;  /* 0x000000a0be007844 */ /* 0x0003e20000000200 */
[----:B------:R-:W-:Y:S01]  /*9d00*/  FADD.FTZ R20, R20, R169 ;  /* 0x000000a914147221 */ /* 0x000fe20000010000 */
[----:B------:R-:W-:Y:S01]  /*9d10*/  FADD.FTZ R206, R206, R205 ;  /* 0x000000cdcece7221 */ /* 0x000fe20000010000 */
[----:B------:R-:W-:Y:S01]  /*9d20*/  IMAD.MOV.U32 R8, RZ, RZ, R180 ;  /* 0x000000ffff087224 */ /* 0x000fe200078e00b4 */
[----:B------:R1:W-:Y:S01]  /*9d30*/  STSM.16.M88.4 [R189], R164 ;  /* 0x000000a4bd007844 */ /* 0x0003e20000000200 */
[----:B------:R-:W-:Y:S01]  /*9d40*/  WARPGROUP.ARRIVE ;  /* 0x00000000000079c5 */ /* 0x000fe20000000000 */
[----:B------:R-:W-:Y:S01]  /*9d50*/  FADD.FTZ R171, R171, R20 ;  /* 0x00000014abab7221 */ /* 0x000fe20000010000 */
[----:B------:R-:W-:-:S03]  /*9d60*/  FADD.FTZ R206, R187, R206 ;  /* 0x000000cebbce7221 */ /* 0x000fc60000010000 */
[----:B------:R-:W-:Y:S01]  /*9d70*/  FADD.FTZ R168, R168, R171 ;  /* 0x000000aba8a87221 */ /* 0x000fe20000010000 */
[----:B------:R-:W-:Y:S01]  /*9d80*/  HGMMA.64x256x16.F32.BF16 R24, R152, gdesc[UR20].tnspB, R24, gsb0 ;  /* 0x43e0001498187df0 */ /* 0x000fe20008001818 */
[----:B------:R-:W-:Y:S01]  /*9d90*/  UMOV UR22, UR10 ;  /* 0x0000000a00167c82 */ /* 0x000fe20008000000 */
[----:B------:R-:W-:Y:S01]  /*9da0*/  UMOV UR23, 0x40000040 ;  /* 0x4000004000177882 */ /* 0x000fe20000000000 */
[----:B------:R-:W-:Y:S01]  /*9db0*/  UIADD3 UR10, UR8, 0x100, URZ ;  /* 0x00000100080a7890 */ /* 0x000fe2000fffe03f */
[----:B------:R-:W-:Y:S01]  /*9dc0*/  FADD.FTZ R183, R183, R206 ;  /* 0x000000ceb7b77221 */ /* 0x000fe20000010000 */
[----:B------:R-:W-:Y:S01]  /*9dd0*/  UIADD3 UR8, UR8, 0x180, URZ ;  /* 0x0000018008087890 */ /* 0x000fe2000fffe03f */
[----:B------:R-:W-:Y:S02]  /*9de0*/  FADD.FTZ R173, R173, R168 ;  /* 0x000000a8adad7221 */ /* 0x000fe40000010000 */
[----:B------:R-:W-:Y:S02]  /*9df0*/  FADD.FTZ R183, R174, R183 ;  /* 0x000000b7aeb77221 */ /* 0x000fe40000010000 */
[----:B------:R-:W-:-:S02]  /*9e00*/  FADD.FTZ R170, R170, R173 ;  /* 0x000000adaaaa7221 */ /* 0x000fc40000010000 */
[----:B------:R-:W-:Y:S02]  /*9e10*/  FADD.FTZ R182, R182, R183 ;  /* 0x000000b7b6b67221 */ /* 0x000fe40000010000 */
[----:B------:R-:W-:Y:S02]  /*9e20*/  FADD.FTZ R175, R175, R170 ;  /* 0x000000aaafaf7221 */ /* 0x000fe40000010000 */
[----:B------:R-:W-:Y:S02]  /*9e30*/  FADD.FTZ R203, R203, R182 ;  /* 0x000000b6cbcb7221 */ /* 0x000fe40000010000 */
        /* <DEDUP_REMOVED lines=38> */
[----:B------:R-:W-:Y:S01]  /*a0a0*/  IMAD.MOV.U32 R8, RZ, RZ, R180 ;  /* 0x000000ffff087224 */ /* 0x000fe200078e00b4 */
[----:B------:R-:W-:Y:S01]  /*a0b0*/  UMOV UR36, UR6 ;  /* 0x0000000600247c82 */ /* 0x000fe20008000000 */
[----:B------:R-:W-:-:S07]  /*a0c0*/  IMAD.MOV.U32 R6, RZ, RZ, R10 ;  /* 0x000000ffff067224 */ /* 0x000fce00078e000a */
.L_x_2448:
[----:B------:R-:W0:Y:S01]  /*a0d0*/  LDC R13, c[0x0][0xadc] ;  /* 0x0002b700ff0d7b82 */ /* 0x000e220000000800 */
[----:B------:R-:W-:-:S05]  /*a0e0*/  IADD3 R10, R17, 0x40, -R18 ;  /* 0x00000040110a7810 */ /* 0x000fca0007ffe812 */
[----:B------:R-:W-:-:S04]  /*a0f0*/  IMAD R10, R185, 0x40, R10 ;  /* 0x00000040b90a7824 */ /* 0x000fc800078e020a */
[----:B-1----:R-:W-:Y:S01]  /*a100*/  VIADD R9, R10, -UR18 ;  /* 0x800000120a097c36 */ /* 0x002fe20008000000 */
[----:B0-----:R-:W-:-:S13]  /*a110*/  ISETP.GE.AND P6, PT, R13, 0x1, PT ;  /* 0x000000010d00780c */ /* 0x001fda0003fc6270 */
[----:B------:R-:W-:Y:S05]  /*a120*/  @!P6 BRA `(.L_x_2466) ;  /* 0x00000000003ce947 */ /* 0x000fea0003800000 */
        /* <DEDUP_REMOVED lines=9> */
.L_x_2467:
[----:B------:R-:W-:-:S13]  /*a1c0*/  ISETP.NE.AND P2, PT, R13, 0x1, PT ;  /* 0x000000010d00780c */ /* 0x000fda0003f45270 */
[----:B------:R-:W0:Y:S02]  /*a1d0*/  @P2 LDC.64 R14, c[0x0][0xae0] ;  /* 0x0002b800ff0e2b82 */ /* 0x000e240000000a00 */
[----:B0-----:R-:W-:-:S05]  /*a1e0*/  @P2 IMAD.HI.U32 R12, R10, R14, RZ ;  /* 0x0000000e0a0c2227 */ /* 0x001fca00078e00ff */
[----:B------:R-:W-:-:S07]  /*a1f0*/  @P2 SHF.R.U32.HI R10, RZ, R15, R12 ;  /* 0x0000000fff0a2219 */ /* 0x000fce000001160c */
.L_x_2468:
[----:B------:R-:W-:-:S05]  /*a200*/  IMAD R10, R10, R13, RZ ;  /* 0x0000000d0a0a7224 */ /* 0x000fca00078e02ff */
[----:B------:R-:W-:-:S07]  /*a210*/  VIMNMX R9, R9, R10, !PT ;  /* 0x0000000a09097248 */ /* 0x000fce0007fe0100 */
.L_x_2466:
[----:B------:R-:W-:-:S05]  /*a220*/  VIADD R9, R9, 0x3f ;  /* 0x0000003f09097836 */ /* 0x000fca0000000000 */
[----:B------:R-:W-:-:S04]  /*a230*/  SHF.R.S32.HI R10, RZ, 0x1f, R9 ;  /* 0x0000001fff0a7819 */ /* 0x000fc80000011409 */
[----:B------:R-:W-:-:S04]  /*a240*/  LEA.HI R10, R10, R9, RZ, 0x6 ;  /* 0x000000090a0a7211 */ /* 0x000fc800078f30ff */
[----:B------:R-:W-:-:S04]  /*a250*/  SHF.R.S32.HI R9, RZ, 0x6, R10 ;  /* 0x00000006ff097819 */ /* 0x000fc8000001140a */
[----:B------:R-:W-:-:S04]  /*a260*/  VIMNMX R10, R184, R9, !PT ;  /* 0x00000009b80a7248 */ /* 0x000fc80007fe0100 */
[----:B------:R-:W-:-:S13]  /*a270*/  ISETP.GE.AND P2, PT, R7, R10, PT ;  /* 0x0000000a0700720c */ /* 0x000fda0003f46270 */
[----:B------:R-:W-:Y:S05]  /*a280*/  @!P2 BRA `(.L_x_2469) ;  /* 0x000000280080a947 */ /* 0x000fea0003800000 */
[----:B------:R-:W-:Y:S01]  /*a290*/  MOV R185, R8 ;  /* 0x0000000800b97202 */ /* 0x000fe20000000f00 */
[----:B------:R-:W-:Y:S01]  /*a2a0*/  IMAD.MOV.U32 R11, RZ, RZ, R6 ;  /* 0x000000ffff0b7224 */ /* 0x000fe200078e0006 */
[----:B------:R-:W-:Y:S01]  /*a2b0*/  UMOV UR7, UR36 ;  /* 0x0000002400077c82 */ /* 0x000fe20008000000 */
[----:B------:R-:W-:-:S07]  /*a2c0*/  IMAD.MOV.U32 R9, RZ, RZ, R7 ;  /* 0x000000ffff097224 */ /* 0x000fce00078e0007 */
.L_x_2478:
[----:B------:R-:W-:Y:S01]  /*a2d0*/  UIADD3 UR14, UR7, 0x1, URZ ;  /* 0x00000001070e7890 */ /* 0x000fe2000fffe03f */
[----:B------:R-:W-:Y:S02]  /*a2e0*/  IMAD.MOV.U32 R7, RZ, RZ, R9 ;  /* 0x000000ffff077224 */ /* 0x000fe400078e0009 */
[----:B------:R-:W-:Y:S01]  /*a2f0*/  VIADD R9, R9, 0xffffffff ;  /* 0xffffffff09097836 */ /* 0x000fe20000000000 */
[----:B------:R-:W-:Y:S02]  /*a300*/  UISETP.NE.AND UP0, UPT, UR14, 0x2, UPT ;  /* 0x000000020e00788c */ /* 0x000fe4000bf05270 */
[----:B------:R-:W-:Y:S02]  /*a310*/  ISETP.GT.AND P2, PT, R7, R10, PT ;  /* 0x0000000a0700720c */ /* 0x000fe40003f44270 */
[----:B------:R-:W-:Y:S02]  /*a320*/  USEL UR14, UR14, URZ, UP0 ;  /* 0x0000003f0e0e7287 */ /* 0x000fe40008000000 */
[----:B------:R-:W-:-:S05]  /*a330*/  USEL UR6, URZ, 0x1, UP0 ;  /* 0x000000013f067887 */ /* 0x000fca0008000000 */
[----:B------:R-:W-:Y:S01]  /*a340*/  UMOV UR36, UR14 ;  /* 0x0000000e00247c82 */ /* 0x000fe20008000000 */
[----:B------:R-:W-:Y:S01]  /*a350*/  LOP3.LUT R2, R2, UR6, RZ, 0x3c, !PT ;  /* 0x0000000602027c12 */ /* 0x000fe2000f8e3cff */
[----:B-1----:R-:W-:Y:S06]  /*a360*/  @!P0 BRA `(.L_x_2470) ;  /* 0x0000000000048947 */ /* 0x002fec0003800000 */
[----:B------:R-:W-:Y:S01]  /*a370*/  BPT.TRAP 0x1 ;  /* 0x000000040000795c */ /* 0x000fe20000300000 */
.L_x_2470:
[----:B------:R-:W-:Y:S01]  /*a380*/  ULEA UR6, UR36, UR37, 0x3 ;  /* 0x0000002524067291 */ /* 0x000fe2000f8e183f */
[----:B------:R-:W-:-:S08]  /*a390*/  SHF.L.U32 R6, R2, 0x1f, RZ ;  /* 0x0000001f02067819 */ /* 0x000fd000000006ff */
[----:B------:R0:W1:Y:S01]  /*a3a0*/  SYNCS.PHASECHK.TRANS64.TRYWAIT P3, [UR6+0x38830], R6 ;  /* 0x03883006ff0075a7 */ /* 0x0000620008060146 */
[----:B------:R-:W-:Y:S05]  /*a3b0*/  @!P0 BRA `(.L_x_2471) ;  /* 0x0000000000048947 */ /* 0x000fea0003800000 */
[----:B------:R-:W-:Y:S01]  /*a3c0*/  BPT.TRAP 0x1 ;  /* 0x000000040000795c */ /* 0x000fe20000300000 */
.L_x_2471:
[----:B-1----:R-:W-:Y:S05]  /*a3d0*/  @P3 BRA `(.L_x_2472) ;  /* 0x0000000000083947 */ /* 0x002fea0003800000 */
[----:B------:R-:W1:Y:S02]  /*a3e0*/  SYNCS.PHASECHK.TRANS64.TRYWAIT P3, [UR6+0x38830], R6 ;  /* 0x03883006ff0075a7 */ /* 0x000e640008060146 */
[----:B-1----:R-:W-:Y:S05]  /*a3f0*/  @!P3 BRA `(.L_x_2473) ;  /* 0x000000e800e8b947 */ /* 0x002fea0003800000 */
.L_x_2472:
        /* <DEDUP_REMOVED lines=32> */
.L_x_2474:
[----:B------:R2:W3:Y:S01]  /*a600*/  SYNCS.PHASECHK.TRANS64.TRYWAIT P3, [UR6+0x38850], R6 ;  /* 0x03885006ff0075a7 */ /* 0x0004e20008060146 */
[----:B------:R-:W-:Y:S05]  /*a610*/  @!P0 BRA `(.L_x_2475) ;  /* 0x0000000000048947 */ /* 0x000fea0003800000 */
[----:B------:R-:W-:Y:S01]  /*a620*/  BPT.TRAP 0x1 ;  /* 0x000000040000795c */ /* 0x000fe20000300000 */
.L_x_2475:
[----:B---3--:R-:W-:Y:S05]  /*a630*/  @P3 BRA `(.L_x_2476) ;  /* 0x0000000000083947 */ /* 0x008fea0003800000 */
[----:B------:R-:W3:Y:S02]  /*a640*/  SYNCS.PHASECHK.TRANS64.TRYWAIT P3, [UR6+0x38850], R6 ;  /* 0x03885006ff0075a7 */ /* 0x000ee40008060146 */
[----:B---3--:R-:W-:Y:S05]  /*a650*/  @!P3 BRA `(.L_x_2477) ;  /* 0x000000e80068b947 */ /* 0x008fea0003800000 */
.L_x_2476:
[----:B------:R-:W-:Y:S01]  /*a660*/  ULEA UR8, UR14, UR4, 0xc ;  /* 0x000000040e087291 */ /* 0x000fe2000f8e603f */
[----:B------:R-:W-:Y:S01]  /*a670*/  WARPGROUP.ARRIVE ;  /* 0x00000000000079c5 */ /* 0x000fe20000000000 */
[----:B------:R-:W-:Y:S01]  /*a680*/  UMOV UR27, 0x40000040 ;  /* 0x40000040001b7882 */ /* 0x000fe20000000000 */
[----:B------:R-:W-:-:S04]  /*a690*/  UIADD3 UR28, UR5, 0x2, URZ ;  /* 0x00000002051c7890 */ /* 0x000fc8000fffe03f */
[----:B-1----:R-:W1:Y:S01]  /*a6a0*/  S2R R7, SR_TID.X ;  /* 0x0000000000077919 */ /* 0x002e620000002100 */
[----:B------:R-:W-:Y:S02]  /*a6b0*/  UIADD3 UR30, UR8, 0x2, URZ ;  /* 0x00000002081e7890 */ /* 0x000fe4000fffe03f */
        /* <DEDUP_REMOVED lines=9> */
[----:B0-----:R-:W-:-:S13]  /*a750*/  R2UR UR9, R6 ;  /* 0x00000000060972ca */ /* 0x001fda00000e0000 */
[----:B------:R-:W-:-:S04]  /*a760*/  UISETP.GT.AND UP0, UPT, UR9, 0x7f, UPT ;  /* 0x0000007f0900788c */ /* 0x000fc8000bf04270 */
[----:B------:R-:W-:Y:S02]  /*a770*/  USEL UR9, URZ, 0x2, !UP0 ;  /* 0x000000023f097887 */ /* 0x000fe4000c000000 */
[----:B------:R-:W-:Y:S01]  /*a780*/  USEL UR10, UR11, 0x2, UP0 ;  /* 0x000000020b0a7887 */ /* 0x000fe20008000000 */
[----:B------:R-:W-:Y:S02]  /*a790*/  WARPGROUP.DEPBAR.LE gsb0, 0x0 ;  /* 0x00008000000079c5 */ /* 0x000fe40000010000 */
[----:B------:R-:W-:Y:S01]  /*a7a0*/  WARPGROUP.ARRIVE ;  /* 0x00000000000079c5 */ /* 0x000fe20000000000 */
[----:B------:R-:W-:-:S05]  /*a7b0*/  USEL UR11, UR11, 0x6, !UP0 ;  /* 0x000000060b0b7887 */ /* 0x000fca000c000000 */
        /* <DEDUP_REMOVED lines=233> */
[----:B------:R-:W-:Y:S02]  /*b650*/  UMOV UR15, 0x40000040 ;  /* 0x40000040000f7882 */ /* 0x000fe40000000000 */
[----:B------:R-:W-:-:S02]  /*b660*/  UMOV UR9, 0x40000040 ;  /* 0x4000004000097882 */ /* 0x000fc40000000000 */
        /* <DEDUP_REMOVED lines=35> */
[----:B------:R-:W-:Y:S02]  /*b8a0*/  FMNMX.FTZ R8, R166, R7, !PT ;  /* 0x00000007a6087209 */ /* 0x000fe40007810000 */
[----:B0-----:R-:W-:-:S05]  /*b8b0*/  FMNMX.FTZ R6, R13, R14, !PT ;  /* 0x0000000e0d067209 */ /* 0x001fca0007810000 */
[C---:B------:R-:W-:Y:S01]  /*b8c0*/  FADD.FTZ R11, -R6.reuse, R11 ;  /* 0x0000000b060b7221 */ /* 0x040fe20000010100 */
[----:B------:R-:W-:-:S03]  /*b8d0*/  FMUL.FTZ R187, R6, UR11 ;  /* 0x0000000b06bb7c20 */ /* 0x000fc60008410000 */
[----:B------:R-:W-:Y:S01]  /*b8e0*/  FMUL.FTZ R7, R11, UR11 ;  /* 0x0000000b0b077c20 */ /* 0x000fe20008410000 */
[----:B------:R-:W-:Y:S01]  /*b8f0*/  FMNMX.FTZ R11, R167, R8, !PT ;  /* 0x00000008a70b7209 */ /* 0x000fe20007810000 */
[--C-:B------:R-:W-:Y:S01]  /*b900*/  FFMA.FTZ R12, R152, UR11, -R187.reuse ;  /* 0x0000000b980c7c23 */ /* 0x100fe200080108bb */
[--C-:B------:R-:W-:Y:S01]  /*b910*/  FFMA.FTZ R14, R157, UR11, -R187.reuse ;  /* 0x0000000b9d0e7c23 */ /* 0x100fe200080108bb */
[--C-:B------:R-:W-:Y:S01]  /*b920*/  FFMA.FTZ R20, R161, UR11, -R187.reuse ;  /* 0x0000000ba1147c23 */ /* 0x100fe200080108bb */
[----:B------:R-:W-:Y:S01]  /*b930*/  FMNMX.FTZ R8, R170, R11, !PT ;  /* 0x0000000baa087209 */ /* 0x000fe20007810000 */
[----:B------:R-:W0:Y:S01]  /*b940*/  MUFU.EX2 R7, R7 ;  /* 0x0000000700077308 */ /* 0x000e220000000800 */
        /* <DEDUP_REMOVED lines=16> */
[----:B------:R-:W-:Y:S01]  /*ba50*/  MUFU.EX2 R12, R12 ;  /* 0x0000000c000c7308 */ /* 0x000fe20000000800 */
[-C--:B0-----:R-:W-:Y:S01]  /*ba60*/  FMUL.FTZ R24, R24, R7.reuse ;  /* 0x0000000718187220 */ /* 0x081fe20000410000 */
[----:B------:R-:W-:Y:S01]  /*ba70*/  FMNMX.FTZ R15, R179, R8, !PT ;  /* 0x00000008b30f7209 */ /* 0x000fe20007810000 */
[-C--:B------:R-:W-:Y:S01]  /*ba80*/  FMUL.FTZ R25, R25, R7.reuse ;  /* 0x0000000719197220 */ /* 0x080fe20000410000 */
[-C--:B------:R-:W-:Y:S01]  /*ba90*/  FMUL.FTZ R28, R28, R7.reuse ;  /* 0x000000071c1c7220 */ /* 0x080fe20000410000 */
[----:B------:R-:W-:Y:S01]  /*baa0*/  FMUL.FTZ R29, R29, R7 ;  /* 0x000000071d1d7220 */ /* 0x000fe20000410000 */
[----:B------:R-:W-:Y:S01]  /*bab0*/  FMNMX.FTZ R8, R182, R15, !PT ;  /* 0x0000000fb6087209 */ /* 0x000fe20007810000 */
[----:B------:R-:W-:Y:S01]  /*bac0*/  FFMA.FTZ R15, R160, UR11, -R187 ;  /* 0x0000000ba00f7c23 */ /* 0x000fe200080108bb */
[----:B------:R-:W-:Y:S01]  /*bad0*/  MUFU.EX2 R11, R11 ;  /* 0x0000000b000b7308 */ /* 0x000fe20000000800 */
[-C--:B------:R-:W-:Y:S01]  /*bae0*/  FMUL.FTZ R32, R32, R7.reuse ;  /* 0x0000000720207220 */ /* 0x080fe20000410000 */
[----:B------:R-:W-:Y:S01]  /*baf0*/  FMNMX.FTZ R8, R183, R8, !PT ;  /* 0x00000008b7087209 */ /* 0x000fe20007810000 */
[-C--:B------:R-:W-:Y:S01]  /*bb00*/  FMUL.FTZ R33, R33, R7.reuse ;  /* 0x0000000721217220 */ /* 0x080fe20000410000 */
[-C--:B------:R-:W-:Y:S01]  /*bb10*/  FMUL.FTZ R36, R36, R7.reuse ;  /* 0x0000000724247220 */ /* 0x080fe20000410000 */
[-C--:B------:R-:W-:Y:S01]  /*bb20*/  FMUL.FTZ R37, R37, R7.reuse ;  /* 0x0000000725257220 */ /* 0x080fe20000410000 */
[-C--:B------:R-:W-:Y:S01]  /*bb30*/  FMUL.FTZ R40, R40, R7.reuse ;  /* 0x0000000728287220 */ /* 0x080fe20000410000 */
[----:B------:R-:W0:Y:S01]  /*bb40*/  SHFL.BFLY PT, R153, R8, 0x2, 0x1f ;  /* 0x0c401f0008997f89 */ /* 0x000e2200000e0000 */
        /* <DEDUP_REMOVED lines=23> */
[----:B0-----:R-:W-:Y:S01]  /*bcc0*/  FMNMX.FTZ R153, R8, R153, !PT ;  /* 0x0000009908997209 */ /* 0x001fe20007810000 */
[----:B------:R-:W-:Y:S01]  /*bcd0*/  MUFU.EX2 R20, R20 ;  /* 0x0000001400147308 */ /* 0x000fe20000000800 */
[-C--:B------:R-:W-:Y:S01]  /*bce0*/  FMUL.FTZ R81, R81, R7.reuse ;  /* 0x0000000751517220 */ /* 0x080fe20000410000 */
[-C--:B------:R-:W-:Y:S01]  /*bcf0*/  FMUL.FTZ R84, R84, R7.reuse ;  /* 0x0000000754547220 */ /* 0x080fe20000410000 */
[-C--:B------:R-:W-:Y:S01]  /*bd00*/  FMUL.FTZ R85, R85, R7.reuse ;  /* 0x0000000755557220 */ /* 0x080fe20000410000 */
[----:B------:R-:W0:Y:S01]  /*bd10*/  SHFL.BFLY PT, R8, R153, 0x1, 0x1f ;  /* 0x0c201f0099087f89 */ /* 0x000e2200000e0000 */
        /* <DEDUP_REMOVED lines=24> */
[----:B------:R-:W-:-:S02]  /*bea0*/  IMAD.MOV R153, RZ, RZ, -R22 ;  /* 0x000000ffff997224 */ /* 0x000fc400078e0a16 */
[-C--:B------:R-:W-:Y:S01]  /*beb0*/  FMUL.FTZ R128, R128, R7.reuse ;  /* 0x0000000780807220 */ /* 0x080fe20000410000 */
[----:B------:R-:W-:Y:S01]  /*bec0*/  FMUL.FTZ R129, R129, R7 ;  /* 0x0000000781817220 */ /* 0x000fe20000410000 */
[----:B------:R-:W-:Y:S01]  /*bed0*/  MUFU.EX2 R169, R169 ;  /* 0x000000a900a97308 */ /* 0x000fe20000000800 */
[----:B------:R-:W-:Y:S01]  /*bee0*/  FADD.FTZ R152, -R8, R185 ;  /* 0x000000b908987221 */ /* 0x000fe20000010100 */
[----:B------:R-:W-:Y:S01]  /*bef0*/  ISETP.NE.AND P3, PT, R16, R153, PT ;  /* 0x000000991000720c */ /* 0x000fe20003f65270 */
[----:B------:R-:W-:Y:S01]  /*bf00*/  FMUL.FTZ R156, R8, UR11 ;  /* 0x0000000b089c7c20 */ /* 0x000fe20008410000 */
[-C--:B------:R-:W-:Y:S01]  /*bf10*/  FMUL.FTZ R132, R132, R7.reuse ;  /* 0x0000000784847220 */ /* 0x080fe20000410000 */
[----:B------:R-:W-:Y:S01]  /*bf20*/  FMUL.FTZ R152, R152, UR11 ;  /* 0x0000000b98987c20 */ /* 0x000fe20008410000 */
[----:B------:R-:W-:Y:S01]  /*bf30*/  FMUL.FTZ R133, R133, R7 ;  /* 0x0000000785857220 */ /* 0x000fe20000410000 */
[--C-:B------:R-:W-:Y:S01]  /*bf40*/  FFMA.FTZ R185, R154, UR11, -R156.reuse ;  /* 0x0000000b9ab97c23 */ /* 0x100fe2000801089c */
[----:B------:R-:W-:Y:S01]  /*bf50*/  FFMA.FTZ R205, R179, UR11, -R156 ;  /* 0x0000000bb3cd7c23 */ /* 0x000fe2000801089c */
[----:B------:R0:W2:Y:S01]  /*bf60*/  MUFU.EX2 R202, R152 ;  /* 0x0000009800ca7308 */ /* 0x0000a20000000800 */
[----:B------:R-:W-:-:S02]  /*bf70*/  IMAD.U32 R179, RZ, RZ, UR6 ;  /* 0x00000006ffb37e24 */ /* 0x000fc4000f8e00ff */
[--C-:B------:R-:W-:Y:S01]  /*bf80*/  FFMA.FTZ R204, R155, UR11, -R156.reuse ;  /* 0x0000000b9bcc7c23 */ /* 0x100fe2000801089c */
[----:B------:R-:W-:Y:S02]  /*bf90*/  IMAD.U32 R154, RZ, RZ, UR7 ;  /* 0x00000007ff9a7e24 */ /* 0x000fe4000f8e00ff */
[--C-:B------:R-:W-:Y:S01]  /*bfa0*/  FFMA.FTZ R187, R158, UR11, -R156.reuse ;  /* 0x0000000b9ebb7c23 */ /* 0x100fe2000801089c */
[--C-:B------:R-:W-:Y:S01]  /*bfb0*/  FFMA.FTZ R206, R159, UR11, -R156.reuse ;  /* 0x0000000b9fce7c23 */ /* 0x100fe2000801089c */
[--C-:B------:R-:W-:Y:S01]  /*bfc0*/  FFMA.FTZ R201, R162, UR11, -R156.reuse ;  /* 0x0000000ba2c97c23 */ /* 0x100fe2000801089c */
[----:B------:R-:W-:Y:S02]  /*bfd0*/  @!P3 IMAD R153, R154, 0x40, R19 ;  /* 0x000000409a99b824 */ /* 0x000fe400078e0213 */
[--C-:B------:R-:W-:Y:S01]  /*bfe0*/  FFMA.FTZ R208, R163, UR11, -R156.reuse ;  /* 0x0000000ba3d07c23 */ /* 0x100fe2000801089c */
[----:B0-----:R-:W-:Y:S02]  /*bff0*/  @!P1 VIADD R152, R179, 0x38840 ;  /* 0x00038840b3989836 */ /* 0x001fe40000000000 */
[--C-:B------:R-:W-:Y:S01]  /*c000*/  FFMA.FTZ R203, R166, UR11, -R156.reuse ;  /* 0x0000000ba6cb7c23 */ /* 0x100fe2000801089c */
[--C-:B------:R-:W-:Y:S01]  /*c010*/  FFMA.FTZ R210, R167, UR11, -R156.reuse ;  /* 0x0000000ba7d27c23 */ /* 0x100fe2000801089c */
[----:B------:R-:W-:Y:S01]  /*c020*/  @!P3 LEA R153, R153, UR37, 0x2 ;  /* 0x000000259999bc11 */ /* 0x000fe2000f8e10ff */
[----:B------:R-:W-:Y:S01]  /*c030*/  FFMA.FTZ R170, R170, UR11, -R156 ;  /* 0x0000000baaaa7c23 */ /* 0x000fe2000801089c */
[----:B------:R-:W-:Y:S01]  /*c040*/  @!P1 PRMT R152, RZ, 0x654, R152 ;  /* 0x00000654ff989816 */ /* 0x000fe20000000098 */
[--C-:B------:R-:W-:Y:S01]  /*c050*/  FFMA.FTZ R171, R171, UR11, -R156.reuse ;  /* 0x0000000babab7c23 */ /* 0x100fe2000801089c */
[--C-:B------:R-:W-:Y:S01]  /*c060*/  FFMA.FTZ R174, R174, UR11, -R156.reuse ;  /* 0x0000000baeae7c23 */ /* 0x100fe2000801089c */
[--C-:B------:R-:W-:Y:S01]  /*c070*/  FFMA.FTZ R175, R175, UR11, -R156.reuse ;  /* 0x0000000bafaf7c23 */ /* 0x100fe2000801089c */
[----:B------:R0:W-:Y:S01]  /*c080*/  @!P1 SYNCS.ARRIVE.TRANS64.RED.A1T0 RZ, [R152+URZ], RZ ;  /* 0x000000ff98ff99a7 */ /* 0x0001e2000810043f */
[--C-:B------:R-:W-:Y:S01]  /*c090*/  FFMA.FTZ R178, R178, UR11, -R156.reuse ;  /* 0x0000000bb2b27c23 */ /* 0x100fe2000801089c */
[--C-:B------:R-:W-:Y:S01]  /*c0a0*/  FFMA.FTZ R182, R182, UR11, -R156.reuse ;  /* 0x0000000bb6b67c23 */ /* 0x100fe2000801089c */
[----:B------:R-:W-:Y:S01]  /*c0b0*/  FFMA.FTZ R183, R183, UR11, -R156 ;  /* 0x0000000bb7b77c23 */ /* 0x000fe2000801089c */
[----:B------:R-:W-:Y:S01]  /*c0c0*/  @!P3 STS [R153+0x38400], R7 ;  /* 0x038400079900b388 */ /* 0x000fe20000000800 */
[----:B------:R-:W-:Y:S01]  /*c0d0*/  MUFU.EX2 R185, R185 ;  /* 0x000000b900b97308 */ /* 0x000fe20000000800 */
[----:B-1----:R-:W-:Y:S01]  /*c0e0*/  F2FP.BF16.F32.PACK_AB R154, R14, R13 ;  /* 0x0000000d0e9a723e */ /* 0x002fe200000010ff */
[----:B--2---:R-:W-:Y:S01]  /*c0f0*/  FMUL.FTZ R26, R26, R202 ;  /* 0x000000ca1a1a7220 */ /* 0x004fe20000410000 */
[----:B------:R1:W-:Y:S01]  /*c100*/  @!P3 STS [R153+0x38420], R202 ;  /* 0x038420ca9900b388 */ /* 0x0003e20000000800 */
[----:B0-----:R-:W-:Y:S01]  /*c110*/  F2FP.BF16.F32.PACK_AB R152, R11, R12 ;  /* 0x0000000c0b98723e */ /* 0x001fe200000010ff */
[-C--:B------:R-:W-:Y:S01]  /*c120*/  FMUL.FTZ R27, R27, R202.reuse ;  /* 0x000000ca1b1b7220 */ /* 0x080fe20000410000 */
[----:B------:R-:W-:Y:S01]  /*c130*/  F2FP.BF16.F32.PACK_AB R156, R20, R15 ;  /* 0x0000000f149c723e */ /* 0x000fe200000010ff */
[-C--:B------:R-:W-:Y:S01]  /*c140*/  FMUL.FTZ R30, R30, R202.reuse ;  /* 0x000000ca1e1e7220 */ /* 0x080fe20000410000 */
[----:B------:R-:W1:Y:S01]  /*c150*/  MUFU.EX2 R204, R204 ;  /* 0x000000cc00cc7308 */ /* 0x000e620000000800 */
[----:B------:R-:W-:Y:S01]  /*c160*/  F2FP.BF16.F32.PACK_AB R158, R186, R21 ;  /* 0x00000015ba9e723e */ /* 0x000fe200000010ff */
[----:B------:R-:W-:Y:S01]  /*c170*/  FMUL.FTZ R31, R31, R202 ;  /* 0x000000ca1f1f7220 */ /* 0x000fe20000410000 */
[----:B------:R-:W-:Y:S01]  /*c180*/  F2FP.BF16.F32.PACK_AB R160, R169, R168 ;  /* 0x000000a8a9a0723e */ /* 0x000fe200000010ff */
        /* <DEDUP_REMOVED lines=73> */
[----:B------:R-:W-:Y:S01]  /*c620*/  FMUL.FTZ R143, R143, R202 ;  /* 0x000000ca8f8f7220 */ /* 0x000fe20000410000 */
[-C--:B------:R-:W-:Y:S01]  /*c630*/  FMUL.FTZ R144, R144, R7.reuse ;  /* 0x0000000790907220 */ /* 0x080fe20000410000 */
[-C--:B------:R-:W-:Y:S01]  /*c640*/  FMUL.FTZ R145, R145, R7.reuse ;  /* 0x0000000791917220 */ /* 0x080fe20000410000 */
[----:B------:R-:W0:Y:S01]  /*c650*/  MUFU.EX2 R171, R171 ;  /* 0x000000ab00ab7308 */ /* 0x000e220000000800 */
[----:B-1----:R-:W-:Y:S01]  /*c660*/  F2FP.BF16.F32.PACK_AB R162, R173, R172 ;  /* 0x000000acada2723e */ /* 0x002fe200000010ff */
[-C--:B------:R-:W-:Y:S01]  /*c670*/  FMUL.FTZ R146, R146, R202.reuse ;  /* 0x000000ca92927220 */ /* 0x080fe20000410000 */
[-C--:B------:R-:W-:Y:S01]  /*c680*/  FMUL.FTZ R147, R147, R202.reuse ;  /* 0x000000ca93937220 */ /* 0x080fe20000410000 */
[-C--:B------:R-:W-:Y:S01]  /*c690*/  FMUL.FTZ R148, R148, R7.reuse ;  /* 0x0000000794947220 */ /* 0x080fe20000410000 */
[----:B------:R-:W-:Y:S01]  /*c6a0*/  FMUL.FTZ R149, R149, R7 ;  /* 0x0000000795957220 */ /* 0x000fe20000410000 */
[-C--:B------:R-:W-:Y:S01]  /*c6b0*/  FMUL.FTZ R150, R150, R202.reuse ;  /* 0x000000ca96967220 */ /* 0x080fe20000410000 */
[----:B------:R-:W-:Y:S01]  /*c6c0*/  FMUL.FTZ R151, R151, R202 ;  /* 0x000000ca97977220 */ /* 0x000fe20000410000 */
[----:B------:R-:W-:Y:S01]  /*c6d0*/  MUFU.EX2 R174, R174 ;  /* 0x000000ae00ae7308 */ /* 0x000fe20000000800 */
[----:B------:R1:W-:Y:S01]  /*c6e0*/  STSM.16.M88.4 [R23+0x36400], R152 ;  /* 0x0364009817007844 */ /* 0x0003e20000000200 */
[----:B------:R-:W-:Y:S01]  /*c6f0*/  ULEA UR6, UR14, UR38, 0xc ;  /* 0x000000260e067291 */ /* 0x000fe2000f8e603f */
[----:B------:R-:W-:Y:S01]  /*c700*/  FFMA.FTZ R4, R7, R4, R12 ;  /* 0x0000000407047223 */ /* 0x000fe2000001000c */
[----:B------:R-:W-:Y:S01]  /*c710*/  UMOV UR7, 0x40000040 ;  /* 0x4000004000077882 */ /* 0x000fe20000000000 */
[----:B------:R1:W-:Y:S01]  /*c720*/  STSM.16.M88.4 [R188], R156 ;  /* 0x0000009cbc007844 */ /* 0x0003e20000000200 */
[----:B------:R-:W-:Y:S01]  /*c730*/  UIADD3 UR8, UR6, 0x80, URZ ;  /* 0x0000008006087890 */ /* 0x000fe2000fffe03f */
[----:B------:R-:W-:Y:S01]  /*c740*/  FFMA.FTZ R5, R202, R5, R185 ;  /* 0x00000005ca057223 */ /* 0x000fe200000100b9 */
[----:B------:R-:W2:Y:S01]  /*c750*/  MUFU.EX2 R175, R175 ;  /* 0x000000af00af7308 */ /* 0x000ea20000000800 */
[----:B0-----:R-:W-:Y:S01]  /*c760*/  F2FP.BF16.F32.PACK_AB R161, R171, R170 ;  /* 0x000000aaaba1723e */ /* 0x001fe200000010ff */
[----:B------:R-:W-:Y:S01]  /*c770*/  FADD.FTZ R4, R11, R4 ;  /* 0x000000040b047221 */ /* 0x000fe20000010000 */
[----:B------:R-:W-:Y:S01]  /*c780*/  FADD.FTZ R204, R204, R5 ;  /* 0x00000005cccc7221 */ /* 0x000fe20000010000 */
[----:B------:R-:W-:Y:S01]  /*c790*/  @!P1 VIADD R179, R179, 0x38860 ;  /* 0x00038860b3b39836 */ /* 0x000fe20000000000 */
[----:B------:R-:W-:Y:S01]  /*c7a0*/  UMOV UR14, UR8 ;  /* 0x00000008000e7c82 */ /* 0x000fe20008000000 */
[----:B------:R-:W-:Y:S01]  /*c7b0*/  UIADD3 UR8, UR6, 0x100, URZ ;  /* 0x0000010006087890 */ /* 0x000fe2000fffe03f */
[----:B------:R-:W-:Y:S01]  /*c7c0*/  FADD.FTZ R13, R13, R4 ;  /* 0x000000040d0d7221 */ /* 0x000fe20000010000 */
[----:B------:R-:W-:Y:S01]  /*c7d0*/  MUFU.EX2 R176, R176 ;  /* 0x000000b000b07308 */ /* 0x000fe20000000800 */
[----:B------:R-:W-:Y:S01]  /*c7e0*/  FADD.FTZ R187, R187, R204 ;  /* 0x000000ccbbbb7221 */ /* 0x000fe20000010000 */
[----:B------:R-:W-:Y:S01]  /*c7f0*/  @!P1 PRMT R179, RZ, 0x654, R179 ;  /* 0x00000654ffb39816 */ /* 0x000fe200000000b3 */
[----:B------:R-:W-:Y:S01]  /*c800*/  FADD.FTZ R14, R14, R13 ;  /* 0x0000000d0e0e7221 */ /* 0x000fe20000010000 */
[----:B------:R-:W-:-:S02]  /*c810*/  IMAD.MOV.U32 R185, RZ, RZ, R8 ;  /* 0x000000ffffb97224 */ /* 0x000fc400078e0008 */
[----:B------:R-:W-:Y:S01]  /*c820*/  FADD.FTZ R206, R206, R187 ;  /* 0x000000bbcece7221 */ /* 0x000fe20000010000 */
[----:B------:R-:W-:Y:S02]  /*c830*/  IMAD.MOV.U32 R11, RZ, RZ, R6 ;  /* 0x000000ffff0b7224 */ /* 0x000fe400078e0006 */
[----:B------:R-:W-:Y:S01]  /*c840*/  FADD.FTZ R15, R15, R14 ;  /* 0x0000000e0f0f7221 */ /* 0x000fe20000010000 */
[----:B------:R-:W0:Y:S01]  /*c850*/  MUFU.EX2 R177, R177 ;  /* 0x000000b100b17308 */ /* 0x000e220000000800 */
[----:B--2---:R-:W-:Y:S01]  /*c860*/  F2FP.BF16.F32.PACK_AB R163, R175, R174 ;  /* 0x000000aeafa3723e */ /* 0x004fe200000010ff */
[----:B------:R-:W-:Y:S01]  /*c870*/  FADD.FTZ R201, R201, R206 ;  /* 0x000000cec9c97221 */ /* 0x000fe20000010000 */
[----:B------:R-:W-:-:S03]  /*c880*/  FADD.FTZ R20, R20, R15 ;  /* 0x0000000f14147221 */ /* 0x000fc60000010000 */
[----:B------:R1:W-:Y:S01]  /*c890*/  STSM.16.M88.4 [R190], R160 ;  /* 0x000000a0be007844 */ /* 0x0003e20000000200 */
[----:B------:R-:W-:Y:S01]  /*c8a0*/  FADD.FTZ R208, R208, R201 ;  /* 0x000000c9d0d07221 */ /* 0x000fe20000010000 */
[----:B------:R-:W-:Y:S01]  /*c8b0*/  MUFU.EX2 R180, R180 ;  /* 0x000000b400b47308 */ /* 0x000fe20000000800 */
[----:B------:R-:W-:Y:S02]  /*c8c0*/  FADD.FTZ R21, R21, R20 ;  /* 0x0000001415157221 */ /* 0x000fe40000010000 */
[----:B------:R-:W-:Y:S02]  /*c8d0*/  FADD.FTZ R203, R203, R208 ;  /* 0x000000d0cbcb7221 */ /* 0x000fe40000010000 */
[----:B------:R-:W-:Y:S02]  /*c8e0*/  FADD.FTZ R21, R186, R21 ;  /* 0x00000015ba157221 */ /* 0x000fe40000010000 */
[----:B------:R-:W-:Y:S01]  /*c8f0*/  FADD.FTZ R203, R210, R203 ;  /* 0x000000cbd2cb7221 */ /* 0x000fe20000010000 */
[----:B------:R-:W2:Y:S01]  /*c900*/  MUFU.EX2 R181, R181 ;  /* 0x000000b500b57308 */ /* 0x000ea20000000800 */
[----:B0-----:R-:W-:Y:S01]  /*c910*/  F2FP.BF16.F32.PACK_AB R164, R177, R176 ;  /* 0x000000b0b1a4723e */ /* 0x001fe200000010ff */
        /* <DEDUP_REMOVED lines=9> */
[----:B------:R-:W0:Y:S01]  /*c9b0*/  MUFU.EX2 R205, R205 ;  /* 0x000000cd00cd7308 */ /* 0x000e220000000800 */
[----:B--2---:R-:W-:Y:S01]  /*c9c0*/  F2FP.BF16.F32.PACK_AB R166, R181, R180 ;  /* 0x000000b4b5a6723e */ /* 0x004fe200000010ff */
[----:B------:R-:W-:-:S04]  /*c9d0*/  FADD.FTZ R176, R176, R173 ;  /* 0x000000adb0b07221 */ /* 0x000fc80000010000 */
[----:B------:R-:W-:Y:S02]  /*c9e0*/  FADD.FTZ R177, R177, R176 ;  /* 0x000000b0b1b17221 */ /* 0x000fe40000010000 */
[----:B------:R-:W-:Y:S02]  /*c9f0*/  MUFU.EX2 R182, R182 ;  /* 0x000000b600b67308 */ /* 0x000fe40000000800 */
[----:B------:R-:W-:-:S04]  /*ca00*/  FADD.FTZ R4, R180, R177 ;  /* 0x000000b1b4047221 */ /* 0x000fc80000010000 */
[----:B------:R-:W-:Y:S02]  /*ca10*/  FADD.FTZ R4, R181, R4 ;  /* 0x00000004b5047221 */ /* 0x000fe40000010000 */
[----:B------:R-:W2:Y:S01]  /*ca20*/  MUFU.EX2 R183, R183 ;  /* 0x000000b700b77308 */ /* 0x000ea20000000800 */
[----:B0-----:R-:W-:Y:S01]  /*ca30*/  F2FP.BF16.F32.PACK_AB R165, R205, R178 ;  /* 0x000000b2cda5723e */ /* 0x001fe200000010ff */
[----:B------:R-:W-:-:S04]  /*ca40*/  FADD.FTZ R178, R178, R175 ;  /* 0x000000afb2b27221 */ /* 0x000fc80000010000 */
[----:B------:R-:W-:Y:S01]  /*ca50*/  FADD.FTZ R205, R205, R178 ;  /* 0x000000b2cdcd7221 */ /* 0x000fe20000010000 */
[----:B--2---:R-:W-:-:S03]  /*ca60*/  F2FP.BF16.F32.PACK_AB R167, R183, R182 ;  /* 0x000000b6b7a7723e */ /* 0x004fc600000010ff */
[----:B------:R-:W-:Y:S02]  /*ca70*/  FADD.FTZ R182, R182, R205 ;  /* 0x000000cdb6b67221 */ /* 0x000fe40000010000 */
[----:B------:R1:W-:Y:S01]  /*ca80*/  STSM.16.M88.4 [R189], R164 ;  /* 0x000000a4bd007844 */ /* 0x0003e20000000200 */
[----:B------:R-:W-:Y:S01]  /*ca90*/  WARPGROUP.ARRIVE ;  /* 0x00000000000079c5 */ /* 0x000fe20000000000 */
[----:B------:R-:W-:-:S05]  /*caa0*/  FADD.FTZ R5, R183, R182 ;  /* 0x000000b6b7057221 */ /* 0x000fca0000010000 */
[----:B------:R-:W-:Y:S01]  /*cab0*/  HGMMA.64x256x16.F32.BF16 R24, R152, gdesc[UR4].tnspB, R24, gsb0 ;  /* 0x43e0000498187df0 */ /* 0x000fe20008001818 */
        /* <DEDUP_REMOVED lines=28> */
[----:B------:R-:W-:-:S07]  /*cc80*/  IMAD.MOV.U32 R7, RZ, RZ, R9 ;  /* 0x000000ffff077224 */ /* 0x000fce00078e0009 */
.L_x_2469:
[----:B------:R-:W-:-:S13]  /*cc90*/  ISETP.GE.AND P2, PT, R7, R184, PT ;  /* 0x000000b80700720c */ /* 0x000fda0003f46270 */
[----:B------:R-:W-:Y:S05]  /*cca0*/  @!P2 BRA `(.L_x_2479) ;  /* 0x00000034000ca947 */ /* 0x000fea0003800000 */
[----:B------:R-:W-:Y:S01]  /*ccb0*/  IMAD.IADD R11, R17, 0x1, -R18 ;  /* 0x00000001110b7824 */ /* 0x000fe200078e0a12 */
[----:B------:R-:W-:Y:S01]  /*ccc0*/  UMOV UR6, UR36 ;  /* 0x0000002400067c82 */ /* 0x000fe20008000000 */
[----:B------:R-:W-:Y:S02]  /*ccd0*/  IMAD.MOV.U32 R20, RZ, RZ, R8 ;  /* 0x000000ffff147224 */ /* 0x000fe400078e0008 */
[----:B------:R-:W-:Y:S01]  /*cce0*/  IMAD.MOV.U32 R12, RZ, RZ, R6 ;  /* 0x000000ffff0c7224 */ /* 0x000fe200078e0006 */
[----:B------:R-:W-:Y:S01]  /*ccf0*/  IADD3 R9, R11, 0x8, R0 ;  /* 0x000000080b097810 */ /* 0x000fe20007ffe000 */
[----:B------:R-:W-:-:S03]  /*cd00*/  IMAD.IADD R11, R0, 0x1, R11 ;  /* 0x00000001000b7824 */ /* 0x000fc600078e020b */
[----:B------:R-:W-:-:S07]  /*cd10*/  LOP3.LUT R13, RZ, R9, RZ, 0x33, !PT ;  /* 0x00000009ff0d7212 */ /* 0x000fce00078e33ff */
.L_x_2496:
[----:B------:R-:W-:-:S04]  /*cd20*/  UIADD3 UR14, UR6, 0x1, URZ ;  /* 0x00000001060e7890 */ /* 0x000fc8000fffe03f */
[----:B------:R-:W-:-:S04]  /*cd30*/  UISETP.NE.AND UP0, UPT, UR14, 0x2, UPT ;  /* 0x000000020e00788c */ /* 0x000fc8000bf05270 */
[----:B------:R-:W-:Y:S02]  /*cd40*/  USEL UR14, UR14, URZ, UP0 ;  /* 0x0000003f0e0e7287 */ /* 0x000fe40008000000 */
[----:B------:R-:W-:-:S05]  /*cd50*/  USEL UR7, URZ, 0x1, UP0 ;  /* 0x000000013f077887 */ /* 0x000fca0008000000 */
[----:B------:R-:W-:Y:S01]  /*cd60*/  UMOV UR36, UR14 ;  /* 0x0000000e00247c82 */ /* 0x000fe20008000000 */
[----:B------:R-:W-:Y:S01]  /*cd70*/  LOP3.LUT R2, R2, UR7, RZ, 0x3c, !PT ;  /* 0x0000000702027c12 */ /* 0x000fe2000f8e3cff */
[----:B0-----:R-:W-:Y:S06]  /*cd80*/  @!P0 BRA `(.L_x_2480) ;  /* 0x0000000000048947 */ /* 0x001fec0003800000 */
[----:B------:R-:W-:Y:S01]  /*cd90*/  BPT.TRAP 0x1 ;  /* 0x000000040000795c */ /* 0x000fe20000300000 */
.L_x_2480:
[----:B------:R-:W-:Y:S01]  /*cda0*/  ULEA UR7, UR36, UR37, 0x3 ;  /* 0x0000002524077291 */ /* 0x000fe2000f8e183f */
[----:B------:R-:W-:-:S08]  /*cdb0*/  SHF.L.U32 R6, R2, 0x1f, RZ ;  /* 0x0000001f02067819 */ /* 0x000fd000000006ff */
[----:B------:R0:W2:Y:S01]  /*cdc0*/  SYNCS.PHASECHK.TRANS64.TRYWAIT P2, [UR7+0x38830], R6 ;  /* 0x03883006ff0075a7 */ /* 0x0000a20008040147 */
[----:B------:R-:W-:Y:S05]  /*cdd0*/  @!P0 BRA `(.L_x_2481) ;  /* 0x0000000000048947 */ /* 0x000fea0003800000 */
[----:B------:R-:W-:Y:S01]  /*cde0*/  BPT.TRAP 0x1 ;  /* 0x000000040000795c */ /* 0x000fe20000300000 */
.L_x_2481:
[----:B--2---:R-:W-:Y:S05]  /*cdf0*/  @P2 BRA `(.L_x_2482) ;  /* 0x0000000000082947 */ /* 0x004fea0003800000 */
[----:B------:R-:W2:Y:S02]  /*ce00*/  SYNCS.PHASECHK.TRANS64.TRYWAIT P2, [UR7+0x38830], R6 ;  /* 0x03883006ff0075a7 */ /* 0x000ea40008040147 */
[----:B--2---:R-:W-:Y:S05]  /*ce10*/  @!P2 BRA `(.L_x_2483) ;  /* 0x000000c00090a947 */ /* 0x004fea0003800000 */
.L_x_2482:
[----:B------:R-:W-:Y:S01]  /*ce20*/  R2UR UR15, R3 ;  /* 0x00000000030f72ca */ /* 0x000fe200000e0000 */
[----:B-1----:R-:W-:Y:S01]  /*ce30*/  WARPGROUP.ARRIVE ;  /* 0x00000000000079c5 */ /* 0x002fe20000000000 */
        /* <DEDUP_REMOVED lines=30> */
.L_x_2484:
[----:B------:R1:W3:Y:S01]  /*d020*/  SYNCS.PHASECHK.TRANS64.TRYWAIT P2, [UR7+0x38850], R6 ;  /* 0x03885006ff0075a7 */ /* 0x0002e20008040147 */
[----:B------:R-:W-:Y:S05]  /*d030*/  @!P0 BRA `(.L_x_2485) ;  /* 0x0000000000048947 */ /* 0x000fea0003800000 */
[----:B------:R-:W-:Y:S01]  /*d040*/  BPT.TRAP 0x1 ;  /* 0x000000040000795c */ /* 0x000fe20000300000 */
.L_x_2485:
[----:B---3--:R-:W-:Y:S05]  /*d050*/  @P2 BRA `(.L_x_2486) ;  /* 0x0000000000082947 */ /* 0x008fea0003800000 */
[----:B------:R-:W3:Y:S02]  /*d060*/  SYNCS.PHASECHK.TRANS64.TRYWAIT P2, [UR7+0x38850], R6 ;  /* 0x03885006ff0075a7 */ /* 0x000ee40008040147 */
[----:B---3--:R-:W-:Y:S05]  /*d070*/  @!P2 BRA `(.L_x_2487) ;  /* 0x000000c00010a947 */ /* 0x008fea0003800000 */
.L_x_2486:
[----:B------:R-:W-:Y:S01]  /*d080*/  ULEA UR8, UR14, UR4, 0xc ;  /* 0x000000040e087291 */ /* 0x000fe2000f8e603f */
[----:B------:R-:W-:Y:S01]  /*d090*/  WARPGROUP.ARRIVE ;  /* 0x00000000000079c5 */ /* 0x000fe20000000000 */
[----:B------:R-:W-:Y:S01]  /*d0a0*/  UMOV UR27, 0x40000040 ;  /* 0x40000040001b7882 */ /* 0x000fe20000000000 */
[----:B------:R-:W-:-:S04]  /*d0b0*/  UIADD3 UR28, UR5, 0x2, URZ ;  /* 0x00000002051c7890 */ /* 0x000fc8000fffe03f */
[----:B------:R-:W3:Y:S01]  /*d0c0*/  S2R R8, SR_TID.X ;  /* 0x0000000000087919 */ /* 0x000ee20000002100 */
[----:B------:R-:W-:Y:S01]  /*d0d0*/  UIADD3 UR30, UR8, 0x2, URZ ;  /* 0x00000002081e7890 */ /* 0x000fe2000fffe03f */
[----:B------:R-:W-:Y:S01]  /*d0e0*/  IMAD.U32 R10, RZ, RZ, UR7 ;  /* 0x00000007ff0a7e24 */ /* 0x000fe2000f8e00ff */
[----:B------:R-:W-:Y:S01]  /*d0f0*/  UMOV UR26, UR8 ;  /* 0x00000008001a7c82 */ /* 0x000fe20008000000 */
[----:B------:R-:W-:Y:S01]  /*d100*/  UMOV UR29, 0x40000040 ;  /* 0x40000040001d7882 */ /* 0x000fe20000000000 */
[----:B------:R-:W-:Y:S01]  /*d110*/  HGMMA.64x64x16.F32.BF16 R152, gdesc[UR24], R152, gsb0 ;  /* 0x00e00000189879f0 */ /* 0x000fe20008001898 */
[----:B------:R-:W-:Y:S01]  /*d120*/  UMOV UR31, 0x40000040 ;  /* 0x40000040001f7882 */ /* 0x000fe20000000000 */
[----:B------:R-:W-:Y:S02]  /*d130*/  UIADD3 UR18, UR5, 0x800, URZ ;  /* 0x0000080005127890 */ /* 0x000fe4000fffe03f */
[----:B------:R-:W-:Y:S01]  /*d140*/  UIADD3 UR15, UR8, 0x800, URZ ;  /* 0x00000800080f7890 */ /* 0x000fe2000fffe03f */
[----:B------:R-:W-:Y:S01]  /*d150*/  UMOV UR11, 0x4 ;  /* 0x00000004000b7882 */ /* 0x000fe20000000000 */
[----:B------:R-:W-:-:S02]  /*d160*/  ULDC UR7, c[0x0][0xad4] ;  /* 0x0002b50000077ab9 */ /* 0x000fc40000000800 */
[----:B------:R-:W-:Y:S01]  /*d170*/  ULOP3.LUT UR7, URZ, UR7, URZ, 0x33, !UPT ;  /* 0x000000073f077292 */ /* 0x000fe2000f8e333f */
[----:B---3--:R-:W-:-:S05]  /*d180*/  SHF.R.U32.HI R8, RZ, 0x7, R8 ;  /* 0x00000007ff087819 */ /* 0x008fca0000011608 */
[----:B012---:R-:W0:Y:S02]  /*d190*/  SHFL.IDX PT, R6, R8, RZ, 0x1f ;  /* 0x00001fff08067589 */ /* 0x007e2400000e0000 */
[----:B0-----:R-:W-:Y:S01]  /*d1a0*/  R2UR UR9, R6 ;  /* 0x00000000060972ca */ /* 0x001fe200000e0000 */
[----:B------:R-:W-:-:S05]  /*d1b0*/  @!P1 VIADD R6, R10, 0x38840 ;  /* 0x000388400a069836 */ /* 0x000fca0000000000 */
[----:B------:R-:W-:Y:S02]  /*d1c0*/  @!P1 PRMT R8, RZ, 0x654, R6 ;  /* 0x00000654ff089816 */ /* 0x000fe40000000006 */
[----:B------:R-:W-:-:S04]  /*d1d0*/  SHF.L.U32 R6, R7, 0x6, RZ ;  /* 0x0000000607067819 */ /* 0x000fc800000006ff */
[----:B------:R-:W-:Y:S01]  /*d1e0*/  IADD3 R15, R17, 0x1, -R6 ;  /* 0x00000001110f7810 */ /* 0x000fe20007ffe806 */
[----:B------:R-:W-:-:S03]  /*d1f0*/  UISETP.GT.AND UP0, UPT, UR9, 0x7f, UPT ;  /* 0x0000007f0900788c */ /* 0x000fc6000bf04270 */
[----:B------:R-:W-:Y:S01]  /*d200*/  IADD3 R15, -R16, R15, -R18 ;  /* 0x0000000f100f7210 */ /* 0x000fe20007ffe912 */
[----:B------:R-:W-:Y:S02]  /*d210*/  USEL UR9, URZ, 0x2, !UP0 ;  /* 0x000000023f097887 */ /* 0x000fe4000c000000 */
[----:B------:R-:W-:Y:S01]  /*d220*/  USEL UR10, UR11, 0x2, UP0 ;  /* 0x000000020b0a7887 */ /* 0x000fe20008000000 */
[----:B------:R-:W-:Y:S02]  /*d230*/  WARPGROUP.DEPBAR.LE gsb0, 0x0 ;  /* 0x00008000000079c5 */ /* 0x000fe40000010000 */
[----:B------:R-:W-:Y:S01]  /*d240*/  WARPGROUP.ARRIVE ;  /* 0x00000000000079c5 */ /* 0x000fe20000000000 */
[----:B------:R-:W-:Y:S01]  /*d250*/  USEL UR11, UR11, 0x6, !UP0 ;  /* 0x000000060b0b7887 */ /* 0x000fe2000c000000 */
[----:B------:R-:W-:Y:S01]  /*d260*/  VIADD R205, R15, UR7 ;  /* 0x000000070fcd7c36 */ /* 0x000fe20008000000 */
[----:B------:R-:W-:-:S03]  /*d270*/  ULDC UR7, c[0x0][0xadc] ;  /* 0x0002b70000077ab9 */ /* 0x000fc60000000800 */
[----:B------:R-:W-:Y:S01]  /*d280*/  HGMMA.64x64x16.F32.BF16 R152, gdesc[UR28], R152, gsb0 ;  /* 0x00e000001c9879f0 */ /* 0x000fe20008001898 */
[----:B------:R-:W-:Y:S01]  /*d290*/  UIADD3 UR28, UR5, 0x4, URZ ;  /* 0x00000004051c7890 */ /* 0x000fe2000fffe03f */
[----:B------:R-:W-:Y:S01]  /*d2a0*/  IMAD.IADD R201, R0, 0x1, R205 ;  /* 0x0000000100c97824 */ /* 0x000fe200078e02cd */
        /* <DEDUP_REMOVED lines=245> */
[----:B------:R-:W-:Y:S05]  /*e200*/  @!P6 BRA `(.L_x_2488) ;  /* 0x00000000005ce947 */ /* 0x000fea0003800000 */
[----:B------:R-:W-:Y:S01]  /*e210*/  ISETP.GT.AND P2, PT, R11, -0x1, PT ;  /* 0xffffffff0b00780c */ /* 0x000fe20003f44270 */
[----:B------:R-:W-:-:S12]  /*e220*/  BSSY B0, `(.L_x_2489) ;  /* 0x0000011000007945 */ /* 0x000fd80003800000 */
[----:B------:R-:W-:Y:S05]  /*e230*/  @P2 BRA `(.L_x_2490) ;  /* 0x0000000000242947 */ /* 0x000fea0003800000 */
[----:B------:R-:W-:Y:S01]  /*e240*/  IMAD.U32 R185, RZ, RZ, UR7 ;  /* 0x00000007ffb97e24 */ /* 0x000fe2000f8e00ff */
[----:B0-----:R-:W-:-:S04]  /*e250*/  IADD3 R8, R0, R17, -R18 ;  /* 0x0000001100087210 */ /* 0x001fc80007ffe812 */
[----:B------:R-:W-:Y:S02]  /*e260*/  ISETP.NE.AND P2, PT, R185, 0x1, PT ;  /* 0x00000001b900780c */ /* 0x000fe40003f45270 */
[----:B------:R-:W-:-:S11]  /*e270*/  LOP3.LUT R21, RZ, R8, RZ, 0x33, !PT ;  /* 0x00000008ff157212 */ /* 0x000fd600078e33ff */
[----:B------:R-:W0:Y:S02]  /*e280*/  @P2 LDC.64 R14, c[0x0][0xae0] ;  /* 0x0002b800ff0e2b82 */ /* 0x000e240000000a00 */
[----:B0-----:R-:W-:-:S05]  /*e290*/  @P2 IMAD.HI.U32 R14, R21, R14, RZ ;  /* 0x0000000e150e2227 */ /* 0x001fca00078e00ff */
[----:B------:R-:W-:-:S04]  /*e2a0*/  @P2 SHF.R.U32.HI R21, RZ, R15, R14 ;  /* 0x0000000fff152219 */ /* 0x000fc8000001160e */
[----:B------:R-:W-:Y:S01]  /*e2b0*/  LOP3.LUT R21, RZ, R21, RZ, 0x33, !PT ;  /* 0x00000015ff157212 */ /* 0x000fe200078e33ff */
[----:B------:R-:W-:Y:S06]  /*e2c0*/  BRA `(.L_x_2491) ;  /* 0x0000000000187947 */ /* 0x000fec0003800000 */
.L_x_2490:
[----:B------:R-:W-:Y:S02]  /*e2d0*/  IMAD.U32 R185, RZ, RZ, UR7 ;  /* 0x00000007ffb97e24 */ /* 0x000fe4000f8e00ff */
[----:B------:R-:W-:-:S03]  /*e2e0*/  IMAD.MOV.U32 R21, RZ, RZ, R11 ;  /* 0x000000ffff157224 */ /* 0x000fc600078e000b */
[----:B------:R-:W-:-:S13]  /*e2f0*/  ISETP.NE.AND P2, PT, R185, 0x1, PT ;  /* 0x00000001b900780c */ /* 0x000fda0003f45270 */
[----:B------:R-:W1:Y:S02]  /*e300*/  @P2 LDC.64 R14, c[0x0][0xae0] ;  /* 0x0002b800ff0e2b82 */ /* 0x000e640000000a00 */
[----:B-1----:R-:W-:-:S05]  /*e310*/  @P2 IMAD.HI.U32 R14, R11, R14, RZ ;  /* 0x0000000e0b0e2227 */ /* 0x002fca00078e00ff */
[----:B------:R-:W-:-:S07]  /*e320*/  @P2 SHF.R.U32.HI R21, RZ, R15, R14 ;  /* 0x0000000fff152219 */ /* 0x000fce000001160e */
.L_x_2491:
[----:B------:R-:W-:Y:S05]  /*e330*/  BSYNC B0 ;  /* 0x0000000000007941 */ /* 0x000fea0003800000 */
.L_x_2489:
[----:B------:R-:W-:-:S04]  /*e340*/  IMAD R15, R21, R185, -R6 ;  /* 0x000000b9150f7224 */ /* 0x000fc800078e0a06 */
[----:B------:R-:W-:-:S05]  /*e350*/  IMAD.IADD R15, R15, 0x1, -R16 ;  /* 0x000000010f0f7824 */ /* 0x000fca00078e0a10 */
[----:B------:R-:W-:Y:S02]  /*e360*/  VIADDMNMX R186, R15, R185, R186, PT ;  /* 0x000000b90fba7246 */ /* 0x000fe400038001ba */
[----:B------:R-:W-:-:S07]  /*e370*/  VIMNMX R201, R201, R15, !PT ;  /* 0x0000000fc9c97248 */ /* 0x000fce0007fe0100 */
.L_x_2488:
        /* <DEDUP_REMOVED lines=29> */
[----:B0-----:R-:W-:Y:S02]  /*e550*/  FSEL R8, R168, -INF , !P3 ;  /* 0xff800000a8087808 */ /* 0x001fe40005800000 */
        /* <DEDUP_REMOVED lines=33> */
.L_x_2494:
[----:B------:R-:W-:Y:S02]  /*e770*/  IMAD.U32 R186, RZ, RZ, UR7 ;  /* 0x00000007ffba7e24 */ /* 0x000fe4000f8e00ff */
[----:B------:R-:W-:-:S03]  /*e780*/  IMAD.MOV.U32 R173, RZ, RZ, R9 ;  /* 0x000000ffffad7224 */ /* 0x000fc600078e0009 */
[----:B------:R-:W-:-:S13]  /*e790*/  ISETP.NE.AND P3, PT, R186, 0x1, PT ;  /* 0x00000001ba00780c */ /* 0x000fda0003f65270 */
[----:B------:R-:W0:Y:S02]  /*e7a0*/  @P3 LDC.64 R14, c[0x0][0xae0] ;  /* 0x0002b800ff0e3b82 */ /* 0x000e240000000a00 */
[----:B0-----:R-:W-:-:S05]  /*e7b0*/  @P3 IMAD.HI.U32 R14, R9, R14, RZ ;  /* 0x0000000e090e3227 */ /* 0x001fca00078e00ff */
[----:B------:R-:W-:-:S07]  /*e7c0*/  @P3 SHF.R.U32.HI R173, RZ, R15, R14 ;  /* 0x0000000fffad3219 */ /* 0x000fce000001160e */
.L_x_2495:
[----:B------:R-:W-:Y:S05]  /*e7d0*/  BSYNC B0 ;  /* 0x0000000000007941 */ /* 0x000fea0003800000 */
.L_x_2493:
[----:B------:R-:W-:-:S04]  /*e7e0*/  IMAD R15, R173, R186, -R6 ;  /* 0x000000baad0f7224 */ /* 0x000fc800078e0a06 */
[----:B------:R-:W-:-:S05]  /*e7f0*/  IMAD.IADD R15, R15, 0x1, -R16 ;  /* 0x000000010f0f7824 */ /* 0x000fca00078e0a10 */
[----:B------:R-:W-:Y:S02]  /*e800*/  VIADDMNMX R168, R15, R186, R168, PT ;  /* 0x000000ba0fa87246 */ /* 0x000fe400038001a8 */
[----:B------:R-:W-:-:S07]  /*e810*/  VIMNMX R169, R169, R15, !PT ;  /* 0x0000000fa9a97248 */ /* 0x000fce0007fe0100 */
.L_x_2492:
[----:B------:R-:W-:Y:S01]  /*e820*/  FMNMX.FTZ R6, R187, R12, !PT ;  /* 0x0000000cbb067209 */ /* 0x000fe20007810000 */
[----:B------:R-:W-:Y:S01]  /*e830*/  ULDC UR11, c[0x0][0xa80] ;  /* 0x0002a000000b7ab9 */ /* 0x000fe20000000800 */
[----:B------:R-:W-:Y:S01]  /*e840*/  ISETP.GT.AND P3, PT, R169, 0x1, P2 ;  /* 0x00000001a900780c */ /* 0x000fe20001764270 */
[----:B------:R-:W-:Y:S01]  /*e850*/  UMOV UR7, 0x40000040 ;  /* 0x4000004000077882 */ /* 0x000fe20000000000 */
[----:B------:R-:W-:Y:S01]  /*e860*/  FMNMX.FTZ R6, R185, R6, !PT ;  /* 0x00000006b9067209 */ /* 0x000fe20007810000 */
[----:B------:R-:W-:Y:S01]  /*e870*/  UMOV UR15, 0x40000040 ;  /* 0x40000040000f7882 */ /* 0x000fe20000000000 */
[----:B------:R-:W-:Y:S01]  /*e880*/  ISETP.LT.OR P3, PT, R168, 0x2, P3 ;  /* 0x00000002a800780c */ /* 0x000fe20001f61670 */
[----:B------:R-:W-:Y:S01]  /*e890*/  @!P1 VIADD R10, R10, 0x38860 ;  /* 0x000388600a0a9836 */ /* 0x000fe20000000000 */
        /* <DEDUP_REMOVED lines=27> */
[C---:B------:R-:W-:Y:S02]  /*ea50*/  ISETP.GT.AND P3, PT, R169.reuse, 0x18, P2 ;  /* 0x00000018a900780c */ /* 0x040fe40001764270 */
[----:B------:R-:W-:Y:S01]  /*ea60*/  FSEL R162, R162, -INF , !P4 ;  /* 0xff800000a2a27808 */ /* 0x000fe20006000000 */
[----:B------:R-:W0:Y:S01]  /*ea70*/  SHFL.BFLY PT, R15, R14, 0x2, 0x1f ;  /* 0x0c401f000e0f7f89 */ /* 0x000e2200000e0000 */
[C---:B------:R-:W-:Y:S02]  /*ea80*/  ISETP.LT.OR P5, PT, R168.reuse, 0x12, P5 ;  /* 0x00000012a800780c */ /* 0x040fe40002fa1670 */
[----:B------:R-:W-:Y:S02]  /*ea90*/  ISETP.LT.OR P3, PT, R168, 0x19, P3 ;  /* 0x00000019a800780c */ /* 0x000fe40001f61670 */
[----:B------:R-:W-:-:S02]  /*eaa0*/  ISETP.GT.AND P4, PT, R169, 0x19, P2 ;  /* 0x00000019a900780c */ /* 0x000fc40001784270 */
[----:B------:R-:W-:Y:S02]  /*eab0*/  FSEL R163, R163, -INF , !P5 ;  /* 0xff800000a3a37808 */ /* 0x000fe40006800000 */
[----:B------:R-:W-:Y:S02]  /*eac0*/  FSEL R166, R166, -INF , !P3 ;  /* 0xff800000a6a67808 */ /* 0x000fe40005800000 */
[C---:B------:R-:W-:Y:S02]  /*ead0*/  ISETP.GT.AND P3, PT, R169.reuse, 0x21, P2 ;  /* 0x00000021a900780c */ /* 0x040fe40001764270 */
[----:B------:R-:W-:Y:S02]  /*eae0*/  ISETP.GT.AND P5, PT, R169, 0x20, P2 ;  /* 0x00000020a900780c */ /* 0x000fe400017a4270 */
[C---:B------:R-:W-:Y:S02]  /*eaf0*/  ISETP.LT.OR P4, PT, R168.reuse, 0x1a, P4 ;  /* 0x0000001aa800780c */ /* 0x040fe40002781670 */
[----:B------:R-:W-:-:S02]  /*eb00*/  ISETP.LT.OR P3, PT, R168, 0x22, P3 ;  /* 0x00000022a800780c */ /* 0x000fc40001f61670 */
[----:B------:R-:W-:Y:S02]  /*eb10*/  ISETP.LT.OR P5, PT, R168, 0x21, P5 ;  /* 0x00000021a800780c */ /* 0x000fe40002fa1670 */
[----:B------:R-:W-:Y:S02]  /*eb20*/  FSEL R167, R167, -INF , !P4 ;  /* 0xff800000a7a77808 */ /* 0x000fe40006000000 */
[----:B------:R-:W-:Y:S02]  /*eb30*/  ISETP.GT.AND P4, PT, R169, 0x28, P2 ;  /* 0x00000028a900780c */ /* 0x000fe40001784270 */
[----:B0-----:R-:W-:Y:S02]  /*eb40*/  FMNMX.FTZ R15, R14, R15, !PT ;  /* 0x0000000f0e0f7209 */ /* 0x001fe40007810000 */
[----:B------:R-:W-:Y:S02]  /*eb50*/  FMNMX.FTZ R14, R201, R20, !PT ;  /* 0x00000014c90e7209 */ /* 0x000fe40007810000 */
[----:B------:R-:W-:Y:S01]  /*eb60*/  FSEL R186, R171, -INF , !P3 ;  /* 0xff800000abba7808 */ /* 0x000fe20005800000 */
[----:B------:R-:W0:Y:S01]  /*eb70*/  SHFL.BFLY PT, R6, R15, 0x1, 0x1f ;  /* 0x0c201f000f067f89 */ /* 0x000e2200000e0000 */
[----:B------:R-:W-:-:S02]  /*eb80*/  FSEL R154, R170, -INF , !P5 ;  /* 0xff800000aa9a7808 */ /* 0x000fc40006800000 */
[----:B------:R-:W-:Y:S02]  /*eb90*/  ISETP.LT.OR P4, PT, R168, 0x29, P4 ;  /* 0x00000029a800780c */ /* 0x000fe40002781670 */
[C---:B------:R-:W-:Y:S02]  /*eba0*/  ISETP.GT.AND P3, PT, R169.reuse, 0x29, P2 ;  /* 0x00000029a900780c */ /* 0x040fe40001764270 */
[----:B------:R-:W-:Y:S02]  /*ebb0*/  FSEL R202, R174, -INF , !P4 ;  /* 0xff800000aeca7808 */ /* 0x000fe40006000000 */
[----:B------:R-:W-:Y:S02]  /*ebc0*/  ISETP.GT.AND P4, PT, R169, 0x30, P2 ;  /* 0x00000030a900780c */ /* 0x000fe40001784270 */
[C---:B------:R-:W-:Y:S02]  /*ebd0*/  ISETP.LT.OR P3, PT, R168.reuse, 0x2a, P3 ;  /* 0x0000002aa800780c */ /* 0x040fe40001f61670 */
[----:B------:R-:W-:-:S02]  /*ebe0*/  ISETP.LT.OR P4, PT, R168, 0x31, P4 ;  /* 0x00000031a800780c */ /* 0x000fc40002781670 */
[----:B------:R-:W-:Y:S02]  /*ebf0*/  @!P1 PRMT R10, RZ, 0x654, R10 ;  /* 0x00000654ff0a9816 */ /* 0x000fe4000000000a */
        /* <DEDUP_REMOVED lines=28> */
[----:B------:R-:W-:Y:S01]  /*edc0*/  MUFU.EX2 R15, R15 ;  /* 0x0000000f000f7308 */ /* 0x000fe20000000800 */
[----:B------:R-:W-:Y:S01]  /*edd0*/  FMNMX.FTZ R170, R202, R171, !PT ;  /* 0x000000abcaaa7209 */ /* 0x000fe20007810000 */
[----:B------:R-:W-:Y:S01]  /*ede0*/  FFMA.FTZ R171, R164, UR11, -R204 ;  /* 0x0000000ba4ab7c23 */ /* 0x000fe200080108cc */
[----:B------:R-:W-:-:S02]  /*edf0*/  ISETP.LT.OR P3, PT, R168, 0x32, P3 ;  /* 0x00000032a800780c */ /* 0x000fc40001f61670 */
[----:B------:R-:W-:Y:S02]  /*ee00*/  FMNMX.FTZ R170, R187, R170, !PT ;  /* 0x000000aabbaa7209 */ /* 0x000fe40007810000 */
[----:B------:R-:W-:Y:S01]  /*ee10*/  ISETP.GT.AND P2, PT, R169, 0x39, P2 ;  /* 0x00000039a900780c */ /* 0x000fe20001744270 */
[--C-:B------:R-:W-:Y:S01]  /*ee20*/  FFMA.FTZ R169, R160, UR11, -R204.reuse ;  /* 0x0000000ba0a97c23 */ /* 0x100fe200080108cc */
[----:B------:R-:W-:Y:S01]  /*ee30*/  ISETP.LT.OR P4, PT, R168, 0x39, P4 ;  /* 0x00000039a800780c */ /* 0x000fe20002781670 */
[----:B------:R-:W-:Y:S01]  /*ee40*/  MUFU.EX2 R14, R14 ;  /* 0x0000000e000e7308 */ /* 0x000fe20000000800 */
[----:B------:R-:W-:Y:S01]  /*ee50*/  FSEL R203, R179, -INF , !P3 ;  /* 0xff800000b3cb7808 */ /* 0x000fe20005800000 */
[--C-:B------:R-:W-:Y:S01]  /*ee60*/  FFMA.FTZ R179, R180, UR11, -R204.reuse ;  /* 0x0000000bb4b37c23 */ /* 0x100fe200080108cc */
[----:B------:R-:W-:Y:S02]  /*ee70*/  FMNMX.FTZ R170, R185, R170, !PT ;  /* 0x000000aab9aa7209 */ /* 0x000fe40007810000 */
[----:B------:R-:W-:Y:S01]  /*ee80*/  ISETP.LT.OR P2, PT, R168, 0x3a, P2 ;  /* 0x0000003aa800780c */ /* 0x000fe20001741670 */
[----:B------:R-:W-:Y:S01]  /*ee90*/  FFMA.FTZ R168, R157, UR11, -R204 ;  /* 0x0000000b9da87c23 */ /* 0x000fe200080108cc */
[----:B------:R-:W-:Y:S01]  /*eea0*/  FSEL R182, R182, -INF , !P4 ;  /* 0xff800000b6b67808 */ /* 0x000fe20006000000 */
[----:B------:R-:W-:Y:S01]  /*eeb0*/  MUFU.EX2 R21, R21 ;  /* 0x0000001500157308 */ /* 0x000fe20000000800 */
[----:B------:R-:W-:-:S02]  /*eec0*/  FMNMX.FTZ R157, R203, R170, !PT ;  /* 0x000000aacb9d7209 */ /* 0x000fc40007810000 */
[----:B------:R-:W-:Y:S02]  /*eed0*/  FSEL R183, R183, -INF , !P2 ;  /* 0xff800000b7b77808 */ /* 0x000fe40005000000 */
[----:B------:R-:W-:-:S03]  /*eee0*/  FMNMX.FTZ R170, R182, R157, !PT ;  /* 0x0000009db6aa7209 */ /* 0x000fc60007810000 */
[----:B------:R-:W-:Y:S01]  /*eef0*/  MUFU.EX2 R168, R168 ;  /* 0x000000a800a87308 */ /* 0x000fe20000000800 */
[----:B------:R-:W-:Y:S01]  /*ef00*/  FMNMX.FTZ R157, R183, R170, !PT ;  /* 0x000000aab79d7209 */ /* 0x000fe20007810000 */
[----:B------:R-:W-:-:S04]  /*ef10*/  FFMA.FTZ R170, R161, UR11, -R204 ;  /* 0x0000000ba1aa7c23 */ /* 0x000fc800080108cc */
[----:B------:R-:W0:Y:S02]  /*ef20*/  SHFL.BFLY PT, R160, R157, 0x2, 0x1f ;  /* 0x0c401f009da07f89 */ /* 0x000e2400000e0000 */
[----:B------:R-:W-:Y:S08]  /*ef30*/  MUFU.EX2 R169, R169 ;  /* 0x000000a900a97308 */ /* 0x000ff00000000800 */
[----:B------:R-:W-:Y:S08]  /*ef40*/  MUFU.EX2 R170, R170 ;  /* 0x000000aa00aa7308 */ /* 0x000ff00000000800 */
[----:B------:R-:W-:Y:S01]  /*ef50*/  MUFU.EX2 R171, R171 ;  /* 0x000000ab00ab7308 */ /* 0x000fe20000000800 */
[----:B0-----:R-:W-:-:S02]  /*ef60*/  FMNMX.FTZ R160, R157, R160, !PT ;  /* 0x000000a09da07209 */ /* 0x001fc40007810000 */
[----:B------:R-:W-:-:S05]  /*ef70*/  FSEL R157, R6, RZ, P5 ;  /* 0x000000ff069d7208 */ /* 0x000fca0002800000 */
[----:B------:R-:W-:Y:S01]  /*ef80*/  MUFU.EX2 R172, R172 ;  /* 0x000000ac00ac7308 */ /* 0x000fe20000000800 */
[----:B------:R-:W0:Y:S01]  /*ef90*/  SHFL.BFLY PT, R153, R160, 0x1, 0x1f ;  /* 0x0c201f00a0997f89 */ /* 0x000e2200000e0000 */
[----:B------:R-:W-:-:S04]  /*efa0*/  FADD.FTZ R157, -R157, R12 ;  /* 0x0000000c9d9d7221 */ /* 0x000fc80000010100 */
[----:B------:R-:W-:Y:S02]  /*efb0*/  FMUL.FTZ R157, R157, UR11 ;  /* 0x0000000b9d9d7c20 */ /* 0x000fe40008410000 */
[----:B------:R1:W-:Y:S08]  /*efc0*/  MUFU.EX2 R12, R152 ;  /* 0x00000098000c7308 */ /* 0x0003f00000000800 */
[----:B------:R-:W2:Y:S01]  /*efd0*/  MUFU.EX2 R180, R157 ;  /* 0x0000009d00b47308 */ /* 0x000ea20000000800 */
[----:B-1----:R-:W-:Y:S01]  /*efe0*/  IMAD.U32 R152, RZ, RZ, UR6 ;  /* 0x00000006ff987e24 */ /* 0x002fe2000f8e00ff */
[----:B------:R-:W-:-:S04]  /*eff0*/  ULEA UR6, UR14, UR38, 0xc ;  /* 0x000000260e067291 */ /* 0x000fc8000f8e603f */
[----:B------:R-:W-:Y:S02]  /*f000*/  UIADD3 UR8, UR6, 0x80, URZ ;  /* 0x0000008006087890 */ /* 0x000fe4000fffe03f */
[----:B------:R-:W-:Y:S01]  /*f010*/  MUFU.EX2 R173, R173 ;  /* 0x000000ad00ad7308 */ /* 0x000fe20000000800 */
[----:B0-----:R-:W-:-:S04]  /*f020*/  FMNMX.FTZ R8, R160, R153, !PT ;  /* 0x00000099a0087209 */ /* 0x001fc80007810000 */
[C---:B------:R-:W-:Y:S01]  /*f030*/  FSETP.NEU.FTZ.AND P2, PT, R8.reuse, -INF , PT ;  /* 0xff8000000800780b */ /* 0x040fe20003f5d000 */
[C---:B------:R-:W-:Y:S01]  /*f040*/  FMUL.FTZ R156, R8.reuse, UR11 ;  /* 0x0000000b089c7c20 */ /* 0x040fe20008410000 */
[----:B------:R-:W-:Y:S01]  /*f050*/  UMOV UR14, UR8 ;  /* 0x00000008000e7c82 */ /* 0x000fe20008000000 */
[----:B------:R-:W0:Y:S01]  /*f060*/  MUFU.EX2 R174, R174 ;  /* 0x000000ae00ae7308 */ /* 0x000e220000000800 */
[----:B------:R-:W-:Y:S01]  /*f070*/  FSEL R153, R8, RZ, P2 ;  /* 0x000000ff08997208 */ /* 0x000fe20001000000 */
[-C--:B--2---:R-:W-:Y:S01]  /*f080*/  FMUL.FTZ R24, R24, R180.reuse ;  /* 0x000000b418187220 */ /* 0x084fe20000410000 */
        /* <DEDUP_REMOVED lines=23> */
[----:B------:R-:W-:Y:S01]  /*f200*/  FFMA.FTZ R209, R183, UR11, -R156 ;  /* 0x0000000bb7d17c23 */ /* 0x000fe2000801089c */
[----:B------:R-:W-:-:S02]  /*f210*/  @!P2 IMAD R152, R152, 0x40, R19 ;  /* 0x000000409898a824 */ /* 0x000fc400078e0213 */
[--C-:B-1----:R-:W-:Y:S01]  /*f220*/  FFMA.FTZ R153, R187, UR11, -R156.reuse ;  /* 0x0000000bbb997c23 */ /* 0x102fe2000801089c */
[----:B------:R-:W-:Y:S01]  /*f230*/  F2FP.BF16.F32.PACK_AB R158, R172, R171 ;  /* 0x000000abac9e723e */ /* 0x000fe200000010ff */
[-C--:B------:R-:W-:Y:S01]  /*f240*/  FMUL.FTZ R32, R32, R180.reuse ;  /* 0x000000b420207220 */ /* 0x080fe20000410000 */
[----:B------:R-:W-:Y:S01]  /*f250*/  MUFU.EX2 R204, R204 ;  /* 0x000000cc00cc7308 */ /* 0x000fe20000000800 */
[----:B------:R-:W-:Y:S01]  /*f260*/  @!P2 LEA R155, R152, UR37, 0x2 ;  /* 0x00000025989bac11 */ /* 0x000fe2000f8e10ff */
[----:B---3--:R-:W-:Y:S01]  /*f270*/  FFMA.FTZ R159, R154, UR11, -R156 ;  /* 0x0000000b9a9f7c23 */ /* 0x008fe2000801089c */
[----:B------:R-:W-:Y:S01]  /*f280*/  F2FP.BF16.F32.PACK_AB R152, R14, R15 ;  /* 0x0000000f0e98723e */ /* 0x000fe200000010ff */
[-C--:B------:R-:W-:Y:S01]  /*f290*/  FMUL.FTZ R33, R33, R180.reuse ;  /* 0x000000b421217220 */ /* 0x080fe20000410000 */
[----:B------:R-:W-:Y:S01]  /*f2a0*/  F2FP.BF16.F32.PACK_AB R154, R168, R21 ;  /* 0x00000015a89a723e */ /* 0x000fe200000010ff */
[----:B------:R-:W-:Y:S01]  /*f2b0*/  @!P2 STS [R155+0x38400], R180 ;  /* 0x038400b49b00a388 */ /* 0x000fe20000000800 */
[----:B------:R-:W-:Y:S01]  /*f2c0*/  F2FP.BF16.F32.PACK_AB R156, R170, R169 ;  /* 0x000000a9aa9c723e */ /* 0x000fe200000010ff */
[----:B------:R-:W-:Y:S01]  /*f2d0*/  MUFU.EX2 R181, R181 ;  /* 0x000000b500b57308 */ /* 0x000fe20000000800 */
[----:B0-----:R-:W-:Y:S01]  /*f2e0*/  F2FP.BF16.F32.PACK_AB R160, R174, R173 ;  /* 0x000000adaea0723e */ /* 0x001fe200000010ff */
        /* <DEDUP_REMOVED lines=69> */
[-C--:B------:R-:W-:Y:S01]  /*f740*/  FMUL.FTZ R26, R26, R205.reuse ;  /* 0x000000cd1a1a7220 */ /* 0x080fe20000410000 */
[----:B------:R-:W2:Y:S01]  /*f750*/  MUFU.EX2 R185, R161 ;  /* 0x000000a100b97308 */ /* 0x000ea20000000800 */
[----:B0-----:R-:W-:Y:S01]  /*f760*/  F2FP.BF16.F32.PACK_AB R159, R183, R210 ;  /* 0x000000d2b79f723e */ /* 0x001fe200000010ff */
[----:B------:R-:W-:Y:S01]  /*f770*/  FMUL.FTZ R27, R27, R205 ;  /* 0x000000cd1b1b7220 */ /* 0x000fe20000410000 */
        /* <DEDUP_REMOVED lines=13> */
[----:B------:R0:W1:Y:S01]  /*f850*/  MUFU.EX2 R203, R153 ;  /* 0x0000009900cb7308 */ /* 0x0000620000000800 */
        /* <DEDUP_REMOVED lines=8> */
[----:B0-----:R-:W-:Y:S01]  /*f8e0*/  F2FP.BF16.F32.PACK_AB R153, R181, R204 ;  /* 0x000000ccb599723e */ /* 0x001fe200000010ff */
[----:B------:R-:W-:Y:S01]  /*f8f0*/  BAR.SYNC.DEFER_BLOCKING 0xf, 0x100 ;  /* 0x03c4000000007b1d */ /* 0x000fe20000010000 */
        /* <DEDUP_REMOVED lines=55> */
[----:B------:R0:W-:Y:S01]  /*fc70*/  STSM.16.M88.4 [R23+0x36400], R152 ;  /* 0x0364009817007844 */ /* 0x0001e20000000200 */
[----:B------:R-:W-:Y:S01]  /*fc80*/  UIADD3 UR8, UR6, 0x100, URZ ;  /* 0x0000010006087890 */ /* 0x000fe2000fffe03f */
[----:B------:R-:W-:Y:S01]  /*fc90*/  FFMA.FTZ R15, R180, R4, R15 ;  /* 0x00000004b40f7223 */ /* 0x000fe2000001000f */
[----:B------:R-:W-:Y:S01]  /*fca0*/  FFMA.FTZ R204, R205, R5, R204 ;  /* 0x00000005cdcc7223 */ /* 0x000fe200000100cc */
[----:B------:R0:W-:Y:S01]  /*fcb0*/  STSM.16.M88.4 [R188], R156 ;  /* 0x0000009cbc007844 */ /* 0x0001e20000000200 */
[----:B------:R-:W-:Y:S01]  /*fcc0*/  ISETP.GT.AND P2, PT, R7, R184, PT ;  /* 0x000000b80700720c */ /* 0x000fe20003f44270 */
[----:B------:R-:W-:Y:S01]  /*fcd0*/  FADD.FTZ R14, R14, R15 ;  /* 0x0000000f0e0e7221 */ /* 0x000fe20000010000 */
[----:B-1----:R-:W-:Y:S01]  /*fce0*/  F2FP.BF16.F32.PACK_AB R167, R209, R208 ;  /* 0x000000d0d1a7723e */ /* 0x002fe200000010ff */
[----:B------:R0:W-:Y:S01]  /*fcf0*/  STSM.16.M88.4 [R190], R160 ;  /* 0x000000a0be007844 */ /* 0x0001e20000000200 */
[----:B------:R-:W-:Y:S01]  /*fd00*/  FADD.FTZ R204, R181, R204 ;  /* 0x000000ccb5cc7221 */ /* 0x000fe20000010000 */
[----:B------:R-:W-:Y:S01]  /*fd10*/  FADD.FTZ R21, R21, R14 ;  /* 0x0000000e15157221 */ /* 0x000fe20000010000 */
[----:B------:R-:W-:Y:S01]  /*fd20*/  VIADD R7, R7, 0xffffffff ;  /* 0xffffffff07077836 */ /* 0x000fe20000000000 */
[----:B------:R0:W-:Y:S01]  /*fd30*/  STSM.16.M88.4 [R189], R164 ;  /* 0x000000a4bd007844 */ /* 0x0001e20000000200 */
[----:B------:R-:W-:Y:S01]  /*fd40*/  WARPGROUP.ARRIVE ;  /* 0x00000000000079c5 */ /* 0x000fe20000000000 */
[----:B------:R-:W-:Y:S01]  /*fd50*/  FADD.FTZ R201, R201, R204 ;  /* 0x000000ccc9c97221 */ /* 0x000fe20000010000 */
[----:B------:R-:W-:-:S03]  /*fd60*/  FADD.FTZ R168, R168, R21 ;  /* 0x00000015a8a87221 */ /* 0x000fc60000010000 */
[----:B------:R-:W-:Y:S01]  /*fd70*/  FADD.FTZ R201, R20, R201 ;  /* 0x000000c914c97221 */ /* 0x000fe20000010000 */
[----:B------:R-:W-:Y:S01]  /*fd80*/  HGMMA.64x256x16.F32.BF16 R24, R152, gdesc[UR4].tnspB, R24, gsb0 ;  /* 0x43e0000498187df0 */ /* 0x000fe20008001818 */
[----:B------:R-:W-:Y:S01]  /*fd90*/  UIADD3 UR6, UR6, 0x180, URZ ;  /* 0x0000018006067890 */ /* 0x000fe2000fffe03f */
[----:B------:R-:W-:Y:S01]  /*fda0*/  FADD.FTZ R169, R169, R168 ;  /* 0x000000a8a9a97221 */ /* 0x000fe20000010000 */
[----:B------:R-:W-:Y:S01]  /*fdb0*/  UMOV UR7, 0x40000040 ;  /* 0x4000004000077882 */ /* 0x000fe20000000000 */
[----:B------:R-:W-:Y:S01]  /*fdc0*/  FADD.FTZ R206, R206, R201 ;  /* 0x000000c9cece7221 */ /* 0x000fe20000010000 */
[----:B------:R-:W-:Y:S01]  /*fdd0*/  MOV R20, R8 ;  /* 0x0000000800147202 */ /* 0x000fe20000000f00 */
        /* <DEDUP_REMOVED lines=20> */
[----:B------:R-:W-:Y:S01]  /*ff20*/  FADD.FTZ R4, R12, R179 ;  /* 0x000000b30c047221 */ /* 0x000fe20000010000 */
[----:B------:R-:W-:-:S02]  /*ff30*/  IMAD.MOV.U32 R12, RZ, RZ, R6 ;  /* 0x000000ffff0c7224 */ /* 0x000fc400078e0006 */
        /* <DEDUP_REMOVED lines=26> */
.L_x_2479:
[----:B------:R-:W2:Y:S01]  /*100e0*/  SHFL.BFLY PT, R3, R4, 0x2, 0x1f ;  /* 0x0c401f0004037f89 */ /* 0x000ea200000e0000 */
[----:B------:R-:W-:Y:S02]  /*100f0*/  IMAD.MOV R11, RZ, RZ, -R22 ;  /* 0x000000ffff0b7224 */ /* 0x000fe400078e0a16 */
[----:B------:R-:W-:Y:S01]  /*10100*/  IMAD.MOV.U32 R9, RZ, RZ, RZ ;  /* 0x000000ffff097224 */ /* 0x000fe200078e00ff */
[----:B0-----:R-:W0:Y:S01]  /*10110*/  SHFL.BFLY PT, R10, R5, 0x2, 0x1f ;  /* 0x0c401f00050a7f89 */ /* 0x001e2200000e0000 */
[----:B------:R-:W-:Y:S01]  /*10120*/  IMAD.U32 R17, RZ, RZ, UR11 ;  /* 0x0000000bff117e24 */ /* 0x000fe2000f8e00ff */
[----:B------:R-:W-:Y:S08]  /*10130*/  BAR.ARV 0x8, 0xa0 ;  /* 0x0202800000007b1d */ /* 0x000ff00000002000 */
[----:B------:R-:W-:Y:S01]  /*10140*/  BAR.SYNC.DEFER_BLOCKING 0xf, 0x100 ;  /* 0x03c4000000007b1d */ /* 0x000fe20000010000 */
[----:B------:R-:W-:Y:S01]  /*10150*/  ISETP.NE.AND P0, PT, R16, R11, PT ;  /* 0x0000000b1000720c */ /* 0x000fe20003f05270 */
[----:B------:R-:W-:-:S02]  /*10160*/  VIADD R197, R197, 0x1 ;  /* 0x00000001c5c57836 */ /* 0x000fc40000000000 */
[----:B--2---:R-:W-:Y:S01]  /*10170*/  FADD.FTZ R3, R3, R4 ;  /* 0x0000000403037221 */ /* 0x004fe20000010000 */
[----:B------:R-:W-:Y:S02]  /*10180*/  IMAD.MOV.U32 R4, RZ, RZ, RZ ;  /* 0x000000ffff047224 */ /* 0x000fe400078e00ff */
[----:B0-----:R-:W-:Y:S02]  /*10190*/  FADD.FTZ R10, R10, R5 ;  /* 0x000000050a0a7221 */ /* 0x001fe40000010000 */
[----:B------:R-:W0:Y:S04]  /*101a0*/  SHFL.BFLY PT, R0, R3, 0x1, 0x1f ;  /* 0x0c201f0003007f89 */ /* 0x000e2800000e0000 */
[----:B------:R-:W2:Y:S01]  /*101b0*/  SHFL.BFLY PT, R7, R10, 0x1, 0x1f ;  /* 0x0c201f000a077f89 */ /* 0x000ea200000e0000 */
[----:B0-----:R-:W-:Y:S01]  /*101c0*/  FADD.FTZ R18, R3, R0 ;  /* 0x0000000003127221 */ /* 0x001fe20000010000 */
[----:B------:R-:W-:Y:S01]  /*101d0*/  IMAD.U32 R0, RZ, RZ, UR36 ;  /* 0x00000024ff007e24 */ /* 0x000fe2000f8e00ff */
[----:B------:R-:W-:Y:S01]  /*101e0*/  UIADD3 UR36, UR36, 0x1, URZ ;  /* 0x0000000124247890 */ /* 0x000fe2000fffe03f */
[----:B------:R-:W-:-:S02]  /*101f0*/  IMAD.MOV.U32 R3, RZ, RZ, -0x800000 ;  /* 0xff800000ff037424 */ /* 0x000fc400078e00ff */
[----:B--2---:R-:W-:Y:S01]  /*10200*/  FADD.FTZ R21, R10, R7 ;  /* 0x000000070a157221 */ /* 0x004fe20000010000 */
[----:B------:R-:W-:Y:S01]  /*10210*/  FSETP.NE.FTZ.AND P1, PT, R18, RZ, PT ;  /* 0x000000ff1200720b */ /* 0x000fe20003f35000 */
[----:B------:R-:W-:Y:S01]  /*10220*/  @!P0 IMAD R0, R0, 0x40, R19 ;  /* 0x0000004000008824 */ /* 0x000fe200078e0213 */
[----:B------:R-:W-:Y:S02]  /*10230*/  UISETP.NE.AND UP0, UPT, UR36, 0x2, UPT ;  /* 0x000000022400788c */ /* 0x000fe4000bf05270 */
[----:B------:R-:W-:Y:S02]  /*10240*/  FSETP.NE.FTZ.AND P2, PT, R21, RZ, PT ;  /* 0x000000ff1500720b */ /* 0x000fe40003f55000 */
[----:B------:R-:W-:Y:S01]  /*10250*/  @!P0 LEA R5, R0, UR37, 0x2 ;  /* 0x0000002500058c11 */ /* 0x000fe2000f8e10ff */
[----:B------:R-:W-:Y:S01]  /*10260*/  USEL UR4, URZ, 0x1, UP0 ;  /* 0x000000013f047887 */ /* 0x000fe20008000000 */
[----:B------:R-:W-:Y:S01]  /*10270*/  IMAD.MOV.U32 R0, RZ, RZ, -0x800000 ;  /* 0xff800000ff007424 */ /* 0x000fe200078e00ff */
[----:B------:R-:W-:-:S04]  /*10280*/  USEL UR36, UR36, URZ, UP0 ;  /* 0x0000003f24247287 */ /* 0x000fc80008000000 */
[----:B------:R-:W0:Y:S01]  /*10290*/  @P1 MUFU.RCP R9, R18 ;  /* 0x0000001200091308 */ /* 0x000e220000001000 */
[----:B------:R-:W-:Y:S01]  /*102a0*/  @P1 FMUL.FTZ R17, R17, 0.69314718246459960938 ;  /* 0x3f31721811111820 */ /* 0x000fe20000410000 */
[----:B------:R-:W-:-:S06]  /*102b0*/  LOP3.LUT R2, R2, UR4, RZ, 0x3c, !PT ;  /* 0x0000000402027c12 */ /* 0x000fcc000f8e3cff */
[----:B------:R-:W2:Y:S08]  /*102c0*/  @P2 MUFU.RCP R4, R21 ;  /* 0x0000001500042308 */ /* 0x000eb00000001000 */
[----:B------:R-:W3:Y:S01]  /*102d0*/  @P1 MUFU.LG2 R18, R18 ;  /* 0x0000001200121308 */ /* 0x000ee20000000c00 */
[----:B0-----:R-:W-:Y:S01]  /*102e0*/  @!P0 STS [R5+0x38400], R9 ;  /* 0x0384000905008388 */ /* 0x001fe20000000800 */
[----:B------:R-:W-:Y:S01]  /*102f0*/  FMUL.FTZ R170, R28, R9 ;  /* 0x000000091caa7220 */ /* 0x000fe20000410000 */
[----:B------:R-:W-:-:S02]  /*10300*/  IMAD.U32 R28, RZ, RZ, UR11 ;  /* 0x0000000bff1c7e24 */ /* 0x000fc4000f8e00ff */
[-C--:B------:R-:W-:Y:S01]  /*10310*/  FMUL.FTZ R171, R24, R9.reuse ;  /* 0x0000000918ab7220 */ /* 0x080fe20000410000 */
[-C--:B------:R-:W-:Y:S01]  /*10320*/  FMUL.FTZ R24, R25, R9.reuse ;  /* 0x0000000919187220 */ /* 0x080fe20000410000 */
[-C--:B------:R-:W-:Y:S01]  /*10330*/  FMUL.FTZ R20, R29, R9.reuse ;  /* 0x000000091d147220 */ /* 0x080fe20000410000 */
[----:B------:R-:W-:Y:S01]  /*10340*/  @P2 FMUL.FTZ R28, R28, 0.69314718246459960938 ;  /* 0x3f3172181c1c2820 */ /* 0x000fe20000410000 */
[----:B------:R-:W0:Y:S01]  /*10350*/  @P2 MUFU.LG2 R21, R21 ;  /* 0x0000001500152308 */ /* 0x000e220000000c00 */
[----:B--2---:R2:W-:Y:S01]  /*10360*/  @!P0 STS [R5+0x38420], R4 ;  /* 0x0384200405008388 */ /* 0x0045e20000000800 */
[-C--:B------:R-:W-:Y:S01]  /*10370*/  FMUL.FTZ R169, R32, R9.reuse ;  /* 0x0000000920a97220 */ /* 0x080fe20000410000 */
[-C--:B-1----:R-:W-:Y:S01]  /*10380*/  FMUL.FTZ R159, R33, R9.reuse ;  /* 0x00000009219f7220 */ /* 0x082fe20000410000 */
        /* <DEDUP_REMOVED lines=128> */
.L_x_2417:
        /* <DEDUP_REMOVED lines=35> */
[----:B------:R-:W-:Y:S02]  /*10dc0*/  IADD3 R177, P0, R130, 0x40, RZ ;  /* 0x0000004082b17810 */ /* 0x000fe40007f1e0ff */
[----:B------:R-:W-:Y:S01]  /*10dd0*/  LOP3.LUT R4, R175, 0x380, RZ, 0xc0, !PT ;  /* 0x00000380af047812 */ /* 0x000fe200078ec0ff */
[--C-:B------:R-:W-:Y:S01]  /*10de0*/  IMAD.X R29, RZ, RZ, R131.reuse, P1 ;  /* 0x000000ffff1d7224 */ /* 0x100fe200008e0683 */
[----:B------:R-:W-:Y:S01]  /*10df0*/  LOP3.LUT R6, R177, 0x380, RZ, 0xc0, !PT ;  /* 0x00000380b1067812 */ /* 0x000fe200078ec0ff */
[----:B------:R-:W-:Y:S01]  /*10e00*/  IMAD.X R33, RZ, RZ, R131, P0 ;  /* 0x000000ffff217224 */ /* 0x000fe200000e0683 */
[----:B------:R-:W-:-:S02]  /*10e10*/  SHF.R.U64 R4, R4, 0x3, RZ ;  /* 0x0000000304047819 */ /* 0x000fc400000012ff */
[----:B------:R-:W-:Y:S02]  /*10e20*/  SHF.R.U64 R6, R6, 0x3, RZ ;  /* 0x0000000306067819 */ /* 0x000fe400000012ff */
[C---:B------:R-:W-:Y:S02]  /*10e30*/  IADD3 R183, P6, R130.reuse, 0x2020, RZ ;  /* 0x0000202082b77810 */ /* 0x040fe40007fde0ff */
[C---:B------:R-:W-:Y:S02]  /*10e40*/  IADD3 R201, P5, R130.reuse, 0x2040, RZ ;  /* 0x0000204082c97810 */ /* 0x040fe40007fbe0ff */
[----:B------:R-:W-:Y:S01]  /*10e50*/  IADD3 R179, P4, R130, 0x60, RZ ;  /* 0x0000006082b37810 */ /* 0x000fe20007f9e0ff */
[--C-:B------:R-:W-:Y:S01]  /*10e60*/  IMAD.X R95, RZ, RZ, R131.reuse, P6 ;  /* 0x000000ffff5f7224 */ /* 0x100fe200030e0683 */
[----:B------:R-:W-:Y:S01]  /*10e70*/  LOP3.LUT R28, R4, R175, RZ, 0x3c, !PT ;  /* 0x000000af041c7212 */ /* 0x000fe200078e3cff */
[--C-:B------:R-:W-:Y:S01]  /*10e80*/  IMAD.X R99, RZ, RZ, R131.reuse, P5 ;  /* 0x000000ffff637224 */ /* 0x100fe200028e0683 */
[----:B------:R-:W-:Y:S01]  /*10e90*/  LOP3.LUT R32, R6, R177, RZ, 0x3c, !PT ;  /* 0x000000b106207212 */ /* 0x000fe200078e3cff */
[----:B------:R-:W-:Y:S01]  /*10ea0*/  IMAD.X R37, RZ, RZ, R131, P4 ;  /* 0x000000ffff257224 */ /* 0x000fe200020e0683 */
[----:B------:R-:W-:-:S02]  /*10eb0*/  LOP3.LUT R4, R183, 0x380, RZ, 0xc0, !PT ;  /* 0x00000380b7047812 */ /* 0x000fc400078ec0ff */
[----:B------:R-:W-:Y:S02]  /*10ec0*/  LOP3.LUT R6, R201, 0x380, RZ, 0xc0, !PT ;  /* 0x00000380c9067812 */ /* 0x000fe400078ec0ff */
[----:B------:R-:W-:Y:S02]  /*10ed0*/  SHF.R.U64 R4, R4, 0x3, RZ ;  /* 0x0000000304047819 */ /* 0x000fe400000012ff */
[----:B------:R-:W-:Y:S02]  /*10ee0*/  SHF.R.U64 R6, R6, 0x3, RZ ;  /* 0x0000000306067819 */ /* 0x000fe400000012ff */
[C---:B------:R-:W-:Y:S02]  /*10ef0*/  IADD3 R207, P0, R130.reuse, 0x4020, RZ ;  /* 0x0000402082cf7810 */ /* 0x040fe40007f1e0ff */
[C---:B------:R-:W-:Y:S02]  /*10f00*/  IADD3 R209, P4, R130.reuse, 0x4040, RZ ;  /* 0x0000404082d17810 */ /* 0x040fe40007f9e0ff */
[C---:B------:R-:W-:Y:S01]  /*10f10*/  LOP3.LUT R21, R130.reuse, 0x380, RZ, 0xc0, !PT ;  /* 0x0000038082157812 */ /* 0x040fe200078ec0ff */
        /* <DEDUP_REMOVED lines=8> */
[----:B------:R-:W-:Y:S02]  /*10fa0*/  LOP3.LUT R98, R6, R201, RZ, 0x3c, !PT ;  /* 0x000000c906627212 */ /* 0x000fe400078e3cff */
[----:B------:R-:W-:Y:S02]  /*10fb0*/  LOP3.LUT R4, R207, 0x380, RZ, 0xc0, !PT ;  /* 0x00000380cf047812 */ /* 0x000fe400078ec0ff */
[----:B------:R-:W-:Y:S02]  /*10fc0*/  LOP3.LUT R6, R209, 0x380, RZ, 0xc0, !PT ;  /* 0x00000380d1067812 */ /* 0x000fe400078ec0ff */
[----:B------:R-:W-:-:S02]  /*10fd0*/  SHF.R.U64 R21, R21, 0x3, RZ ;  /* 0x0000000315157819 */ /* 0x000fc400000012ff */
[----:B------:R-:W-:Y:S02]  /*10fe0*/  IADD3.X R107, RZ, R131, RZ, P1, !PT ;  /* 0x00000083ff6b7210 */ /* 0x000fe40000ffe4ff */
[C---:B------:R-:W-:Y:S02]  /*10ff0*/  IADD3 R211, P3, R130.reuse, 0x4060, RZ ;  /* 0x0000406082d37810 */ /* 0x040fe40007f7e0ff */
[C---:B------:R-:W-:Y:S02]  /*11000*/  IADD3 R213, P6, R130.reuse, 0x6000, RZ ;  /* 0x0000600082d57810 */ /* 0x040fe40007fde0ff */
[C---:B------:R-:W-:Y:S01]  /*11010*/  IADD3 R8, P5, R130.reuse, 0x6020, RZ ;  /* 0x0000602082087810 */ /* 0x040fe20007fbe0ff */
[--C-:B------:R-:W-:Y:S01]  /*11020*/  IMAD.X R119, RZ, RZ, R131.reuse, P3 ;  /* 0x000000ffff777224 */ /* 0x100fe200018e0683 */
[C---:B------:R-:W-:Y:S01]  /*11030*/  IADD3 R18, P2, R130.reuse, 0x6040, RZ ;  /* 0x0000604082127810 */ /* 0x040fe20007f5e0ff */
[--C-:B------:R-:W-:Y:S01]  /*11040*/  IMAD.X R123, RZ, RZ, R131.reuse, P6 ;  /* 0x000000ffff7b7224 */ /* 0x100fe200030e0683 */
[----:B------:R-:W-:Y:S01]  /*11050*/  IADD3 R17, P1, R130, 0x6060, RZ ;  /* 0x0000606082117810 */ /* 0x000fe20007f3e0ff */
[----:B------:R-:W-:Y:S01]  /*11060*/  IMAD.X R127, RZ, RZ, R131, P5 ;  /* 0x000000ffff7f7224 */ /* 0x000fe200028e0683 */
[----:B------:R-:W-:-:S02]  /*11070*/  SHF.R.U64 R4, R4, 0x3, RZ ;  /* 0x0000000304047819 */ /* 0x000fc400000012ff */
[----:B------:R-:W-:Y:S01]  /*11080*/  SHF.R.U64 R6, R6, 0x3, RZ ;  /* 0x0000000306067819 */ /* 0x000fe200000012ff */
[--C-:B------:R-:W-:Y:S01]  /*11090*/  IMAD.X R25, RZ, RZ, R131.reuse, P1 ;  /* 0x000000ffff197224 */ /* 0x100fe200008e0683 */
[----:B------:R-:W-:Y:S01]  /*110a0*/  LOP3.LUT R130, R21, R130, RZ, 0x3c, !PT ;  /* 0x0000008215827212 */ /* 0x000fe200078e3cff */
[----:B------:R-:W-:Y:S01]  /*110b0*/  IMAD.X R21, RZ, RZ, R131, P2 ;  /* 0x000000ffff157224 */ /* 0x000fe200010e0683 */
[----:B------:R-:W-:Y:S02]  /*110c0*/  LOP3.LUT R36, R179, 0x380, RZ, 0xc0, !PT ;  /* 0x00000380b3247812 */ /* 0x000fe400078ec0ff */
[----:B------:R-:W-:Y:S02]  /*110d0*/  LOP3.LUT R110, R4, R207, RZ, 0x3c, !PT ;  /* 0x000000cf046e7212 */ /* 0x000fe400078e3cff */
[----:B------:R-:W-:Y:S02]  /*110e0*/  LOP3.LUT R114, R6, R209, RZ, 0x3c, !PT ;  /* 0x000000d106727212 */ /* 0x000fe400078e3cff */
[----:B------:R-:W-:-:S02]  /*110f0*/  LOP3.LUT R40, R181, 0x380, RZ, 0xc0, !PT ;  /* 0x00000380b5287812 */ /* 0x000fc400078ec0ff */
[----:B------:R-:W-:Y:S02]  /*11100*/  MOV R130, R130 ;  /* 0x0000008200827202 */ /* 0x000fe40000000f00 */
[----:B------:R-:W-:Y:S02]  /*11110*/  F2FP.BF16.F32.PACK_AB R4, R24, R171 ;  /* 0x000000ab1804723e */ /* 0x000fe400000010ff */
[----:B------:R-:W-:Y:S02]  /*11120*/  LOP3.LUT R27, R8, 0x380, RZ, 0xc0, !PT ;  /* 0x00000380081b7812 */ /* 0x000fe400078ec0ff */
[----:B------:R-:W-:Y:S02]  /*11130*/  F2FP.BF16.F32.PACK_AB R6, R20, R170 ;  /* 0x000000aa1406723e */ /* 0x000fe400000010ff */
[----:B------:R-:W-:Y:S02]  /*11140*/  SHF.R.U64 R36, R36, 0x3, RZ ;  /* 0x0000000324247819 */ /* 0x000fe400000012ff */
[----:B------:R-:W-:Y:S01]  /*11150*/  LOP3.LUT R102, R203, 0x380, RZ, 0xc0, !PT ;  /* 0x00000380cb667812 */ /* 0x000fe200078ec0ff */
[----:B------:R0:W-:Y:S01]  /*11160*/  STSM.16.M88.4 [R130], R4 ;  /* 0x0000000482007844 */ /* 0x0001e20000000200 */
[----:B------:R-:W-:-:S02]  /*11170*/  SHF.R.U64 R40, R40, 0x3, RZ ;  /* 0x0000000328287819 */ /* 0x000fc400000012ff */
[----:B------:R-:W-:Y:S02]  /*11180*/  LOP3.LUT R106, R205, 0x380, RZ, 0xc0, !PT ;  /* 0x00000380cd6a7812 */ /* 0x000fe400078ec0ff */
[----:B------:R-:W-:Y:S02]  /*11190*/  SHF.R.U64 R27, R27, 0x3, RZ ;  /* 0x000000031b1b7819 */ /* 0x000fe400000012ff */
[----:B------:R-:W-:Y:S02]  /*111a0*/  MOV R28, R28 ;  /* 0x0000001c001c7202 */ /* 0x000fe40000000f00 */
[----:B------:R-:W-:Y:S02]  /*111b0*/  LOP3.LUT R36, R36, R179, RZ, 0x3c, !PT ;  /* 0x000000b324247212 */ /* 0x000fe400078e3cff */
[----:B------:R-:W-:Y:S02]  /*111c0*/  SHF.R.U64 R102, R102, 0x3, RZ ;  /* 0x0000000366667819 */ /* 0x000fe400000012ff */
[----:B------:R-:W-:-:S02]  /*111d0*/  LOP3.LUT R118, R211, 0x380, RZ, 0xc0, !PT ;  /* 0x00000380d3767812 */ /* 0x000fc400078ec0ff */
[----:B------:R-:W-:Y:S02]  /*111e0*/  LOP3.LUT R131, R18, 0x380, RZ, 0xc0, !PT ;  /* 0x0000038012837812 */ /* 0x000fe400078ec0ff */
[----:B0-----:R-:W-:Y:S02]  /*111f0*/  F2FP.BF16.F32.PACK_AB R4, R159, R169 ;  /* 0x000000a99f04723e */ /* 0x001fe400000010ff */
[----:B------:R-:W-:Y:S02]  /*11200*/  F2FP.BF16.F32.PACK_AB R5, R35, R34 ;  /* 0x000000222305723e */ /* 0x000fe400000010ff */
[----:B------:R-:W-:Y:S02]  /*11210*/  F2FP.BF16.F32.PACK_AB R6, R155, R165 ;  /* 0x000000a59b06723e */ /* 0x000fe400000010ff */
[----:B------:R-:W-:Y:S02]  /*11220*/  F2FP.BF16.F32.PACK_AB R7, R39, R38 ;  /* 0x000000262707723e */ /* 0x000fe400000010ff */
[----:B------:R-:W-:-:S02]  /*11230*/  LOP3.LUT R40, R40, R181, RZ, 0x3c, !PT ;  /* 0x000000b528287212 */ /* 0x000fc400078e3cff */
[----:B------:R-:W-:Y:S01]  /*11240*/  SHF.R.U64 R106, R106, 0x3, RZ ;  /* 0x000000036a6a7819 */ /* 0x000fe200000012ff */
[----:B------:R0:W-:Y:S01]  /*11250*/  STSM.16.M88.4 [R28], R4 ;  /* 0x000000041c007844 */ /* 0x0001e20000000200 */
[----:B------:R-:W-:Y:S02]  /*11260*/  LOP3.LUT R122, R213, 0x380, RZ, 0xc0, !PT ;  /* 0x00000380d57a7812 */ /* 0x000fe400078ec0ff */
[----:B------:R-:W-:Y:S02]  /*11270*/  LOP3.LUT R126, R27, R8, RZ, 0x3c, !PT ;  /* 0x000000081b7e7212 */ /* 0x000fe400078e3cff */
[----:B------:R-:W-:Y:S02]  /*11280*/  LOP3.LUT R24, R17, 0x380, RZ, 0xc0, !PT ;  /* 0x0000038011187812 */ /* 0x000fe400078ec0ff */
[----:B------:R-:W-:Y:S02]  /*11290*/  F2FP.BF16.F32.PACK_AB R8, R10, R157 ;  /* 0x0000009d0a08723e */ /* 0x000fe400000010ff */
[----:B------:R-:W-:-:S02]  /*112a0*/  MOV R32, R32 ;  /* 0x0000002000207202 */ /* 0x000fc40000000f00 */
[----:B------:R-:W-:Y:S02]  /*112b0*/  F2FP.BF16.F32.PACK_AB R10, R45, R14 ;  /* 0x0000000e2d0a723e */ /* 0x000fe400000010ff */
[----:B------:R-:W-:Y:S02]  /*112c0*/  LOP3.LUT R102, R102, R203, RZ, 0x3c, !PT ;  /* 0x000000cb66667212 */ /* 0x000fe400078e3cff */
[----:B------:R-:W-:Y:S01]  /*112d0*/  SHF.R.U64 R118, R118, 0x3, RZ ;  /* 0x0000000376767819 */ /* 0x000fe200000012ff */
[----:B0-----:R-:W0:Y:S01]  /*112e0*/  LDC.64 R6, c[0x0][0xcd8] ;  /* 0x00033600ff067b82 */ /* 0x001e220000000a00 */
[----:B------:R-:W-:Y:S01]  /*112f0*/  SHF.R.U64 R131, R131, 0x3, RZ ;  /* 0x0000000383837819 */ /* 0x000fe200000012ff */
[----:B------:R1:W-:Y:S01]  /*11300*/  STSM.16.M88.4 [R32], R8 ;  /* 0x0000000820007844 */ /* 0x0003e20000000200 */
[----:B------:R-:W-:Y:S02]  /*11310*/  MOV R36, R36 ;  /* 0x0000002400247202 */ /* 0x000fe40000000f00 */
[----:B------:R-:W-:-:S02]  /*11320*/  F2FP.BF16.F32.PACK_AB R14, R53, R52 ;  /* 0x00000034350e723e */ /* 0x000fc400000010ff */
[----:B------:R-:W-:Y:S01]  /*11330*/  LOP3.LUT R106, R106, R205, RZ, 0x3c, !PT ;  /* 0x000000cd6a6a7212 */ /* 0x000fe200078e3cff */
[----:B------:R-:W2:Y:S01]  /*11340*/  LDC.64 R4, c[0x0][0xcd8] ;  /* 0x00033600ff047b82 */ /* 0x000ea20000000a00 */
[----:B------:R-:W-:Y:S01]  /*11350*/  SHF.R.U64 R122, R122, 0x3, RZ ;  /* 0x000000037a7a7819 */ /* 0x000fe200000012ff */
[----:B------:R-:W-:Y:S01]  /*11360*/  STSM.16.M88.4 [R36], R12 ;  /* 0x0000000c24007844 */ /* 0x000fe20000000200 */
[----:B------:R-:W-:Y:S02]  /*11370*/  MOV R40, R40 ;  /* 0x0000002800287202 */ /* 0x000fe40000000f00 */
[----:B------:R-:W-:Y:S02]  /*11380*/  SHF.R.U64 R24, R24, 0x3, RZ ;  /* 0x0000000318187819 */ /* 0x000fe400000012ff */
[----:B------:R-:W-:Y:S01]  /*11390*/  MOV R94, R94 ;  /* 0x0000005e005e7202 */ /* 0x000fe20000000f00 */
[----:B------:R-:W-:Y:S01]  /*113a0*/  STSM.16.M88.4 [R40], R56 ;  /* 0x0000003828007844 */ /* 0x000fe20000000200 */
[----:B------:R-:W-:Y:S01]  /*113b0*/  F2FP.BF16.F32.PACK_AB R80, R81, R80 ;  /* 0x000000505150723e */ /* 0x000fe200000010ff */
[----:B-1----:R-:W1:Y:S01]  /*113c0*/  LDC.64 R8, c[0x0][0xce0] ;  /* 0x00033800ff087b82 */ /* 0x002e620000000a00 */
[----:B------:R-:W-:Y:S01]  /*113d0*/  MOV R27, R98 ;  /* 0x00000062001b7202 */ /* 0x000fe20000000f00 */
[----:B------:R-:W-:Y:S01]  /*113e0*/  STSM.16.M88.4 [R94], R64 ;  /* 0x000000405e007844 */ /* 0x000fe20000000200 */
[----:B------:R-:W-:-:S02]  /*113f0*/  F2FP.BF16.F32.PACK_AB R74, R77, R76 ;  /* 0x0000004c4d4a723e */ /* 0x000fc400000010ff */
[----:B------:R-:W-:Y:S02]  /*11400*/  F2FP.BF16.F32.PACK_AB R75, R79, R78 ;  /* 0x0000004e4f4b723e */ /* 0x000fe400000010ff */
[----:B------:R-:W-:Y:S02]  /*11410*/  F2FP.BF16.F32.PACK_AB R81, R83, R82 ;  /* 0x000000525351723e */ /* 0x000fe400000010ff */
[----:B------:R-:W-:Y:S01]  /*11420*/  F2FP.BF16.F32.PACK_AB R88, R89, R88 ;  /* 0x000000585958723e */ /* 0x000fe200000010ff */
[----:B------:R-:W-:Y:S01]  /*11430*/  STSM.16.M88.4 [R27], R72 ;  /* 0x000000481b007844 */ /* 0x000fe20000000200 */
[----:B------:R-:W-:Y:S02]  /*11440*/  LOP3.LUT R118, R118, R211, RZ, 0x3c, !PT ;  /* 0x000000d376767212 */ /* 0x000fe400078e3cff */
[----:B------:R-:W-:Y:S02]  /*11450*/  LOP3.LUT R20, R131, R18, RZ, 0x3c, !PT ;  /* 0x0000001283147212 */ /* 0x000fe400078e3cff */
[----:B------:R-:W-:-:S02]  /*11460*/  MOV R102, R102 ;  /* 0x0000006600667202 */ /* 0x000fc40000000f00 */
        /* <DEDUP_REMOVED lines=9> */
[----:B------:R-:W-:Y:S01]  /*11500*/  LOP3.LUT R24, R24, R17, RZ, 0x3c, !PT ;  /* 0x0000001118187212 */ /* 0x000fe200078e3cff */
[----:B------:R-:W-:Y:S01]  /*11510*/  STSM.16.M88.4 [R18], R88 ;  /* 0x0000005812007844 */ /* 0x000fe20000000200 */
[----:B------:R-:W-:Y:S02]  /*11520*/  MOV R110, R110 ;  /* 0x0000006e006e7202 */ /* 0x000fe40000000f00 */
[----:B------:R-:W-:Y:S02]  /*11530*/  F2FP.BF16.F32.PACK_AB R97, R44, R42 ;  /* 0x0000002a2c61723e */ /* 0x000fe400000010ff */
[----:B------:R-:W-:-:S02]  /*11540*/  F2FP.BF16.F32.PACK_AB R98, R101, R100 ;  /* 0x000000646562723e */ /* 0x000fc400000010ff */
[----:B------:R-:W-:Y:S02]  /*11550*/  F2FP.BF16.F32.PACK_AB R99, R48, R46 ;  /* 0x0000002e3063723e */ /* 0x000fe400000010ff */
[----:B------:R-:W-:Y:S02]  /*11560*/  F2FP.BF16.F32.PACK_AB R104, R105, R104 ;  /* 0x000000686968723e */ /* 0x000fe400000010ff */
[----:B------:R-:W-:Y:S01]  /*11570*/  MOV R17, R114 ;  /* 0x0000007200117202 */ /* 0x000fe20000000f00 */
[----:B------:R-:W-:Y:S01]  /*11580*/  STSM.16.M88.4 [R110], R96 ;  /* 0x000000606e007844 */ /* 0x000fe20000000200 */
        /* <DEDUP_REMOVED lines=16> */
[----:B------:R-:W-:Y:S01]  /*11690*/  F2FP.BF16.F32.PACK_AB R136, R137, R136 ;  /* 0x000000888988723e */ /* 0x000fe200000010ff */
[----:B------:R-:W-:Y:S01]  /*116a0*/  STSM.16.M88.4 [R122], R160 ;  /* 0x000000a07a007844 */ /* 0x000fe20000000200 */
[----:B------:R-:W-:-:S02]  /*116b0*/  MOV R126, R126 ;  /* 0x0000007e007e7202 */ /* 0x000fc40000000f00 */
        /* <DEDUP_REMOVED lines=10> */
[----:B------:R-:W-:Y:S01]  /*11760*/  MOV R24, R24 ;  /* 0x0000001800187202 */ /* 0x000fe20000000f00 */
[----:B------:R-:W-:Y:S01]  /*11770*/  STSM.16.M88.4 [R20], R136 ;  /* 0x0000008814007844 */ /* 0x000fe20000000200 */
[----:B------:R-:W-:Y:S02]  /*11780*/  F2FP.BF16.F32.PACK_AB R146, R149, R148 ;  /* 0x000000949592723e */ /* 0x000fe400000010ff */
[----:B------:R-:W-:-:S02]  /*11790*/  F2FP.BF16.F32.PACK_AB R147, R151, R150 ;  /* 0x000000969793723e */ /* 0x000fc400000010ff */
[----:B0-----:R-:W-:-:S03]  /*117a0*/  ISETP.NE.U32.AND P0, PT, R6, RZ, PT ;  /* 0x000000ff0600720c */ /* 0x001fc60003f05070 */
[----:B------:R0:W-:Y:S01]  /*117b0*/  STSM.16.M88.4 [R24], R144 ;  /* 0x0000009018007844 */ /* 0x0001e20000000200 */
[----:B------:R-:W-:Y:S01]  /*117c0*/  BAR.SYNC.DEFER_BLOCKING 0x1, 0x100 ;  /* 0x0044000000007b1d */ /* 0x000fe20000010000 */
[----:B------:R-:W-:Y:S01]  /*117d0*/  ISETP.NE.AND.EX P0, PT, R7, RZ, PT, P0 ;  /* 0x000000ff0700720c */ /* 0x000fe20003f05300 */
[----:B--2---:R-:W-:-:S12]  /*117e0*/  IMAD.WIDE R6, R193, 0x4, R4 ;  /* 0x00000004c1067825 */ /* 0x004fd800078e0204 */
[----:B------:R-:W2:Y:S01]  /*117f0*/  @P0 LDG.E R10, desc[UR8][R6.64] ;  /* 0x00000008060a0981 */ /* 0x000ea2000c1e1900 */
[----:B-1----:R-:W-:Y:S01]  /*11800*/  ISETP.NE.U32.AND P6, PT, R8, RZ, PT ;  /* 0x000000ff0800720c */ /* 0x002fe20003fc5070 */
[----:B------:R-:W-:Y:S01]  /*11810*/  IMAD R5, R194, 0x40, R191 ;  /* 0x00000040c2057824 */ /* 0x000fe200078e02bf */
[----:B---3--:R-:W1:Y:S02]  /*11820*/  LDC R17, c[0x0][0xb88] ;  /* 0x0002e200ff117b82 */ /* 0x008e640000000800 */
[----:B------:R-:W-:Y:S01]  /*11830*/  ISETP.NE.AND.EX P6, PT, R9, RZ, PT, P6 ;  /* 0x000000ff0900720c */ /* 0x000fe20003fc5360 */
[----:B------:R-:W-:-:S03]  /*11840*/  IMAD.WIDE R172, R5, 0x2, R172 ;  /* 0x0000000205ac7825 */ /* 0x000fc600078e02ac */
[C---:B------:R-:W-:Y:S02]  /*11850*/  IADD3 R9, P1, R172.reuse, 0x1000, RZ ;  /* 0x00001000ac097810 */ /* 0x040fe40007f3e0ff */
[C---:B------:R-:W-:Y:S02]  /*11860*/  IADD3 R25, P2, R172.reuse, 0x2000, RZ ;  /* 0x00002000ac197810 */ /* 0x040fe40007f5e0ff */
[C---:B------:R-:W-:Y:S02]  /*11870*/  IADD3 R13, P3, R172.reuse, 0x3000, RZ ;  /* 0x00003000ac0d7810 */ /* 0x040fe40007f7e0ff */
[----:B------:R-:W-:-:S03]  /*11880*/  IADD3 R33, P4, R172, 0x4000, RZ ;  /* 0x00004000ac217810 */ /* 0x000fc60007f9e0ff */
[----:B------:R-:W3:Y:S01]  /*11890*/  @P6 LDC.64 R4, c[0x0][0xce0] ;  /* 0x00033800ff046b82 */ /* 0x000ee20000000a00 */
[----:B------:R-:W-:Y:S02]  /*118a0*/  LOP3.LUT R8, R9, 0x380, RZ, 0xc0, !PT ;  /* 0x0000038009087812 */ /* 0x000fe400078ec0ff */
[----:B0-----:R-:W-:Y:S02]  /*118b0*/  LOP3.LUT R24, R25, 0x380, RZ, 0xc0, !PT ;  /* 0x0000038019187812 */ /* 0x001fe400078ec0ff */
        /* <DEDUP_REMOVED lines=14> */
[C---:B------:R-:W-:Y:S01]  /*119a0*/  IADD3 R29, P5, R172.reuse, 0x5000, RZ ;  /* 0x00005000ac1d7810 */ /* 0x040fe20007fbe0ff */
[----:B---3--:R-:W-:Y:S01]  /*119b0*/  @P6 IMAD.WIDE R4, R193, 0x4, R4 ;  /* 0x00000004c1046825 */ /* 0x008fe200078e0204 */
[----:B------:R-:W-:-:S02]  /*119c0*/  IADD3 R45, P1, R172, 0x6000, RZ ;  /* 0x00006000ac2d7810 */ /* 0x000fc40007f3e0ff */
[C---:B------:R-:W-:Y:S02]  /*119d0*/  IADD3 R37, P2, R172.reuse, 0x7000, RZ ;  /* 0x00007000ac257810 */ /* 0x040fe40007f5e0ff */
[C---:B------:R-:W-:Y:S01]  /*119e0*/  IADD3 R49, P3, R172.reuse, 0x8000, RZ ;  /* 0x00008000ac317810 */ /* 0x040fe20007f7e0ff */
[----:B------:R-:W-:Y:S01]  /*119f0*/  UMOV UR4, URZ ;  /* 0x0000003f00047c82 */ /* 0x000fe20008000000 */
[----:B------:R-:W-:Y:S01]  /*11a00*/  IADD3 R41, P4, R172, 0x9000, RZ ;  /* 0x00009000ac297810 */ /* 0x000fe20007f9e0ff */
[----:B-1----:R0:W5:Y:S01]  /*11a10*/  @P6 LDG.E R17, desc[UR8][R4.64] ;  /* 0x0000000804116981 */ /* 0x002162000c1e1900 */
[----:B------:R-:W-:Y:S02]  /*11a20*/  P2R R11, PR, RZ, 0x20 ;  /* 0x00000020ff0b7803 */ /* 0x000fe40000000000 */
[----:B------:R-:W-:Y:S02]  /*11a30*/  LOP3.LUT R28, R29, 0x380, RZ, 0xc0, !PT ;  /* 0x000003801d1c7812 */ /* 0x000fe400078ec0ff */
[----:B------:R-:W-:-:S02]  /*11a40*/  LOP3.LUT R44, R45, 0x380, RZ, 0xc0, !PT ;  /* 0x000003802d2c7812 */ /* 0x000fc400078ec0ff */
[----:B------:R-:W-:Y:S02]  /*11a50*/  LOP3.LUT R36, R37, 0x380, RZ, 0xc0, !PT ;  /* 0x0000038025247812 */ /* 0x000fe400078ec0ff */
[----:B------:R-:W-:Y:S02]  /*11a60*/  LOP3.LUT R48, R49, 0x380, RZ, 0xc0, !PT ;  /* 0x0000038031307812 */ /* 0x000fe400078ec0ff */
[----:B------:R-:W-:Y:S02]  /*11a70*/  LOP3.LUT R40, R41, 0x380, RZ, 0xc0, !PT ;  /* 0x0000038029287812 */ /* 0x000fe400078ec0ff */
[----:B------:R-:W-:Y:S02]  /*11a80*/  IADD3 R57, P5, R172, 0xa000, RZ ;  /* 0x0000a000ac397810 */ /* 0x000fe40007fbe0ff */
[----:B------:R-:W-:Y:S02]  /*11a90*/  SHF.R.U64 R28, R28, 0x3, RZ ;  /* 0x000000031c1c7819 */ /* 0x000fe400000012ff */
[----:B------:R-:W-:-:S02]  /*11aa0*/  SHF.R.U64 R44, R44, 0x3, RZ ;  /* 0x000000032c2c7819 */ /* 0x000fc400000012ff */
[----:B------:R-:W-:Y:S02]  /*11ab0*/  SHF.R.U64 R36, R36, 0x3, RZ ;  /* 0x0000000324247819 */ /* 0x000fe400000012ff */
[----:B------:R-:W-:Y:S02]  /*11ac0*/  SHF.R.U64 R48, R48, 0x3, RZ ;  /* 0x0000000330307819 */ /* 0x000fe400000012ff */
[----:B------:R-:W-:Y:S02]  /*11ad0*/  SHF.R.U64 R40, R40, 0x3, RZ ;  /* 0x0000000328287819 */ /* 0x000fe400000012ff */
[----:B------:R-:W-:Y:S02]  /*11ae0*/  LOP3.LUT R56, R57, 0x380, RZ, 0xc0, !PT ;  /* 0x0000038039387812 */ /* 0x000fe400078ec0ff */
[----:B------:R-:W-:Y:S02]  /*11af0*/  LOP3.LUT R28, R28, R29, RZ, 0x3c, !PT ;  /* 0x0000001d1c1c7212 */ /* 0x000fe400078e3cff */
[----:B------:R-:W-:-:S02]  /*11b00*/  LOP3.LUT R44, R44, R45, RZ, 0x3c, !PT ;  /* 0x0000002d2c2c7212 */ /* 0x000fc400078e3cff */
[----:B------:R-:W-:Y:S02]  /*11b10*/  LOP3.LUT R36, R36, R37, RZ, 0x3c, !PT ;  /* 0x0000002524247212 */ /* 0x000fe400078e3cff */
[----:B------:R-:W-:Y:S02]  /*11b20*/  LOP3.LUT R48, R48, R49, RZ, 0x3c, !PT ;  /* 0x0000003130307212 */ /* 0x000fe400078e3cff */
[----:B------:R-:W-:Y:S02]  /*11b30*/  LOP3.LUT R40, R40, R41, RZ, 0x3c, !PT ;  /* 0x0000002928287212 */ /* 0x000fe400078e3cff */
[----:B------:R-:W-:Y:S02]  /*11b40*/  SHF.R.U64 R56, R56, 0x3, RZ ;  /* 0x0000000338387819 */ /* 0x000fe400000012ff */
[----:B--2---:R-:W-:Y:S01]  /*11b50*/  @P0 R2UR UR4, R10 ;  /* 0x000000000a0402ca */ /* 0x004fe200000e0000 */
[----:B0-----:R-:W-:-:S14]  /*11b60*/  @P6 BRA `(.L_x_2499) ;  /* 0x0000000000146947 */ /* 0x001fdc0003800000 */
[----:B------:R-:W-:Y:S05]  /*11b70*/  @!P0 BRA `(.L_x_2499) ;  /* 0x0000000000108947 */ /* 0x000fea0003800000 */
[----:B------:R-:W-:Y:S02]  /*11b80*/  ULDC.64 UR6, c[0x0][0x208] ;  /* 0x0000820000067ab9 */ /* 0x000fe40000000a00 */
[----:B------:R-:W2:Y:S04]  /*11b90*/  LDG.E R4, desc[UR6][R6.64] ;  /* 0x0000000606047981 */ /* 0x000ea8000c1e1900 */
[----:B-----5:R-:W2:Y:S02]  /*11ba0*/  LDG.E R17, desc[UR6][R6.64+0x4] ;  /* 0x0000040606117981 */ /* 0x020ea4000c1e1900 */
[----:B--2---:R-:W-:-:S07]  /*11bb0*/  IMAD.IADD R17, R17, 0x1, -R4 ;  /* 0x0000000111117824 */ /* 0x004fce00078e0a04 */
.L_x_2499:
[----:B------:R-:W0:Y:S01]  /*11bc0*/  SHFL.IDX PT, R4, R198, RZ, 0x1f ;  /* 0x00001fffc6047589 */ /* 0x000e2200000e0000 */
[----:B------:R-:W-:Y:S01]  /*11bd0*/  ISETP.NE.AND P6, PT, R11, RZ, PT ;  /* 0x000000ff0b00720c */ /* 0x000fe20003fc5270 */
[--C-:B------:R-:W-:Y:S01]  /*11be0*/  IMAD.X R41, RZ, RZ, R173.reuse, P4 ;  /* 0x000000ffff297224 */ /* 0x100fe200020e06ad */
[----:B------:R-:W-:Y:S01]  /*11bf0*/  LOP3.LUT R56, R56, R57, RZ, 0x3c, !PT ;  /* 0x0000003938387212 */ /* 0x000fe200078e3cff */
        /* <DEDUP_REMOVED lines=10> */
[----:B------:R-:W-:Y:S01]  /*11ca0*/  USHF.R.S32.HI UR9, URZ, 0x1f, UR4 ;  /* 0x0000001f3f097899 */ /* 0x000fe20008011404 */
[----:B------:R-:W-:Y:S01]  /*11cb0*/  LOP3.LUT R52, R53, 0x380, RZ, 0xc0, !PT ;  /* 0x0000038035347812 */ /* 0x000fe200078ec0ff */
[----:B------:R-:W-:Y:S01]  /*11cc0*/  USHF.R.S32.HI UR12, URZ, 0x1f, UR39 ;  /* 0x0000001f3f0c7899 */ /* 0x000fe20008011427 */
[----:B------:R-:W-:Y:S01]  /*11cd0*/  LOP3.LUT R64, R65, 0x380, RZ, 0xc0, !PT ;  /* 0x0000038041407812 */ /* 0x000fe200078ec0ff */
[----:B------:R-:W-:Y:S01]  /*11ce0*/  IMAD.X R69, RZ, RZ, R173, P5 ;  /* 0x000000ffff457224 */ /* 0x000fe200028e06ad */
[----:B------:R-:W-:-:S02]  /*11cf0*/  LOP3.LUT R60, R61, 0x380, RZ, 0xc0, !PT ;  /* 0x000003803d3c7812 */ /* 0x000fc400078ec0ff */
[----:B------:R-:W-:Y:S02]  /*11d00*/  LOP3.LUT R72, R73, 0x380, RZ, 0xc0, !PT ;  /* 0x0000038049487812 */ /* 0x000fe400078ec0ff */
[----:B------:R-:W-:Y:S02]  /*11d10*/  LOP3.LUT R7, R172, 0x380, RZ, 0xc0, !PT ;  /* 0x00000380ac077812 */ /* 0x000fe400078ec0ff */
[----:B0-----:R-:W-:Y:S02]  /*11d20*/  ISETP.NE.AND P4, PT, R4, RZ, PT ;  /* 0x000000ff0400720c */ /* 0x001fe40003f85270 */
[----:B------:R-:W-:Y:S02]  /*11d30*/  LOP3.LUT R5, R6, 0x380, RZ, 0xc0, !PT ;  /* 0x0000038006057812 */ /* 0x000fe400078ec0ff */
[----:B------:R-:W-:Y:S02]  /*11d40*/  SHF.R.U64 R52, R52, 0x3, RZ ;  /* 0x0000000334347819 */ /* 0x000fe400000012ff */
[----:B------:R-:W-:-:S02]  /*11d50*/  SHF.R.U64 R64, R64, 0x3, RZ ;  /* 0x0000000340407819 */ /* 0x000fc400000012ff */
[----:B------:R-:W-:Y:S02]  /*11d60*/  SHF.R.U64 R60, R60, 0x3, RZ ;  /* 0x000000033c3c7819 */ /* 0x000fe400000012ff */
[----:B------:R-:W-:Y:S02]  /*11d70*/  SHF.R.U64 R72, R72, 0x3, RZ ;  /* 0x0000000348487819 */ /* 0x000fe400000012ff */
[----:B------:R-:W-:Y:S02]  /*11d80*/  SHF.R.U64 R7, R7, 0x3, RZ ;  /* 0x0000000307077819 */ /* 0x000fe400000012ff */
[----:B------:R-:W-:Y:S02]  /*11d90*/  SHF.R.U64 R5, R5, 0x3, RZ ;  /* 0x0000000305057819 */ /* 0x000fe400000012ff */
[----:B------:R-:W-:Y:S02]  /*11da0*/  SHF.R.S32.HI R4, RZ, 0x1f, R193 ;  /* 0x0000001fff047819 */ /* 0x000fe400000114c1 */
[----:B------:R-:W-:-:S02]  /*11db0*/  LOP3.LUT R52, R52, R53, RZ, 0x3c, !PT ;  /* 0x0000003534347212 */ /* 0x000fc400078e3cff */
[----:B------:R-:W-:Y:S01]  /*11dc0*/  LOP3.LUT R64, R64, R65, RZ, 0x3c, !PT ;  /* 0x0000004140407212 */ /* 0x000fe200078e3cff */
[--C-:B------:R-:W-:Y:S01]  /*11dd0*/  IMAD.X R65, RZ, RZ, R173.reuse, P1 ;  /* 0x000000ffff417224 */ /* 0x100fe200008e06ad */
[----:B------:R-:W-:Y:S01]  /*11de0*/  LOP3.LUT R60, R60, R61, RZ, 0x3c, !PT ;  /* 0x0000003d3c3c7212 */ /* 0x000fe200078e3cff */
[--C-:B------:R-:W-:Y:S01]  /*11df0*/  IMAD.X R61, RZ, RZ, R173.reuse, P2 ;  /* 0x000000ffff3d7224 */ /* 0x100fe200010e06ad */
[----:B------:R-:W-:Y:S01]  /*11e00*/  LOP3.LUT R72, R72, R73, RZ, 0x3c, !PT ;  /* 0x0000004948487212 */ /* 0x000fe200078e3cff */
[----:B------:R-:W-:Y:S01]  /*11e10*/  IMAD.X R73, RZ, RZ, R173, P3 ;  /* 0x000000ffff497224 */ /* 0x000fe200018e06ad */
[----:B------:R-:W-:Y:S02]  /*11e20*/  IADD3.X R53, RZ, R173, RZ, P6, !PT ;  /* 0x000000adff357210 */ /* 0x000fe400037fe4ff */
[----:B------:R-:W-:Y:S02]  /*11e30*/  LOP3.LUT R172, R7, R172, RZ, 0x3c, !PT ;  /* 0x000000ac07ac7212 */ /* 0x000fe400078e3cff */
[----:B------:R-:W-:-:S02]  /*11e40*/  LOP3.LUT R68, R5, R6, RZ, 0x3c, !PT ;  /* 0x0000000605447212 */ /* 0x000fc400078e3cff */
[----:B------:R-:W-:Y:S02]  /*11e50*/  SEL R79, R193, RZ, !P0 ;  /* 0x000000ffc14f7207 */ /* 0x000fe40004000000 */
[----:B------:R-:W-:Y:S01]  /*11e60*/  SEL R76, R4, RZ, !P0 ;  /* 0x000000ff044c7207 */ /* 0x000fe20004000000 */
[----:B------:R-:W-:Y:S06]  /*11e70*/  @P4 BRA `(.L_x_2500) ;  /* 0x0000000000744947 */ /* 0x000fec0003800000 */
[----:B------:R-:W-:Y:S01]  /*11e80*/  ULDC.64 UR10, c[0x0][0xc70] ;  /* 0x00031c00000a7ab9 */ /* 0x000fe20000000a00 */
[----:B------:R-:W-:Y:S01]  /*11e90*/  UMOV UR6, UR4 ;  /* 0x0000000400067c82 */ /* 0x000fe20008000000 */
[----:B------:R-:W-:Y:S01]  /*11ea0*/  UIMAD UR8, UR12, UR10, URZ ;  /* 0x0000000a0c0872a4 */ /* 0x000fe2000f8e023f */
[----:B------:R-:W-:Y:S01]  /*11eb0*/  IMAD.MOV R7, RZ, RZ, -R22 ;  /* 0x000000ffff077224 */ /* 0x000fe200078e0a16 */
[----:B------:R-:W-:Y:S01]  /*11ec0*/  UMOV UR7, UR9 ;  /* 0x0000000900077c82 */ /* 0x000fe20008000000 */
[----:B------:R-:W-:Y:S01]  /*11ed0*/  IMAD R14, R196, 0x40, R19 ;  /* 0x00000040c40e7824 */ /* 0x000fe200078e0213 */
[----:B------:R-:W-:Y:S02]  /*11ee0*/  UIMAD.WIDE.U32 UR6, UR39, UR10, UR6 ;  /* 0x0000000a270672a5 */ /* 0x000fe4000f8e0006 */
[----:B------:R-:W-:Y:S01]  /*11ef0*/  UIMAD UR8, UR39, UR11, UR8 ;  /* 0x0000000b270872a4 */ /* 0x000fe2000f8e0208 */
[----:B------:R-:W-:Y:S01]  /*11f00*/  ISETP.NE.AND P0, PT, R16, R7, PT ;  /* 0x000000071000720c */ /* 0x000fe20003f05270 */
[----:B------:R-:W-:Y:S01]  /*11f10*/  ULDC.64 UR14, c[0x0][0x208] ;  /* 0x00008200000e7ab9 */ /* 0x000fe20000000a00 */
[----:B------:R-:W-:Y:S01]  /*11f20*/  SHF.R.S32.HI R7, RZ, 0x1f, R14 ;  /* 0x0000001fff077819 */ /* 0x000fe2000001140e */
[----:B------:R-:W-:Y:S01]  /*11f30*/  UIADD3 UR8, UR7, UR8, URZ ;  /* 0x0000000807087290 */ /* 0x000fe2000fffe03f */
[----:B------:R-:W-:Y:S01]  /*11f40*/  IMAD.U32 R4, RZ, RZ, UR6 ;  /* 0x00000006ff047e24 */ /* 0x000fe2000f8e00ff */
[----:B-----5:R-:W-:Y:S01]  /*11f50*/  ISETP.GE.OR P1, PT, R14, R17, P0 ;  /* 0x000000110e00720c */ /* 0x020fe20000726670 */
[----:B------:R-:W-:Y:S01]  /*11f60*/  IMAD.U32 R5, RZ, RZ, UR7 ;  /* 0x00000007ff057e24 */ /* 0x000fe2000f8e00ff */
[----:B------:R-:W-:-:S02]  /*11f70*/  ULDC.64 UR6, c[0x0][0xc78] ;  /* 0x00031e0000067ab9 */ /* 0x000fc40000000a00 */
[----:B------:R-:W-:Y:S02]  /*11f80*/  IMAD.U32 R5, RZ, RZ, UR8 ;  /* 0x00000008ff057e24 */ /* 0x000fe4000f8e00ff */
[----:B------:R-:W-:Y:S02]  /*11f90*/  IMAD R6, R76, UR6, RZ ;  /* 0x000000064c067c24 */ /* 0x000fe4000f8e02ff */
[----:B------:R-:W-:-:S04]  /*11fa0*/  IMAD.WIDE.U32 R4, R79, UR6, R4 ;  /* 0x000000064f047c25 */ /* 0x000fc8000f8e0004 */
[----:B------:R-:W-:Y:S01]  /*11fb0*/  IMAD R11, R79, UR7, R6 ;  /* 0x000000074f0b7c24 */ /* 0x000fe2000f8e0206 */
[C---:B------:R-:W-:Y:S01]  /*11fc0*/  IADD3 R10, P2, R14.reuse, R4, RZ ;  /* 0x000000040e0a7210 */ /* 0x040fe20007f5e0ff */
[----:B------:R-:W-:Y:S01]  /*11fd0*/  VIADD R6, R14, 0x8 ;  /* 0x000000080e067836 */ /* 0x000fe20000000000 */
[----:B------:R-:W-:Y:S02]  /*11fe0*/  ULDC.64 UR6, c[0x0][0xc40] ;  /* 0x0003100000067ab9 */ /* 0x000fe40000000a00 */
[----:B------:R-:W-:Y:S02]  /*11ff0*/  IADD3.X R7, R7, R5, R11, P2, !PT ;  /* 0x0000000507077210 */ /* 0x000fe400017fe40b */
[----:B------:R-:W-:Y:S02]  /*12000*/  ISETP.GE.OR P0, PT, R6, R17, P0 ;  /* 0x000000110600720c */ /* 0x000fe40000706670 */
[----:B------:R-:W-:-:S04]  /*12010*/  LEA R4, P2, R10, UR6, 0x2 ;  /* 0x000000060a047c11 */ /* 0x000fc8000f8410ff */
[----:B------:R-:W-:-:S05]  /*12020*/  LEA.HI.X R5, R10, UR7, R7, 0x2, P2 ;  /* 0x000000070a057c11 */ /* 0x000fca00090f1407 */
[----:B------:R0:W-:Y:S04]  /*12030*/  @!P1 STG.E desc[UR14][R4.64], R3 ;  /* 0x0000000304009986 */ /* 0x0001e8000c10190e */
[----:B------:R0:W-:Y:S02]  /*12040*/  @!P0 STG.E desc[UR14][R4.64+0x20], R0 ;  /* 0x0000200004008986 */ /* 0x0001e4000c10190e */
.L_x_2500:
[----:B------:R-:W-:Y:S01]  /*12050*/  ULDC.64 UR6, c[0x0][0x208] ;  /* 0x0000820000067ab9 */ /* 0x000fe20000000a00 */
[C---:B0-----:R-:W-:Y:S01]  /*12060*/  VIADD R3, R191.reuse, 0x40 ;  /* 0x00000040bf037836 */ /* 0x041fe20000000000 */
[----:B------:R0:W5:Y:S01]  /*12070*/  LD.E.128 R4, desc[UR6][R172.64] ;  /* 0x00000006ac047980 */ /* 0x000162000c101d00 */
[C---:B------:R-:W-:Y:S01]  /*12080*/  VIADD R82, R191.reuse, 0x80 ;  /* 0x00000080bf527836 */ /* 0x040fe20000000000 */
[----:B------:R-:W-:Y:S02]  /*12090*/  ULDC.64 UR10, c[0x0][0xba0] ;  /* 0x0002e800000a7ab9 */ /* 0x000fe40000000a00 */
[----:B------:R-:W5:Y:S04]  /*120a0*/  LD.E.128 R8, desc[UR6][R8.64] ;  /* 0x0000000608087980 */ /* 0x000f68000c101d00 */
        /* <DEDUP_REMOVED lines=13> */
[----:B------:R-:W5:Y:S01]  /*12180*/  LD.E.128 R68, desc[UR6][R68.64] ;  /* 0x0000000644447980 */ /* 0x000f62000c101d00 */
[----:B------:R-:W-:Y:S01]  /*12190*/  ULDC UR7, c[0x0][0xb8c] ;  /* 0x0002e30000077ab9 */ /* 0x000fe20000000800 */
[----:B------:R-:W-:Y:S01]  /*121a0*/  VIADD R83, R191, 0xc0 ;  /* 0x000000c0bf537836 */ /* 0x000fe20000000000 */
[----:B------:R-:W-:Y:S01]  /*121b0*/  ISETP.GE.AND P1, PT, R3, UR7, PT ;  /* 0x0000000703007c0c */ /* 0x000fe2000bf26270 */
[C---:B------:R-:W-:Y:S01]  /*121c0*/  VIADD R20, R191.reuse, 0x180 ;  /* 0x00000180bf147836 */ /* 0x040fe20000000000 */
[C---:B------:R-:W-:Y:S01]  /*121d0*/  ISETP.GE.AND P0, PT, R191.reuse, UR7, PT ;  /* 0x00000007bf007c0c */ /* 0x040fe2000bf06270 */
[C---:B------:R-:W-:Y:S01]  /*121e0*/  VIADD R84, R191.reuse, 0x100 ;  /* 0x00000100bf547836 */ /* 0x040fe20000000000 */
[----:B------:R-:W-:Y:S01]  /*121f0*/  SEL R18, RZ, 0xffffffff, P1 ;  /* 0xffffffffff127807 */ /* 0x000fe20000800000 */
[----:B------:R-:W-:Y:S01]  /*12200*/  VIADD R86, R191, 0x140 ;  /* 0x00000140bf567836 */ /* 0x000fe20000000000 */
[----:B------:R-:W-:Y:S01]  /*12210*/  SEL R0, RZ, 0x1, P0 ;  /* 0x00000001ff007807 */ /* 0x000fe20000000000 */
[----:B------:R-:W-:Y:S01]  /*12220*/  IMAD.U32 R77, RZ, RZ, UR10 ;  /* 0x0000000aff4d7e24 */ /* 0x000fe2000f8e00ff */
[----:B------:R-:W-:Y:S01]  /*12230*/  ISETP.GE.AND P0, PT, R82, UR7, PT ;  /* 0x0000000752007c0c */ /* 0x000fe2000bf06270 */
[----:B------:R-:W-:Y:S01]  /*12240*/  IMAD.SHL.U32 R21, R18, 0x2, RZ ;  /* 0x0000000212157824 */ /* 0x000fe200078e00ff */
[----:B------:R-:W-:Y:S01]  /*12250*/  ISETP.GE.AND P1, PT, R83, UR7, PT ;  /* 0x0000000753007c0c */ /* 0x000fe2000bf26270 */
[----:B------:R-:W-:Y:S01]  /*12260*/  UIMAD UR6, UR9, UR10, URZ ;  /* 0x0000000a090672a4 */ /* 0x000fe2000f8e023f */
[----:B------:R-:W-:Y:S01]  /*12270*/  ISETP.GE.AND P2, PT, R20, UR7, PT ;  /* 0x0000000714007c0c */ /* 0x000fe2000bf46270 */
[----:B------:R-:W-:Y:S01]  /*12280*/  IMAD.MOV.U32 R20, RZ, RZ, R191 ;  /* 0x000000ffff147224 */ /* 0x000fe200078e00bf */
[----:B------:R-:W-:Y:S01]  /*12290*/  LOP3.LUT R0, R21, 0x2, R0, 0xe2, !PT ;  /* 0x0000000215007812 */ /* 0x000fe200078ee200 */
[----:B------:R-:W-:Y:S01]  /*122a0*/  @!PT LDS RZ, [RZ] ;  /* 0x00000000fffff984 */ /* 0x000fe20000000800 */
[----:B------:R-:W-:Y:S01]  /*122b0*/  @!PT LDS RZ, [RZ] ;  /* 0x00000000fffff984 */ /* 0x000fe20000000800 */
[----:B------:R-:W-:Y:S01]  /*122c0*/  @!PT LDS RZ, [RZ] ;  /* 0x00000000fffff984 */ /* 0x000fe20000000800 */
[----:B------:R-:W-:Y:S01]  /*122d0*/  @!PT LDS RZ, [RZ] ;  /* 0x00000000fffff984 */ /* 0x000fe20000000800 */
[----:B------:R1:W-:Y:S06]  /*122e0*/  MEMBAR.ALL.CTA ;  /* 0x0000000000007992 */ /* 0x0003ec0000008000 */
[----:B-1----:R-:W1:Y:S01]  /*122f0*/  FENCE.VIEW.ASYNC.S ;  /* 0x00000000000073c6 */ /* 0x002e620000000000 */
[----:B------:R-:W-:Y:S01]  /*12300*/  SEL R21, RZ, 0x4, P0 ;  /* 0x00000004ff157807 */ /* 0x000fe20000000000 */
[----:B------:R-:W-:Y:S01]  /*12310*/  UIMAD UR6, UR4, UR11, UR6 ;  /* 0x0000000b040672a4 */ /* 0x000fe2000f8e0206 */
[----:B------:R-:W-:Y:S01]  /*12320*/  SEL R18, RZ, 0x8, P1 ;  /* 0x00000008ff127807 */ /* 0x000fe20000800000 */
[----:B------:R-:W-:Y:S01]  /*12330*/  ULDC.64 UR8, c[0x0][0xbe0] ;  /* 0x0002f80000087ab9 */ /* 0x000fe20000000a00 */
[----:B------:R-:W-:Y:S01]  /*12340*/  ISETP.GE.AND P0, PT, R84, UR7, PT ;  /* 0x0000000754007c0c */ /* 0x000fe2000bf06270 */
[----:B------:R-:W-:Y:S01]  /*12350*/  IMAD.U32 R81, RZ, RZ, UR8 ;  /* 0x00000008ff517e24 */ /* 0x000fe2000f8e00ff */
[----:B------:R-:W-:Y:S01]  /*12360*/  LOP3.LUT R0, R18, R0, R21, 0xfe, !PT ;  /* 0x0000000012007212 */ /* 0x000fe200078efe15 */
[----:B------:R-:W-:Y:S01]  /*12370*/  BSSY B1, `(.L_x_2501) ;  /* 0x000003c000017945 */ /* 0x000fe20003800000 */
[----:B------:R-:W-:-:S02]  /*12380*/  SHF.R.S32.HI R21, RZ, 0x1f, R191 ;  /* 0x0000001fff157819 */ /* 0x000fc400000114bf */
[----:B------:R-:W-:Y:S02]  /*12390*/  ISETP.GE.AND P1, PT, R86, UR7, PT ;  /* 0x0000000756007c0c */ /* 0x000fe4000bf26270 */
[----:B------:R-:W-:Y:S01]  /*123a0*/  IADD3 R78, R191, 0x1c0, RZ ;  /* 0x000001c0bf4e7810 */ /* 0x000fe20007ffe0ff */
[----:B------:R-:W-:Y:S01]  /*123b0*/  IMAD.WIDE.U32 R20, R77, UR4, R20 ;  /* 0x000000044d147c25 */ /* 0x000fe2000f8e0014 */
[----:B------:R-:W-:Y:S01]  /*123c0*/  SEL R77, RZ, 0x10, P0 ;  /* 0x00000010ff4d7807 */ /* 0x000fe20000000000 */
[----:B------:R-:W-:Y:S01]  /*123d0*/  UIMAD UR4, UR12, UR8, URZ ;  /* 0x000000080c0472a4 */ /* 0x000fe2000f8e023f */
[----:B------:R-:W-:Y:S01]  /*123e0*/  SEL R18, RZ, 0x20, P1 ;  /* 0x00000020ff127807 */ /* 0x000fe20000800000 */
[----:B------:R-:W-:Y:S01]  /*123f0*/  VIADD R21, R21, UR6 ;  /* 0x0000000615157c36 */ /* 0x000fe20008000000 */
[----:B------:R-:W-:Y:S01]  /*12400*/  ISETP.GE.AND P1, PT, R78, UR7, PT ;  /* 0x000000074e007c0c */ /* 0x000fe2000bf26270 */
[----:B------:R-:W-:Y:S01]  /*12410*/  UIMAD UR6, UR39, UR9, UR4 ;  /* 0x00000009270672a4 */ /* 0x000fe2000f8e0204 */
[----:B------:R-:W-:Y:S01]  /*12420*/  LOP3.LUT R77, R18, R0, R77, 0xfe, !PT ;  /* 0x00000000124d7212 */ /* 0x000fe200078efe4d */
[----:B-----5:R-:W-:Y:S01]  /*12430*/  IMAD R18, R196, -0x40, R17 ;  /* 0xffffffc0c4127824 */ /* 0x020fe200078e0211 */
[----:B------:R-:W-:Y:S01]  /*12440*/  UIADD3 UR4, UR37, 0x38820, URZ ;  /* 0x0003882025047890 */ /* 0x000fe2000fffe03f */
[----:B------:R-:W-:Y:S01]  /*12450*/  SEL R0, RZ, 0x40, P2 ;  /* 0x00000040ff007807 */ /* 0x000fe20001000000 */
[C---:B------:R-:W-:Y:S01]  /*12460*/  VIADD R17, R194.reuse, 0x20 ;  /* 0x00000020c2117836 */ /* 0x040fe20000000000 */
[----:B------:R-:W-:Y:S01]  /*12470*/  ULDC.64 UR8, c[0x0][0xbe8] ;  /* 0x0002fa0000087ab9 */ /* 0x000fe20000000a00 */
[-C--:B------:R-:W-:Y:S01]  /*12480*/  ISETP.GE.AND P2, PT, R194, R18.reuse, PT ;  /* 0x00000012c200720c */ /* 0x080fe20003f46270 */
[----:B------:R-:W-:Y:S01]  /*12490*/  IMAD.WIDE.U32 R20, R81, UR39, R20 ;  /* 0x0000002751147c25 */ /* 0x000fe2000f8e0014 */
[----:B------:R-:W-:Y:S01]  /*124a0*/  UPRMT UR4, URZ, 0x654, UR4 ;  /* 0x000006543f047896 */ /* 0x000fe20008000004 */
[----:B------:R-:W-:-:S02]  /*124b0*/  ISETP.GE.AND P0, PT, R17, R18, PT ;  /* 0x000000121100720c */ /* 0x000fc40003f06270 */
[----:B------:R-:W-:Y:S01]  /*124c0*/  IMAD R17, R76, UR8, RZ ;  /* 0x000000084c117c24 */ /* 0x000fe2000f8e02ff */
[----:B------:R-:W-:Y:S01]  /*124d0*/  SHF.R.S32.HI R195, RZ, 0x1f, R194 ;  /* 0x0000001fffc37819 */ /* 0x000fe200000114c2 */
[----:B------:R-:W-:Y:S01]  /*124e0*/  VIADD R21, R21, UR6 ;  /* 0x0000000615157c36 */ /* 0x000fe20008000000 */
[----:B------:R-:W-:Y:S01]  /*124f0*/  LOP3.LUT R0, R77, R0, RZ, 0xfc, !PT ;  /* 0x000000004d007212 */ /* 0x000fe200078efcff */
[C---:B------:R-:W-:Y:S01]  /*12500*/  IMAD R81, R79.reuse, UR9, R17 ;  /* 0x000000094f517c24 */ /* 0x040fe2000f8e0211 */
[----:B------:R-:W-:Y:S01]  /*12510*/  SEL R17, RZ, 0x80, P1 ;  /* 0x00000080ff117807 */ /* 0x000fe20000800000 */
[----:B------:R-:W-:Y:S01]  /*12520*/  IMAD.WIDE.U32 R78, R79, UR8, R20 ;  /* 0x000000084f4e7c25 */ /* 0x000fe2000f8e0014 */
[----:B-1----:R-:W-:Y:S02]  /*12530*/  SYNCS.ARRIVE.TRANS64.RED.A1T0 RZ, [UR4], RZ ;  /* 0x000000ffffff79a7 */ /* 0x002fe40008100404 */
[----:B------:R-:W-:Y:S01]  /*12540*/  LOP3.LUT R17, R0, R17, RZ, 0xfc, !PT ;  /* 0x0000001100117212 */ /* 0x000fe200078efcff */
[----:B------:R-:W-:-:S04]  /*12550*/  IMAD.WIDE R76, R196, 0x40, R194 ;  /* 0x00000040c44c7825 */ /* 0x000fc800078e02c2 */
[----:B------:R-:W-:Y:S01]  /*12560*/  IMAD.IADD R85, R79, 0x1, R81 ;  /* 0x000000014f557824 */ /* 0x000fe200078e0251 */
[----:B0-----:R-:W-:Y:S06]  /*12570*/  @P2 BRA `(.L_x_2502) ;  /* 0x00000000006c2947 */ /* 0x001fec0003800000 */
        /* <DEDUP_REMOVED lines=11> */
[----:B------:R-:W-:-:S02]  /*12630*/  LOP3.LUT P5, RZ, R0, 0x40, RZ, 0xc0, !PT ;  /* 0x0000004000ff7812 */ /* 0x000fc400078ac0ff */
[----:B------:R-:W-:Y:S01]  /*12640*/  IMAD.IADD R21, R21, 0x1, R81 ;  /* 0x0000000115157824 */ /* 0x000fe200078e0251 */
[C---:B------:R-:W-:Y:S02]  /*12650*/  LEA R80, P1, R20.reuse, UR8, 0x1 ;  /* 0x0000000814507c11 */ /* 0x040fe4000f8208ff */
        /* <DEDUP_REMOVED lines=13> */
.L_x_2502:
[----:B------:R-:W-:Y:S05]  /*12730*/  BSYNC B1 ;  /* 0x0000000000017941 */ /* 0x000fea0003800000 */
.L_x_2501:
[----:B------:R-:W-:Y:S05]  /*12740*/  @P0 BRA `(.L_x_2503) ;  /* 0x0000000c00280947 */ /* 0x000fea0003800000 */
[----:B0-----:R-:W-:Y:S01]  /*12750*/  IADD3 R7, P0, R76, 0x20, RZ ;  /* 0x000000204c077810 */ /* 0x001fe20007f1e0ff */
[----:B------:R-:W-:Y:S01]  /*12760*/  ULDC.64 UR8, c[0x0][0xbd8] ;  /* 0x0002f60000087ab9 */ /* 0x000fe20000000a00 */
[----:B------:R-:W-:Y:S01]  /*12770*/  IMAD.MOV.U32 R4, RZ, RZ, R78 ;  /* 0x000000ffff047224 */ /* 0x000fe200078e004e */
[----:B------:R-:W-:Y:S01]  /*12780*/  ISETP.GE.AND P4, PT, R3, UR7, PT ;  /* 0x0000000703007c0c */ /* 0x000fe2000bf86270 */
        /* <DEDUP_REMOVED lines=28> */
.L_x_2498:
[----:B------:R-:W0:Y:S01]  /*12950*/  LDC.64 R6, c[0x0][0xcd8] ;  /* 0x00033600ff067b82 */ /* 0x000e220000000a00 */
[----:B------:R-:W-:Y:S01]  /*12960*/  IMAD.MOV.U32 R9, RZ, RZ, RZ ;  /* 0x000000ffff097224 */ /* 0x000fe200078e00ff */
[----:B------:R-:W-:-:S06]  /*12970*/  ULDC.64 UR6, c[0x0][0x208] ;  /* 0x0000820000067ab9 */ /* 0x000fcc0000000a00 */
[----:B------:R-:W1:Y:S01]  /*12980*/  LDC.64 R4, c[0x0][0xcd8] ;  /* 0x00033600ff047b82 */ /* 0x000e620000000a00 */
[----:B0-----:R-:W-:-:S04]  /*12990*/  ISETP.NE.U32.AND P0, PT, R6, RZ, PT ;  /* 0x000000ff0600720c */ /* 0x001fc80003f05070 */
[----:B------:R-:W-:-:S03]  /*129a0*/  ISETP.NE.AND.EX P0, PT, R7, RZ, PT, P0 ;  /* 0x000000ff0700720c */ /* 0x000fc60003f05300 */
[----:B------:R-:W0:Y:S01]  /*129b0*/  LDC.64 R6, c[0x0][0xce0] ;  /* 0x00033800ff067b82 */ /* 0x000e220000000a00 */
[----:B-1----:R-:W-:-:S07]  /*129c0*/  IMAD.WIDE R4, R193, 0x4, R4 ;  /* 0x00000004c1047825 */ /* 0x002fce00078e0204 */
[----:B------:R-:W1:Y:S01]  /*129d0*/  LDC R3, c[0x0][0xb88] ;  /* 0x0002e200ff037b82 */ /* 0x000e620000000800 */
[----:B------:R-:W-:Y:S01]  /*129e0*/  VIADD R13, R191, 0x40 ;  /* 0x00000040bf0d7836 */ /* 0x000fe20000000000 */
[----:B------:R-:W5:Y:S01]  /*129f0*/  @P0 LDG.E R9, desc[UR6][R4.64] ;  /* 0x0000000604090981 */ /* 0x000f62000c1e1900 */
[----:B0-----:R-:W-:-:S04]  /*12a00*/  ISETP.NE.U32.AND P1, PT, R6, RZ, PT ;  /* 0x000000ff0600720c */ /* 0x001fc80003f25070 */
[----:B------:R-:W-:-:S13]  /*12a10*/  ISETP.NE.AND.EX P1, PT, R7, RZ, PT, P1 ;  /* 0x000000ff0700720c */ /* 0x000fda0003f25310 */
[----:B------:R-:W0:Y:S01]  /*12a20*/  @P1 LDC.64 R6, c[0x0][0xce0] ;  /* 0x00033800ff061b82 */ /* 0x000e220000000a00 */
[C---:B------:R-:W-:Y:S02]  /*12a30*/  VIADD R14, R191.reuse, 0x80 ;  /* 0x00000080bf0e7836 */ /* 0x040fe40000000000 */
[----:B------:R-:W-:Y:S02]  /*12a40*/  VIADD R15, R191, 0xc0 ;  /* 0x000000c0bf0f7836 */ /* 0x000fe40000000000 */
[----:B0-----:R-:W-:-:S05]  /*12a50*/  @P1 IMAD.WIDE R6, R193, 0x4, R6 ;  /* 0x00000004c1061825 */ /* 0x001fca00078e0206 */
[----:B-1----:R0:W5:Y:S01]  /*12a60*/  @P1 LDG.E R3, desc[UR6][R6.64] ;  /* 0x0000000606031981 */ /* 0x002162000c1e1900 */
[----:B------:R-:W-:Y:S02]  /*12a70*/  ULDC UR7, c[0x0][0xb8c] ;  /* 0x0002e30000077ab9 */ /* 0x000fe40000000800 */
[----:B------:R-:W-:Y:S02]  /*12a80*/  ISETP.GE.AND P3, PT, R13, UR7, PT ;  /* 0x000000070d007c0c */ /* 0x000fe4000bf66270 */
[----:B------:R-:W-:Y:S02]  /*12a90*/  ISETP.GE.AND P2, PT, R191, UR7, PT ;  /* 0x00000007bf007c0c */ /* 0x000fe4000bf46270 */
[----:B------:R-:W-:Y:S02]  /*12aa0*/  SEL R8, RZ, 0xffffffff, P3 ;  /* 0xffffffffff087807 */ /* 0x000fe40001800000 */
[----:B------:R-:W-:Y:S02]  /*12ab0*/  SEL R0, RZ, 0x1, P2 ;  /* 0x00000001ff007807 */ /* 0x000fe40001000000 */
[----:B------:R-:W-:Y:S01]  /*12ac0*/  ISETP.GE.AND P2, PT, R14, UR7, PT ;  /* 0x000000070e007c0c */ /* 0x000fe2000bf46270 */
[----:B------:R-:W-:Y:S01]  /*12ad0*/  IMAD.SHL.U32 R11, R8, 0x2, RZ ;  /* 0x00000002080b7824 */ /* 0x000fe200078e00ff */
[----:B------:R-:W-:-:S02]  /*12ae0*/  ISETP.GE.AND P3, PT, R15, UR7, PT ;  /* 0x000000070f007c0c */ /* 0x000fc4000bf66270 */
[----:B0-----:R-:W-:Y:S02]  /*12af0*/  SEL R7, RZ, 0x4, P2 ;  /* 0x00000004ff077807 */ /* 0x001fe40001000000 */
[----:B------:R-:W-:Y:S02]  /*12b00*/  LOP3.LUT R0, R11, 0x2, R0, 0xe2, !PT ;  /* 0x000000020b007812 */ /* 0x000fe400078ee200 */
[----:B------:R-:W-:-:S04]  /*12b10*/  SEL R6, RZ, 0x8, P3 ;  /* 0x00000008ff067807 */ /* 0x000fc80001800000 */
[----:B------:R-:W-:Y:S01]  /*12b20*/  LOP3.LUT R17, R6, R0, R7, 0xfe, !PT ;  /* 0x0000000006117212 */ /* 0x000fe200078efe07 */
[----:B------:R-:W-:Y:S06]  /*12b30*/  @P1 BRA `(.L_x_2504) ;  /* 0x0000000000141947 */ /* 0x000fec0003800000 */
[----:B------:R-:W-:Y:S05]  /*12b40*/  @!P0 BRA `(.L_x_2504) ;  /* 0x0000000000108947 */ /* 0x000fea0003800000 */
[----:B------:R-:W-:Y:S02]  /*12b50*/  ULDC.64 UR8, c[0x0][0x208] ;  /* 0x0000820000087ab9 */ /* 0x000fe40000000a00 */
[----:B------:R-:W2:Y:S04]  /*12b60*/  LDG.E R0, desc[UR8][R4.64] ;  /* 0x0000000804007981 */ /* 0x000ea8000c1e1900 */
[----:B-----5:R-:W2:Y:S02]  /*12b70*/  LDG.E R3, desc[UR8][R4.64+0x4] ;  /* 0x0000040804037981 */ /* 0x020ea4000c1e1900 */
[----:B--2---:R-:W-:-:S07]  /*12b80*/  IMAD.IADD R3, R3, 0x1, -R0 ;  /* 0x0000000103037824 */ /* 0x004fce00078e0a00 */
.L_x_2504:
[----:B------:R-:W-:Y:S01]  /*12b90*/  ISETP.GT.AND P1, PT, R200, 0x3f, PT ;  /* 0x0000003fc800780c */ /* 0x000fe20003f24270 */
[----:B------:R-:W-:Y:S01]  /*12ba0*/  USHF.R.S32.HI UR6, URZ, 0x1f, UR39 ;  /* 0x0000001f3f067899 */ /* 0x000fe20008011427 */
[----:B------:R-:W-:Y:S01]  /*12bb0*/  SHF.R.S32.HI R0, RZ, 0x1f, R193 ;  /* 0x0000001fff007819 */ /* 0x000fe200000114c1 */
[----:B------:R-:W-:Y:S01]  /*12bc0*/  BSSY B1, `(.L_x_2505) ;  /* 0x0000020000017945 */ /* 0x000fe20003800000 */
[----:B------:R-:W-:Y:S01]  /*12bd0*/  SHF.R.S32.HI R12, RZ, 0x1f, R191 ;  /* 0x0000001fff0c7819 */ /* 0x000fe200000114bf */
[C---:B------:R-:W-:Y:S01]  /*12be0*/  VIADD R18, R191.reuse, 0x100 ;  /* 0x00000100bf127836 */ /* 0x040fe20000000000 */
[----:B------:R-:W-:Y:S02]  /*12bf0*/  IADD3 R24, R191, 0x140, RZ ;  /* 0x00000140bf187810 */ /* 0x000fe40007ffe0ff */
[----:B------:R-:W-:Y:S02]  /*12c00*/  SEL R11, R193, RZ, !P0 ;  /* 0x000000ffc10b7207 */ /* 0x000fe40004000000 */
[----:B------:R-:W-:-:S02]  /*12c10*/  SEL R10, R0, RZ, !P0 ;  /* 0x000000ff000a7207 */ /* 0x000fc40004000000 */
[----:B-----5:R-:W-:Y:S01]  /*12c20*/  SHF.R.S32.HI R8, RZ, 0x1f, R9 ;  /* 0x0000001fff087819 */ /* 0x020fe20000011409 */
[----:B------:R-:W-:Y:S06]  /*12c30*/  @P1 BRA `(.L_x_2506) ;  /* 0x0000000000601947 */ /* 0x000fec0003800000 */
        /* <DEDUP_REMOVED lines=13> */
[----:B------:R-:W-:-:S03]  /*12d10*/  ULDC.64 UR8, c[0x0][0xc78] ;  /* 0x00031e0000087ab9 */ /* 0x000fc60000000a00 */
[----:B------:R-:W-:Y:S02]  /*12d20*/  IMAD R0, R10, UR8, RZ ;  /* 0x000000080a007c24 */ /* 0x000fe4000f8e02ff */
[----:B------:R-:W-:Y:S02]  /*12d30*/  VIADD R5, R5, UR4 ;  /* 0x0000000405057c36 */ /* 0x000fe40008000000 */
        /* <DEDUP_REMOVED lines=8> */
.L_x_2506:
[----:B------:R-:W-:Y:S05]  /*12dc0*/  BSYNC B1 ;  /* 0x0000000000017941 */ /* 0x000fea0003800000 */
.L_x_2505:
[----:B------:R-:W-:Y:S01]  /*12dd0*/  ULDC.64 UR8, c[0x0][0xba0] ;  /* 0x0002e80000087ab9 */ /* 0x000fe20000000a00 */
[----:B------:R-:W-:Y:S01]  /*12de0*/  IMAD.MOV.U32 R4, RZ, RZ, R191 ;  /* 0x000000ffff047224 */ /* 0x000fe200078e00bf */
[----:B------:R-:W-:Y:S01]  /*12df0*/  ISETP.GE.AND P0, PT, R18, UR7, PT ;  /* 0x0000000712007c0c */ /* 0x000fe2000bf06270 */
[----:B0-----:R-:W-:Y:S01]  /*12e00*/  IMAD.MOV.U32 R5, RZ, RZ, R12 ;  /* 0x000000ffff057224 */ /* 0x001fe200078e000c */
[----:B------:R-:W-:Y:S01]  /*12e10*/  ISETP.GE.AND P1, PT, R24, UR7, PT ;  /* 0x0000000718007c0c */ /* 0x000fe2000bf26270 */
[----:B------:R-:W-:Y:S01]  /*12e20*/  IMAD R0, R8, UR8, RZ ;  /* 0x0000000808007c24 */ /* 0x000fe2000f8e02ff */
[----:B------:R-:W-:Y:S01]  /*12e30*/  BSSY B1, `(.L_x_2507) ;  /* 0x000003d000017945 */ /* 0x000fe20003800000 */
[----:B------:R-:W-:Y:S01]  /*12e40*/  IMAD.WIDE.U32 R4, R9, UR8, R4 ;  /* 0x0000000809047c25 */ /* 0x000fe2000f8e0004 */
[----:B------:R-:W-:-:S03]  /*12e50*/  SEL R6, RZ, 0x20, P1 ;  /* 0x00000020ff067807 */ /* 0x000fc60000800000 */
[----:B------:R-:W-:Y:S01]  /*12e60*/  IMAD R9, R9, UR9, R0 ;  /* 0x0000000909097c24 */ /* 0x000fe2000f8e0200 */
[----:B------:R-:W-:Y:S01]  /*12e70*/  SEL R0, RZ, 0x10, P0 ;  /* 0x00000010ff007807 */ /* 0x000fe20000000000 */
[----:B------:R-:W-:Y:S01]  /*12e80*/  VIADD R7, R191, 0x180 ;  /* 0x00000180bf077836 */ /* 0x000fe20000000000 */
[----:B------:R-:W-:Y:S01]  /*12e90*/  ULDC.64 UR8, c[0x0][0xbe0] ;  /* 0x0002f80000087ab9 */ /* 0x000fe20000000a00 */
[----:B------:R-:W-:Y:S01]  /*12ea0*/  IMAD R3, R196, -0x40, R3 ;  /* 0xffffffc0c4037824 */ /* 0x000fe200078e0203 */
[----:B------:R-:W-:Y:S01]  /*12eb0*/  LOP3.LUT R17, R6, R17, R0, 0xfe, !PT ;  /* 0x0000001106117212 */ /* 0x000fe200078efe00 */
[----:B------:R-:W-:Y:S01]  /*12ec0*/  UIMAD UR4, UR6, UR8, URZ ;  /* 0x00000008060472a4 */ /* 0x000fe2000f8e023f */
[----:B------:R-:W-:Y:S01]  /*12ed0*/  ISETP.GE.AND P0, PT, R7, UR7, PT ;  /* 0x0000000707007c0c */ /* 0x000fe2000bf06270 */
[----:B------:R-:W-:Y:S01]  /*12ee0*/  VIADD R6, R191, 0x1c0 ;  /* 0x000001c0bf067836 */ /* 0x000fe20000000000 */
[----:B------:R-:W-:Y:S01]  /*12ef0*/  ISETP.GE.AND P1, PT, R194, R3, PT ;  /* 0x00000003c200720c */ /* 0x000fe20003f26270 */
[----:B------:R-:W-:Y:S01]  /*12f00*/  IMAD.IADD R5, R5, 0x1, R9 ;  /* 0x0000000105057824 */ /* 0x000fe200078e0209 */
[----:B------:R-:W-:Y:S01]  /*12f10*/  UIMAD UR4, UR39, UR9, UR4 ;  /* 0x00000009270472a4 */ /* 0x000fe2000f8e0204 */
[----:B------:R-:W-:Y:S01]  /*12f20*/  IMAD.U32 R7, RZ, RZ, UR8 ;  /* 0x00000008ff077e24 */ /* 0x000fe2000f8e00ff */
[----:B------:R-:W-:Y:S01]  /*12f30*/  SEL R0, RZ, 0x40, P0 ;  /* 0x00000040ff007807 */ /* 0x000fe20000000000 */
[----:B------:R-:W-:Y:S01]  /*12f40*/  ULDC.64 UR8, c[0x0][0xbe8] ;  /* 0x0002fa0000087ab9 */ /* 0x000fe20000000a00 */
[----:B------:R-:W-:Y:S01]  /*12f50*/  ISETP.GE.AND P2, PT, R6, UR7, PT ;  /* 0x0000000706007c0c */ /* 0x000fe2000bf46270 */
[----:B------:R-:W-:Y:S01]  /*12f60*/  IMAD.WIDE.U32 R4, R7, UR39, R4 ;  /* 0x0000002707047c25 */ /* 0x000fe2000f8e0004 */
[----:B------:R-:W-:-:S02]  /*12f70*/  LOP3.LUT R17, R17, R0, RZ, 0xfc, !PT ;  /* 0x0000000011117212 */ /* 0x000fc400078efcff */
[----:B------:R-:W-:Y:S01]  /*12f80*/  SHF.R.S32.HI R9, RZ, 0x1f, R194 ;  /* 0x0000001fff097819 */ /* 0x000fe200000114c2 */
[----:B------:R-:W-:Y:S02]  /*12f90*/  VIADD R6, R194, 0x20 ;  /* 0x00000020c2067836 */ /* 0x000fe40000000000 */
[----:B------:R-:W-:Y:S02]  /*12fa0*/  IMAD R0, R10, UR8, RZ ;  /* 0x000000080a007c24 */ /* 0x000fe4000f8e02ff */
[----:B------:R-:W-:Y:S01]  /*12fb0*/  VIADD R5, R5, UR4 ;  /* 0x0000000405057c36 */ /* 0x000fe20008000000 */
[----:B------:R-:W-:Y:S01]  /*12fc0*/  ISETP.GE.AND P0, PT, R6, R3, PT ;  /* 0x000000030600720c */ /* 0x000fe20003f06270 */
[C---:B------:R-:W-:Y:S01]  /*12fd0*/  IMAD R3, R11.reuse, UR9, R0 ;  /* 0x000000090b037c24 */ /* 0x040fe2000f8e0200 */
[----:B------:R-:W-:Y:S01]  /*12fe0*/  SEL R0, RZ, 0x80, P2 ;  /* 0x00000080ff007807 */ /* 0x000fe20001000000 */
[----:B------:R-:W-:-:S03]  /*12ff0*/  IMAD.WIDE.U32 R6, R11, UR8, R4 ;  /* 0x000000080b067c25 */ /* 0x000fc6000f8e0004 */
[----:B------:R-:W-:Y:S01]  /*13000*/  LOP3.LUT R0, R17, R0, RZ, 0xfc, !PT ;  /* 0x0000000011007212 */ /* 0x000fe200078efcff */
[----:B------:R-:W-:Y:S02]  /*13010*/  IMAD.MOV.U32 R8, RZ, RZ, R194 ;  /* 0x000000ffff087224 */ /* 0x000fe400078e00c2 */
[----:B------:R-:W-:Y:S02]  /*13020*/  IMAD.IADD R11, R7, 0x1, R3 ;  /* 0x00000001070b7824 */ /* 0x000fe400078e0203 */
        /* <DEDUP_REMOVED lines=29> */
.L_x_2508:
[----:B------:R-:W-:Y:S05]  /*13200*/  BSYNC B1 ;  /* 0x0000000000017941 */ /* 0x000fea0003800000 */
.L_x_2507:
[----:B------:R-:W-:Y:S05]  /*13210*/  @P0 BRA `(.L_x_2503) ;  /* 0x0000000000740947 */ /* 0x000fea0003800000 */
[----:B------:R-:W-:Y:S01]  /*13220*/  IADD3 R3, P0, R8, 0x20, RZ ;  /* 0x0000002008037810 */ /* 0x000fe20007f1e0ff */
[----:B------:R-:W-:Y:S01]  /*13230*/  ULDC.64 UR8, c[0x0][0xbd8] ;  /* 0x0002f60000087ab9 */ /* 0x000fe20000000a00 */
[----:B------:R-:W-:Y:S01]  /*13240*/  IMAD.MOV.U32 R4, RZ, RZ, R6 ;  /* 0x000000ffff047224 */ /* 0x000fe200078e0006 */
[----:B------:R-:W-:Y:S01]  /*13250*/  ULDC.64 UR10, c[0x0][0x208] ;  /* 0x00008200000a7ab9 */ /* 0x000fe20000000a00 */
[----:B------:R-:W-:Y:S01]  /*13260*/  IADD3.X R8, RZ, R9, RZ, P0, !PT ;  /* 0x00000009ff087210 */ /* 0x000fe200007fe4ff */
[----:B------:R-:W-:Y:S01]  /*13270*/  IMAD.MOV.U32 R5, RZ, RZ, R11 ;  /* 0x000000ffff057224 */ /* 0x000fe200078e000b */
[----:B------:R-:W-:Y:S02]  /*13280*/  ISETP.GE.AND P0, PT, R13, UR7, PT ;  /* 0x000000070d007c0c */ /* 0x000fe4000bf06270 */
[----:B------:R-:W-:Y:S01]  /*13290*/  ISETP.GE.AND P1, PT, R14, UR7, PT ;  /* 0x000000070e007c0c */ /* 0x000fe2000bf26270 */
[----:B------:R-:W-:Y:S01]  /*132a0*/  IMAD R8, R8, UR8, RZ ;  /* 0x0000000808087c24 */ /* 0x000fe2000f8e02ff */
[----:B------:R-:W-:Y:S01]  /*132b0*/  ISETP.GE.AND P2, PT, R15, UR7, PT ;  /* 0x000000070f007c0c */ /* 0x000fe2000bf46270 */
[----:B------:R-:W-:Y:S01]  /*132c0*/  IMAD.WIDE.U32 R4, R3, UR8, R4 ;  /* 0x0000000803047c25 */ /* 0x000fe2000f8e0004 */
        /* <DEDUP_REMOVED lines=18> */
.L_x_2503:
[----:B------:R-:W-:Y:S05]  /*133f0*/  BSYNC B0 ;  /* 0x0000000000007941 */ /* 0x000fea0003800000 */
.L_x_2497:
[----:B------:R-:W-:Y:S02]  /*13400*/  ULDC UR4, c[0x0][0xd14] ;  /* 0x0003450000047ab9 */ /* 0x000fe40000000800 */
[----:B------:R-:W-:-:S13]  /*13410*/  ISETP.GE.AND P0, PT, R187, UR4, PT ;  /* 0x00000004bb007c0c */ /* 0x000fda000bf06270 */
[----:B------:R-:W-:Y:S05]  /*13420*/  @!P0 BRA `(.L_x_2509) ;  /* 0xfffffed800cc8947 */ /* 0x000fea000383ffff */
[----:B------:R-:W-:Y:S05]  /*13430*/  EXIT ;  /* 0x000000000000794d */ /* 0x000fea0003800000 */
.L_x_2405:
        /* <DEDUP_REMOVED lines=58> */
[----:B------:R-:W-:Y:S01]  /*137e0*/  ULDC UR5, c[0x0][0xd14] ;  /* 0x0003450000057ab9 */ /* 0x000fe20000000800 */
[----:B------:R-:W-:Y:S01]  /*137f0*/  IMAD.MOV.U32 R6, RZ, RZ, RZ ;  /* 0x000000ffff067224 */ /* 0x000fe200078e00ff */
[----:B------:R-:W-:Y:S01]  /*13800*/  ULDC UR7, c[0x0][0xd14] ;  /* 0x0003450000077ab9 */ /* 0x000fe20000000800 */
[----:B------:R-:W-:-:S05]  /*13810*/  ULDC UR4, c[0x0][0xd10] ;  /* 0x0003440000047ab9 */ /* 0x000fca0000000800 */
.L_x_2514:
        /* <DEDUP_REMOVED lines=16> */
.L_x_2513:
[----:B------:R-:W-:Y:S05]  /*13920*/  BSYNC B0 ;  /* 0x0000000000007941 */ /* 0x000fea0003800000 */
.L_x_2512:
        /* <DEDUP_REMOVED lines=25> */
.L_x_2510:
[----:B------:R-:W-:Y:S01]  /*13ac0*/  IMAD.IADD R7, R5, 0x1, -R2 ;  /* 0x0000000105077824 */ /* 0x000fe200078e0a02 */
[----:B------:R-:W-:-:S03]  /*13ad0*/  ULDC.64 UR8, c[0x0][0x208] ;  /* 0x0000820000087ab9 */ /* 0x000fc60000000a00 */
        /* <DEDUP_REMOVED lines=19> */
.L_x_2515:
        /* <DEDUP_REMOVED lines=25> */
[----:B------:R-:W-:Y:S01]  /*13da0*/  VIADDMNMX R8, R3, UR4, R8, PT ;  /* 0x0000000403087c46 */ /* 0x000fe2000b800108 */
[----:B------:R-:W-:-:S03]  /*13db0*/  IMAD.IADD R4, R5, 0x1, R4 ;  /* 0x0000000105047824 */ /* 0x000fc600078e0204 */
[----:B------:R-:W-:-:S04]  /*13dc0*/  IABS R7, R8 ;  /* 0x0000000800077213 */ /* 0x000fc80000000000 */
[----:B------:R-:W1:Y:S08]  /*13dd0*/  I2F.RP R10, R7 ;  /* 0x00000007000a7306 */ /* 0x000e700000209400 */
[----:B-1----:R-:W1:Y:S02]  /*13de0*/  MUFU.RCP R10, R10 ;  /* 0x0000000a000a7308 */ /* 0x002e640000001000 */
[----:B-1----:R-:W-:-:S06]  /*13df0*/  VIADD R2, R10, 0xffffffe ;  /* 0x0ffffffe0a027836 */ /* 0x002fcc0000000000 */
[----:B------:R1:W2:Y:S02]  /*13e00*/  F2I.FTZ.U32.TRUNC.NTZ R3, R2 ;  /* 0x0000000200037305 */ /* 0x0002a4000021f000 */
[----:B-1----:R-:W-:Y:S02]  /*13e10*/  IMAD.MOV.U32 R2, RZ, RZ, RZ ;  /* 0x000000ffff027224 */ /* 0x002fe400078e00ff */
[----:B--2---:R-:W-:-:S04]  /*13e20*/  IMAD.MOV R6, RZ, RZ, -R3 ;  /* 0x000000ffff067224 */ /* 0x004fc800078e0a03 */
        /* <DEDUP_REMOVED lines=22> */
.L_x_2511:
[----:B------:R-:W-:Y:S02]  /*13f90*/  IMAD.MOV.U32 R17, RZ, RZ, RZ ;  /* 0x000000ffff117224 */ /* 0x000fe400078e00ff */
[----:B------:R-:W-:Y:S02]  /*13fa0*/  IMAD.U32 R16, RZ, RZ, UR6 ;  /* 0x00000006ff107e24 */ /* 0x000fe4000f8e00ff */
[----:B------:R-:W-:-:S07]  /*13fb0*/  IMAD.MOV.U32 R18, RZ, RZ, RZ ;  /* 0x000000ffff127224 */ /* 0x000fce00078e00ff */
.L_x_2516:
[----:B------:R-:W1:Y:S01]  /*13fc0*/  S2R R2, SR_TID.X ;  /* 0x0000000000027919 */ /* 0x000e620000002100 */
[----:B------:R-:W-:Y:S01]  /*13fd0*/  UMOV UR4, URZ ;  /* 0x0000003f00047c82 */ /* 0x000fe20008000000 */
        /* <DEDUP_REMOVED lines=10> */
[----:B------:R1:W-:Y:S02]  /*14080*/  STL [R1+0x4], R0 ;  /* 0x0000040001007387 */ /* 0x0003e40000100800 */
[----:B-1----:R-:W-:-:S05]  /*14090*/  IMAD.U32 R0, RZ, RZ, UR4 ;  /* 0x00000004ff007e24 */ /* 0x002fca000f8e00ff */
[----:B------:R1:W-:Y:S01]  /*140a0*/  STL [R1+0x1c], R0 ;  /* 0x00001c0001007387 */ /* 0x0003e20000100800 */
[----:B------:R-:W-:Y:S05]  /*140b0*/  @P0 BRA `(.L_x_2517) ;  /* 0x00000048003c0947 */ /* 0x000fea0003800000 */
[----:B------:R-:W-:Y:S01]  /*140c0*/  ULDC UR4, c[0x0][0xc] ;  /* 0x0000030000047ab9 */ /* 0x000fe20000000800 */
[----:B------:R-:W-:Y:S01]  /*140d0*/  IMAD.MOV.U32 R2, RZ, RZ, 0x1 ;  /* 0x00000001ff027424 */ /* 0x000fe200078e00ff */
[----:B------:R-:W-:Y:S01]  /*140e0*/  ULDC.64 UR54, c[0x0][0x198] ;  /* 0x0000660000367ab9 */ /* 0x000fe20000000a00 */
[----:B-1----:R-:W-:Y:S01]  /*140f0*/  IMAD.U32 R0, RZ, RZ, UR4 ;  /* 0x00000004ff007e24 */ /* 0x002fe2000f8e00ff */
[----:B------:R-:W-:Y:S02]  /*14100*/  UMOV UR4, URZ ;  /* 0x0000003f00047c82 */ /* 0x000fe40008000000 */
[----:B------:R-:W-:Y:S04]  /*14110*/  STL [R1+0x4], R2 ;  /* 0x0000040201007387 */ /* 0x000fe80000100800 */
[----:B------:R-:W-:Y:S04]  /*14120*/  STL [R1], RZ ;  /* 0x000000ff01007387 */ /* 0x000fe80000100800 */
[----:B------:R1:W-:Y:S02]  /*14130*/  STL [R1+0x20], R0 ;  /* 0x0000200001007387 */ /* 0x0003e40000100800 */
[----:B-1----:R-:W-:-:S05]  /*14140*/  IMAD.U32 R0, RZ, RZ, UR4 ;  /* 0x00000004ff007e24 */ /* 0x002fca000f8e00ff */
[----:B------:R1:W-:Y:S02]  /*14150*/  STL [R1+0x1c], R0 ;  /* 0x00001c0001007387 */ /* 0x0003e40000100800 */
.L_x_2591:
[----:B------:R-:W-:Y:S05]  /*14160*/  YIELD ;  /* 0x0000000000007946 */ /* 0x000fea0003800000 */
[----:B------:R-:W-:Y:S01]  /*14170*/  ULDC.64 UR4, c[0x0][0xb20] ;  /* 0x0002c80000047ab9 */ /* 0x000fe20000000a00 */
[----:B-1----:R-:W-:Y:S01]  /*14180*/  MOV R0, RZ ;  /* 0x000000ff00007202 */ /* 0x002fe20000000f00 */
[----:B------:R-:W-:Y:S01]  /*14190*/  ULDC.64 UR6, c[0x0][0x208] ;  /* 0x0000820000067ab9 */ /* 0x000fe20000000a00 */
[----:B------:R-:W-:-:S04]  /*141a0*/  ISETP.NE.U32.AND P0, PT, RZ, UR4, PT ;  /* 0x00000004ff007c0c */ /* 0x000fc8000bf05070 */
[----:B------:R-:W-:Y:S01]  /*141b0*/  ISETP.NE.AND.EX P0, PT, RZ, UR5, PT, P0 ;  /* 0x00000005ff007c0c */ /* 0x000fe2000bf05300 */
[----:B------:R-:W-:-:S12]  /*141c0*/  ULDC.64 UR4, c[0x0][0xaf8] ;  /* 0x0002be0000047ab9 */ /* 0x000fd80000000a00 */
[----:B--2---:R-:W1:Y:S01]  /*141d0*/  @P0 LDC.64 R2, c[0x0][0xb20] ;  /* 0x0002c800ff020b82 */ /* 0x004e620000000a00 */
[----:B------:R-:W-:Y:S01]  /*141e0*/  ISETP.NE.U32.AND P2, PT, RZ, UR4, PT ;  /* 0x00000004ff007c0c */ /* 0x000fe2000bf45070 */
[----:B-1----:R-:W-:-:S05]  /*141f0*/  @P0 IMAD.WIDE R2, R19, 0x4, R2 ;  /* 0x0000000413020825 */ /* 0x002fca00078e0202 */
[----:B------:R1:W5:Y:S01]  /*14200*/  @P0 LDG.E R0, desc[UR6][R2.64] ;  /* 0x0000000602000981 */ /* 0x000362000c1e1900 */
[----:B------:R-:W-:Y:S01]  /*14210*/  ISETP.NE.AND.EX P2, PT, RZ, UR5, PT, P2 ;  /* 0x00000005ff007c0c */ /* 0x000fe2000bf45320 */
[----:B------:R-:W-:Y:S01]  /*14220*/  IMAD.MOV.U32 R4, RZ, RZ, RZ ;  /* 0x000000ffff047224 */ /* 0x000fe200078e00ff */
[----:B------:R-:W-:Y:S01]  /*14230*/  ULDC.64 UR4, c[0x0][0xb10] ;  /* 0x0002c40000047ab9 */ /* 0x000fe20000000a00 */
[----:B-1----:R-:W1:Y:S02]  /*14240*/  LDC.64 R2, c[0x0][0xaf8] ;  /* 0x0002be00ff027b82 */ /* 0x002e640000000a00 */
[----:B-1----:R-:W-:-:S08]  /*14250*/  IMAD.WIDE R2, R19, 0x4, R2 ;  /* 0x0000000413027825 */ /* 0x002fd000078e0202 */
[----:B------:R-:W2:Y:S01]  /*14260*/  @P2 LDG.E R4, desc[UR6][R2.64] ;  /* 0x0000000602042981 */ /* 0x000ea2000c1e1900 */
[----:B------:R-:W-:Y:S01]  /*14270*/  ISETP.NE.U32.AND P1, PT, RZ, UR4, PT ;  /* 0x00000004ff007c0c */ /* 0x000fe2000bf25070 */
[----:B------:R-:W-:Y:S02]  /*14280*/  ULDC UR4, c[0x0][0x288] ;  /* 0x0000a20000047ab9 */ /* 0x000fe40000000800 */
[----:B------:R-:W-:Y:S01]  /*14290*/  IMAD.U32 R6, RZ, RZ, UR4 ;  /* 0x00000004ff067e24 */ /* 0x000fe2000f8e00ff */
[----:B------:R-:W-:Y:S01]  /*142a0*/  ISETP.NE.AND.EX P1, PT, RZ, UR5, PT, P1 ;  /* 0x00000005ff007c0c */ /* 0x000fe2000bf25310 */
[----:B------:R-:W-:Y:S02]  /*142b0*/  ULDC.64 UR4, c[0x0][0x3f8] ;  /* 0x0000fe0000047ab9 */ /* 0x000fe40000000a00 */
[----:B------:R-:W-:-:S03]  /*142c0*/  UISETP.NE.U32.AND UP0, UPT, UR4, URZ, UPT ;  /* 0x0000003f0400728c */ /* 0x000fc6000bf05070 */
[----:B------:R-:W-:Y:S01]  /*142d0*/  ULDC UR4, c[0x0][0x404] ;  /* 0x0001010000047ab9 */ /* 0x000fe20000000800 */
[----:B------:R-:W-:-:S03]  /*142e0*/  UISETP.NE.AND.EX UP0, UPT, UR5, URZ, UPT, UP0 ;  /* 0x0000003f0500728c */ /* 0x000fc6000bf05300 */
[----:B------:R-:W-:Y:S01]  /*142f0*/  ULDC UR5, c[0x0][0x2e0] ;  /* 0x0000b80000057ab9 */ /* 0x000fe20000000800 */
[----:B------:R-:W-:-:S04]  /*14300*/  USEL UR4, UR4, 0x1, UP0 ;  /* 0x0000000104047887 */ /* 0x000fc80008000000 */
[----:B------:R-:W-:Y:S01]  /*14310*/  UIMAD UR4, UR4, UR5, URZ ;  /* 0x00000005040472a4 */ /* 0x000fe2000f8e023f */
[----:B--2---:R1:W-:Y:S02]  /*14320*/  STL [R1+0x18], R4 ;  /* 0x0000180401007387 */ /* 0x0043e40000100800 */
[----:B-1----:R-:W1:Y:S02]  /*14330*/  @P1 LDC.64 R4, c[0x0][0xb10] ;  /* 0x0002c400ff041b82 */ /* 0x002e640000000a00 */
[----:B-1----:R-:W-:-:S05]  /*14340*/  @P1 IMAD.WIDE R4, R19, 0x4, R4 ;  /* 0x0000000413041825 */ /* 0x002fca00078e0204 */
[----:B------:R1:W5:Y:S01]  /*14350*/  @P1 LDG.E R6, desc[UR6][R4.64] ;  /* 0x0000000604061981 */ /* 0x000362000c1e1900 */
[----:B------:R-:W-:Y:S02]  /*14360*/  ULDC.64 UR6, c[0x0][0xb00] ;  /* 0x0002c00000067ab9 */ /* 0x000fe40000000a00 */
[----:B------:R-:W-:-:S04]  /*14370*/  ISETP.NE.U32.AND P0, PT, RZ, UR6, PT ;  /* 0x00000006ff007c0c */ /* 0x000fc8000bf05070 */
[----:B------:R-:W-:Y:S01]  /*14380*/  ISETP.NE.AND.EX P0, PT, RZ, UR7, PT, P0 ;  /* 0x00000007ff007c0c */ /* 0x000fe2000bf05300 */
[----:B-1----:R-:W-:Y:S01]  /*14390*/  IMAD.U32 R4, RZ, RZ, UR4 ;  /* 0x00000004ff047e24 */ /* 0x002fe2000f8e00ff */
[----:B------:R-:W-:Y:S11]  /*143a0*/  @P1 BRA `(.L_x_2518) ;  /* 0x0000000000141947 */ /* 0x000ff60003800000 */
[----:B------:R-:W-:Y:S05]  /*143b0*/  @!P2 BRA `(.L_x_2518) ;  /* 0x000000000010a947 */ /* 0x000fea0003800000 */
[----:B------:R-:W-:Y:S02]  /*143c0*/  ULDC.64 UR4, c[0x0][0x208] ;  /* 0x0000820000047ab9 */ /* 0x000fe40000000a00 */
[----:B------:R-:W2:Y:S04]  /*143d0*/  LDG.E R5, desc[UR4][R2.64] ;  /* 0x0000000402057981 */ /* 0x000ea8000c1e1900 */
[----:B-----5:R-:W2:Y:S02]  /*143e0*/  LDG.E R6, desc[UR4][R2.64+0x4] ;  /* 0x0000040402067981 */ /* 0x020ea4000c1e1900 */
[----:B--2---:R-:W-:-:S07]  /*143f0*/  IMAD.IADD R6, R6, 0x1, -R5 ;  /* 0x0000000106067824 */ /* 0x004fce00078e0a05 */
.L_x_2518:
[----:B------:R-:W1:Y:S01]  /*14400*/  LDC.64 R2, c[0x0][0xb00] ;  /* 0x0002c000ff027b82 */ /* 0x000e620000000a00 */
[----:B------:R-:W-:Y:S01]  /*14410*/  IMAD.MOV.U32 R5, RZ, RZ, RZ ;  /* 0x000000ffff057224 */ /* 0x000fe200078e00ff */
[----:B------:R-:W-:Y:S01]  /*14420*/  ULDC.64 UR4, c[0x0][0x208] ;  /* 0x0000820000047ab9 */ /* 0x000fe20000000a00 */
[----:B-1----:R-:W-:-:S05]  /*14430*/  IMAD.WIDE R2, R19, 0x4, R2 ;  /* 0x0000000413027825 */ /* 0x002fca00078e0202 */
[----:B------:R-:W2:Y:S01]  /*14440*/  @P0 LDG.E R5, desc[UR4][R2.64] ;  /* 0x0000000402050981 */ /* 0x000ea2000c1e1900 */
[----:B------:R-:W-:Y:S02]  /*14450*/  ULDC.64 UR4, c[0x0][0xb18] ;  /* 0x0002c60000047ab9 */ /* 0x000fe40000000a00 */
[----:B------:R-:W-:-:S04]  /*14460*/  ISETP.NE.U32.AND P1, PT, RZ, UR4, PT ;  /* 0x00000004ff007c0c */ /* 0x000fc8000bf25070 */
[----:B------:R-:W-:Y:S01]  /*14470*/  ISETP.NE.AND.EX P1, PT, RZ, UR5, PT, P1 ;  /* 0x00000005ff007c0c */ /* 0x000fe2000bf25310 */
[----:B--2--5:R-:W-:-:S05]  /*14480*/  IMAD.IADD R5, R5, 0x1, R0 ;  /* 0x0000000105057824 */ /* 0x024fca00078e0200 */
[----:B------:R1:W-:Y:S07]  /*14490*/  STL [R1+0x8], R5 ;  /* 0x0000080501007387 */ /* 0x0003ee0000100800 */
[----:B------:R-:W-:Y:S05]  /*144a0*/  @!P1 BRA `(.L_x_2519) ;  /* 0x0000000000149947 */ /* 0x000fea0003800000 */
[----:B------:R-:W2:Y:S01]  /*144b0*/  LDC.64 R2, c[0x0][0xb18] ;  /* 0x0002c600ff027b82 */ /* 0x000ea20000000a00 */
[----:B------:R-:W-:Y:S01]  /*144c0*/  ULDC.64 UR4, c[0x0][0x208] ;  /* 0x0000820000047ab9 */ /* 0x000fe20000000a00 */
[----:B--2---:R-:W-:-:S05]  /*144d0*/  IMAD.WIDE R2, R19, 0x4, R2 ;  /* 0x0000000413027825 */ /* 0x004fca00078e0202 */
[----:B------:R2:W5:Y:S01]  /*144e0*/  LDG.E R4, desc[UR4][R2.64] ;  /* 0x0000000402047981 */ /* 0x000562000c1e1900 */
[----:B------:R-:W-:Y:S05]  /*144f0*/  BRA `(.L_x_2520) ;  /* 0x0000000000147947 */ /* 0x000fea0003800000 */
.L_x_2519:
[----:B------:R-:W-:Y:S05]  /*14500*/  @!P0 BRA `(.L_x_2520) ;  /* 0x0000000000108947 */ /* 0x000fea0003800000 */
[----:B------:R-:W-:Y:S02]  /*14510*/  ULDC.64 UR4, c[0x0][0x208] ;  /* 0x0000820000047ab9 */ /* 0x000fe40000000a00 */
[----:B-1----:R-:W2:Y:S04]  /*14520*/  LDG.E R5, desc[UR4][R2.64] ;  /* 0x0000000402057981 */ /* 0x002ea8000c1e1900 */
[----:B------:R-:W2:Y:S02]  /*14530*/  LDG.E R4, desc[UR4][R2.64+0x4] ;  /* 0x0000040402047981 */ /* 0x000ea4000c1e1900 */
[----:B--2---:R-:W-:-:S07]  /*14540*/  IMAD.IADD R4, R4, 0x1, -R5 ;  /* 0x0000000104047824 */ /* 0x004fce00078e0a05 */
.L_x_2520:
        /* <DEDUP_REMOVED lines=9> */
[----:B------:R-:W-:-:S11]  /*145e0*/  VIADD R8, R7, 0xffffffff ;  /* 0xffffffff07087836 */ /* 0x000fd60000000000 */
[----:B------:R-:W-:Y:S05]  /*145f0*/  @P1 BRA `(.L_x_2523) ;  /* 0x00000000001c1947 */ /* 0x000fea0003800000 */
[----:B------:R-:W-:Y:S01]  /*14600*/  ISETP.NE.AND P1, PT, R3, 0x1, PT ;  /* 0x000000010300780c */ /* 0x000fe20003f25270 */
[----:B------:R-:W-:-:S12]  /*14610*/  IMAD.MOV R7, RZ, RZ, -R7 ;  /* 0x000000ffff077224 */ /* 0x000fd800078e0a07 */
[----:B-1----:R-:W1:Y:S02]  /*14620*/  @P1 LDC.64 R4, c[0x0][0xae0] ;  /* 0x0002b800ff041b82 */ /* 0x002e640000000a00 */
[----:B-1----:R-:W-:-:S05]  /*14630*/  @P1 IMAD.HI.U32 R4, R7, R4, RZ ;  /* 0x0000000407041227 */ /* 0x002fca00078e00ff */
[----:B------:R-:W-:-:S04]  /*14640*/  @P1 SHF.R.U32.HI R7, RZ, R5, R4 ;  /* 0x00000005ff071219 */ /* 0x000fc80000011604 */
[----:B------:R-:W-:Y:S01]  /*14650*/  LOP3.LUT R8, RZ, R7, RZ, 0x33, !PT ;  /* 0x00000007ff087212 */ /* 0x000fe200078e33ff */
[----:B------:R-:W-:Y:S06]  /*14660*/  BRA `(.L_x_2524) ;  /* 0x0000000000107947 */ /* 0x000fec0003800000 */
.L_x_2523:
[----:B------:R-:W-:-:S13]  /*14670*/  ISETP.NE.AND P1, PT, R3, 0x1, PT ;  /* 0x000000010300780c */ /* 0x000fda0003f25270 */
[----:B-1----:R-:W1:Y:S02]  /*14680*/  @P1 LDC.64 R4, c[0x0][0xae0] ;  /* 0x0002b800ff041b82 */ /* 0x002e640000000a00 */
[----:B-1----:R-:W-:-:S05]  /*14690*/  @P1 IMAD.HI.U32 R4, R8, R4, RZ ;  /* 0x0000000408041227 */ /* 0x002fca00078e00ff */
[----:B------:R-:W-:-:S07]  /*146a0*/  @P1 SHF.R.U32.HI R8, RZ, R5, R4 ;  /* 0x00000005ff081219 */ /* 0x000fce0000011604 */
.L_x_2524:
[----:B------:R-:W-:Y:S05]  /*146b0*/  BSYNC B0 ;  /* 0x0000000000007941 */ /* 0x000fea0003800000 */
.L_x_2522:
[----:B------:R-:W-:-:S05]  /*146c0*/  IMAD R5, R8, R3, R3 ;  /* 0x0000000308057224 */ /* 0x000fca00078e0203 */
[----:B------:R-:W-:-:S07]  /*146d0*/  VIMNMX R2, R2, R5, PT ;  /* 0x0000000502027248 */ /* 0x000fce0003fe0100 */
.L_x_2521:
[----:B------:R-:W-:Y:S01]  /*146e0*/  VIADD R2, R2, 0x3f ;  /* 0x0000003f02027836 */ /* 0x000fe20000000000 */
[----:B------:R-:W-:Y:S01]  /*146f0*/  ULDC UR4, c[0x0][0xad4] ;  /* 0x0002b50000047ab9 */ /* 0x000fe20000000800 */
[----:B------:R-:W-:Y:S02]  /*14700*/  VIADD R4, R0, 0x3f ;  /* 0x0000003f00047836 */ /* 0x000fe40000000000 */
[----:B------:R-:W-:Y:S01]  /*14710*/  IMAD R7, R17, 0x40, -R6 ;  /* 0x0000004011077824 */ /* 0x000fe200078e0a06 */
[----:B-1----:R-:W-:-:S03]  /*14720*/  SHF.R.S32.HI R5, RZ, 0x1f, R2 ;  /* 0x0000001fff057819 */ /* 0x002fc60000011402 */
[----:B------:R-:W-:Y:S01]  /*14730*/  IMAD.IADD R7, R0, 0x1, R7 ;  /* 0x0000000100077824 */ /* 0x000fe200078e0207 */
[----:B------:R-:W-:Y:S02]  /*14740*/  LEA.HI R2, R5, R2, RZ, 0x6 ;  /* 0x0000000205027211 */ /* 0x000fe400078f30ff */
[----:B------:R-:W-:Y:S01]  /*14750*/  SHF.R.S32.HI R5, RZ, 0x1f, R4 ;  /* 0x0000001fff057819 */ /* 0x000fe20000011404 */
[----:B------:R-:W-:Y:S01]  /*14760*/  VIADD R0, R7, -UR4 ;  /* 0x8000000407007c36 */ /* 0x000fe20008000000 */
[----:B------:R-:W-:Y:S02]  /*14770*/  SHF.R.S32.HI R2, RZ, 0x6, R2 ;  /* 0x00000006ff027819 */ /* 0x000fe40000011402 */
[----:B------:R-:W-:-:S04]  /*14780*/  LEA.HI R5, R5, R4, RZ, 0x6 ;  /* 0x0000000405057211 */ /* 0x000fc800078f30ff */
[----:B------:R-:W-:-:S04]  /*14790*/  SHF.R.S32.HI R5, RZ, 0x6, R5 ;  /* 0x00000006ff057819 */ /* 0x000fc80000011405 */
[----:B------:R-:W-:-:S05]  /*147a0*/  VIMNMX R8, R5, R2, PT ;  /* 0x0000000205087248 */ /* 0x000fca0003fe0100 */
[----:B------:R1:W-:Y:S01]  /*147b0*/  STL [R1+0x14], R8 ;  /* 0x0000140801007387 */ /* 0x0003e20000100800 */
[----:B------:R-:W-:Y:S05]  /*147c0*/  @!P0 BRA `(.L_x_2525) ;  /* 0x0000000000488947 */ /* 0x000fea0003800000 */
[----:B------:R-:W-:Y:S01]  /*147d0*/  IMAD.MOV.U32 R2, RZ, RZ, R7 ;  /* 0x000000ffff027224 */ /* 0x000fe200078e0007 */
[----:B------:R-:W-:Y:S04]  /*147e0*/  BSSY B0, `(.L_x_2526) ;  /* 0x000000e000007945 */ /* 0x000fe80003800000 */
[----:B------:R-:W-:-:S13]  /*147f0*/  ISETP.GT.AND P0, PT, R2, -0x1, PT ;  /* 0xffffffff0200780c */ /* 0x000fda0003f04270 */
        /* <DEDUP_REMOVED lines=8> */
.L_x_2527:
[----:B------:R-:W-:-:S13]  /*14880*/  ISETP.NE.AND P0, PT, R3, 0x1, PT ;  /* 0x000000010300780c */ /* 0x000fda0003f05270 */
[----:B------:R-:W2:Y:S02]  /*14890*/  @P0 LDC.64 R4, c[0x0][0xae0] ;  /* 0x0002b800ff040b82 */ /* 0x000ea40000000a00 */
[----:B--2---:R-:W-:-:S05]  /*148a0*/  @P0 IMAD.HI.U32 R4, R2, R4, RZ ;  /* 0x0000000402040227 */ /* 0x004fca00078e00ff */
[----:B------:R-:W-:-:S07]  /*148b0*/  @P0 SHF.R.U32.HI R2, RZ, R5, R4 ;  /* 0x00000005ff020219 */ /* 0x000fce0000011604 */
.L_x_2528:
[----:B------:R-:W-:Y:S05]  /*148c0*/  BSYNC B0 ;  /* 0x0000000000007941 */ /* 0x000fea0003800000 */
.L_x_2526:
[----:B------:R-:W-:-:S05]  /*148d0*/  IMAD R3, R2, R3, RZ ;  /* 0x0000000302037224 */ /* 0x000fca00078e02ff */
[----:B------:R-:W-:-:S07]  /*148e0*/  VIMNMX R0, R0, R3, !PT ;  /* 0x0000000300007248 */ /* 0x000fce0007fe0100 */
.L_x_2525:
        /* <DEDUP_REMOVED lines=12> */
[----:B------:R-:W2:Y:S01]  /*149b0*/  LDL R2, [R1+0x20] ;  /* 0x0000200001027983 */ /* 0x000ea20000100800 */
        /* <DEDUP_REMOVED lines=13> */
[----:B---3--:R-:W-:Y:S01]  /*14a90*/  IADD3 R16, R0, UR5, R7 ;  /* 0x0000000500107c10 */ /* 0x008fe2000fffe007 */
[----:B------:R-:W-:Y:S06]  /*14aa0*/  BRA `(.L_x_2531) ;  /* 0x0000003000ac7947 */ /* 0x000fec0003800000 */
.L_x_2530:
        /* <DEDUP_REMOVED lines=11> */
[----:B------:R-:W-:Y:S01]  /*14b60*/  MOV R4, UR6 ;  /* 0x0000000600047c02 */ /* 0x000fe20008000f00 */
[----:B------:R-:W-:Y:S01]  /*14b70*/  IMAD.U32 R5, RZ, RZ, UR7 ;  /* 0x00000007ff057e24 */ /* 0x000fe2000f8e00ff */
[----:B------:R-:W2:Y:S01]  /*14b80*/  LDC.64 R2, c[0x4][R2] ;  /* 0x0100000002027b82 */ /* 0x000ea20000000a00 */
[----:B------:R-:W-:Y:S02]  /*14b90*/  IMAD.U32 R6, RZ, RZ, UR8 ;  /* 0x00000008ff067e24 */ /* 0x000fe4000f8e00ff */
[----:B------:R-:W-:Y:S02]  /*14ba0*/  IMAD.U32 R7, RZ, RZ, UR9 ;  /* 0x00000009ff077e24 */ /* 0x000fe4000f8e00ff */
[----:B------:R-:W-:-:S02]  /*14bb0*/  IMAD.U32 R10, RZ, RZ, UR4 ;  /* 0x00000004ff0a7e24 */ /* 0x000fc4000f8e00ff */
[----:B------:R-:W-:Y:S02]  /*14bc0*/  IMAD.U32 R11, RZ, RZ, UR5 ;  /* 0x00000005ff0b7e24 */ /* 0x000fe4000f8e00ff */
[----:B-1----:R-:W-:Y:S02]  /*14bd0*/  IMAD.MOV.U32 R8, RZ, RZ, 0x70 ;  /* 0x00000070ff087424 */ /* 0x002fe400078e00ff */
[----:B------:R-:W-:Y:S02]  /*14be0*/  IMAD.MOV.U32 R12, RZ, RZ, 0x1 ;  /* 0x00000001ff0c7424 */ /* 0x000fe400078e00ff */
[----:B0-----:R-:W-:-:S07]  /*14bf0*/  IMAD.MOV.U32 R13, RZ, RZ, RZ ;  /* 0x000000ffff0d7224 */ /* 0x001fce00078e00ff */
[----:B------:R-:W-:-:S07]  /*14c00*/  LEPC R20, `(.L_x_2532) ;  /* 0x000000001014794e */ /* 0x000fce0000000000 */
[----:B--2---:R-:W-:Y:S05]  /*14c10*/  CALL.ABS.NOINC R2 ;  /* 0x0000000002007343 */ /* 0x004fea0003c00000 */
.L_x_2532:
        /* <DEDUP_REMOVED lines=9> */
[----:B------:R-:W-:Y:S02]  /*14cb0*/  IMAD.U32 R4, RZ, RZ, UR6 ;  /* 0x00000006ff047e24 */ /* 0x000fe4000f8e00ff */
[----:B------:R-:W-:Y:S02]  /*14cc0*/  IMAD.U32 R5, RZ, RZ, UR7 ;  /* 0x00000007ff057e24 */ /* 0x000fe4000f8e00ff */
[----:B------:R-:W-:Y:S02]  /*14cd0*/  IMAD.U32 R6, RZ, RZ, UR8 ;  /* 0x00000008ff067e24 */ /* 0x000fe4000f8e00ff */
[----:B------:R-:W-:-:S02]  /*14ce0*/  IMAD.U32 R7, RZ, RZ, UR9 ;  /* 0x00000009ff077e24 */ /* 0x000fc4000f8e00ff */
[----:B------:R-:W-:Y:S02]  /*14cf0*/  IMAD.U32 R10, RZ, RZ, UR4 ;  /* 0x00000004ff0a7e24 */ /* 0x000fe4000f8e00ff */
[----:B------:R-:W-:Y:S02]  /*14d00*/  IMAD.U32 R11, RZ, RZ, UR5 ;  /* 0x00000005ff0b7e24 */ /* 0x000fe4000f8e00ff */
[----:B-1----:R-:W-:Y:S02]  /*14d10*/  IMAD.MOV.U32 R8, RZ, RZ, 0x70 ;  /* 0x00000070ff087424 */ /* 0x002fe400078e00ff */
[----:B------:R-:W-:Y:S02]  /*14d20*/  IMAD.MOV.U32 R12, RZ, RZ, 0x1 ;  /* 0x00000001ff0c7424 */ /* 0x000fe400078e00ff */
[----:B0-2---:R-:W-:-:S07]  /*14d30*/  IMAD.MOV.U32 R13, RZ, RZ, RZ ;  /* 0x000000ffff0d7224 */ /* 0x005fce00078e00ff */
[----:B------:R-:W-:-:S07]  /*14d40*/  LEPC R20, `(.L_x_2534) ;  /* 0x000000001014794e */ /* 0x000fce0000000000 */
[----:B---3--:R-:W-:Y:S05]  /*14d50*/  CALL.ABS.NOINC R2 ;  /* 0x0000000002007343 */ /* 0x008fea0003c00000 */
.L_x_2534:
        /* <DEDUP_REMOVED lines=16> */
.L_x_2533:
[----:B------:R-:W2:Y:S01]  /*14e60*/  LDL.LU R7, [R1+0x18] ;  /* 0x0000180001077983 */ /* 0x000ea20000300800 */
[----:B------:R-:W3:Y:S01]  /*14e70*/  LDC R0, c[0x0][0x428] ;  /* 0x00010a00ff007b82 */ /* 0x000ee20000000800 */
[----:B------:R-:W-:Y:S01]  /*14e80*/  ULDC.64 UR4, c[0x0][0xaf0] ;  /* 0x0002bc0000047ab9 */ /* 0x000fe20000000a00 */
[----:B------:R-:W-:Y:S01]  /*14e90*/  IMAD.MOV.U32 R4, RZ, RZ, R19 ;  /* 0x000000ffff047224 */ /* 0x000fe200078e0013 */
[----:B------:R-:W4:Y:S01]  /*14ea0*/  S2R R6, SR_TID.X ;  /* 0x0000000000067919 */ /* 0x000f220000002100 */
[----:B------:R-:W-:Y:S01]  /*14eb0*/  ULDC.64 UR6, c[0x0][0x208] ;  /* 0x0000820000067ab9 */ /* 0x000fe20000000a00 */
[----:B---3--:R-:W-:Y:S01]  /*14ec0*/  ISETP.NE.AND P0, PT, R0, 0x1, PT ;  /* 0x000000010000780c */ /* 0x008fe20003f05270 */
[----:B------:R-:W-:Y:S01]  /*14ed0*/  IMAD.MOV.U32 R0, RZ, RZ, R18 ;  /* 0x000000ffff007224 */ /* 0x000fe200078e0012 */
[----:B----4-:R-:W-:-:S11]  /*14ee0*/  LOP3.LUT R6, R6, 0x1f, RZ, 0xc0, !PT ;  /* 0x0000001f06067812 */ /* 0x010fd600078ec0ff */
[----:B------:R-:W3:Y:S08]  /*14ef0*/  @P0 LDC R3, c[0x0][0x42c] ;  /* 0x00010b00ff030b82 */ /* 0x000ef00000000800 */
[----:B------:R-:W4:Y:S01]  /*14f00*/  @P0 LDC R5, c[0x0][0x430] ;  /* 0x00010c00ff050b82 */ /* 0x000f220000000800 */
[----:B---3--:R-:W-:-:S05]  /*14f10*/  @P0 IMAD.HI.U32 R2, R18, R3, RZ ;  /* 0x0000000312020227 */ /* 0x008fca00078e00ff */
[----:B----4-:R-:W-:Y:S02]  /*14f20*/  @P0 SHF.R.U32.HI R0, RZ, R5, R2 ;  /* 0x00000005ff000219 */ /* 0x010fe40000011602 */
[----:B------:R-:W-:-:S04]  /*14f30*/  ISETP.NE.U32.AND P0, PT, RZ, UR4, PT ;  /* 0x00000004ff007c0c */ /* 0x000fc8000bf05070 */
[----:B------:R-:W-:Y:S01]  /*14f40*/  ISETP.NE.AND.EX P0, PT, RZ, UR5, PT, P0 ;  /* 0x00000005ff007c0c */ /* 0x000fe2000bf05300 */
[----:B------:R-:W-:-:S12]  /*14f50*/  ULDC.64 UR4, c[0x0][0xaf8] ;  /* 0x0002be0000047ab9 */ /* 0x000fd80000000a00 */
[----:B------:R-:W3:Y:S01]  /*14f60*/  @P0 LDC.64 R2, c[0x0][0xaf0] ;  /* 0x0002bc00ff020b82 */ /* 0x000ee20000000a00 */
[----:B------:R-:W-:-:S04]  /*14f70*/  ISETP.NE.AND P6, PT, R6, RZ, PT ;  /* 0x000000ff0600720c */ /* 0x000fc80003fc5270 */
[----:B------:R-:W-:-:S09]  /*14f80*/  PLOP3.LUT P1, PT, P6, PT, PT, 0x8, 0x0 ;  /* 0x000000000000781c */ /* 0x000fd2000372e170 */
[----:B------:R-:W-:Y:S01]  /*14f90*/  VOTEU.ALL UP1, P6 ;  /* 0x00000000003f7886 */ /* 0x000fe20003020000 */
[----:B---3--:R-:W-:-:S05]  /*14fa0*/  @P0 IMAD.WIDE R2, R19, 0x4, R2 ;  /* 0x0000000413020825 */ /* 0x008fca00078e0202 */
[----:B------:R3:W5:Y:S01]  /*14fb0*/  @P0 LDG.E R4, desc[UR6][R2.64] ;  /* 0x0000000602040981 */ /* 0x000762000c1e1900 */
[----:B------:R-:W-:Y:S01]  /*14fc0*/  ISETP.NE.U32.AND P0, PT, RZ, UR4, PT ;  /* 0x00000004ff007c0c */ /* 0x000fe2000bf05070 */
[----:B------:R-:W-:-:S03]  /*14fd0*/  @!UP1 UIADD3 UR8, UP0, UR54, 0x270, URZ ;  /* 0x0000027036089890 */ /* 0x000fc6000ff1e03f */
[----:B------:R-:W-:Y:S01]  /*14fe0*/  ISETP.NE.AND.EX P0, PT, RZ, UR5, PT, P0 ;  /* 0x00000005ff007c0c */ /* 0x000fe2000bf05300 */
[----:B------:R-:W-:-:S03]  /*14ff0*/  @!UP1 UIADD3.X UR9, URZ, UR55, URZ, UP0, !UPT ;  /* 0x000000373f099290 */ /* 0x000fc600087fe43f */
[----:B------:R-:W-:Y:S01]  /*15000*/  SEL R6, R19, RZ, !P0 ;  /* 0x000000ff13067207 */ /* 0x000fe20004000000 */
[----:B------:R-:W-:Y:S01]  /*15010*/  VOTEU.ALL UP0, P6 ;  /* 0x00000000003f7886 */ /* 0x000fe20003000000 */
[----:B--23--:R-:W-:-:S07]  /*15020*/  IMAD R17, R17, 0x40, R7 ;  /* 0x0000004011117824 */ /* 0x00cfce00078e0207 */
.L_x_2535:
        /* <DEDUP_REMOVED lines=9> */
[----:B--2---:R-:W-:Y:S05]  /*150c0*/  @P1 BRA.U.ANY `(.L_x_2535) ;  /* 0xfffffffd00d81947 */ /* 0x004fea000393ffff */
[----:B------:R-:W1:Y:S01]  /*150d0*/  LDL R5, [R1+0x14] ;  /* 0x0000140001057983 */ /* 0x000e620000100800 */
[----:B------:R-:W2:Y:S01]  /*150e0*/  LDC.64 R2, c[0x0][0x3f8] ;  /* 0x0000fe00ff027b82 */ /* 0x000ea20000000a00 */
[----:B------:R-:W-:Y:S02]  /*150f0*/  ULDC.64 UR4, c[0x0][0xb00] ;  /* 0x0002c00000047ab9 */ /* 0x000fe40000000a00 */
[----:B--2---:R-:W-:Y:S01]  /*15100*/  LOP3.LUT P0, RZ, R2, UR4, RZ, 0xfc, !PT ;  /* 0x0000000402ff7c12 */ /* 0x004fe2000f80fcff */
[----:B------:R-:W-:-:S03]  /*15110*/  UMOV UR4, 0xffffffff ;  /* 0xffffffff00047882 */ /* 0x000fc60000000000 */
[----:B------:R-:W-:-:S04]  /*15120*/  LOP3.LUT P0, RZ, R3, UR5, RZ, 0xfc, P0 ;  /* 0x0000000503ff7c12 */ /* 0x000fc8000800fcff */
[----:B-----5:R-:W-:Y:S01]  /*15130*/  SEL R7, R4, RZ, !P0 ;  /* 0x000000ff04077207 */ /* 0x020fe20004000000 */
[----:B-1----:R-:W-:Y:S01]  /*15140*/  VIADD R8, R5, 0xffffffff ;  /* 0xffffffff05087836 */ /* 0x002fe20000000000 */
[----:B------:R-:W-:Y:S07]  /*15150*/  BRA.DIV UR4, `(.L_x_2536) ;  /* 0x0000003e04f07947 */ /* 0x000fee000b800000 */
.L_x_2607:
[----:B------:R-:W-:Y:S01]  /*15160*/  UMOV UR4, 0xffffffff ;  /* 0xffffffff00047882 */ /* 0x000fe20000000000 */
[----:B------:R-:W-:Y:S02]  /*15170*/  SHF.R.S32.HI R5, RZ, 0x1f, R4 ;  /* 0x0000001fff057819 */ /* 0x000fe40000011404 */
[----:B------:R-:W-:Y:S05]  /*15180*/  BRA.DIV UR4, `(.L_x_2537) ;  /* 0x0000004204187947 */ /* 0x000fea000b800000 */
[----:B------:R-:W-:-:S13]  /*15190*/  ELECT P6, URZ, PT ;  /* 0x00000000003f782f */ /* 0x000fda00038c0000 */
.L_x_2610:
[----:B------:R-:W-:Y:S05]  /*151a0*/  @!P6 BRA `(.L_x_2538) ;  /* 0x000000040000e947 */ /* 0x000fea0003800000 */
[----:B------:R-:W-:-:S04]  /*151b0*/  ISETP.NE.U32.AND P0, PT, R2, RZ, PT ;  /* 0x000000ff0200720c */ /* 0x000fc80003f05070 */
[----:B------:R-:W-:-:S13]  /*151c0*/  ISETP.NE.AND.EX P0, PT, R3, RZ, PT, P0 ;  /* 0x000000ff0300720c */ /* 0x000fda0003f05300 */
[----:B------:R-:W-:Y:S05]  /*151d0*/  @!P0 BRA `(.L_x_2539) ;  /* 0x00000000004c8947 */ /* 0x000fea0003800000 */
[----:B------:R-:W1:Y:S01]  /*151e0*/  LDC R12, c[0x0][0x41c] ;  /* 0x00010700ff0c7b82 */ /* 0x000e620000000800 */
[----:B------:R-:W-:Y:S01]  /*151f0*/  IMAD.MOV.U32 R7, RZ, RZ, R8 ;  /* 0x000000ffff077224 */ /* 0x000fe200078e0008 */
[----:B------:R-:W-:Y:S01]  /*15200*/  ULDC.64 UR4, c[0x0][0x408] ;  /* 0x0001020000047ab9 */ /* 0x000fe20000000a00 */
        /* <DEDUP_REMOVED lines=16> */
.L_x_2539:
        /* <DEDUP_REMOVED lines=9> */
.L_x_2611:
        /* <DEDUP_REMOVED lines=11> */
.L_x_2541:
        /* <DEDUP_REMOVED lines=14> */
[----:B--2---:R-:W-:Y:S02]  /*15530*/  LEA R9, R11, R12, 0xd ;  /* 0x0000000c0b097211 */ /* 0x004fe400078e68ff */
[----:B---3--:R-:W-:Y:S02]  /*15540*/  R2UR UR4, R10 ;  /* 0x000000000a0472ca */ /* 0x008fe400000e0000 */
[----:B------:R-:W-:-:S11]  /*15550*/  R2UR UR8, R9 ;  /* 0x00000000090872ca */ /* 0x000fd600000e0000 */
[----:B------:R-:W-:Y:S02]  /*15560*/  ULEA UR11, UR11, UR4, 0x6 ;  /* 0x000000040b0b7291 */ /* 0x000fe4000f8e303f */
[----:B------:R-:W-:Y:S01]  /*15570*/  UIADD3 UR8, UR8, 0x22400, URZ ;  /* 0x0002240008087890 */ /* 0x000fe2000fffe03f */
[----:B------:R-:W-:-:S08]  /*15580*/  UMOV UR4, 0x0 ;  /* 0x0000000000047882 */ /* 0x000fd00000000000 */
[----:B------:R1:W-:Y:S02]  /*15590*/  UTMALDG.4D [UR8], [UR6], desc[UR4] ;  /* 0x00000408060075b4 */ /* 0x0003e40008019000 */
[----:B-1----:R-:W-:Y:S01]  /*155a0*/  NOP ;  /* 0x0000000000007918 */ /* 0x002fe20000000000 */
.L_x_2538:
[----:B------:R-:W1:Y:S01]  /*155b0*/  S2R R12, SR_CgaCtaId ;  /* 0x00000000000c7919 */ /* 0x000e620000008800 */
[----:B------:R-:W-:Y:S05]  /*155c0*/  WARPSYNC.ALL ;  /* 0x0000000000007948 */ /* 0x000fea0003800000 */
[----:B------:R-:W-:Y:S01]  /*155d0*/  BAR.SYNC.DEFER_BLOCKING 0x8, 0xa0 ;  /* 0x0202800000007b1d */ /* 0x000fe20000010000 */
[----:B------:R-:W-:Y:S02]  /*155e0*/  ELECT P0, URZ, PT ;  /* 0x00000000003f782f */ /* 0x000fe40003800000 */
[----:B------:R-:W-:-:S03]  /*155f0*/  MOV R11, 0x400 ;  /* 0x00000400000b7802 */ /* 0x000fc60000000f00 */
[----:B------:R-:W-:Y:S01]  /*15600*/  BSSY B0, `(.L_x_2542) ;  /* 0x000004c000007945 */ /* 0x000fe20003800000 */
[----:B-1----:R-:W-:-:S07]  /*15610*/  LEA R11, R12, R11, 0x18 ;  /* 0x0000000b0c0b7211 */ /* 0x002fce00078ec0ff */
        /* <DEDUP_REMOVED lines=8> */
[----:B------:R-:W-:Y:S01]  /*156a0*/  IMAD.MOV.U32 R6, RZ, RZ, 0x2000 ;  /* 0x00002000ff067424 */ /* 0x000fe200078e00ff */
[----:B------:R-:W-:Y:S01]  /*156b0*/  UIADD3 UR4, UP0, UR54, 0x770, URZ ;  /* 0x0000077036047890 */ /* 0x000fe2000ff1e03f */
[----:B------:R-:W-:Y:S01]  /*156c0*/  MOV R9, UR46 ;  /* 0x0000002e00097c02 */ /* 0x000fe20008000f00 */
[----:B------:R-:W-:Y:S01]  /*156d0*/  UMOV UR7, 0x12f00000 ;  /* 0x12f0000000077882 */ /* 0x000fe20000000000 */
[----:B------:R-:W-:Y:S01]  /*156e0*/  UMOV UR10, URZ ;  /* 0x0000003f000a7c82 */ /* 0x000fe20008000000 */
[----:B------:R1:W-:Y:S01]  /*156f0*/  SYNCS.ARRIVE.TRANS64 RZ, [R11+URZ+0x38800], R6 ;  /* 0x038800060bff79a7 */ /* 0x0003e2000800003f */
[----:B------:R-:W-:Y:S01]  /*15700*/  UIADD3 UR8, UR16, 0x20400, URZ ;  /* 0x0002040010087890 */ /* 0x000fe2000fffe03f */
[----:B------:R-:W-:Y:S01]  /*15710*/  R2UR UR46, R9 ;  /* 0x00000000092e72ca */ /* 0x000fe200000e0000 */
[----:B------:R-:W-:-:S02]  /*15720*/  UIADD3 UR9, UR16, 0x38800, URZ ;  /* 0x0003880010097890 */ /* 0x000fc4000fffe03f */
[----:B------:R-:W-:Y:S02]  /*15730*/  UIADD3.X UR5, URZ, UR55, URZ, UP0, !UPT ;  /* 0x000000373f057290 */ /* 0x000fe400087fe43f */
[----:B------:R-:W-:Y:S01]  /*15740*/  UIADD3 UR40, UR16, 0x28400, URZ ;  /* 0x0002840010287890 */ /* 0x000fe2000fffe03f */
[----:B------:R-:W-:Y:S01]  /*15750*/  UMOV UR42, 0x100 ;  /* 0x00000100002a7882 */ /* 0x000fe20000000000 */
[----:B-1----:R-:W-:Y:S01]  /*15760*/  IMAD.MOV.U32 R6, RZ, RZ, 0x10000 ;  /* 0x00010000ff067424 */ /* 0x002fe200078e00ff */
[----:B------:R-:W-:Y:S02]  /*15770*/  MOV R10, UR42 ;  /* 0x0000002a000a7c02 */ /* 0x000fe40008000f00 */
[----:B------:R1:W-:Y:S01]  /*15780*/  UTMALDG.4D [UR8], [UR14], desc[UR6] ;  /* 0x000006080e0075b4 */ /* 0x0003e20008019000 */
[----:B------:R-:W-:Y:S01]  /*15790*/  UMOV UR42, 0x40 ;  /* 0x00000040002a7882 */ /* 0x000fe20000000000 */
[----:B------:R-:W-:Y:S01]  /*157a0*/  UMOV UR43, UR11 ;  /* 0x0000000b002b7c82 */ /* 0x000fe20008000000 */
[----:B------:R-:W-:Y:S01]  /*157b0*/  UMOV UR44, UR12 ;  /* 0x0000000c002c7c82 */ /* 0x000fe20008000000 */
        /* <DEDUP_REMOVED lines=19> */
[----:B--2---:R-:W-:Y:S01]  /*158f0*/  MOV R6, UR47 ;  /* 0x0000002f00067c02 */ /* 0x004fe20008000f00 */
[----:B------:R-:W-:Y:S01]  /*15900*/  UIADD3 UR9, UR16, 0x38810, URZ ;  /* 0x0003881010097890 */ /* 0x000fe2000fffe03f */
[----:B------:R-:W-:Y:S01]  /*15910*/  UMOV UR26, 0x180 ;  /* 0x00000180001a7882 */ /* 0x000fe20000000000 */
[----:B------:R-:W-:Y:S01]  /*15920*/  UMOV UR27, UR11 ;  /* 0x0000000b001b7c82 */ /* 0x000fe20008000000 */
[----:B------:R-:W-:Y:S01]  /*15930*/  UMOV UR28, UR12 ;  /* 0x0000000c001c7c82 */ /* 0x000fe20008000000 */
[----:B------:R-:W-:Y:S01]  /*15940*/  UMOV UR29, UR13 ;  /* 0x0000000d001d7c82 */ /* 0x000fe20008000000 */
[----:B------:R-:W-:-:S02]  /*15950*/  UMOV UR18, 0x1c0 ;  /* 0x000001c000127882 */ /* 0x000fc40000000000 */
        /* <DEDUP_REMOVED lines=9> */
[----:B------:R-:W-:Y:S01]  /*159f0*/  UMOV UR17, UR9 ;  /* 0x0000000900117c82 */ /* 0x000fe20008000000 */
[----:B------:R1:W-:Y:S01]  /*15a00*/  UTMALDG.4D [UR40], [UR4], desc[UR6] ;  /* 0x00000628040075b4 */ /* 0x0003e20008019000 */
[----:B------:R-:W-:Y:S01]  /*15a10*/  R2UR UR47, R6 ;  /* 0x00000000062f72ca */ /* 0x000fe200000e0000 */
[----:B------:R2:W-:Y:S01]  /*15a20*/  UTMALDG.4D [UR56], [UR4], desc[UR6] ;  /* 0x00000638040075b4 */ /* 0x0005e20008019000 */
[----:B------:R2:W-:Y:S01]  /*15a30*/  UTMALDG.4D [UR48], [UR4], desc[UR6] ;  /* 0x00000630040075b4 */ /* 0x0005e20008019000 */
[----:B-1----:R-:W-:Y:S01]  /*15a40*/  R2UR UR42, R10 ;  /* 0x000000000a2a72ca */ /* 0x002fe200000e0000 */
[----:B------:R-:W-:-:S02]  /*15a50*/  UIADD3 UR40, UR16, 0x2e400, URZ ;  /* 0x0002e40010287890 */ /* 0x000fc4000fffe03f */
[----:B------:R-:W-:-:S10]  /*15a60*/  UIADD3 UR16, UR16, 0x34400, URZ ;  /* 0x0003440010107890 */ /* 0x000fd4000fffe03f */
[----:B------:R2:W-:Y:S01]  /*15a70*/  UTMALDG.4D [UR40], [UR4], desc[UR6] ;  /* 0x00000628040075b4 */ /* 0x0005e20008019000 */
[----:B------:R2:W-:Y:S01]  /*15a80*/  UTMALDG.4D [UR32], [UR4], desc[UR6] ;  /* 0x00000620040075b4 */ /* 0x0005e20008019000 */
[----:B------:R2:W-:Y:S01]  /*15a90*/  UTMALDG.4D [UR24], [UR4], desc[UR6] ;  /* 0x00000618040075b4 */ /* 0x0005e20008019000 */
[----:B------:R2:W-:Y:S02]  /*15aa0*/  UTMALDG.4D [UR16], [UR4], desc[UR6] ;  /* 0x00000610040075b4 */ /* 0x0005e40008019000 */
[----:B--2---:R-:W-:Y:S01]  /*15ab0*/  NOP ;  /* 0x0000000000007918 */ /* 0x004fe20000000000 */
.L_x_2543:
[----:B------:R-:W-:Y:S05]  /*15ac0*/  BSYNC B0 ;  /* 0x0000000000007941 */ /* 0x000fea0003800000 */
.L_x_2542:
        /* <DEDUP_REMOVED lines=8> */
[----:B-1----:R-:W-:-:S05]  /*15b50*/  IMAD.U32 R6, RZ, RZ, UR4 ;  /* 0x00000004ff067e24 */ /* 0x002fca000f8e00ff */
[----:B------:R-:W-:-:S04]  /*15b60*/  SHF.L.U32 R6, R6, 0x1f, RZ ;  /* 0x0000001f06067819 */ /* 0x000fc800000006ff */
[----:B------:R-:W1:Y:S02]  /*15b70*/  SYNCS.PHASECHK.TRANS64.TRYWAIT P0, [R11+URZ+0x38820], R6 ;  /* 0x038820060b0075a7 */ /* 0x000e64000800017f */
[----:B-1----:R-:W-:Y:S05]  /*15b80*/  @!P0 BRA `(.L_x_2544) ;  /* 0x0000003400cc8947 */ /* 0x002fea0003800000 */
.L_x_2612:
[----:B------:R-:W-:Y:S01]  /*15b90*/  ULDC.64 UR38, c[0x0][0x3f8] ;  /* 0x0000fe0000267ab9 */ /* 0x000fe20000000a00 */
[----:B------:R-:W-:Y:S01]  /*15ba0*/  ULDC.64 UR46, c[0x0][0x408] ;  /* 0x00010200002e7ab9 */ /* 0x000fe20000000a00 */
        /* <DEDUP_REMOVED lines=11> */
.L_x_2613:
        /* <DEDUP_REMOVED lines=11> */
.L_x_2548:
        /* <DEDUP_REMOVED lines=43> */
[----:B------:R-:W-:-:S02]  /*15fc0*/  UMOV UR10, UR21 ;  /* 0x00000015000a7c82 */ /* 0x000fc40008000000 */
[----:B------:R1:W-:Y:S01]  /*15fd0*/  UTMALDG.4D [UR8], [UR4], desc[UR6] ;  /* 0x00000608040075b4 */ /* 0x0003e20008019000 */
        /* <DEDUP_REMOVED lines=12> */
.L_x_2546:
[----:B------:R-:W-:Y:S05]  /*160a0*/  BSYNC B0 ;  /* 0x0000000000007941 */ /* 0x000fea0003800000 */
.L_x_2545:
        /* <DEDUP_REMOVED lines=47> */
.L_x_2555:
[----:B-1----:R-:W1:Y:S01]  /*163a0*/  S2R R3, SR_CgaCtaId ;  /* 0x0000000000037919 */ /* 0x002e620000008800 */
[----:B------:R-:W-:-:S04]  /*163b0*/  MOV R2, 0x400 ;  /* 0x0000040000027802 */ /* 0x000fc80000000f00 */
[----:B-1----:R-:W-:Y:S02]  /*163c0*/  LEA R2, R3, R2, 0x18 ;  /* 0x0000000203027211 */ /* 0x002fe400078ec0ff */
[----:B------:R-:W-:-:S03]  /*163d0*/  SHF.L.U32 R3, R13, 0x1f, RZ ;  /* 0x0000001f0d037819 */ /* 0x000fc600000006ff */
[----:B------:R-:W-:-:S04]  /*163e0*/  IMAD R2, R14, 0x8, R2 ;  /* 0x000000080e027824 */ /* 0x000fc800078e0202 */
[----:B------:R-:W1:Y:S02]  /*163f0*/  SYNCS.PHASECHK.TRANS64.TRYWAIT P0, [R2+URZ+0x38840], R3 ;  /* 0x03884003020075a7 */ /* 0x000e64000800017f */
[----:B-1----:R-:W-:Y:S05]  /*16400*/  @!P0 BRA `(.L_x_2556) ;  /* 0x0000002c00e08947 */ /* 0x002fea0003800000 */
.L_x_2614:
        /* <DEDUP_REMOVED lines=11> */
.L_x_2557:
        /* <DEDUP_REMOVED lines=15> */
[----:B------:R-:W-:Y:S02]  /*165b0*/  R2UR UR8, R6 ;  /* 0x00000000060872ca */ /* 0x000fe400000e0000 */
[----:B---3--:R-:W-:-:S04]  /*165c0*/  LEA R8, R8, R9, 0x6 ;  /* 0x0000000908087211 */ /* 0x008fc800078e30ff */
[----:B------:R-:W-:-:S07]  /*165d0*/  R2UR UR11, R8 ;  /* 0x00000000080b72ca */ /* 0x000fce00000e0000 */
[----:B------:R-:W-:-:S09]  /*165e0*/  UIADD3 UR8, UR8, 0x22400, URZ ;  /* 0x0002240008087890 */ /* 0x000fd2000fffe03f */
[----:B------:R2:W-:Y:S01]  /*165f0*/  UTMALDG.4D [UR8], [UR4], desc[UR6] ;  /* 0x00000608040075b4 */ /* 0x0005e20008019000 */
[----:B------:R-:W3:Y:S02]  /*16600*/  SYNCS.PHASECHK.TRANS64.TRYWAIT P0, [R2+URZ+0x38860], R3 ;  /* 0x03886003020075a7 */ /* 0x000ee4000800017f */
[----:B--23--:R-:W-:Y:S05]  /*16610*/  @!P0 BRA `(.L_x_2558) ;  /* 0x0000002c00708947 */ /* 0x00cfea0003800000 */
.L_x_2615:
        /* <DEDUP_REMOVED lines=8> */
.L_x_2559:
        /* <DEDUP_REMOVED lines=54> */
.L_x_2554:
[----:B------:R-:W-:Y:S05]  /*16a00*/  BSYNC B2 ;  /* 0x0000000000027941 */ /* 0x000fea0003800000 */
.L_x_2553:
[----:B------:R-:W2:Y:S02]  /*16a10*/  LDL R2, [R1+0x14] ;  /* 0x0000140001027983 */ /* 0x000ea40000100800 */
[----:B--2---:R-:W-:-:S07]  /*16a20*/  VIADD R8, R2, 0xfffffffd ;  /* 0xfffffffd02087836 */ /* 0x004fce0000000000 */
.L_x_2552:
[----:B------:R-:W-:Y:S05]  /*16a30*/  BSYNC B1 ;  /* 0x0000000000017941 */ /* 0x000fea0003800000 */
.L_x_2551:
[----:B------:R-:W2:Y:S01]  /*16a40*/  LDL.LU R2, [R1+0x14] ;  /* 0x0000140001027983 */ /* 0x000ea20000300800 */
[----:B------:R-:W-:Y:S01]  /*16a50*/  VIADD R10, R10, 0xfffffffe ;  /* 0xfffffffe0a0a7836 */ /* 0x000fe20000000000 */
[----:B--2---:R-:W-:-:S04]  /*16a60*/  LOP3.LUT R3, RZ, R2, RZ, 0x33, !PT ;  /* 0x00000002ff037212 */ /* 0x004fc800078e33ff */
[----:B------:R-:W-:-:S13]  /*16a70*/  ISETP.NE.AND P0, PT, R10, R3, PT ;  /* 0x000000030a00720c */ /* 0x000fda0003f05270 */
[----:B------:R-:W-:Y:S05]  /*16a80*/  @!P0 BRA `(.L_x_2550) ;  /* 0x0000001000388947 */ /* 0x000fea0003800000 */
.L_x_2574:
        /* <DEDUP_REMOVED lines=29> */
[----:B------:R-:W-:-:S06]  /*16c60*/  LEA.HI.X R7, R2, UR39, R3, 0x2, P0 ;  /* 0x0000002702077c11 */ /* 0x000fcc00080f1403 */
[----:B------:R1:W5:Y:S03]  /*16c70*/  LDG.E R7, desc[UR4][R6.64] ;  /* 0x0000000406077981 */ /* 0x000366000c1e1900 */
.L_x_2562:
[----:B------:R-:W2:Y:S01]  /*16c80*/  S2R R3, SR_CgaCtaId ;  /* 0x0000000000037919 */ /* 0x000ea20000008800 */
[----:B------:R-:W-:-:S04]  /*16c90*/  MOV R2, 0x400 ;  /* 0x0000040000027802 */ /* 0x000fc80000000f00 */
[----:B--2---:R-:W-:Y:S02]  /*16ca0*/  LEA R2, R3, R2, 0x18 ;  /* 0x0000000203027211 */ /* 0x004fe400078ec0ff */
[----:B------:R-:W-:-:S03]  /*16cb0*/  SHF.L.U32 R3, R10, 0x1f, RZ ;  /* 0x0000001f0a037819 */ /* 0x000fc600000006ff */
[----:B------:R-:W-:-:S04]  /*16cc0*/  IMAD R2, R9, 0x8, R2 ;  /* 0x0000000809027824 */ /* 0x000fc800078e0202 */
[----:B------:R-:W2:Y:S02]  /*16cd0*/  SYNCS.PHASECHK.TRANS64.TRYWAIT P0, [R2+URZ+0x38840], R3 ;  /* 0x03884003020075a7 */ /* 0x000ea4000800017f */
[----:B--2---:R-:W-:Y:S05]  /*16ce0*/  @!P0 BRA `(.L_x_2563) ;  /* 0x0000002400d08947 */ /* 0x004fea0003800000 */
.L_x_2616:
        /* <DEDUP_REMOVED lines=11> */
.L_x_2564:
[----:B------:R-:W3:Y:S01]  /*16da0*/  LDL R12, [R1+0x8] ;  /* 0x00000800010c7983 */ /* 0x000ee20000100800 */
[----:B-1----:R-:W-:Y:S01]  /*16db0*/  MOV R6, 0x400 ;  /* 0x0000040000067802 */ /* 0x002fe20000000f00 */
        /* <DEDUP_REMOVED lines=19> */
.L_x_2617:
        /* <DEDUP_REMOVED lines=8> */
.L_x_2566:
        /* <DEDUP_REMOVED lines=53> */
.L_x_2561:
[----:B------:R-:W-:Y:S05]  /*172c0*/  BSYNC B1 ;  /* 0x0000000000017941 */ /* 0x000fea0003800000 */
.L_x_2560:
        /* <DEDUP_REMOVED lines=10> */
[----:B------:R-:W-:Y:S01]  /*17370*/  ISETP.NE.U32.AND P0, PT, RZ, UR38, PT ;  /* 0x00000026ff007c0c */ /* 0x000fe2000bf05070 */
[----:B------:R-:W-:-:S03]  /*17380*/  IMAD.MOV.U32 R10, RZ, RZ, R9 ;  /* 0x000000ffff0a7224 */ /* 0x000fc600078e0009 */
        /* <DEDUP_REMOVED lines=17> */
[----:B------:R-:W-:-:S06]  /*174a0*/  LEA.HI.X R7, R2, UR39, R3, 0x2, P0 ;  /* 0x0000002702077c11 */ /* 0x000fcc00080f1403 */
[----:B------:R2:W5:Y:S03]  /*174b0*/  LDG.E R7, desc[UR4][R6.64] ;  /* 0x0000000406077981 */ /* 0x000566000c1e1900 */
.L_x_2569:
[----:B------:R-:W3:Y:S01]  /*174c0*/  S2R R3, SR_CgaCtaId ;  /* 0x0000000000037919 */ /* 0x000ee20000008800 */
[----:B------:R-:W-:-:S04]  /*174d0*/  MOV R2, 0x400 ;  /* 0x0000040000027802 */ /* 0x000fc80000000f00 */
[----:B---3--:R-:W-:Y:S02]  /*174e0*/  LEA R2, R3, R2, 0x18 ;  /* 0x0000000203027211 */ /* 0x008fe400078ec0ff */
[----:B------:R-:W-:-:S03]  /*174f0*/  SHF.L.U32 R3, R11, 0x1f, RZ ;  /* 0x0000001f0b037819 */ /* 0x000fc600000006ff */
[----:B------:R-:W-:-:S04]  /*17500*/  IMAD R2, R12, 0x8, R2 ;  /* 0x000000080c027824 */ /* 0x000fc800078e0202 */
[----:B------:R-:W3:Y:S02]  /*17510*/  SYNCS.PHASECHK.TRANS64.TRYWAIT P0, [R2+URZ+0x38840], R3 ;  /* 0x03884003020075a7 */ /* 0x000ee4000800017f */
[----:B---3--:R-:W-:Y:S05]  /*17520*/  @!P0 BRA `(.L_x_2570) ;  /* 0x0000001c00e88947 */ /* 0x008fea0003800000 */
.L_x_2618:
        /* <DEDUP_REMOVED lines=11> */
.L_x_2571:
[----:B--2---:R-:W2:Y:S01]  /*175e0*/  LDL R6, [R1] ;  /* 0x0000000001067983 */ /* 0x004ea20000100800 */
        /* <DEDUP_REMOVED lines=21> */
.L_x_2619:
        /* <DEDUP_REMOVED lines=8> */
.L_x_2573:
        /* <DEDUP_REMOVED lines=54> */
.L_x_2568:
[----:B------:R-:W-:Y:S05]  /*17b20*/  BSYNC B1 ;  /* 0x0000000000017941 */ /* 0x000fea0003800000 */
.L_x_2567:
[----:B------:R-:W2:Y:S01]  /*17b30*/  LDL R2, [R1+0xc] ;  /* 0x00000c0001027983 */ /* 0x000ea20000100800 */
[----:B------:R-:W-:Y:S01]  /*17b40*/  VIADD R8, R8, 0xfffffffe ;  /* 0xfffffffe08087836 */ /* 0x000fe20000000000 */
[----:B--2---:R-:W-:-:S13]  /*17b50*/  ISETP.GT.AND P0, PT, R9, R2, PT ;  /* 0x000000020900720c */ /* 0x004fda0003f04270 */
[----:B------:R-:W-:Y:S05]  /*17b60*/  @P0 BRA `(.L_x_2574) ;  /* 0xffffffec00c80947 */ /* 0x000fea000383ffff */
.L_x_2550:
[----:B------:R-:W-:Y:S05]  /*17b70*/  BSYNC B0 ;  /* 0x0000000000007941 */ /* 0x000fea0003800000 */
.L_x_2549:
        /* <DEDUP_REMOVED lines=26> */
.L_x_2576:
[----:B------:R-:W-:Y:S05]  /*17d20*/  BSYNC B0 ;  /* 0x0000000000007941 */ /* 0x000fea0003800000 */
.L_x_2575:
[----:B--2---:R-:W2:Y:S02]  /*17d30*/  LDL.LU R2, [R1+0x4] ;  /* 0x0000040001027983 */ /* 0x004ea40000300800 */
[----:B--2---:R-:W-:-:S05]  /*17d40*/  LOP3.LUT R2, R2, R0, RZ, 0x3c, !PT ;  /* 0x0000000002027212 */ /* 0x004fca00078e3cff */
[----:B------:R2:W-:Y:S02]  /*17d50*/  STL [R1+0x4], R2 ;  /* 0x0000040201007387 */ /* 0x0005e40000100800 */
.L_x_2531:
[----:B------:R-:W-:Y:S05]  /*17d60*/  BSYNC B6 ;  /* 0x0000000000067941 */ /* 0x000fea0003800000 */
.L_x_2529:
[----:B------:R-:W-:-:S03]  /*17d70*/  UMOV UR4, 0xffffffff ;  /* 0xffffffff00047882 */ /* 0x000fc60000000000 */
[----:B------:R-:W-:Y:S05]  /*17d80*/  BRA.DIV UR4, `(.L_x_2577) ;  /* 0x0000001604f87947 */ /* 0x000fea000b800000 */
[----:B------:R3:W4:Y:S04]  /*17d90*/  SHFL.IDX PT, R4, R16, RZ, 0x1f ;  /* 0x00001fff10047589 */ /* 0x00072800000e0000 */
[----:B------:R-:W0:Y:S02]  /*17da0*/  SHFL.IDX PT, R16, R16, 0x1, 0x1f ;  /* 0x00201f0010107f89 */ /* 0x000e2400000e0000 */
.L_x_2623:
[----:B------:R-:W1:Y:S01]  /*17db0*/  S2R R0, SR_TID.X ;  /* 0x0000000000007919 */ /* 0x000e620000002100 */
[----:B------:R-:W-:Y:S01]  /*17dc0*/  ULDC UR4, c[0x0][0xd14] ;  /* 0x0003450000047ab9 */ /* 0x000fe20000000800 */
[----:B------:R-:W-:Y:S01]  /*17dd0*/  BSSY B0, `(.L_x_2578) ;  /* 0x000000c000007945 */ /* 0x000fe20003800000 */
[----:B------:R-:W-:Y:S01]  /*17de0*/  IMAD.MOV.U32 R3, RZ, RZ, RZ ;  /* 0x000000ffff037224 */ /* 0x000fe200078e00ff */
[----:B-1----:R-:W-:Y:S01]  /*17df0*/  LOP3.LUT R8, R0, 0x1f, RZ, 0xc0, !PT ;  /* 0x0000001f00087812 */ /* 0x002fe200078ec0ff */
[----:B------:R-:W-:-:S03]  /*17e00*/  IMAD.U32 R0, RZ, RZ, UR4 ;  /* 0x00000004ff007e24 */ /* 0x000fc6000f8e00ff */
[C---:B------:R-:W-:Y:S01]  /*17e10*/  ISETP.NE.AND P0, PT, R8.reuse, 0x1f, PT ;  /* 0x0000001f0800780c */ /* 0x040fe20003f05270 */
[----:B------:R-:W-:-:S05]  /*17e20*/  IMAD.IADD R5, R8, 0x1, R19 ;  /* 0x0000000108057824 */ /* 0x000fca00078e0213 */
[----:B------:R-:W-:-:S13]  /*17e30*/  ISETP.GE.OR P0, PT, R5, R0, !P0 ;  /* 0x000000000500720c */ /* 0x000fda0004706670 */
[----:B------:R-:W-:Y:S05]  /*17e40*/  @P0 BRA `(.L_x_2579) ;  /* 0x0000000000100947 */ /* 0x000fea0003800000 */
[----:B--2---:R-:W1:Y:S01]  /*17e50*/  LDC.64 R2, c[0x0][0xd58] ;  /* 0x00035600ff027b82 */ /* 0x004e620000000a00 */
[----:B------:R-:W-:Y:S01]  /*17e60*/  ULDC.64 UR4, c[0x0][0x208] ;  /* 0x0000820000047ab9 */ /* 0x000fe20000000a00 */
[----:B-1----:R-:W-:-:S06]  /*17e70*/  IMAD.WIDE R2, R5, 0x4, R2 ;  /* 0x0000000405027825 */ /* 0x002fcc00078e0202 */
[----:B------:R1:W5:Y:S02]  /*17e80*/  LDG.E R3, desc[UR4][R2.64] ;  /* 0x0000000402037981 */ /* 0x000364000c1e1900 */
.L_x_2579:
[----:B------:R-:W-:Y:S05]  /*17e90*/  BSYNC B0 ;  /* 0x0000000000007941 */ /* 0x000fea0003800000 */
.L_x_2578:
        /* <DEDUP_REMOVED lines=19> */
[----:B------:R-:W1:Y:S02]  /*17fd0*/  SHFL.UP PT, R14, R7, 0x10, RZ ;  /* 0x06000000070e7989 */ /* 0x000e6400000e00ff */
[----:B-12---:R-:W-:-:S05]  /*17fe0*/  SEL R2, R14, RZ, P0 ;  /* 0x000000ff0e027207 */ /* 0x006fca0000000000 */
[----:B------:R-:W-:-:S05]  /*17ff0*/  IMAD.IADD R2, R7, 0x1, R2 ;  /* 0x0000000107027824 */ /* 0x000fca00078e0202 */
[----:B------:R0:W1:Y:S02]  /*18000*/  SHFL.IDX PT, R14, R2, 0x1f, 0x1f ;  /* 0x03e01f00020e7f89 */ /* 0x00006400000e0000 */
.L_x_2631:
[----:B------:R-:W-:Y:S02]  /*18010*/  ULDC UR4, c[0x0][0xd10] ;  /* 0x0003440000047ab9 */ /* 0x000fe40000000800 */
[----:B------:R-:W-:-:S05]  /*18020*/  MOV R5, UR4 ;  /* 0x0000000400057c02 */ /* 0x000fca0008000f00 */
[----:B-1----:R-:W-:-:S04]  /*18030*/  IMAD R7, R14, R5, RZ ;  /* 0x000000050e077224 */ /* 0x002fc800078e02ff */
[----:B---3--:R-:W-:-:S05]  /*18040*/  IMAD.IADD R16, R16, 0x1, R7 ;  /* 0x0000000110107824 */ /* 0x008fca00078e0207 */
[----:B----4-:R-:W-:-:S13]  /*18050*/  ISETP.GT.AND P0, PT, R16, R4, PT ;  /* 0x000000041000720c */ /* 0x010fda0003f04270 */
[----:B------:R-:W-:Y:S05]  /*18060*/  @P0 BRA `(.L_x_2581) ;  /* 0x0000000000b80947 */ /* 0x000fea0003800000 */
[----:B------:R-:W1:Y:S02]  /*18070*/  LDC R0, c[0x0][0xd14] ;  /* 0x00034500ff007b82 */ /* 0x000e640000000800 */
.L_x_2586:
        /* <DEDUP_REMOVED lines=11> */
[----:B------:R-:W0:Y:S01]  /*18130*/  LDC.64 R2, c[0x0][0xd58] ;  /* 0x00035600ff027b82 */ /* 0x000e220000000a00 */
[----:B------:R-:W-:Y:S01]  /*18140*/  ULDC.64 UR4, c[0x0][0x208] ;  /* 0x0000820000047ab9 */ /* 0x000fe20000000a00 */
[----:B0-----:R-:W-:-:S06]  /*18150*/  IMAD.WIDE R2, R5, 0x4, R2 ;  /* 0x0000000405027825 */ /* 0x001fcc00078e0202 */
[----:B------:R0:W5:Y:S02]  /*18160*/  LDG.E R3, desc[UR4][R2.64] ;  /* 0x0000000402037981 */ /* 0x000164000c1e1900 */
.L_x_2584:
[----:B------:R-:W-:Y:S05]  /*18170*/  BSYNC B0 ;  /* 0x0000000000007941 */ /* 0x000fea0003800000 */
.L_x_2583:
[----:B------:R-:W-:-:S03]  /*18180*/  UMOV UR4, 0xffffffff ;  /* 0xffffffff00047882 */ /* 0x000fc60000000000 */
[----:B------:R-:W-:Y:S05]  /*18190*/  BRA.DIV UR4, `(.L_x_2585) ;  /* 0x0000001a04107947 */ /* 0x000fea000b800000 */
[----:B-----5:R-:W1:Y:S01]  /*181a0*/  SHFL.UP PT, R14, R3, 0x1, RZ ;  /* 0x04200000030e7989 */ /* 0x020e6200000e00ff */
[C---:B------:R-:W-:Y:S02]  /*181b0*/  ISETP.NE.AND P0, PT, R7.reuse, RZ, PT ;  /* 0x000000ff0700720c */ /* 0x040fe40003f05270 */
[C---:B------:R-:W-:Y:S02]  /*181c0*/  ISETP.GE.U32.AND P1, PT, R7.reuse, 0x2, PT ;  /* 0x000000020700780c */ /* 0x040fe40003f26070 */
[----:B-1----:R-:W-:Y:S02]  /*181d0*/  SEL R14, R14, RZ, P0 ;  /* 0x000000ff0e0e7207 */ /* 0x002fe40000000000 */
        /* <DEDUP_REMOVED lines=17> */
.L_x_2639:
[----:B------:R-:W-:Y:S02]  /*182f0*/  ULDC UR4, c[0x0][0xd10] ;  /* 0x0003440000047ab9 */ /* 0x000fe40000000800 */
[----:B------:R-:W-:-:S04]  /*18300*/  IMAD.U32 R5, RZ, RZ, UR4 ;  /* 0x00000004ff057e24 */ /* 0x000fc8000f8e00ff */
[----:B-1----:R-:W-:-:S04]  /*18310*/  IMAD R7, R14, R5, RZ ;  /* 0x000000050e077224 */ /* 0x002fc800078e02ff */
[----:B------:R-:W-:-:S05]  /*18320*/  IMAD.IADD R16, R7, 0x1, R16 ;  /* 0x0000000107107824 */ /* 0x000fca00078e0210 */
[----:B------:R-:W-:-:S13]  /*18330*/  ISETP.GT.AND P0, PT, R16, R4, PT ;  /* 0x000000041000720c */ /* 0x000fda0003f04270 */
[----:B------:R-:W-:Y:S05]  /*18340*/  @!P0 BRA `(.L_x_2586) ;  /* 0xfffffffc004c8947 */ /* 0x000fea000383ffff */
.L_x_2581:
[----:B------:R-:W-:Y:S01]  /*18350*/  IMAD.IADD R16, R16, 0x1, -R7 ;  /* 0x0000000110107824 */ /* 0x000fe200078e0a07 */
[----:B------:R-:W-:-:S03]  /*18360*/  UMOV UR4, 0xffffffff ;  /* 0xffffffff00047882 */ /* 0x000fc60000000000 */
[----:B------:R-:W-:-:S05]  /*18370*/  IMAD R7, R2, R5, R16 ;  /* 0x0000000502077224 */ /* 0x000fca00078e0210 */
[----:B------:R-:W-:Y:S01]  /*18380*/  ISETP.GT.AND P6, PT, R7, R4, PT ;  /* 0x000000040700720c */ /* 0x000fe20003fc4270 */
[----:B------:R-:W-:-:S12]  /*18390*/  BRA.DIV UR4, `(.L_x_2587) ;  /* 0x0000001a04607947 */ /* 0x000fd8000b800000 */
[----:B------:R-:W-:-:S04]  /*183a0*/  VOTE.ANY R6, PT, !P6 ;  /* 0x0000000000067806 */ /* 0x000fc800070e0100 */
[----:B------:R-:W1:Y:S02]  /*183b0*/  POPC R7, R6 ;  /* 0x0000000600077309 */ /* 0x000e640000000000 */
[----:B-1----:R1:W2:Y:S02]  /*183c0*/  SHFL.IDX PT, R17, R3, R7, 0x1f ;  /* 0x00001f0703117589 */ /* 0x0022a400000e0000 */
.L_x_2643:
[----:B------:R-:W-:Y:S01]  /*183d0*/  ISETP.NE.AND P0, PT, R6, RZ, PT ;  /* 0x000000ff0600720c */ /* 0x000fe20003f05270 */
[----:B------:R-:W-:-:S12]  /*183e0*/  IMAD.MOV.U32 R8, RZ, RZ, RZ ;  /* 0x000000ffff087224 */ /* 0x000fd800078e00ff */
[----:B------:R-:W-:Y:S05]  /*183f0*/  @!P0 BRA `(.L_x_2588) ;  /* 0x0000000000108947 */ /* 0x000fea0003800000 */
[----:B------:R-:W-:Y:S01]  /*18400*/  UMOV UR4, 0xffffffff ;  /* 0xffffffff00047882 */ /* 0x000fe20000000000 */
[----:B------:R-:W-:Y:S02]  /*18410*/  VIADD R12, R7, 0xffffffff ;  /* 0xffffffff070c7836 */ /* 0x000fe40000000000 */
[----:B------:R-:W-:Y:S05]  /*18420*/  BRA.DIV UR4, `(.L_x_2589) ;  /* 0x0000001a04847947 */ /* 0x000fea000b800000 */
[----:B------:R3:W4:Y:S02]  /*18430*/  SHFL.IDX PT, R8, R2, R12, 0x1f ;  /* 0x00001f0c02087589 */ /* 0x00072400000e0000 */
.L_x_2588:
[----:B01-3--:R-:W0:Y:S01]  /*18440*/  LDC.64 R2, c[0x0][0xd68] ;  /* 0x00035a00ff027b82 */ /* 0x00be220000000a00 */
[----:B------:R-:W-:Y:S01]  /*18450*/  IMAD.IADD R19, R7, 0x1, R19 ;  /* 0x0000000107137824 */ /* 0x000fe200078e0213 */
[----:B------:R-:W-:-:S03]  /*18460*/  ULDC.64 UR4, c[0x0][0x208] ;  /* 0x0000820000047ab9 */ /* 0x000fc60000000a00 */
[----:B0-----:R-:W-:-:S05]  /*18470*/  IMAD.WIDE R2, R19, 0x4, R2 ;  /* 0x0000000413027825 */ /* 0x001fca00078e0202 */
[----:B------:R0:W2:Y:S01]  /*18480*/  LDG.E R10, desc[UR4][R2.64] ;  /* 0x00000004020a7981 */ /* 0x0000a2000c1e1900 */
[----:B----4-:R-:W-:Y:S02]  /*18490*/  IMAD R16, R8, R5, R16 ;  /* 0x0000000508107224 */ /* 0x010fe400078e0210 */
[----:B0-----:R-:W-:Y:S02]  /*184a0*/  IMAD.MOV.U32 R2, RZ, RZ, RZ ;  /* 0x000000ffff027224 */ /* 0x001fe400078e00ff */
[----:B--2---:R-:W-:-:S05]  /*184b0*/  IMAD R6, R17, R10, RZ ;  /* 0x0000000a11067224 */ /* 0x004fca00078e02ff */
        /* <DEDUP_REMOVED lines=25> */
[----:B------:R-:W-:Y:S02]  /*18650*/  IMAD R4, R10, R7, RZ ;  /* 0x000000070a047224 */ /* 0x000fe400078e02ff */
[----:B------:R-:W-:Y:S02]  /*18660*/  IMAD.MOV R7, RZ, RZ, -R7 ;  /* 0x000000ffff077224 */ /* 0x000fe400078e0a07 */
        /* <DEDUP_REMOVED lines=30> */
[----:B------:R-:W-:-:S03]  /*18850*/  IMAD R18, R3, R5, R4 ;  /* 0x0000000503127224 */ /* 0x000fc600078e0204 */
[----:B------:R-:W-:Y:S01]  /*18860*/  IADD3 R17, R17, R2, RZ ;  /* 0x0000000211117210 */ /* 0x000fe20007ffe0ff */
[----:B------:R-:W-:Y:S06]  /*18870*/  BRA `(.L_x_2590) ;  /* 0x00000000001c7947 */ /* 0x000fec0003800000 */
.L_x_2582:
[----:B------:R-:W-:Y:S01]  /*18880*/  UMOV UR4, URZ ;  /* 0x0000003f00047c82 */ /* 0x000fe20008000000 */
[----:B------:R-:W-:Y:S01]  /*18890*/  UMOV UR5, URZ ;  /* 0x0000003f00057c82 */ /* 0x000fe20008000000 */
[----:B------:R-:W-:Y:S01]  /*188a0*/  ULDC UR6, c[0x0][0xd14] ;  /* 0x0003450000067ab9 */ /* 0x000fe20000000800 */
[----:B------:R-:W-:Y:S02]  /*188b0*/  IMAD.MOV.U32 R16, RZ, RZ, R4 ;  /* 0x000000ffff107224 */ /* 0x000fe400078e0004 */
[----:B------:R-:W-:Y:S02]  /*188c0*/  IMAD.U32 R17, RZ, RZ, UR4 ;  /* 0x00000004ff117e24 */ /* 0x000fe4000f8e00ff */
[----:B------:R-:W-:Y:S02]  /*188d0*/  IMAD.U32 R18, RZ, RZ, UR5 ;  /* 0x00000005ff127e24 */ /* 0x000fe4000f8e00ff */
[----:B------:R-:W-:-:S07]  /*188e0*/  IMAD.U32 R19, RZ, RZ, UR6 ;  /* 0x00000006ff137e24 */ /* 0x000fce000f8e00ff */
.L_x_2590:
        /* <DEDUP_REMOVED lines=12> */
.L_x_2517:
[----:B-1----:R-:W3:Y:S01]  /*189b0*/  LDL R0, [R1+0x1c] ;  /* 0x00001c0001007983 */ /* 0x002ee20000100800 */
[----:B------:R-:W1:Y:S01]  /*189c0*/  S2R R3, SR_CgaCtaId ;  /* 0x0000000000037919 */ /* 0x000e620000008800 */
[----:B---3--:R-:W-:Y:S02]  /*189d0*/  R2UR UR4, R0 ;  /* 0x00000000000472ca */ /* 0x008fe400000e0000 */
[----:B------:R-:W-:-:S04]  /*189e0*/  MOV R0, 0x400 ;  /* 0x0000040000007802 */ /* 0x000fc80000000f00 */
[----:B-1----:R-:W-:-:S07]  /*189f0*/  LEA R0, R3, R0, 0x18 ;  /* 0x0000000003007211 */ /* 0x002fce00078ec0ff */
[----:B------:R-:W-:-:S04]  /*18a00*/  UIADD3 UR4, UR4, 0x1, URZ ;  /* 0x0000000104047890 */ /* 0x000fc8000fffe03f */
[----:B------:R-:W-:-:S04]  /*18a10*/  ULEA.HI UR5, UR4, UR4, URZ, 0x1 ;  /* 0x0000000404057291 */ /* 0x000fc8000f8f083f */
[----:B------:R-:W-:-:S04]  /*18a20*/  ULOP3.LUT UR5, UR5, 0xfffffffe, URZ, 0xc0, !UPT ;  /* 0xfffffffe05057892 */ /* 0x000fc8000f8ec03f */
[----:B------:R-:W-:-:S06]  /*18a30*/  UIADD3 UR5, UR4, -UR5, URZ ;  /* 0x8000000504057290 */ /* 0x000fcc000fffe03f */
[----:B------:R-:W-:-:S05]  /*18a40*/  IMAD.U32 R3, RZ, RZ, UR5 ;  /* 0x00000005ff037e24 */ /* 0x000fca000f8e00ff */
[----:B------:R-:W-:-:S04]  /*18a50*/  SHF.L.U32 R3, R3, 0x1f, RZ ;  /* 0x0000001f03037819 */ /* 0x000fc800000006ff */
[----:B------:R-:W1:Y:S02]  /*18a60*/  SYNCS.PHASECHK.TRANS64.TRYWAIT P0, [R0+URZ+0x38820], R3 ;  /* 0x03882003000075a7 */ /* 0x000e64000800017f */
[----:B-1----:R-:W-:Y:S05]  /*18a70*/  @!P0 BRA `(.L_x_2592) ;  /* 0x0000001400188947 */ /* 0x002fea0003800000 */
.L_x_2646:
[----:B------:R-:W-:-:S03]  /*18a80*/  UMOV UR4, 0xffffffff ;  /* 0xffffffff00047882 */ /* 0x000fc60000000000 */
[----:B------:R-:W-:Y:S05]  /*18a90*/  BRA.DIV UR4, `(.L_x_2593) ;  /* 0x0000001604247947 */ /* 0x000fea000b800000 */
[----:B--2---:R-:W2:Y:S02]  /*18aa0*/  S2R R2, SR_TID.X ;  /* 0x0000000000027919 */ /* 0x004ea40000002100 */
[----:B--2---:R-:W-:-:S04]  /*18ab0*/  SHF.R.U32.HI R2, RZ, 0x5, R2 ;  /* 0x00000005ff027819 */ /* 0x004fc80000011602 */
[----:B------:R-:W-:-:S05]  /*18ac0*/  LOP3.LUT R2, R2, 0x3, RZ, 0xc0, !PT ;  /* 0x0000000302027812 */ /* 0x000fca00078ec0ff */
[----:B------:R2:W3:Y:S02]  /*18ad0*/  SHFL.IDX PT, R14, R2, RZ, 0x1f ;  /* 0x00001fff020e7589 */ /* 0x0004e400000e0000 */
.L_x_2649:
[----:B---3--:R-:W-:Y:S01]  /*18ae0*/  ISETP.NE.AND P0, PT, R14, RZ, PT ;  /* 0x000000ff0e00720c */ /* 0x008fe20003f05270 */
[----:B------:R-:W-:-:S12]  /*18af0*/  BSSY B0, `(.L_x_2594) ;  /* 0x0000027000007945 */ /* 0x000fd80003800000 */
[----:B------:R-:W-:Y:S05]  /*18b00*/  @P0 BRA `(.L_x_2595) ;  /* 0x0000000000940947 */ /* 0x000fea0003800000 */
[----:B------:R-:W-:-:S03]  /*18b10*/  UMOV UR4, 0xffffffff ;  /* 0xffffffff00047882 */ /* 0x000fc60000000000 */
[----:B------:R-:W-:Y:S05]  /*18b20*/  BRA.DIV UR4, `(.L_x_2596) ;  /* 0x0000001604347947 */ /* 0x000fea000b800000 */
[----:B------:R-:W-:-:S13]  /*18b30*/  ELECT P6, URZ, PT ;  /* 0x00000000003f782f */ /* 0x000fda00038c0000 */
.L_x_2652:
[----:B------:R-:W-:Y:S05]  /*18b40*/  @!P6 BRA `(.L_x_2595) ;  /* 0x000000000084e947 */ /* 0x000fea0003800000 */
[----:B--2---:R-:W2:Y:S02]  /*18b50*/  LDL.LU R2, [R1+0x24] ;  /* 0x0000240001027983 */ /* 0x004ea40000300800 */
[----:B--2---:R-:W-:-:S04]  /*18b60*/  LOP3.LUT R2, R2, 0x2, RZ, 0xfc, !PT ;  /* 0x0000000202027812 */ /* 0x004fc800078efcff */
[----:B------:R-:W-:-:S13]  /*18b70*/  ISETP.NE.AND P2, PT, R2, 0x3, PT ;  /* 0x000000030200780c */ /* 0x000fda0003f45270 */
[----:B------:R-:W-:Y:S05]  /*18b80*/  @!P2 BRA `(.L_x_2597) ;  /* 0x000000000004a947 */ /* 0x000fea0003800000 */
[----:B------:R-:W-:Y:S01]  /*18b90*/  BPT.TRAP 0x1 ;  /* 0x000000040000795c */ /* 0x000fe20000300000 */
.L_x_2597:
        /* <DEDUP_REMOVED lines=14> */
.L_x_2653:
[----:B------:R-:W2:Y:S02]  /*18c80*/  SYNCS.PHASECHK.TRANS64.TRYWAIT P0, [R7+URZ], R2 ;  /* 0x00000002070075a7 */ /* 0x000ea4000800017f */
[----:B--2---:R-:W-:Y:S05]  /*18c90*/  @!P0 BRA `(.L_x_2599) ;  /* 0x00000014000c8947 */ /* 0x004fea0003800000 */
.L_x_2654:
[----:B------:R-:W-:Y:S05]  /*18ca0*/  @!P2 BRA `(.L_x_2600) ;  /* 0x000000000004a947 */ /* 0x000fea0003800000 */
[----:B------:R-:W-:Y:S01]  /*18cb0*/  BPT.TRAP 0x1 ;  /* 0x000000040000795c */ /* 0x000fe20000300000 */
.L_x_2600:
[----:B------:R-:W3:Y:S01]  /*18cc0*/  LDL.LU R4, [R1] ;  /* 0x0000000001047983 */ /* 0x000ee20000300800 */
[----:B------:R-:W-:-:S04]  /*18cd0*/  VIADD R0, R0, 0x38860 ;  /* 0x0003886000007836 */ /* 0x000fc80000000000 */
[----:B---3--:R-:W-:-:S04]  /*18ce0*/  IMAD R4, R4, 0x8, R0 ;  /* 0x0000000804047824 */ /* 0x008fc800078e0200 */
[----:B------:R-:W3:Y:S02]  /*18cf0*/  SYNCS.PHASECHK.TRANS64.TRYWAIT P0, [R4+URZ], R5 ;  /* 0x00000005040075a7 */ /* 0x000ee4000800017f */
[----:B---3--:R-:W-:Y:S05]  /*18d00*/  @!P0 BRA `(.L_x_2601) ;  /* 0x0000001400048947 */ /* 0x008fea0003800000 */
.L_x_2655:
[----:B------:R-:W-:-:S07]  /*18d10*/  IMAD R3, R3, 0x8, R0 ;  /* 0x0000000803037824 */ /* 0x000fce00078e0200 */
.L_x_2602:
[----:B----4-:R4:W0:Y:S02]  /*18d20*/  SYNCS.PHASECHK.TRANS64.TRYWAIT P0, [R3+URZ], R2 ;  /* 0x00000002030075a7 */ /* 0x010824000800017f */
[----:B0-----:R-:W-:Y:S05]  /*18d30*/  @!P0 NANOSLEEP.SYNCS 0x989680 ;  /* 0x009896800000895d */ /* 0x001fea0003900000 */
[----:B------:R-:W0:Y:S02]  /*18d40*/  @!P0 SYNCS.PHASECHK.TRANS64 P0, [R3+URZ], R2 ;  /* 0x00000002030085a7 */ /* 0x000e24000800007f */
[----:B0-----:R-:W-:Y:S05]  /*18d50*/  @!P0 BRA `(.L_x_2602) ;  /* 0xfffffffc00f08947 */ /* 0x001fea000383ffff */
.L_x_2595:
[----:B------:R-:W-:Y:S05]  /*18d60*/  BSYNC B0 ;  /* 0x0000000000007941 */ /* 0x000fea0003800000 */
.L_x_2594:
[----:B------:R-:W-:Y:S05]  /*18d70*/  EXIT ;  /* 0x000000000000794d */ /* 0x000fea0003800000 */
.L_x_2427:
[----:B0-----:R-:W-:-:S04]  /*18d80*/  IMAD.U32 R3, RZ, RZ, UR37 ;  /* 0x00000025ff037e24 */ /* 0x001fc8000f8e00ff */
[----:B------:R0:W1:Y:S03]  /*18d90*/  SYNCS.PHASECHK.TRANS64.TRYWAIT P1, [R3+URZ+0x38800], R0 ;  /* 0x03880000030075a7 */ /* 0x000066000802017f */
[----:B-1----:R-:W-:Y:S05]  /*18da0*/  @!P1 NANOSLEEP.SYNCS 0x989680 ;  /* 0x009896800000995d */ /* 0x002fea0003900000 */
[----:B------:R-:W1:Y:S02]  /*18db0*/  @!P1 SYNCS.PHASECHK.TRANS64 P1, [R3+URZ+0x38800], R0 ;  /* 0x03880000030095a7 */ /* 0x000e64000802007f */
[----:B-1----:R-:W-:Y:S05]  /*18dc0*/  @!P1 BRA `(.L_x_2427) ;  /* 0xfffffffc00ec9947 */ /* 0x002fea000383ffff */
[----:B------:R-:W-:Y:S05]  /*18dd0*/  BRA `(.L_x_2603) ;  /* 0xfffffeac00947947 */ /* 0x000fea000383ffff */
.L_x_2431:
[----:B--2---:R2:W3:Y:S02]  /*18de0*/  SYNCS.PHASECHK.TRANS64.TRYWAIT P1, [R4+URZ+0x38830], R5 ;  /* 0x03883005040075a7 */ /* 0x0044e4000802017f */
[----:B---3--:R-:W-:Y:S05]  /*18df0*/  @!P1 NANOSLEEP.SYNCS 0x989680 ;  /* 0x009896800000995d */ /* 0x008fea0003900000 */
[----:B------:R-:W3:Y:S02]  /*18e00*/  @!P1 SYNCS.PHASECHK.TRANS64 P1, [R4+URZ+0x38830], R5 ;  /* 0x03883005040095a7 */ /* 0x000ee4000802007f */
[----:B---3--:R-:W-:Y:S05]  /*18e10*/  @!P1 BRA `(.L_x_2431) ;  /* 0xfffffffc00f09947 */ /* 0x008fea000383ffff */
[----:B------:R-:W-:Y:S05]  /*18e20*/  BRA `(.L_x_2430) ;  /* 0xfffffeac00ac7947 */ /* 0x000fea000383ffff */
.L_x_2432:
[----:B0-----:R-:W-:-:S04]  /*18e30*/  IMAD.U32 R7, RZ, RZ, UR37 ;  /* 0x00000025ff077e24 */ /* 0x001fc8000f8e00ff */
[----:B------:R0:W3:Y:S03]  /*18e40*/  SYNCS.PHASECHK.TRANS64.TRYWAIT P1, [R7+URZ+0x38810], R0 ;  /* 0x03881000070075a7 */ /* 0x0000e6000802017f */
[----:B---3--:R-:W-:Y:S05]  /*18e50*/  @!P1 NANOSLEEP.SYNCS 0x989680 ;  /* 0x009896800000995d */ /* 0x008fea0003900000 */
[----:B------:R-:W3:Y:S02]  /*18e60*/  @!P1 SYNCS.PHASECHK.TRANS64 P1, [R7+URZ+0x38810], R0 ;  /* 0x03881000070095a7 */ /* 0x000ee4000802007f */
[----:B---3--:R-:W-:Y:S05]  /*18e70*/  @!P1 BRA `(.L_x_2432) ;  /* 0xfffffffc00ec9947 */ /* 0x008fea000383ffff */
[----:B------:R-:W-:Y:S05]  /*18e80*/  BRA `(.L_x_2604) ;  /* 0xfffffeb000347947 */ /* 0x000fea000383ffff */
.L_x_2436:
[----:B----4-:R4:W0:Y:S02]  /*18e90*/  SYNCS.PHASECHK.TRANS64.TRYWAIT P1, [R4+URZ+0x38850], R5 ;  /* 0x03885005040075a7 */ /* 0x010824000802017f */
[----:B0-----:R-:W-:Y:S05]  /*18ea0*/  @!P1 NANOSLEEP.SYNCS 0x989680 ;  /* 0x009896800000995d */ /* 0x001fea0003900000 */
[----:B------:R-:W0:Y:S02]  /*18eb0*/  @!P1 SYNCS.PHASECHK.TRANS64 P1, [R4+URZ+0x38850], R5 ;  /* 0x03885005040095a7 */ /* 0x000e24000802007f */
[----:B0-----:R-:W-:Y:S05]  /*18ec0*/  @!P1 BRA `(.L_x_2436) ;  /* 0xfffffffc00f09947 */ /* 0x001fea000383ffff */
[----:B------:R-:W-:Y:S05]  /*18ed0*/  BRA `(.L_x_2435) ;  /* 0xfffffeb000407947 */ /* 0x000fea000383ffff */
.L_x_2452:
[----:B-1----:R-:W-:-:S04]  /*18ee0*/  IMAD.U32 R10, RZ, RZ, UR7 ;  /* 0x00000007ff0a7e24 */ /* 0x002fc8000f8e00ff */
[----:B------:R1:W2:Y:S03]  /*18ef0*/  SYNCS.PHASECHK.TRANS64.TRYWAIT P2, [R10+URZ+0x38830], R9 ;  /* 0x038830090a0075a7 */ /* 0x0002a6000804017f */
[----:B--2---:R-:W-:Y:S05]  /*18f00*/  @!P2 NANOSLEEP.SYNCS 0x989680 ;  /* 0x009896800000a95d */ /* 0x004fea0003900000 */
[----:B------:R-:W2:Y:S02]  /*18f10*/  @!P2 SYNCS.PHASECHK.TRANS64 P2, [R10+URZ+0x38830], R9 ;  /* 0x038830090a00a5a7 */ /* 0x000ea4000804007f */
[----:B--2---:R-:W-:Y:S05]  /*18f20*/  @!P2 BRA `(.L_x_2452) ;  /* 0xfffffffc00eca947 */ /* 0x004fea000383ffff */
[----:B------:R-:W-:Y:S05]  /*18f30*/  BRA `(.L_x_2451) ;  /* 0xfffffedc00987947 */ /* 0x000fea000383ffff */
.L_x_2456:
[----:B-1----:R-:W-:-:S04]  /*18f40*/  IMAD.U32 R10, RZ, RZ, UR7 ;  /* 0x00000007ff0a7e24 */ /* 0x002fc8000f8e00ff */
[----:B------:R1:W3:Y:S03]  /*18f50*/  SYNCS.PHASECHK.TRANS64.TRYWAIT P2, [R10+URZ+0x38850], R9 ;  /* 0x038850090a0075a7 */ /* 0x0002e6000804017f */
[----:B---3--:R-:W-:Y:S05]  /*18f60*/  @!P2 NANOSLEEP.SYNCS 0x989680 ;  /* 0x009896800000a95d */ /* 0x008fea0003900000 */
[----:B------:R-:W3:Y:S02]  /*18f70*/  @!P2 SYNCS.PHASECHK.TRANS64 P2, [R10+URZ+0x38850], R9 ;  /* 0x038850090a00a5a7 */ /* 0x000ee4000804007f */
[----:B---3--:R-:W-:Y:S05]  /*18f80*/  @!P2 BRA `(.L_x_2456) ;  /* 0xfffffffc00eca947 */ /* 0x008fea000383ffff */
[----:B------:R-:W-:Y:S05]  /*18f90*/  BRA `(.L_x_2455) ;  /* 0xfffffee000187947 */ /* 0x000fea000383ffff */
.L_x_2473:
[----:B-1----:R-:W-:-:S04]  /*18fa0*/  IMAD.U32 R7, RZ, RZ, UR6 ;  /* 0x00000006ff077e24 */ /* 0x002fc8000f8e00ff */
[----:B------:R1:W2:Y:S03]  /*18fb0*/  SYNCS.PHASECHK.TRANS64.TRYWAIT P3, [R7+URZ+0x38830], R6 ;  /* 0x03883006070075a7 */ /* 0x0002a6000806017f */
[----:B--2---:R-:W-:Y:S05]  /*18fc0*/  @!P3 NANOSLEEP.SYNCS 0x989680 ;  /* 0x009896800000b95d */ /* 0x004fea0003900000 */
[----:B------:R-:W2:Y:S02]  /*18fd0*/  @!P3 SYNCS.PHASECHK.TRANS64 P3, [R7+URZ+0x38830], R6 ;  /* 0x038830060700b5a7 */ /* 0x000ea4000806007f */
[----:B--2---:R-:W-:Y:S05]  /*18fe0*/  @!P3 BRA `(.L_x_2473) ;  /* 0xfffffffc00ecb947 */ /* 0x004fea000383ffff */
[----:B------:R-:W-:Y:S05]  /*18ff0*/  BRA `(.L_x_2472) ;  /* 0xffffff1400007947 */ /* 0x000fea000383ffff */
.L_x_2477:
[----:B-1----:R-:W-:-:S04]  /*19000*/  IMAD.U32 R7, RZ, RZ, UR6 ;  /* 0x00000006ff077e24 */ /* 0x002fc8000f8e00ff */
[----:B------:R1:W3:Y:S03]  /*19010*/  SYNCS.PHASECHK.TRANS64.TRYWAIT P3, [R7+URZ+0x38850], R6 ;  /* 0x03885006070075a7 */ /* 0x0002e6000806017f */
[----:B---3--:R-:W-:Y:S05]  /*19020*/  @!P3 NANOSLEEP.SYNCS 0x989680 ;  /* 0x009896800000b95d */ /* 0x008fea0003900000 */
[----:B------:R-:W3:Y:S02]  /*19030*/  @!P3 SYNCS.PHASECHK.TRANS64 P3, [R7+URZ+0x38850], R6 ;  /* 0x038850060700b5a7 */ /* 0x000ee4000806007f */
[----:B---3--:R-:W-:Y:S05]  /*19040*/  @!P3 BRA `(.L_x_2477) ;  /* 0xfffffffc00ecb947 */ /* 0x008fea000383ffff */
[----:B------:R-:W-:Y:S05]  /*19050*/  BRA `(.L_x_2476) ;  /* 0xffffff1400807947 */ /* 0x000fea000383ffff */
.L_x_2483:
[----:B--2---:R-:W-:-:S04]  /*19060*/  MOV R15, UR7 ;  /* 0x00000007000f7c02 */ /* 0x004fc80008000f00 */
[----:B------:R2:W3:Y:S03]  /*19070*/  SYNCS.PHASECHK.TRANS64.TRYWAIT P2, [R15+URZ+0x38830], R6 ;  /* 0x038830060f0075a7 */ /* 0x0004e6000804017f */
[----:B---3--:R-:W-:Y:S05]  /*19080*/  @!P2 NANOSLEEP.SYNCS 0x989680 ;  /* 0x009896800000a95d */ /* 0x008fea0003900000 */
[----:B------:R-:W3:Y:S02]  /*19090*/  @!P2 SYNCS.PHASECHK.TRANS64 P2, [R15+URZ+0x38830], R6 ;  /* 0x038830060f00a5a7 */ /* 0x000ee4000804007f */
[----:B---3--:R-:W-:Y:S05]  /*190a0*/  @!P2 BRA `(.L_x_2483) ;  /* 0xfffffffc00eca947 */ /* 0x008fea000383ffff */
[----:B------:R-:W-:Y:S05]  /*190b0*/  BRA `(.L_x_2482) ;  /* 0xffffff3c00587947 */ /* 0x000fea000383ffff */
.L_x_2487:
[----:B--2---:R-:W-:-:S04]  /*190c0*/  IMAD.U32 R15, RZ, RZ, UR7 ;  /* 0x00000007ff0f7e24 */ /* 0x004fc8000f8e00ff */
[----:B------:R2:W3:Y:S03]  /*190d0*/  SYNCS.PHASECHK.TRANS64.TRYWAIT P2, [R15+URZ+0x38850], R6 ;  /* 0x038850060f0075a7 */ /* 0x0004e6000804017f */
[----:B---3--:R-:W-:Y:S05]  /*190e0*/  @!P2 NANOSLEEP.SYNCS 0x989680 ;  /* 0x009896800000a95d */ /* 0x008fea0003900000 */
[----:B------:R-:W3:Y:S02]  /*190f0*/  @!P2 SYNCS.PHASECHK.TRANS64 P2, [R15+URZ+0x38850], R6 ;  /* 0x038850060f00a5a7 */ /* 0x000ee4000804007f */
[----:B---3--:R-:W-:Y:S05]  /*19100*/  @!P2 BRA `(.L_x_2487) ;  /* 0xfffffffc00eca947 */ /* 0x008fea000383ffff */
[----:B------:R-:W-:Y:S05]  /*19110*/  BRA `(.L_x_2486) ;  /* 0xffffff3c00d87947 */ /* 0x000fea000383ffff */
.L_x_2536:
        /* <DEDUP_REMOVED lines=11> */
.L_x_2606:
[----:B------:R-:W-:Y:S05]  /*191d0*/  BSYNC B0 ;  /* 0x0000000000007941 */ /* 0x000fea0003800000 */
.L_x_2605:
[----:B------:R-:W-:Y:S05]  /*191e0*/  BRA `(.L_x_2607) ;  /* 0xffffffbc00dc7947 */ /* 0x000fea000383ffff */
.L_x_2537:
[----:B------:R-:W-:Y:S01]  /*191f0*/  BSSY B0, `(.L_x_2608) ;  /* 0x0000006000007945 */ /* 0x000fe20003800000 */
[----:B------:R-:W-:-:S07]  /*19200*/  IMAD.MOV.U32 R15, RZ, RZ, -0x1 ;  /* 0xffffffffff0f7424 */ /* 0x000fce00078e00ff */
[----:B0-----:R-:W-:Y:S05]  /*19210*/  WARPSYNC.COLLECTIVE R15, `(.L_x_2609) ;  /* 0x000000000f0c7348 */ /* 0x001fea0003c00000 */
[----:B------:R-:W-:Y:S02]  /*19220*/  ELECT P6, UR62, PT ;  /* 0x00000000003e782f */ /* 0x000fe400038c0000 */
[----:B------:R-:W-:Y:S01]  /*19230*/  MOV R14, UR62 ;  /* 0x0000003e000e7c02 */ /* 0x000fe20008000f00 */
[----:B0-----:R-:W-:Y:S10]  /*19240*/  ENDCOLLECTIVE ;  /* 0x000000000000791b */ /* 0x001ff40003800000 */
.L_x_2609:
[----:B------:R-:W-:Y:S05]  /*19250*/  BSYNC B0 ;  /* 0x0000000000007941 */ /* 0x000fea0003800000 */
.L_x_2608:
[----:B------:R-:W-:Y:S05]  /*19260*/  BRA `(.L_x_2610) ;  /* 0xffffffbc00cc7947 */ /* 0x000fea000383ffff */
.L_x_2540:
[----:B-1----:R1:W2:Y:S02]  /*19270*/  SYNCS.PHASECHK.TRANS64.TRYWAIT P0, [R9+URZ+0x38840], R10 ;  /* 0x0388400a090075a7 */ /* 0x0022a4000800017f */
[----:B--2---:R-:W-:Y:S05]  /*19280*/  @!P0 NANOSLEEP.SYNCS 0x989680 ;  /* 0x009896800000895d */ /* 0x004fea0003900000 */
[----:B------:R-:W2:Y:S02]  /*19290*/  @!P0 SYNCS.PHASECHK.TRANS64 P0, [R9+URZ+0x38840], R10 ;  /* 0x0388400a090085a7 */ /* 0x000ea4000800007f */
[----:B--2---:R-:W-:Y:S05]  /*192a0*/  @!P0 BRA `(.L_x_2540) ;  /* 0xfffffffc00f08947 */ /* 0x004fea000383ffff */
[----:B------:R-:W-:Y:S05]  /*192b0*/  BRA `(.L_x_2611) ;  /* 0xffffffc000387947 */ /* 0x000fea000383ffff */
.L_x_2544:
        /* <DEDUP_REMOVED lines=8> */
.L_x_2547:
[----:B-1----:R1:W2:Y:S02]  /*19340*/  SYNCS.PHASECHK.TRANS64.TRYWAIT P0, [R6+URZ+0x38860], R9 ;  /* 0x03886009060075a7 */ /* 0x0022a4000800017f */
[----:B--2---:R-:W-:Y:S05]  /*19350*/  @!P0 NANOSLEEP.SYNCS 0x989680 ;  /* 0x009896800000895d */ /* 0x004fea0003900000 */
[----:B------:R-:W2:Y:S02]  /*19360*/  @!P0 SYNCS.PHASECHK.TRANS64 P0, [R6+URZ+0x38860], R9 ;  /* 0x03886009060085a7 */ /* 0x000ea4000800007f */
[----:B--2---:R-:W-:Y:S05]  /*19370*/  @!P0 BRA `(.L_x_2547) ;  /* 0xfffffffc00f08947 */ /* 0x004fea000383ffff */
[----:B------:R-:W-:Y:S05]  /*19380*/  BRA `(.L_x_2613) ;  /* 0xffffffc800347947 */ /* 0x000fea000383ffff */
.L_x_2556:
[----:B-1----:R1:W2:Y:S02]  /*19390*/  SYNCS.PHASECHK.TRANS64.TRYWAIT P0, [R2+URZ+0x38840], R3 ;  /* 0x03884003020075a7 */ /* 0x0022a4000800017f */
[----:B--2---:R-:W-:Y:S05]  /*193a0*/  @!P0 NANOSLEEP.SYNCS 0x989680 ;  /* 0x009896800000895d */ /* 0x004fea0003900000 */
[----:B------:R-:W2:Y:S02]  /*193b0*/  @!P0 SYNCS.PHASECHK.TRANS64 P0, [R2+URZ+0x38840], R3 ;  /* 0x03884003020085a7 */ /* 0x000ea4000800007f */
[----:B--2---:R-:W-:Y:S05]  /*193c0*/  @!P0 BRA `(.L_x_2556) ;  /* 0xfffffffc00f08947 */ /* 0x004fea000383ffff */
[----:B------:R-:W-:Y:S05]  /*193d0*/  BRA `(.L_x_2614) ;  /* 0xffffffd0000c7947 */ /* 0x000fea000383ffff */
.L_x_2558:
[----:B--2---:R2:W3:Y:S02]  /*193e0*/  SYNCS.PHASECHK.TRANS64.TRYWAIT P0, [R2+URZ+0x38860], R3 ;  /* 0x03886003020075a7 */ /* 0x0044e4000800017f */
[----:B---3--:R-:W-:Y:S05]  /*193f0*/  @!P0 NANOSLEEP.SYNCS 0x989680 ;  /* 0x009896800000895d */ /* 0x008fea0003900000 */
[----:B------:R-:W3:Y:S02]  /*19400*/  @!P0 SYNCS.PHASECHK.TRANS64 P0, [R2+URZ+0x38860], R3 ;  /* 0x03886003020085a7 */ /* 0x000ee4000800007f */
[----:B---3--:R-:W-:Y:S05]  /*19410*/  @!P0 BRA `(.L_x_2558) ;  /* 0xfffffffc00f08947 */ /* 0x008fea000383ffff */
[----:B------:R-:W-:Y:S05]  /*19420*/  BRA `(.L_x_2615) ;  /* 0xffffffd0007c7947 */ /* 0x000fea000383ffff */
.L_x_2563:
[----:B--2---:R2:W3:Y:S02]  /*19430*/  SYNCS.PHASECHK.TRANS64.TRYWAIT P0, [R2+URZ+0x38840], R3 ;  /* 0x03884003020075a7 */ /* 0x0044e4000800017f */
[----:B---3--:R-:W-:Y:S05]  /*19440*/  @!P0 NANOSLEEP.SYNCS 0x989680 ;  /* 0x009896800000895d */ /* 0x008fea0003900000 */
[----:B------:R-:W3:Y:S02]  /*19450*/  @!P0 SYNCS.PHASECHK.TRANS64 P0, [R2+URZ+0x38840], R3 ;  /* 0x03884003020085a7 */ /* 0x000ee4000800007f */
[----:B---3--:R-:W-:Y:S05]  /*19460*/  @!P0 BRA `(.L_x_2563) ;  /* 0xfffffffc00f08947 */ /* 0x008fea000383ffff */
[----:B------:R-:W-:Y:S05]  /*19470*/  BRA `(.L_x_2616) ;  /* 0xffffffd8001c7947 */ /* 0x000fea000383ffff */
.L_x_2565:
[----:B0-----:R0:W1:Y:S02]  /*19480*/  SYNCS.PHASECHK.TRANS64.TRYWAIT P1, [R2+URZ+0x38860], R3 ;  /* 0x03886003020075a7 */ /* 0x001064000802017f */
[----:B-1----:R-:W-:Y:S05]  /*19490*/  @!P1 NANOSLEEP.SYNCS 0x989680 ;  /* 0x009896800000995d */ /* 0x002fea0003900000 */
[----:B------:R-:W1:Y:S02]  /*194a0*/  @!P1 SYNCS.PHASECHK.TRANS64 P1, [R2+URZ+0x38860], R3 ;  /* 0x03886003020095a7 */ /* 0x000e64000802007f */
[----:B-1----:R-:W-:Y:S05]  /*194b0*/  @!P1 BRA `(.L_x_2565) ;  /* 0xfffffffc00f09947 */ /* 0x002fea000383ffff */
[----:B------:R-:W-:Y:S05]  /*194c0*/  BRA `(.L_x_2617) ;  /* 0xffffffd800887947 */ /* 0x000fea000383ffff */
.L_x_2570:
[----:B---3--:R3:W4:Y:S02]  /*194d0*/  SYNCS.PHASECHK.TRANS64.TRYWAIT P0, [R2+URZ+0x38840], R3 ;  /* 0x03884003020075a7 */ /* 0x008724000800017f */
[----:B----4-:R-:W-:Y:S05]  /*194e0*/  @!P0 NANOSLEEP.SYNCS 0x989680 ;  /* 0x009896800000895d */ /* 0x010fea0003900000 */
[----:B------:R-:W4:Y:S02]  /*194f0*/  @!P0 SYNCS.PHASECHK.TRANS64 P0, [R2+URZ+0x38840], R3 ;  /* 0x03884003020085a7 */ /* 0x000f24000800007f */
[----:B----4-:R-:W-:Y:S05]  /*19500*/  @!P0 BRA `(.L_x_2570) ;  /* 0xfffffffc00f08947 */ /* 0x010fea000383ffff */
[----:B------:R-:W-:Y:S05]  /*19510*/  BRA `(.L_x_2618) ;  /* 0xffffffe000047947 */ /* 0x000fea000383ffff */
.L_x_2572:
[----:B0-----:R0:W1:Y:S02]  /*19520*/  SYNCS.PHASECHK.TRANS64.TRYWAIT P1, [R2+URZ+0x38860], R3 ;  /* 0x03886003020075a7 */ /* 0x001064000802017f */
[----:B-1----:R-:W-:Y:S05]  /*19530*/  @!P1 NANOSLEEP.SYNCS 0x989680 ;  /* 0x009896800000995d */ /* 0x002fea0003900000 */
[----:B------:R-:W1:Y:S02]  /*19540*/  @!P1 SYNCS.PHASECHK.TRANS64 P1, [R2+URZ+0x38860], R3 ;  /* 0x03886003020095a7 */ /* 0x000e64000802007f */
[----:B-1----:R-:W-:Y:S05]  /*19550*/  @!P1 BRA `(.L_x_2572) ;  /* 0xfffffffc00f09947 */ /* 0x002fea000383ffff */
[----:B------:R-:W-:Y:S05]  /*19560*/  BRA `(.L_x_2619) ;  /* 0xffffffe000747947 */ /* 0x000fea000383ffff */
.L_x_2577:
        /* <DEDUP_REMOVED lines=8> */
.L_x_2621:
[----:B------:R-:W-:Y:S05]  /*195f0*/  BSYNC B0 ;  /* 0x0000000000007941 */ /* 0x000fea0003800000 */
.L_x_2620:
        /* <DEDUP_REMOVED lines=8> */
.L_x_2622:
[----:B------:R-:W-:Y:S01]  /*19680*/  IMAD.MOV.U32 R16, RZ, RZ, R14 ;  /* 0x000000ffff107224 */ /* 0x000fe200078e000e */
[----:B------:R-:W-:Y:S06]  /*19690*/  BRA `(.L_x_2623) ;  /* 0xffffffe400c47947 */ /* 0x000fec000383ffff */
.L_x_2580:
[----:B------:R-:W-:Y:S01]  /*196a0*/  BSSY B0, `(.L_x_2624) ;  /* 0x0000008000007945 */ /* 0x000fe20003800000 */
[----:B0----5:R-:W-:Y:S01]  /*196b0*/  IMAD.MOV.U32 R13, RZ, RZ, R3 ;  /* 0x000000ffff0d7224 */ /* 0x021fe200078e0003 */
[----:B------:R-:W-:Y:S01]  /*196c0*/  MOV R11, RZ ;  /* 0x000000ff000b7202 */ /* 0x000fe20000000f00 */
[----:B------:R-:W-:Y:S02]  /*196d0*/  IMAD.MOV.U32 R12, RZ, RZ, 0x1 ;  /* 0x00000001ff0c7424 */ /* 0x000fe400078e00ff */
[----:B------:R-:W-:-:S07]  /*196e0*/  IMAD.MOV.U32 R15, RZ, RZ, -0x1 ;  /* 0xffffffffff0f7424 */ /* 0x000fce00078e00ff */
[----:B-1234-:R-:W-:Y:S05]  /*196f0*/  WARPSYNC.COLLECTIVE R15, `(.L_x_2625) ;  /* 0x000000000f087348 */ /* 0x01efea0003c00000 */
[----:B------:R0:W0:Y:S02]  /*19700*/  SHFL.UP P6, R14, R13, R12, R11 ;  /* 0x0400000c0d0e7389 */ /* 0x00002400000c000b */
[----:B01234-:R-:W-:Y:S01]  /*19710*/  ENDCOLLECTIVE ;  /* 0x000000000000791b */ /* 0x01ffe20003800000 */
.L_x_2625:
[----:B------:R-:W-:Y:S05]  /*19720*/  BSYNC B0 ;  /* 0x0000000000007941 */ /* 0x000fea0003800000 */
.L_x_2624:
        /* <DEDUP_REMOVED lines=10> */
.L_x_2626:
        /* <DEDUP_REMOVED lines=8> */
.L_x_2627:
        /* <DEDUP_REMOVED lines=8> */
.L_x_2628:
        /* <DEDUP_REMOVED lines=8> */
.L_x_2629:
        /* <DEDUP_REMOVED lines=8> */
.L_x_2630:
[----:B------:R-:W-:Y:S05]  /*199d0*/  BRA `(.L_x_2631) ;  /* 0xffffffe4008c7947 */ /* 0x000fea000383ffff */
.L_x_2585:
[----:B------:R-:W-:Y:S01]  /*199e0*/  BSSY B0, `(.L_x_2632) ;  /* 0x0000008000007945 */ /* 0x000fe20003800000 */
[----:B-----5:R-:W-:Y:S01]  /*199f0*/  MOV R13, R3 ;  /* 0x00000003000d7202 */ /* 0x020fe20000000f00 */
[----:B------:R-:W-:Y:S02]  /*19a00*/  IMAD.MOV.U32 R12, RZ, RZ, 0x1 ;  /* 0x00000001ff0c7424 */ /* 0x000fe400078e00ff */
[----:B------:R-:W-:Y:S02]  /*19a10*/  IMAD.MOV.U32 R11, RZ, RZ, RZ ;  /* 0x000000ffff0b7224 */ /* 0x000fe400078e00ff */
[----:B------:R-:W-:-:S07]  /*19a20*/  IMAD.MOV.U32 R15, RZ, RZ, -0x1 ;  /* 0xffffffffff0f7424 */ /* 0x000fce00078e00ff */
[----:B0-----:R-:W-:Y:S05]  /*19a30*/  WARPSYNC.COLLECTIVE R15, `(.L_x_2633) ;  /* 0x000000000f087348 */ /* 0x001fea0003c00000 */
[----:B------:R1:W2:Y:S02]  /*19a40*/  SHFL.UP P6, R14, R13, R12, R11 ;  /* 0x0400000c0d0e7389 */ /* 0x0002a400000c000b */
[----:B012---:R-:W-:Y:S01]  /*19a50*/  ENDCOLLECTIVE ;  /* 0x000000000000791b */ /* 0x007fe20003800000 */
.L_x_2633:
[----:B------:R-:W-:Y:S05]  /*19a60*/  BSYNC B0 ;  /* 0x0000000000007941 */ /* 0x000fea0003800000 */
.L_x_2632:
        /* <DEDUP_REMOVED lines=10> */
.L_x_2634:
        /* <DEDUP_REMOVED lines=8> */
.L_x_2635:
        /* <DEDUP_REMOVED lines=8> */
.L_x_2636:
        /* <DEDUP_REMOVED lines=8> */
.L_x_2637:
        /* <DEDUP_REMOVED lines=8> */
.L_x_2638:
[----:B------:R-:W-:Y:S05]  /*19d10*/  BRA `(.L_x_2639) ;  /* 0xffffffe400747947 */ /* 0x000fea000383ffff */
.L_x_2587:
[----:B------:R-:W-:Y:S01]  /*19d20*/  BSSY B0, `(.L_x_2640) ;  /* 0x0000006000007945 */ /* 0x000fe20003800000 */
[----:B------:R-:W-:Y:S01]  /*19d30*/  PLOP3.LUT P6, PT, P6, PT, PT, 0x8, 0x0 ;  /* 0x000000000000781c */ /* 0x000fe200037ce170 */
[----:B------:R-:W-:-:S12]  /*19d40*/  IMAD.MOV.U32 R15, RZ, RZ, -0x1 ;  /* 0xffffffffff0f7424 */ /* 0x000fd800078e00ff */
[----:B0-----:R-:W-:Y:S05]  /*19d50*/  WARPSYNC.COLLECTIVE R15, `(.L_x_2641) ;  /* 0x000000000f087348 */ /* 0x001fea0003c00000 */
[----:B------:R-:W-:Y:S01]  /*19d60*/  VOTE.ANY R14, PT, P6 ;  /* 0x00000000000e7806 */ /* 0x000fe200030e0100 */
[----:B0-----:R-:W-:Y:S06]  /*19d70*/  ENDCOLLECTIVE ;  /* 0x000000000000791b */ /* 0x001fec0003800000 */
.L_x_2641:
[----:B------:R-:W-:Y:S05]  /*19d80*/  BSYNC B0 ;  /* 0x0000000000007941 */ /* 0x000fea0003800000 */
.L_x_2640:
        /* <DEDUP_REMOVED lines=9> */
.L_x_2642:
[----:B------:R-:W-:Y:S01]  /*19e20*/  IMAD.MOV.U32 R17, RZ, RZ, R14 ;  /* 0x000000ffff117224 */ /* 0x000fe200078e000e */
[----:B------:R-:W-:Y:S06]  /*19e30*/  BRA `(.L_x_2643) ;  /* 0xffffffe400647947 */ /* 0x000fec000383ffff */
.L_x_2589:
[----:B------:R-:W-:Y:S01]  /*19e40*/  BSSY B0, `(.L_x_2644) ;  /* 0x0000007000007945 */ /* 0x000fe20003800000 */
[----:B------:R-:W-:Y:S02]  /*19e50*/  IMAD.MOV.U32 R13, RZ, RZ, R2 ;  /* 0x000000ffff0d7224 */ /* 0x000fe400078e0002 */
[----:B------:R-:W-:Y:S02]  /*19e60*/  IMAD.MOV.U32 R11, RZ, RZ, 0x1f ;  /* 0x0000001fff0b7424 */ /* 0x000fe400078e00ff */
[----:B------:R-:W-:-:S07]  /*19e70*/  IMAD.MOV.U32 R15, RZ, RZ, -0x1 ;  /* 0xffffffffff0f7424 */ /* 0x000fce00078e00ff */
[----:B012---:R-:W-:Y:S05]  /*19e80*/  WARPSYNC.COLLECTIVE R15, `(.L_x_2645) ;  /* 0x000000000f087348 */ /* 0x007fea0003c00000 */
[----:B------:R3:W4:Y:S02]  /*19e90*/  SHFL.IDX P6, R14, R13, R12, R11 ;  /* 0x0000000c0d0e7389 */ /* 0x00072400000c000b */
[----:B01234-:R-:W-:Y:S01]  /*19ea0*/  ENDCOLLECTIVE ;  /* 0x000000000000791b */ /* 0x01ffe20003800000 */
.L_x_2645:
[----:B------:R-:W-:Y:S05]  /*19eb0*/  BSYNC B0 ;  /* 0x0000000000007941 */ /* 0x000fea0003800000 */
.L_x_2644:
[----:B------:R-:W-:Y:S01]  /*19ec0*/  IMAD.MOV.U32 R8, RZ, RZ, R14 ;  /* 0x000000ffff087224 */ /* 0x000fe200078e000e */
[----:B------:R-:W-:Y:S06]  /*19ed0*/  BRA `(.L_x_2588) ;  /* 0xffffffe400587947 */ /* 0x000fec000383ffff */
.L_x_2592:
[----:B-1----:R1:W3:Y:S02]  /*19ee0*/  SYNCS.PHASECHK.TRANS64.TRYWAIT P0, [R0+URZ+0x38820], R3 ;  /* 0x03882003000075a7 */ /* 0x0022e4000800017f */
[----:B---3--:R-:W-:Y:S05]  /*19ef0*/  @!P0 NANOSLEEP.SYNCS 0x989680 ;  /* 0x009896800000895d */ /* 0x008fea0003900000 */
[----:B------:R-:W3:Y:S02]  /*19f00*/  @!P0 SYNCS.PHASECHK.TRANS64 P0, [R0+URZ+0x38820], R3 ;  /* 0x03882003000085a7 */ /* 0x000ee4000800007f */
[----:B---3--:R-:W-:Y:S05]  /*19f10*/  @!P0 BRA `(.L_x_2592) ;  /* 0xfffffffc00f08947 */ /* 0x008fea000383ffff */
[----:B------:R-:W-:Y:S05]  /*19f20*/  BRA `(.L_x_2646) ;  /* 0xffffffe800d47947 */ /* 0x000fea000383ffff */
.L_x_2593:
[----:B--2---:R-:W2:Y:S01]  /*19f30*/  S2R R2, SR_TID.X ;  /* 0x0000000000027919 */ /* 0x004ea20000002100 */
        /* <DEDUP_REMOVED lines=10> */
.L_x_2648:
[----:B------:R-:W-:Y:S05]  /*19fe0*/  BSYNC B0 ;  /* 0x0000000000007941 */ /* 0x000fea0003800000 */
.L_x_2647:
[----:B------:R-:W-:Y:S05]  /*19ff0*/  BRA `(.L_x_2649) ;  /* 0xffffffe800b87947 */ /* 0x000fea000383ffff */
.L_x_2596:
[----:B------:R-:W-:Y:S01]  /*1a000*/  BSSY B1, `(.L_x_2650) ;  /* 0x0000006000017945 */ /* 0x000fe20003800000 */
[----:B------:R-:W-:-:S07]  /*1a010*/  IMAD.MOV.U32 R15, RZ, RZ, -0x1 ;  /* 0xffffffffff0f7424 */ /* 0x000fce00078e00ff */
[----:B012---:R-:W-:Y:S05]  /*1a020*/  WARPSYNC.COLLECTIVE R15, `(.L_x_2651) ;  /* 0x000000000f0c7348 */ /* 0x007fea0003c00000 */
[----:B------:R-:W-:Y:S02]  /*1a030*/  ELECT P6, UR62, PT ;  /* 0x00000000003e782f */ /* 0x000fe400038c0000 */
[----:B------:R-:W-:Y:S01]  /*1a040*/  MOV R14, UR62 ;  /* 0x0000003e000e7c02 */ /* 0x000fe20008000f00 */
[----:B012---:R-:W-:Y:S10]  /*1a050*/  ENDCOLLECTIVE ;  /* 0x000000000000791b */ /* 0x007ff40003800000 */
.L_x_2651:
[----:B------:R-:W-:Y:S05]  /*1a060*/  BSYNC B1 ;  /* 0x0000000000017941 */ /* 0x000fea0003800000 */
.L_x_2650:
[----:B------:R-:W-:Y:S05]  /*1a070*/  BRA `(.L_x_2652) ;  /* 0xffffffe800b07947 */ /* 0x000fea000383ffff */
.L_x_2598:
[----:B-1----:R1:W2:Y:S02]  /*1a080*/  SYNCS.PHASECHK.TRANS64.TRYWAIT P0, [R6+URZ], R5 ;  /* 0x00000005060075a7 */ /* 0x0022a4000800017f */
[----:B--2---:R-:W-:Y:S05]  /*1a090*/  @!P0 NANOSLEEP.SYNCS 0x989680 ;  /* 0x009896800000895d */ /* 0x004fea0003900000 */
[----:B------:R-:W2:Y:S02]  /*1a0a0*/  @!P0 SYNCS.PHASECHK.TRANS64 P0, [R6+URZ], R5 ;  /* 0x00000005060085a7 */ /* 0x000ea4000800007f */
[----:B--2---:R-:W-:Y:S05]  /*1a0b0*/  @!P0 BRA `(.L_x_2598) ;  /* 0xfffffffc00f08947 */ /* 0x004fea000383ffff */
[----:B------:R-:W-:Y:S05]  /*1a0c0*/  BRA `(.L_x_2653) ;  /* 0xffffffe800ec7947 */ /* 0x000fea000383ffff */
.L_x_2599:
[----:B--2---:R2:W3:Y:S02]  /*1a0d0*/  SYNCS.PHASECHK.TRANS64.TRYWAIT P0, [R7+URZ], R2 ;  /* 0x00000002070075a7 */ /* 0x0044e4000800017f */
[----:B---3--:R-:W-:Y:S05]  /*1a0e0*/  @!P0 NANOSLEEP.SYNCS 0x989680 ;  /* 0x009896800000895d */ /* 0x008fea0003900000 */
[----:B------:R-:W3:Y:S02]  /*1a0f0*/  @!P0 SYNCS.PHASECHK.TRANS64 P0, [R7+URZ], R2 ;  /* 0x00000002070085a7 */ /* 0x000ee4000800007f */
[----:B---3--:R-:W-:Y:S05]  /*1a100*/  @!P0 BRA `(.L_x_2599) ;  /* 0xfffffffc00f08947 */ /* 0x008fea000383ffff */
[----:B------:R-:W-:Y:S05]  /*1a110*/  BRA `(.L_x_2654) ;  /* 0xffffffe800e07947 */ /* 0x000fea000383ffff */
.L_x_2601:
[----:B---3--:R3:W4:Y:S02]  /*1a120*/  SYNCS.PHASECHK.TRANS64.TRYWAIT P0, [R4+URZ], R5 ;  /* 0x00000005040075a7 */ /* 0x008724000800017f */
[----:B----4-:R-:W-:Y:S05]  /*1a130*/  @!P0 NANOSLEEP.SYNCS 0x989680 ;  /* 0x009896800000895d */ /* 0x010fea0003900000 */
[----:B------:R-:W4:Y:S02]  /*1a140*/  @!P0 SYNCS.PHASECHK.TRANS64 P0, [R4+URZ], R5 ;  /* 0x00000005040085a7 */ /* 0x000f24000800007f */
[----:B----4-:R-:W-:Y:S05]  /*1a150*/  @!P0 BRA `(.L_x_2601) ;  /* 0xfffffffc00f08947 */ /* 0x010fea000383ffff */
[----:B------:R-:W-:Y:S05]  /*1a160*/  BRA `(.L_x_2655) ;  /* 0xffffffe800e87947 */ /* 0x000fea000383ffff */
.L_x_2656:
        /* <DEDUP_REMOVED lines=9> */
.L_x_4559:


//--------------------- .text._ZN7cutlass13device_kernelIN5flash11enable_sm90INS1_16FlashAttnFwdSm90INS1_25CollectiveMainloopFwdSm90ILi2EN4cute5tupleIJNS5_1CILi1EEES8_S8_EEENS6_IJNS7_ILi64EEESA_SA_EEELi512ENS_10bfloat16_tEfNS_4arch4Sm90ELb0ELb1ELb0ELb1ELb0ELb1ELb1ELb0ELb0ELb0ELb0ELb0EEENS1_21CollectiveEpilogueFwdINS6_IJSA_NS7_ILi512EEESA_EEES9_SC_SE_Li256ELb1ELb0ELb0ELb0EEENS1_36VarlenDynamicPersistentTileSchedulerILi64ELi64ELi256ELi32ELb0ELb0ELb1ELb1ELb0ELb1EEEEEEEEEvNT_6ParamsE --------------------------
	.section	.text._ZN7cutlass13device_kernelIN5flash11enable_sm90INS1_16FlashAttnFwdSm90INS1_25CollectiveMainloopFwdSm90ILi2EN4cute5tupleIJNS5_1CILi1EEES8_S8_EEENS6_IJNS7_ILi64EEESA_SA_EEELi512ENS_10bfloat16_tEfNS_4arch4Sm90ELb0ELb1ELb0ELb1ELb0ELb1ELb1ELb0ELb0ELb0ELb0ELb0EEENS1_21CollectiveEpilogueFwdINS6_IJSA_NS7_ILi512EEESA_EEES9_SC_SE_Li256ELb1ELb0ELb0ELb0EEENS1_36VarlenDynamicPersistentTileSchedulerILi64ELi64ELi256ELi32ELb0ELb0ELb1ELb1ELb0ELb1EEEEEEEEEvNT_6ParamsE,"ax",@progbits
	.align	128
.text._ZN7cutlass13device_kernelIN5flash11enable_sm90INS1_16FlashAttnFwdSm90INS1_25CollectiveMainloopFwdSm90ILi2EN4cute5tupleIJNS5_1CILi1EEES8_S8_EEENS6_IJNS7_ILi64EEESA_SA_EEELi512ENS_10bfloat16_tEfNS_4arch4Sm90ELb0ELb1ELb0ELb1ELb0ELb1ELb1ELb0ELb0ELb0ELb0ELb0EEENS1_21CollectiveEpilogueFwdINS6_IJSA_NS7_ILi512EEESA_EEES9_SC_SE_Li256ELb1ELb0ELb0ELb0EEENS1_36VarlenDynamicPersistentTileSchedulerILi64ELi64ELi256ELi32ELb0ELb0ELb1ELb1ELb0ELb1EEEEEEEEEvNT_6ParamsE:
        .type           _ZN7cutlass13device_kernelIN5flash11enable_sm90INS1_16FlashAttnFwdSm90INS1_25CollectiveMainloopFwdSm90ILi2EN4cute5tupleIJNS5_1CILi1EEES8_S8_EEENS6_IJNS7_ILi64EEESA_SA_EEELi512ENS_10bfloat16_tEfNS_4arch4Sm90ELb0ELb1ELb0ELb1ELb0ELb1ELb1ELb0ELb0ELb0ELb0ELb0EEENS1_21CollectiveEpilogueFwdINS6_IJSA_NS7_ILi512EEESA_EEES9_SC_SE_Li256ELb1ELb0ELb0ELb0EEENS1_36VarlenDynamicPersistentTileSchedulerILi64ELi64ELi256ELi32ELb0ELb0ELb1ELb1ELb0ELb1EEEEEEEEEvNT_6ParamsE,@function
        .size           _ZN7cutlass13device_kernelIN5flash11enable_sm90INS1_16FlashAttnFwdSm90INS1_25CollectiveMainloopFwdSm90ILi2EN4cute5tupleIJNS5_1CILi1EEES8_S8_EEENS6_IJNS7_ILi64EEESA_SA_EEELi512ENS_10bfloat16_tEfNS_4arch4Sm90ELb0ELb1ELb0ELb1ELb0ELb1ELb1ELb0ELb0ELb0ELb0ELb0EEENS1_21CollectiveEpilogueFwdINS6_IJSA_NS7_ILi512EEESA_EEES9_SC_SE_Li256ELb1ELb0ELb0ELb0EEENS1_36VarlenDynamicPersistentTileSchedulerILi64ELi64ELi256ELi32ELb0ELb0ELb1ELb1ELb0ELb1EEEEEEEEEvNT_6ParamsE,(.L_x_4560 - _ZN7cutlass13device_kernelIN5flash11enable_sm90INS1_16FlashAttnFwdSm90INS1_25CollectiveMainloopFwdSm90ILi2EN4cute5tupleIJNS5_1CILi1EEES8_S8_EEENS6_IJNS7_ILi64EEESA_SA_EEELi512ENS_10bfloat16_tEfNS_4arch4Sm90ELb0ELb1ELb0ELb1ELb0ELb1ELb1ELb0ELb0ELb0ELb0ELb0EEENS1_21CollectiveEpilogueFwdINS6_IJSA_NS7_ILi512EEESA_EEES9_SC_SE_Li256ELb1ELb0ELb0ELb0EEENS1_36VarlenDynamicPersistentTileSchedulerILi64ELi64ELi256ELi32ELb0ELb0ELb1ELb1ELb0ELb1EEEEEEEEEvNT_6ParamsE)
        .other          _ZN7cutlass13device_kernelIN5flash11enable_sm90INS1_16FlashAttnFwdSm90INS1_25CollectiveMainloopFwdSm90ILi2EN4cute5tupleIJNS5_1CILi1EEES8_S8_EEENS6_IJNS7_ILi64EEESA_SA_EEELi512ENS_10bfloat16_tEfNS_4arch4Sm90ELb0ELb1ELb0ELb1ELb0ELb1ELb1ELb0ELb0ELb0ELb0ELb0EEENS1_21CollectiveEpilogueFwdINS6_IJSA_NS7_ILi512EEESA_EEES9_SC_SE_Li256ELb1ELb0ELb0ELb0EEENS1_36VarlenDynamicPersistentTileSchedulerILi64ELi64ELi256ELi32ELb0ELb0ELb1ELb1ELb0ELb1EEEEEEEEEvNT_6ParamsE,@"STO_CUDA_ENTRY STV_DEFAULT"
_ZN7cutlass13device_kernelIN5flash11enable_sm90INS1_16FlashAttnFwdSm90INS1_25CollectiveMainloopFwdSm90ILi2EN4cute5tupleIJNS5_1CILi1EEES8_S8_EEENS6_IJNS7_ILi64EEESA_SA_EEELi512ENS_10bfloat16_tEfNS_4arch4Sm90ELb0ELb1ELb0ELb1ELb0ELb1ELb1ELb0ELb0ELb0ELb0ELb0EEENS1_21CollectiveEpilogueFwdINS6_IJSA_NS7_ILi512EEESA_EEES9_SC_SE_Li256ELb1ELb0ELb0ELb0EEENS1_36VarlenDynamicPersistentTileSchedulerILi64ELi64ELi256ELi32ELb0ELb0ELb1ELb1ELb0ELb1EEEEEEEEEvNT_6ParamsE:
[----:B------:R-:W0:Y:S02]  /*0000*/  LDC R1, c[0x0][0x28] ;  /* 0x00000a00ff017b82 */ /* 0x000e240000000800 */
[----:B0-----:R-:W-:Y:S01]  /*0010*/  VIADD R1, R1, 0xffffffc8 ;  /* 0xffffffc801017836 */ /* 0x001fe20000000000 */
[----:B------:R-:W0:Y:S01]  /*0020*/  S2R R3, SR_TID.X ;  /* 0x0000000000037919 */ /* 0x000e220000002100 */
[----:B------:R-:W-:Y:S01]  /*0030*/  ELECT P0, URZ, PT ;  /* 0x00000000003f782f */ /* 0x000fe20003800000 */
[----:B------:R-:W-:Y:S01]  /*0040*/  BSSY B0, `(.L_x_2657) ;  /* 0x000001a000007945 */ /* 0x000fe20003800000 */
[--C-:B0-----:R-:W-:Y:S02]  /*0050*/  SHF.R.U32.HI R0, RZ, 0x5, R3.reuse ;  /* 0x00000005ff007819 */ /* 0x101fe40000011603 */
[----:B------:R-:W-:-:S03]  /*0060*/  SHF.R.U32.HI R4, RZ, 0x7, R3 ;  /* 0x00000007ff047819 */ /* 0x000fc60000011603 */
        /* <DEDUP_REMOVED lines=23> */
.L_x_2658:
[----:B------:R-:W-:Y:S05]  /*01e0*/  BSYNC B0 ;  /* 0x0000000000007941 */ /* 0x000fea0003800000 */
.L_x_2657:
[----:B------:R-:W0:Y:S01]  /*01f0*/  SHFL.IDX PT, R4, R4, RZ, 0x1f ;  /* 0x00001fff04047589 */ /* 0x000e2200000e0000 */
[----:B------:R-:W-:Y:S01]  /*0200*/  VOTEU.ANY UP0, P0 ;  /* 0x00000000003f7886 */ /* 0x000fe20000000100 */
[----:B------:R-:W-:Y:S01]  /*0210*/  UMOV UR4, 0x1 ;  /* 0x0000000100047882 */ /* 0x000fe20000000000 */
[----:B------:R-:W-:Y:S01]  /*0220*/  UMOV UR7, 0x100 ;  /* 0x0000010000077882 */ /* 0x000fe20000000000 */
[----:B------:R-:W1:Y:S01]  /*0230*/  SHFL.IDX PT, R2, R0, RZ, 0x1f ;  /* 0x00001fff00027589 */ /* 0x000e6200000e0000 */
[----:B------:R-:W-:Y:S01]  /*0240*/  VOTEU.ANY UP1, P0 ;  /* 0x00000000003f7886 */ /* 0x000fe20000020100 */
[----:B------:R-:W2:Y:S01]  /*0250*/  @UP0 S2UR UR8, SR_CgaCtaId ;  /* 0x00000000000809c3 */ /* 0x000ea20000008800 */
[----:B------:R-:W-:Y:S01]  /*0260*/  @UP0 UMOV UR6, 0x400 ;  /* 0x0000040000060882 */ /* 0x000fe20000000000 */
[----:B------:R-:W-:-:S04]  /*0270*/  @UP0 UIADD3 UR4, -UR4, 0x100000, URZ ;  /* 0x0010000004040890 */ /* 0x000fc8000fffe13f */
[----:B------:R-:W-:Y:S02]  /*0280*/  @UP0 USHF.L.U32 UR5, UR4, 0xb, URZ ;  /* 0x0000000b04050899 */ /* 0x000fe4000800063f */
[----:B------:R-:W-:Y:S01]  /*0290*/  @UP0 USHF.L.U32 UR4, UR4, 0x1, URZ ;  /* 0x0000000104040899 */ /* 0x000fe2000800063f */
[----:B------:R-:W-:Y:S01]  /*02a0*/  VOTEU.ANY UP2, P0 ;  /* 0x00000000003f7886 */ /* 0x000fe20000040100 */
[----:B------:R-:W-:Y:S01]  /*02b0*/  VOTEU.ANY UP3, P0 ;  /* 0x00000000003f7886 */ /* 0x000fe20000060100 */
[----:B0-----:R-:W-:Y:S02]  /*02c0*/  R2UR UR9, R4 ;  /* 0x00000000040972ca */ /* 0x001fe400000e0000 */
[----:B-1----:R-:W-:Y:S01]  /*02d0*/  ISETP.NE.AND P1, PT, R2, RZ, PT ;  /* 0x000000ff0200720c */ /* 0x002fe20003f25270 */
[----:B--2---:R-:W-:Y:S02]  /*02e0*/  @UP0 ULEA UR8, UR8, UR6, 0x18 ;  /* 0x0000000608080291 */ /* 0x004fe4000f8ec03f */
[----:B------:R-:W-:-:S04]  /*02f0*/  @UP0 UIADD3 UR6, -UR7, 0x100000, URZ ;  /* 0x0010000007060890 */ /* 0x000fc8000fffe13f */
[----:B------:R-:W-:Y:S02]  /*0300*/  @UP0 USHF.L.U32 UR7, UR6, 0xb, URZ ;  /* 0x0000000b06070899 */ /* 0x000fe4000800063f */
[----:B------:R-:W-:Y:S02]  /*0310*/  @UP0 USHF.L.U32 UR6, UR6, 0x1, URZ ;  /* 0x0000000106060899 */ /* 0x000fe4000800063f */
[----:B------:R-:W-:Y:S01]  /*0320*/  IMAD.U32 R4, RZ, RZ, UR9 ;  /* 0x00000009ff047e24 */ /* 0x000fe2000f8e00ff */
[----:B------:R-:W-:-:S04]  /*0330*/  UISETP.NE.AND UP0, UPT, UR9, URZ, UPT ;  /* 0x0000003f0900728c */ /* 0x000fc8000bf05270 */
[----:B------:R0:W-:Y:S04]  /*0340*/  STL [R1+0x2c], R4 ;  /* 0x00002c0401007387 */ /* 0x0001e80000100800 */
[----:B------:R-:W1:Y:S02]  /*0350*/  FENCE.VIEW.ASYNC.S ;  /* 0x00000000000073c6 */ /* 0x000e640000000000 */
[----:B-1----:R0:W1:Y:S01]  /*0360*/  @UP1 SYNCS.EXCH.64 URZ, [UR8+0x38800], UR4 ;  /* 0x03880004083f15b2 */ /* 0x0020620008000100 */
[----:B------:R0:W2:Y:S01]  /*0370*/  @UP2 SYNCS.EXCH.64 URZ, [UR8+0x38810], UR4 ;  /* 0x03881004083f25b2 */ /* 0x0000a20008000100 */
[----:B------:R0:W3:Y:S01]  /*0380*/  @UP3 SYNCS.EXCH.64 URZ, [UR8+0x38820], UR6 ;  /* 0x03882006083f35b2 */ /* 0x0000e20008000100 */
        /* <DEDUP_REMOVED lines=14> */
[----:B----4-:R-:W-:Y:S01]  /*0470*/  NOP ;  /* 0x0000000000007918 */ /* 0x010fe20000000000 */
.L_x_2659:
[----:B------:R-:W4:Y:S01]  /*0480*/  SHFL.IDX PT, R2, R0, RZ, 0x1f ;  /* 0x00001fff00027589 */ /* 0x000f2200000e0000 */
[----:B------:R-:W-:Y:S01]  /*0490*/  NOP ;  /* 0x0000000000007918 */ /* 0x000fe20000000000 */
[----:B----4-:R-:W-:-:S13]  /*04a0*/  ISETP.NE.AND P0, PT, R2, RZ, PT ;  /* 0x000000ff0200720c */ /* 0x010fda0003f05270 */
        /* <DEDUP_REMOVED lines=18> */
[----:B----4-:R-:W-:Y:S01]  /*05d0*/  NOP ;  /* 0x0000000000007918 */ /* 0x010fe20000000000 */
.L_x_2660:
[----:B------:R-:W4:Y:S01]  /*05e0*/  SHFL.IDX PT, R2, R0, RZ, 0x1f ;  /* 0x00001fff00027589 */ /* 0x000f2200000e0000 */
[----:B------:R-:W-:Y:S01]  /*05f0*/  NOP ;  /* 0x0000000000007918 */ /* 0x000fe20000000000 */
[----:B----4-:R-:W-:-:S13]  /*0600*/  ISETP.NE.AND P0, PT, R2, RZ, PT ;  /* 0x000000ff0200720c */ /* 0x010fda0003f05270 */
        /* <DEDUP_REMOVED lines=15> */
.L_x_2661:
        /* <DEDUP_REMOVED lines=22> */
.L_x_2662:
        /* <DEDUP_REMOVED lines=22> */
.L_x_2663:
[----:B0-----:R-:W-:Y:S01]  /*09c0*/  UMOV UR4, 0x1 ;  /* 0x0000000100047882 */ /* 0x001fe20000000000 */
[----:B------:R-:W-:Y:S01]  /*09d0*/  PLOP3.LUT P0, PT, PT, PT, UP0, 0x80, 0x0 ;  /* 0x000000000000781c */ /* 0x000fe20003f0f008 */
[----:B------:R-:W-:Y:S01]  /*09e0*/  USEL UR4, UR4, 0x2, !UP0 ;  /* 0x0000000204047887 */ /* 0x000fe2000c000000 */
[----:B------:R-:W-:Y:S01]  /*09f0*/  NOP ;  /* 0x0000000000007918 */ /* 0x000fe20000000000 */
[----:B------:R-:W-:Y:S01]  /*0a00*/  ULDC.64 UR54, c[0x0][0x208] ;  /* 0x0000820000367ab9 */ /* 0x000fe20000000a00 */
[----:B------:R-:W-:Y:S03]  /*0a10*/  BSSY B8, `(.L_x_2664) ;  /* 0x0002208000087945 */ /* 0x000fe60003800000 */
[----:B------:R-:W-:-:S05]  /*0a20*/  IMAD.U32 R2, RZ, RZ, UR4 ;  /* 0x00000004ff027e24 */ /* 0x000fca000f8e00ff */
[----:B------:R0:W-:Y:S01]  /*0a30*/  STL [R1+0x30], R2 ;  /* 0x0000300201007387 */ /* 0x0001e20000100800 */
[----:B-123--:R-:W-:Y:S06]  /*0a40*/  BAR.SYNC.DEFER_BLOCKING 0x0 ;  /* 0x0000000000007b1d */ /* 0x00efec0000010000 */
[----:B------:R-:W-:Y:S05]  /*0a50*/  @!P0 BRA `(.L_x_2665) ;  /* 0x000001b000948947 */ /* 0x000fea0003800000 */
.L_x_2666:
[----:B------:R-:W-:-:S08]  /*0a60*/  NOP ;  /* 0x0000000000007918 */ /* 0x000fd00000000000 */
[----:B------:R-:W1:Y:S02]  /*0a70*/  USETMAXREG.TRY_ALLOC.CTAPOOL UP0, 0xf0 ;  /* 0x000000f0000079c8 */ /* 0x000e640008000600 */
[----:B-1----:R-:W-:-:S13]  /*0a80*/  PLOP3.LUT P0, PT, PT, PT, UP0, 0x80, 0x0 ;  /* 0x000000000000781c */ /* 0x002fda0003f0f008 */
[----:B------:R-:W-:Y:S05]  /*0a90*/  @!P0 BRA `(.L_x_2666) ;  /* 0xfffffffc00f08947 */ /* 0x000fea000383ffff */
[----:B------:R-:W-:Y:S01]  /*0aa0*/  SHF.R.U32.HI R0, RZ, 0x7, R3 ;  /* 0x00000007ff007819 */ /* 0x000fe20000011603 */
[----:B------:R-:W1:Y:S01]  /*0ab0*/  S2UR UR5, SR_CgaCtaId ;  /* 0x00000000000579c3 */ /* 0x000e620000008800 */
[----:B------:R-:W-:Y:S02]  /*0ac0*/  UMOV UR4, 0x400 ;  /* 0x0000040000047882 */ /* 0x000fe40000000000 */
[----:B------:R-:W-:-:S13]  /*0ad0*/  ISETP.NE.AND P0, PT, R0, 0x1, PT ;  /* 0x000000010000780c */ /* 0x000fda0003f05270 */
[----:B------:R-:W-:Y:S06]  /*0ae0*/  @!P0 BAR.ARV 0x8, 0xa0 ;  /* 0x0202800000008b1d */ /* 0x000fec0000002000 */
[----:B------:R-:W-:Y:S01]  /*0af0*/  ISETP.GE.U32.AND P0, PT, R3, 0x100, PT ;  /* 0x000001000300780c */ /* 0x000fe20003f06070 */
[----:B-1----:R-:W-:-:S06]  /*0b00*/  ULEA UR4, UR5, UR4, 0x18 ;  /* 0x0000000405047291 */ /* 0x002fcc000f8ec03f */
[----:B------:R-:W-:Y:S01]  /*0b10*/  IMAD.U32 R18, RZ, RZ, UR4 ;  /* 0x00000004ff127e24 */ /* 0x000fe2000f8e00ff */
[----:B------:R-:W-:-:S05]  /*0b20*/  ULDC UR4, c[0x0][0xd14] ;  /* 0x0003450000047ab9 */ /* 0x000fca0000000800 */
[----:B------:R-:W-:Y:S08]  /*0b30*/  @P0 BAR.ARV 0xf, 0x100 ;  /* 0x03c4000000000b1d */ /* 0x000ff00000002000 */
[----:B------:R-:W-:Y:S06]  /*0b40*/  BAR.SYNC.DEFER_BLOCKING 0x5, 0x120 ;  /* 0x0144800000007b1d */ /* 0x000fec0000010000 */
[----:B------:R-:W1:Y:S02]  /*0b50*/  LDS.128 R188, [R18+0x388d0] ;  /* 0x0388d00012bc7984 */ /* 0x000e640000000c00 */
[----:B------:R-:W-:Y:S06]  /*0b60*/  BAR.ARV 0x4, 0x120 ;  /* 0x0104800000007b1d */ /* 0x000fec0000002000 */
[----:B-1----:R-:W-:-:S13]  /*0b70*/  ISETP.GE.AND P0, PT, R191, UR4, PT ;  /* 0x00000004bf007c0c */ /* 0x002fda000bf06270 */
[----:B------:R-:W-:Y:S05]  /*0b80*/  @P0 BRA `(.L_x_2667) ;  /* 0x0000021c00c00947 */ /* 0x000fea0003800000 */
[----:B------:R-:W2:Y:S01]  /*0b90*/  LDL R0, [R1+0x30] ;  /* 0x0000300001007983 */ /* 0x000ea20000100800 */
[----:B------:R-:W-:Y:S02]  /*0ba0*/  VIADD R234, R3, 0xffffff80 ;  /* 0xffffff8003ea7836 */ /* 0x000fe40000000000 */
[----:B------:R-:W-:Y:S02]  /*0bb0*/  IMAD.MOV.U32 R208, RZ, RZ, 0x40 ;  /* 0x00000040ffd07424 */ /* 0x000fe400078e00ff */
[----:B------:R-:W-:Y:S01]  /*0bc0*/  IMAD.MOV.U32 R187, RZ, RZ, RZ ;  /* 0x000000ffffbb7224 */ /* 0x000fe200078e00ff */
[----:B------:R-:W-:Y:S01]  /*0bd0*/  SHF.R.S32.HI R3, RZ, 0x1f, R234 ;  /* 0x0000001fff037819 */ /* 0x000fe200000114ea */
[----:B------:R-:W-:Y:S02]  /*0be0*/  IMAD.MOV.U32 R192, RZ, RZ, RZ ;  /* 0x000000ffffc07224 */ /* 0x000fe400078e00ff */
[----:B------:R-:W-:Y:S01]  /*0bf0*/  IMAD.MOV.U32 R22, RZ, RZ, RZ ;  /* 0x000000ffff167224 */ /* 0x000fe200078e00ff */
[CC--:B0-----:R-:W-:Y:S01]  /*0c00*/  LEA.HI R2, R3.reuse, R234.reuse, RZ, 0x4 ;  /* 0x000000ea03027211 */ /* 0x0c1fe200078f20ff */
[----:B------:R-:W-:Y:S01]  /*0c10*/  IMAD.MOV.U32 R19, RZ, RZ, RZ ;  /* 0x000000ffff137224 */ /* 0x000fe200078e00ff */
[----:B------:R-:W-:Y:S01]  /*0c20*/  LEA.HI R6, R3, R234, RZ, 0x5 ;  /* 0x000000ea03067211 */ /* 0x000fe200078f28ff */
[----:B------:R-:W-:Y:S01]  /*0c30*/  IMAD.MOV.U32 R218, RZ, RZ, RZ ;  /* 0x000000ffffda7224 */ /* 0x000fe200078e00ff */
[----:B------:R-:W-:-:S02]  /*0c40*/  LOP3.LUT R5, R2, 0xfffffff0, RZ, 0xc0, !PT ;  /* 0xfffffff002057812 */ /* 0x000fc400078ec0ff */
[--C-:B------:R-:W-:Y:S02]  /*0c50*/  SHF.R.S32.HI R213, RZ, 0x5, R6.reuse ;  /* 0x00000005ffd57819 */ /* 0x100fe40000011406 */
[----:B------:R-:W-:Y:S01]  /*0c60*/  SHF.R.S32.HI R6, RZ, 0x1f, R6 ;  /* 0x0000001fff067819 */ /* 0x000fe20000011406 */
[----:B------:R-:W-:Y:S01]  /*0c70*/  IMAD.IADD R4, R234, 0x1, -R5 ;  /* 0x00000001ea047824 */ /* 0x000fe200078e0a05 */
[----:B------:R-:W-:Y:S02]  /*0c80*/  SHF.R.S32.HI R5, RZ, 0x4, R2 ;  /* 0x00000004ff057819 */ /* 0x000fe40000011402 */
[----:B------:R-:W-:Y:S02]  /*0c90*/  LEA.HI R6, R6, R213, RZ, 0x2 ;  /* 0x000000d506067211 */ /* 0x000fe400078f10ff */
[----:B------:R-:W-:Y:S02]  /*0ca0*/  SHF.R.S32.HI R9, RZ, 0x1f, R4 ;  /* 0x0000001fff097819 */ /* 0x000fe40000011404 */
[----:B------:R-:W-:-:S02]  /*0cb0*/  LEA.HI R2, R2, R5, RZ, 0x1 ;  /* 0x0000000502027211 */ /* 0x000fc400078f08ff */
[----:B------:R-:W-:Y:S02]  /*0cc0*/  LEA.HI R12, R9, R4, RZ, 0x3 ;  /* 0x00000004090c7211 */ /* 0x000fe400078f18ff */
[----:B------:R-:W-:Y:S02]  /*0cd0*/  LOP3.LUT R2, R2, 0x1ffffffe, RZ, 0xc0, !PT ;  /* 0x1ffffffe02027812 */ /* 0x000fe400078ec0ff */
[C---:B------:R-:W-:Y:S01]  /*0ce0*/  LOP3.LUT R13, R12.reuse, 0xfffffff8, RZ, 0xc0, !PT ;  /* 0xfffffff80c0d7812 */ /* 0x040fe200078ec0ff */
[----:B------:R-:W-:Y:S01]  /*0cf0*/  IMAD.SHL.U32 R12, R12, 0x40, RZ ;  /* 0x000000400c0c7824 */ /* 0x000fe200078e00ff */
[----:B------:R-:W-:Y:S01]  /*0d00*/  LOP3.LUT R6, R6, 0x3ffffc, RZ, 0xc0, !PT ;  /* 0x003ffffc06067812 */ /* 0x000fe200078ec0ff */
[----:B------:R-:W-:Y:S02]  /*0d10*/  IMAD.IADD R2, R5, 0x1, -R2 ;  /* 0x0000000105027824 */ /* 0x000fe400078e0a02 */
[----:B------:R-:W-:Y:S01]  /*0d20*/  IMAD.IADD R13, R4, 0x1, -R13 ;  /* 0x00000001040d7824 */ /* 0x000fe200078e0a0d */
[----:B------:R-:W-:Y:S01]  /*0d30*/  LOP3.LUT R12, R12, 0x7ffffe00, RZ, 0xc0, !PT ;  /* 0x7ffffe000c0c7812 */ /* 0x000fe200078ec0ff */
[----:B------:R-:W-:-:S02]  /*0d40*/  IMAD.IADD R6, R213, 0x1, -R6 ;  /* 0x00000001d5067824 */ /* 0x000fc400078e0a06 */
[----:B------:R-:W-:Y:S01]  /*0d50*/  IMAD.SHL.U32 R2, R2, 0x8, RZ ;  /* 0x0000000802027824 */ /* 0x000fe200078e00ff */
[----:B------:R-:W-:Y:S01]  /*0d60*/  R2P PR, R13, 0x6 ;  /* 0x000000060d007804 */ /* 0x000fe20000000000 */
[----:B------:R-:W-:-:S04]  /*0d70*/  IMAD R12, R213, 0x400, R12 ;  /* 0x00000400d50c7824 */ /* 0x000fc800078e020c */
[----:B------:R-:W-:Y:S02]  /*0d80*/  SEL R208, R208, 0xffffffc0, !P2 ;  /* 0xffffffc0d0d07807 */ /* 0x000fe40005000000 */
[----:B--2---:R-:W-:Y:S02]  /*0d90*/  R2UR UR4, R0 ;  /* 0x00000000000472ca */ /* 0x004fe400000e0000 */
[----:B------:R-:W-:-:S04]  /*0da0*/  LEA.HI R0, R3, R234, RZ, 0x7 ;  /* 0x000000ea03007211 */ /* 0x000fc800078f38ff */
[----:B------:R-:W-:Y:S02]  /*0db0*/  SHF.R.S32.HI R221, RZ, 0x7, R0 ;  /* 0x00000007ffdd7819 */ /* 0x000fe40000011400 */
[C---:B------:R-:W-:Y:S02]  /*0dc0*/  LOP3.LUT R7, R0.reuse, 0xffffff80, RZ, 0xc0, !PT ;  /* 0xffffff8000077812 */ /* 0x040fe400078ec0ff */
[----:B------:R-:W-:Y:S01]  /*0dd0*/  LEA.HI R0, R0, R221, RZ, 0x1 ;  /* 0x000000dd00007211 */ /* 0x000fe200078f08ff */
[----:B------:R-:W-:Y:S02]  /*0de0*/  IMAD R15, R221, 0x100, R4 ;  /* 0x00000100dd0f7824 */ /* 0x000fe400078e0204 */
[----:B------:R-:W-:Y:S01]  /*0df0*/  IMAD.SHL.U32 R4, R13, 0x40, RZ ;  /* 0x000000400d047824 */ /* 0x000fe200078e00ff */
[----:B------:R-:W-:Y:S01]  /*0e00*/  LOP3.LUT R0, R0, 0xfffffe, RZ, 0xc0, !PT ;  /* 0x00fffffe00007812 */ /* 0x000fe200078ec0ff */
[----:B------:R-:W-:Y:S01]  /*0e10*/  IMAD.IADD R7, R234, 0x1, -R7 ;  /* 0x00000001ea077824 */ /* 0x000fe200078e0a07 */
[----:B------:R-:W-:Y:S01]  /*0e20*/  ULOP3.LUT UR36, UR4, 0x1, URZ, 0xfc, !UPT ;  /* 0x0000000104247892 */ /* 0x000fe2000f8efc3f */
[----:B------:R-:W-:Y:S01]  /*0e30*/  IMAD R15, R6, 0x10, R15 ;  /* 0x00000010060f7824 */ /* 0x000fe200078e020f */
[----:B------:R-:W-:Y:S01]  /*0e40*/  LOP3.LUT R5, R4, 0x1c0, RZ, 0xc0, !PT ;  /* 0x000001c004057812 */ /* 0x000fe200078ec0ff */
[----:B------:R-:W-:Y:S01]  /*0e50*/  IMAD.IADD R0, R221, 0x1, -R0 ;  /* 0x00000001dd007824 */ /* 0x000fe200078e0a00 */
[----:B------:R-:W-:Y:S01]  /*0e60*/  SHF.R.S32.HI R8, RZ, 0x1f, R7 ;  /* 0x0000001fff087819 */ /* 0x000fe20000011407 */
[--C-:B------:R-:W-:Y:S01]  /*0e70*/  IMAD.U32 R230, R15, 0x40, R2.reuse ;  /* 0x000000400fe67824 */ /* 0x100fe200078e0002 */
[----:B------:R-:W-:Y:S01]  /*0e80*/  LEA.HI R6, R3, R234, RZ, 0x2 ;  /* 0x000000ea03067211 */ /* 0x000fe200078f10ff */
[----:B------:R-:W-:Y:S01]  /*0e90*/  IMAD.SHL.U32 R196, R0, 0x100, RZ ;  /* 0x0000010000c47824 */ /* 0x000fe200078e00ff */
[----:B------:R-:W-:-:S02]  /*0ea0*/  LOP3.LUT R2, R5, 0x8, R2, 0xf8, !PT ;  /* 0x0000000805027812 */ /* 0x000fc400078ef802 */
[----:B------:R-:W-:Y:S02]  /*0eb0*/  LEA.HI R9, R8, R7, RZ, 0x2 ;  /* 0x0000000708097211 */ /* 0x000fe400078f10ff */
[----:B------:R-:W-:Y:S02]  /*0ec0*/  SHF.R.U32.HI R5, RZ, 0x3, R5 ;  /* 0x00000003ff057819 */ /* 0x000fe40000011605 */
[----:B------:R-:W-:Y:S02]  /*0ed0*/  SHF.R.S32.HI R186, RZ, 0x2, R6 ;  /* 0x00000002ffba7819 */ /* 0x000fe40000011406 */
[----:B------:R-:W-:Y:S02]  /*0ee0*/  LOP3.LUT R4, R9, 0x7ffffffc, RZ, 0xc0, !PT ;  /* 0x7ffffffc09047812 */ /* 0x000fe400078ec0ff */
[----:B------:R-:W-:Y:S01]  /*0ef0*/  LOP3.LUT R5, R2, R5, RZ, 0x3c, !PT ;  /* 0x0000000502057212 */ /* 0x000fe200078e3cff */
[----:B------:R-:W-:Y:S01]  /*0f00*/  VIADD R235, R186, 0x20 ;  /* 0x00000020baeb7836 */ /* 0x000fe20000000000 */
[----:B------:R-:W-:Y:S01]  /*0f10*/  LEA.HI R2, R3, R234, RZ, 0x3 ;  /* 0x000000ea03027211 */ /* 0x000fe200078f18ff */
[----:B------:R-:W-:Y:S01]  /*0f20*/  IMAD.IADD R4, R7, 0x1, -R4 ;  /* 0x0000000107047824 */ /* 0x000fe200078e0a04 */
[----:B------:R-:W-:Y:S01]  /*0f30*/  LEA.HI R8, R8, R7, RZ, 0x5 ;  /* 0x0000000708087211 */ /* 0x000fe200078f28ff */
[----:B------:R-:W-:Y:S01]  /*0f40*/  IMAD.SHL.U32 R228, R235, 0x40, RZ ;  /* 0x00000040ebe47824 */ /* 0x000fe200078e00ff */
[----:B------:R-:W-:Y:S01]  /*0f50*/  SHF.R.S32.HI R214, RZ, 0x3, R2 ;  /* 0x00000003ffd67819 */ /* 0x000fe20000011402 */
[----:B------:R-:W-:Y:S01]  /*0f60*/  IMAD.IADD R5, R12, 0x1, R5 ;  /* 0x000000010c057824 */ /* 0x000fe200078e0205 */
[----:B------:R-:W-:Y:S01]  /*0f70*/  LOP3.LUT R3, R2, 0x1ffffff8, RZ, 0xc0, !PT ;  /* 0x1ffffff802037812 */ /* 0x000fe200078ec0ff */
[----:B------:R-:W-:Y:S01]  /*0f80*/  IMAD.SHL.U32 R185, R4, 0x2, RZ ;  /* 0x0000000204b97824 */ /* 0x000fe200078e00ff */
[----:B------:R-:W-:Y:S01]  /*0f90*/  LOP3.LUT R7, R6, 0xfffffffc, RZ, 0xc0, !PT ;  /* 0xfffffffc06077812 */ /* 0x000fe200078ec0ff */
[----:B------:R-:W-:Y:S01]  /*0fa0*/  IMAD R197, R5, 0x2, R18 ;  /* 0x0000000205c57824 */ /* 0x000fe200078e0212 */
[----:B------:R-:W-:Y:S01]  /*0fb0*/  SHF.R.S32.HI R2, RZ, 0x1f, R235 ;  /* 0x0000001fff027819 */ /* 0x000fe200000114eb */
[C---:B------:R-:W-:Y:S01]  /*0fc0*/  IMAD.IADD R3, R234.reuse, 0x1, -R3 ;  /* 0x00000001ea037824 */ /* 0x040fe200078e0a03 */
[----:B------:R-:W-:Y:S01]  /*0fd0*/  SHF.R.S32.HI R10, RZ, 0x2, R9 ;  /* 0x00000002ff0a7819 */ /* 0x000fe20000011409 */
        /* <DEDUP_REMOVED lines=9> */
[----:B------:R-:W-:Y:S01]  /*1070*/  LOP3.LUT R228, R228, 0x1c0, RZ, 0xc0, !PT ;  /* 0x000001c0e4e47812 */ /* 0x000fe200078ec0ff */
[----:B------:R-:W-:Y:S01]  /*1080*/  @P1 VIADD R198, R209, 0xffffffe0 ;  /* 0xffffffe0d1c61836 */ /* 0x000fe20000000000 */
[----:B------:R-:W-:Y:S01]  /*1090*/  LOP3.LUT R11, R11, 0xfffffff8, RZ, 0xc0, !PT ;  /* 0xfffffff80b0b7812 */ /* 0x000fe200078ec0ff */
[----:B------:R-:W-:Y:S01]  /*10a0*/  IMAD.IADD R209, R209, 0x1, R208 ;  /* 0x00000001d1d17824 */ /* 0x000fe200078e02d0 */
[----:B------:R-:W-:Y:S01]  /*10b0*/  LEA.HI R9, R9, R186, RZ, 0x3 ;  /* 0x000000ba09097211 */ /* 0x000fe200078f18ff */
[----:B------:R-:W-:Y:S01]  /*10c0*/  IMAD.SHL.U32 R211, R3, 0x8, RZ ;  /* 0x0000000803d37824 */ /* 0x000fe200078e00ff */
[----:B------:R-:W-:Y:S01]  /*10d0*/  LOP3.LUT R2, R228, 0x38, R16, 0xf8, !PT ;  /* 0x00000038e4027812 */ /* 0x000fe200078ef810 */
[----:B------:R-:W-:Y:S01]  /*10e0*/  IMAD.IADD R11, R10, 0x1, -R11 ;  /* 0x000000010a0b7824 */ /* 0x000fe200078e0a0b */
[----:B------:R-:W-:Y:S01]  /*10f0*/  SHF.R.U32.HI R236, RZ, 0x3, R228 ;  /* 0x00000003ffec7819 */ /* 0x000fe200000116e4 */
[----:B------:R-:W-:Y:S01]  /*1100*/  IMAD.IADD R208, R208, 0x1, R198 ;  /* 0x00000001d0d07824 */ /* 0x000fe200078e02c6 */
[----:B------:R-:W-:-:S02]  /*1110*/  LOP3.LUT R229, R229, 0xfffffe00, RZ, 0xc0, !PT ;  /* 0xfffffe00e5e57812 */ /* 0x000fc400078ec0ff */
[----:B------:R-:W-:Y:S02]  /*1120*/  SHF.R.S32.HI R8, RZ, 0x5, R8 ;  /* 0x00000005ff087819 */ /* 0x000fe40000011408 */
[----:B------:R-:W-:Y:S02]  /*1130*/  LOP3.LUT R9, R9, 0xfffffff8, RZ, 0xc0, !PT ;  /* 0xfffffff809097812 */ /* 0x000fe400078ec0ff */
[----:B------:R-:W-:Y:S01]  /*1140*/  LOP3.LUT R225, R229, R2, R236, 0xf6, !PT ;  /* 0x00000002e5e17212 */ /* 0x000fe200078ef6ec */
[----:B------:R-:W-:Y:S01]  /*1150*/  IMAD R194, R8, 0x10, R11 ;  /* 0x0000001008c27824 */ /* 0x000fe200078e020b */
[----:B------:R-:W-:Y:S01]  /*1160*/  SHF.R.S32.HI R224, RZ, 0x1f, R186 ;  /* 0x0000001fffe07819 */ /* 0x000fe200000114ba */
[----:B------:R-:W-:Y:S01]  /*1170*/  IMAD.IADD R195, R186, 0x1, -R9 ;  /* 0x00000001bac37824 */ /* 0x000fe200078e0a09 */
[----:B------:R-:W-:Y:S01]  /*1180*/  SHF.R.S32.HI R17, RZ, 0x1f, R16 ;  /* 0x0000001fff117819 */ /* 0x000fe20000011410 */
[----:B------:R-:W-:-:S07]  /*1190*/  IMAD R225, R225, 0x2, R18 ;  /* 0x00000002e1e17824 */ /* 0x000fce00078e0212 */
.L_x_2877:
[----:B------:R-:W-:Y:S01]  /*11a0*/  ULDC.64 UR4, c[0x0][0xb20] ;  /* 0x0002c80000047ab9 */ /* 0x000fe20000000a00 */
[----:B0-23-5:R-:W0:Y:S01]  /*11b0*/  LDC.64 R4, c[0x0][0xb00] ;  /* 0x0002c000ff047b82 */ /* 0x02de220000000a00 */
        /* <DEDUP_REMOVED lines=17> */
[----:B------:R2:W5:Y:S01]  /*12d0*/  @P3 LDG.E R25, desc[UR54][R8.64] ;  /* 0x0000003608193981 */ /* 0x000562000c1e1900 */
        /* <DEDUP_REMOVED lines=16> */
[----:B--2---:R-:W-:Y:S06]  /*13e0*/  @P1 BRA `(.L_x_2668) ;  /* 0x0000000000241947 */ /* 0x004fec0003800000 */
        /* <DEDUP_REMOVED lines=9> */
.L_x_2668:
[----:B------:R-:W-:Y:S02]  /*1480*/  IMAD.U32 R32, RZ, RZ, UR5 ;  /* 0x00000005ff207e24 */ /* 0x000fe4000f8e00ff */
[----:B------:R-:W-:Y:S01]  /*1490*/  IMAD.U32 R24, RZ, RZ, UR4 ;  /* 0x00000004ff187e24 */ /* 0x000fe2000f8e00ff */
[----:B------:R-:W-:Y:S06]  /*14a0*/  @!P2 BRA `(.L_x_2669) ;  /* 0x000000000010a947 */ /* 0x000fec0003800000 */
[----:B------:R-:W0:Y:S02]  /*14b0*/  LDC.64 R2, c[0x0][0xb18] ;  /* 0x0002c600ff027b82 */ /* 0x000e240000000a00 */
[----:B0-----:R-:W-:-:S05]  /*14c0*/  IMAD.WIDE R2, R191, 0x4, R2 ;  /* 0x00000004bf027825 */ /* 0x001fca00078e0202 */
[----:B------:R0:W5:Y:S01]  /*14d0*/  LDG.E R24, desc[UR54][R2.64] ;  /* 0x0000003602187981 */ /* 0x000162000c1e1900 */
[----:B------:R-:W-:Y:S05]  /*14e0*/  BRA `(.L_x_2670) ;  /* 0x0000000000107947 */ /* 0x000fea0003800000 */
.L_x_2669:
[----:B------:R-:W-:Y:S05]  /*14f0*/  @!P3 BRA `(.L_x_2670) ;  /* 0x00000000000cb947 */ /* 0x000fea0003800000 */
[----:B------:R-:W2:Y:S04]  /*1500*/  LDG.E R3, desc[UR54][R8.64] ;  /* 0x0000003608037981 */ /* 0x000ea8000c1e1900 */
[----:B------:R-:W2:Y:S02]  /*1510*/  LDG.E R24, desc[UR54][R8.64+0x4] ;  /* 0x0000043608187981 */ /* 0x000ea4000c1e1900 */
[----:B--2---:R-:W-:-:S07]  /*1520*/  IMAD.IADD R24, R24, 0x1, -R3 ;  /* 0x0000000118187824 */ /* 0x004fce00078e0a03 */
.L_x_2670:
        /* <DEDUP_REMOVED lines=13> */
[----:B--2---:R-:W-:-:S04]  /*1600*/  @P1 IMAD.WIDE R4, R191, 0x4, R4 ;  /* 0x00000004bf041825 */ /* 0x004fc800078e0204 */
[----:B------:R-:W-:Y:S01]  /*1610*/  IMAD.IADD R10, R24, 0x1, -R11 ;  /* 0x00000001180a7824 */ /* 0x000fe200078e0a0b */
[----:B------:R0:W5:Y:S01]  /*1620*/  @P1 LDG.E R33, desc[UR54][R4.64] ;  /* 0x0000003604211981 */ /* 0x000162000c1e1900 */
[----:B-1----:R-:W-:Y:S02]  /*1630*/  ISETP.GE.AND P1, PT, R9, 0x1, PT ;  /* 0x000000010900780c */ /* 0x002fe40003f26270 */
[----:B------:R-:W-:Y:S01]  /*1640*/  LEA R47, R189, 0x40, 0x6 ;  /* 0x00000040bd2f7811 */ /* 0x000fe200078e30ff */
[----:B---3--:R-:W-:-:S04]  /*1650*/  @P0 IMAD.IADD R32, R7, 0x1, -R0 ;  /* 0x0000000107200824 */ /* 0x008fc800078e0a00 */
        /* <DEDUP_REMOVED lines=19> */
.L_x_2673:
[----:B------:R-:W-:-:S13]  /*1790*/  ISETP.NE.AND P0, PT, R9, 0x1, PT ;  /* 0x000000010900780c */ /* 0x000fda0003f05270 */
[----:B------:R-:W0:Y:S02]  /*17a0*/  @P0 LDC.64 R4, c[0x0][0xae0] ;  /* 0x0002b800ff040b82 */ /* 0x000e240000000a00 */
[----:B0-----:R-:W-:-:S05]  /*17b0*/  @P0 IMAD.HI.U32 R4, R2, R4, RZ ;  /* 0x0000000402040227 */ /* 0x001fca00078e00ff */
[----:B------:R-:W-:-:S07]  /*17c0*/  @P0 SHF.R.U32.HI R2, RZ, R5, R4 ;  /* 0x00000005ff020219 */ /* 0x000fce0000011604 */
.L_x_2674:
[----:B------:R-:W-:Y:S05]  /*17d0*/  BSYNC B0 ;  /* 0x0000000000007941 */ /* 0x000fea0003800000 */
.L_x_2672:
[----:B------:R-:W-:-:S05]  /*17e0*/  IMAD R3, R2, R9, R9 ;  /* 0x0000000902037224 */ /* 0x000fca00078e0209 */
[----:B------:R-:W-:-:S07]  /*17f0*/  VIMNMX R0, R0, R3, PT ;  /* 0x0000000300007248 */ /* 0x000fce0003fe0100 */
.L_x_2671:
        /* <DEDUP_REMOVED lines=15> */
.L_x_2677:
[----:B------:R-:W-:Y:S01]  /*18f0*/  ISETP.NE.AND P0, PT, R9, 0x1, PT ;  /* 0x000000010900780c */ /* 0x000fe20003f05270 */
[----:B------:R-:W-:-:S12]  /*1900*/  IMAD.MOV.U32 R4, RZ, RZ, R45 ;  /* 0x000000ffff047224 */ /* 0x000fd800078e002d */
[----:B------:R-:W0:Y:S02]  /*1910*/  @P0 LDC.64 R6, c[0x0][0xae0] ;  /* 0x0002b800ff060b82 */ /* 0x000e240000000a00 */
[----:B0-----:R-:W-:-:S05]  /*1920*/  @P0 IMAD.HI.U32 R6, R45, R6, RZ ;  /* 0x000000062d060227 */ /* 0x001fca00078e00ff */
[----:B------:R-:W-:-:S07]  /*1930*/  @P0 SHF.R.U32.HI R4, RZ, R7, R6 ;  /* 0x00000007ff040219 */ /* 0x000fce0000011606 */
.L_x_2678:
[----:B------:R-:W-:Y:S05]  /*1940*/  BSYNC B0 ;  /* 0x0000000000007941 */ /* 0x000fea0003800000 */
.L_x_2676:
[----:B------:R-:W-:-:S05]  /*1950*/  IMAD R3, R4, R9, RZ ;  /* 0x0000000904037224 */ /* 0x000fca00078e02ff */
[----:B------:R-:W-:-:S07]  /*1960*/  VIMNMX R2, R2, R3, !PT ;  /* 0x0000000302027248 */ /* 0x000fce0007fe0100 */
.L_x_2675:
        /* <DEDUP_REMOVED lines=43> */
.L_x_2681:
[----:B------:R-:W-:Y:S05]  /*1c20*/  BSYNC B6 ;  /* 0x0000000000067941 */ /* 0x000fea0003800000 */
.L_x_2680:
        /* <DEDUP_REMOVED lines=20> */
.L_x_2683:
[----:B------:R-:W-:Y:S05]  /*1d70*/  BSYNC B6 ;  /* 0x0000000000067941 */ /* 0x000fea0003800000 */
.L_x_2682:
[----:B------:R-:W-:Y:S01]  /*1d80*/  ULDC.64 UR4, c[0x0][0xaf0] ;  /* 0x0002bc0000047ab9 */ /* 0x000fe20000000a00 */
[----:B------:R-:W0:Y:S01]  /*1d90*/  LDC R0, c[0x0][0x428] ;  /* 0x00010a00ff007b82 */ /* 0x000e220000000800 */
[----:B------:R-:W-:-:S07]  /*1da0*/  ISETP.NE.U32.AND P0, PT, RZ, UR4, PT ;  /* 0x00000004ff007c0c */ /* 0x000fce000bf05070 */
[----:B------:R-:W1:Y:S01]  /*1db0*/  LDC.64 R52, c[0x0][0x2f0] ;  /* 0x0000bc00ff347b82 */ /* 0x000e620000000a00 */
[----:B------:R-:W-:Y:S01]  /*1dc0*/  ISETP.NE.AND.EX P0, PT, RZ, UR5, PT, P0 ;  /* 0x00000005ff007c0c */ /* 0x000fe2000bf05300 */
[----:B------:R-:W-:Y:S01]  /*1dd0*/  IMAD.IADD R25, R25, 0x1, R24 ;  /* 0x0000000119197824 */ /* 0x000fe200078e0218 */
[----:B------:R-:W-:Y:S01]  /*1de0*/  ULDC.64 UR8, c[0x0][0xb00] ;  /* 0x0002c00000087ab9 */ /* 0x000fe20000000a00 */
[----:B------:R-:W-:Y:S01]  /*1df0*/  ULDC.64 UR4, c[0x0][0x2f8] ;  /* 0x0000be0000047ab9 */ /* 0x000fe20000000a00 */
[----:B------:R-:W-:-:S03]  /*1e00*/  ULDC.64 UR6, c[0x0][0x320] ;  /* 0x0000c80000067ab9 */ /* 0x000fc60000000a00 */
[----:B------:R-:W2:Y:S08]  /*1e10*/  LDC.64 R26, c[0x0][0x3d8] ;  /* 0x0000f600ff1a7b82 */ /* 0x000eb00000000a00 */
[----:B------:R-:W3:Y:S08]  /*1e20*/  @P0 LDC.64 R2, c[0x0][0xaf0] ;  /* 0x0002bc00ff020b82 */ /* 0x000ef00000000a00 */
[----:B------:R-:W4:Y:S01]  /*1e30*/  LDC R63, c[0x0][0x3d4] ;  /* 0x0000f500ff3f7b82 */ /* 0x000f220000000800 */
[----:B------:R-:W2:Y:S07]  /*1e40*/  S2R R20, SR_TID.X ;  /* 0x0000000000147919 */ /* 0x000eae0000002100 */
[----:B------:R-:W2:Y:S01]  /*1e50*/  LDC.64 R58, c[0x0][0x3e8] ;  /* 0x0000fa00ff3a7b82 */ /* 0x000ea20000000a00 */
[----:B---3--:R-:W-:-:S07]  /*1e60*/  @P0 IMAD.WIDE R2, R191, 0x4, R2 ;  /* 0x00000004bf020825 */ /* 0x008fce00078e0202 */
[----:B------:R-:W3:Y:S01]  /*1e70*/  LDC R60, c[0x0][0x2e4] ;  /* 0x0000b900ff3c7b82 */ /* 0x000ee20000000800 */
[----:B------:R2:W3:Y:S01]  /*1e80*/  @P0 LDG.E R191, desc[UR54][R2.64] ;  /* 0x0000003602bf0981 */ /* 0x0004e2000c1e1900 */
[----:B0-----:R-:W-:Y:S01]  /*1e90*/  ISETP.NE.AND P0, PT, R0, 0x1, PT ;  /* 0x000000010000780c */ /* 0x001fe20003f05270 */
[----:B------:R-:W-:Y:S01]  /*1ea0*/  IMAD.SHL.U32 R40, R220, 0x4, RZ ;  /* 0x00000004dc287824 */ /* 0x000fe200078e00ff */
[----:B------:R-:W-:Y:S01]  /*1eb0*/  SHF.R.S32.HI R13, RZ, 0x1f, R25 ;  /* 0x0000001fff0d7819 */ /* 0x000fe20000011419 */
[----:B------:R-:W-:Y:S01]  /*1ec0*/  IMAD.SHL.U32 R57, R195, 0x40, RZ ;  /* 0x00000040c3397824 */ /* 0x000fe200078e00ff */
[C---:B----4-:R-:W-:Y:S01]  /*1ed0*/  ISETP.GE.AND P1, PT, R16.reuse, R63, PT ;  /* 0x0000003f1000720c */ /* 0x050fe20003f26270 */
[----:B------:R-:W-:Y:S01]  /*1ee0*/  VIADD R76, R16, 0x20 ;  /* 0x00000020104c7836 */ /* 0x000fe20000000000 */
[----:B------:R-:W-:Y:S01]  /*1ef0*/  SHF.R.S32.HI R41, RZ, 0x1f, R40 ;  /* 0x0000001fff297819 */ /* 0x000fe20000011428 */
[-C--:B-1----:R-:W-:Y:S01]  /*1f00*/  IMAD R4, R13, R52.reuse, RZ ;  /* 0x000000340d047224 */ /* 0x082fe200078e02ff */
[----:B------:R-:W-:Y:S01]  /*1f10*/  SEL R11, R63, RZ, P1 ;  /* 0x000000ff3f0b7207 */ /* 0x000fe20000800000 */
[----:B--2---:R-:W-:Y:S01]  /*1f20*/  IMAD.WIDE.U32 R2, R25, R52, RZ ;  /* 0x0000003419027225 */ /* 0x004fe200078e00ff */
[----:B------:R-:W-:-:S02]  /*1f30*/  LOP3.LUT R57, R57, 0x1c0, RZ, 0xc0, !PT ;  /* 0x000001c039397812 */ /* 0x000fc400078ec0ff */
[----:B------:R-:W-:Y:S01]  /*1f40*/  SHF.R.U32.HI R20, RZ, 0x7, R20 ;  /* 0x00000007ff147819 */ /* 0x000fe20000011614 */
[----:B------:R-:W0:Y:S01]  /*1f50*/  @P0 LDC R5, c[0x0][0x42c] ;  /* 0x00010b00ff050b82 */ /* 0x000e220000000800 */
[----:B------:R-:W-:Y:S01]  /*1f60*/  IMAD.IADD R11, R16, 0x1, R11 ;  /* 0x00000001100b7824 */ /* 0x000fe200078e020b */
[C---:B------:R-:W-:Y:S01]  /*1f70*/  SHF.L.U64.HI R54, R58.reuse, 0x6, R59 ;  /* 0x000000063a367819 */ /* 0x040fe2000001023b */
[----:B------:R-:W-:Y:S01]  /*1f80*/  IMAD.SHL.U32 R56, R58, 0x40, RZ ;  /* 0x000000403a387824 */ /* 0x000fe200078e00ff */
[----:B------:R-:W-:Y:S01]  /*1f90*/  SHF.R.U32.HI R61, RZ, 0x3, R57 ;  /* 0x00000003ff3d7819 */ /* 0x000fe20000011639 */
[----:B------:R-:W-:Y:S01]  /*1fa0*/  IMAD.SHL.U32 R55, R26, 0x40, RZ ;  /* 0x000000401a377824 */ /* 0x000fe200078e00ff */
[----:B------:R-:W-:Y:S01]  /*1fb0*/  SHF.R.S32.HI R50, RZ, 0x1f, R11 ;  /* 0x0000001fff327819 */ /* 0x000fe2000001140b */
[----:B------:R-:W-:Y:S01]  /*1fc0*/  IMAD.SHL.U32 R63, R63, 0x2, RZ ;  /* 0x000000023f3f7824 */ /* 0x000fe200078e00ff */
[----:B------:R-:W1:Y:S01]  /*1fd0*/  @P0 LDC R7, c[0x0][0x430] ;  /* 0x00010c00ff070b82 */ /* 0x000e620000000800 */
[----:B------:R-:W-:-:S02]  /*1fe0*/  P2R R72, PR, RZ, 0x2 ;  /* 0x00000002ff487803 */ /* 0x000fc40000000000 */
[----:B------:R-:W-:Y:S02]  /*1ff0*/  LEA.HI R50, R50, R11, RZ, 0x3 ;  /* 0x0000000b32327211 */ /* 0x000fe400078f18ff */
[----:B------:R-:W-:Y:S02]  /*2000*/  SHF.L.U64.HI R51, R52, 0x6, R53 ;  /* 0x0000000634337819 */ /* 0x000fe40000010235 */
[----:B------:R-:W-:-:S04]  /*2010*/  LOP3.LUT R67, R50, 0xfffffff8, RZ, 0xc0, !PT ;  /* 0xfffffff832437812 */ /* 0x000fc800078ec0ff */
[----:B------:R-:W-:Y:S01]  /*2020*/  SHF.R.S32.HI R71, RZ, 0x1f, R67 ;  /* 0x0000001fff477819 */ /* 0x000fe20000011443 */
[----:B0-----:R-:W-:-:S04]  /*2030*/  @P0 IMAD.HI.U32 R0, R190, R5, RZ ;  /* 0x00000005be000227 */ /* 0x001fc800078e00ff */
[----:B------:R-:W-:Y:S01]  /*2040*/  IMAD R5, R25, R53, R4 ;  /* 0x0000003519057224 */ /* 0x000fe200078e0204 */
[----:B-1----:R-:W-:-:S03]  /*2050*/  @P0 SHF.R.U32.HI R190, RZ, R7, R0 ;  /* 0x00000007ffbe0219 */ /* 0x002fc60000011600 */
[----:B------:R-:W-:Y:S01]  /*2060*/  IMAD.IADD R3, R3, 0x1, R5 ;  /* 0x0000000103037824 */ /* 0x000fe200078e0205 */
[----:B------:R-:W-:Y:S02]  /*2070*/  ISETP.NE.U32.AND P0, PT, RZ, UR8, PT ;  /* 0x00000008ff007c0c */ /* 0x000fe4000bf05070 */
[----:B------:R-:W-:Y:S01]  /*2080*/  SHF.R.S32.HI R0, RZ, 0x1f, R190 ;  /* 0x0000001fff007819 */ /* 0x000fe200000114be */
[----:B------:R-:W-:Y:S01]  /*2090*/  IMAD.WIDE.U32 R2, R190, UR4, R2 ;  /* 0x00000004be027c25 */ /* 0x000fe2000f8e0002 */
[----:B------:R-:W-:-:S03]  /*20a0*/  ISETP.NE.AND.EX P0, PT, RZ, UR9, PT, P0 ;  /* 0x00000009ff007c0c */ /* 0x000fc6000bf05300 */
[C---:B------:R-:W-:Y:S02]  /*20b0*/  IMAD R5, R0.reuse, UR4, RZ ;  /* 0x0000000400057c24 */ /* 0x040fe4000f8e02ff */
[----:B------:R-:W-:Y:S02]  /*20c0*/  IMAD R9, R0, UR6, RZ ;  /* 0x0000000600097c24 */ /* 0x000fe4000f8e02ff */
[C---:B------:R-:W-:Y:S01]  /*20d0*/  IMAD R7, R190.reuse, UR5, R5 ;  /* 0x00000005be077c24 */ /* 0x040fe2000f8e0205 */
[----:B------:R-:W-:Y:S01]  /*20e0*/  ULDC.64 UR4, c[0x0][0x300] ;  /* 0x0000c00000047ab9 */ /* 0x000fe20000000a00 */
[C---:B------:R-:W-:Y:S02]  /*20f0*/  IMAD R9, R190.reuse, UR7, R9 ;  /* 0x00000007be097c24 */ /* 0x040fe4000f8e0209 */
[----:B------:R-:W-:Y:S02]  /*2100*/  IMAD.IADD R3, R3, 0x1, R7 ;  /* 0x0000000103037824 */ /* 0x000fe400078e0207 */
[----:B------:R-:W-:-:S04]  /*2110*/  IMAD.WIDE.U32 R4, R190, UR6, R16 ;  /* 0x00000006be047c25 */ /* 0x000fc8000f8e0010 */
[----:B------:R-:W-:Y:S01]  /*2120*/  IMAD.IADD R5, R5, 0x1, R9 ;  /* 0x0000000105057824 */ /* 0x000fe200078e0209 */
[----:B---3--:R-:W-:Y:S02]  /*2130*/  SHF.R.S32.HI R0, RZ, 0x1f, R191 ;  /* 0x0000001fff007819 */ /* 0x008fe400000114bf */
[----:B------:R-:W-:Y:S02]  /*2140*/  SEL R39, R191, RZ, !P0 ;  /* 0x000000ffbf277207 */ /* 0x000fe40004000000 */
[----:B------:R-:W-:-:S03]  /*2150*/  SEL R0, R0, RZ, !P0 ;  /* 0x000000ff00007207 */ /* 0x000fc60004000000 */
[----:B------:R-:W-:-:S04]  /*2160*/  IMAD.WIDE.U32 R42, R39, UR4, R2 ;  /* 0x00000004272a7c25 */ /* 0x000fc8000f8e0002 */
[----:B------:R-:W-:Y:S02]  /*2170*/  IMAD R6, R0, UR4, RZ ;  /* 0x0000000400067c24 */ /* 0x000fe4000f8e02ff */
[----:B------:R-:W-:-:S04]  /*2180*/  IMAD.WIDE.U32 R2, R186, R52, R16 ;  /* 0x00000034ba027225 */ /* 0x000fc800078e0010 */
[----:B------:R-:W-:Y:S01]  /*2190*/  IMAD R7, R39, UR5, R6 ;  /* 0x0000000527077c24 */ /* 0x000fe2000f8e0206 */
[----:B------:R-:W-:Y:S01]  /*21a0*/  ULDC.64 UR4, c[0x0][0x328] ;  /* 0x0000ca0000047ab9 */ /* 0x000fe20000000a00 */
[----:B------:R-:W-:Y:S01]  /*21b0*/  IMAD R6, R224, R52, RZ ;  /* 0x00000034e0067224 */ /* 0x000fe200078e02ff */
[----:B------:R-:W-:Y:S01]  /*21c0*/  IADD3 R46, P0, R42, R2, RZ ;  /* 0x000000022a2e7210 */ /* 0x000fe20007f1e0ff */
[----:B------:R-:W-:Y:S02]  /*21d0*/  IMAD R8, R0, UR4, RZ ;  /* 0x0000000400087c24 */ /* 0x000fe4000f8e02ff */
[----:B------:R-:W-:Y:S01]  /*21e0*/  IMAD R9, R186, R53, R6 ;  /* 0x00000035ba097224 */ /* 0x000fe200078e0206 */
[----:B------:R-:W-:Y:S01]  /*21f0*/  SHF.L.U64.HI R53, R26, 0x6, R27 ;  /* 0x000000061a357819 */ /* 0x000fe2000001021b */
[----:B------:R-:W-:Y:S02]  /*2200*/  IMAD.IADD R0, R43, 0x1, R7 ;  /* 0x000000012b007824 */ /* 0x000fe400078e0207 */
[----:B------:R-:W-:-:S02]  /*2210*/  IMAD R2, R224, R26, RZ ;  /* 0x0000001ae0027224 */ /* 0x000fc400078e02ff */
[----:B------:R-:W-:Y:S01]  /*2220*/  IMAD.WIDE.U32 R6, R186, R26, R16 ;  /* 0x0000001aba067225 */ /* 0x000fe200078e0010 */
[----:B------:R-:W-:-:S03]  /*2230*/  IADD3.X R48, R0, R3, R9, P0, !PT ;  /* 0x0000000300307210 */ /* 0x000fc600007fe409 */
[C---:B------:R-:W-:Y:S02]  /*2240*/  IMAD R15, R186.reuse, R27, R2 ;  /* 0x0000001bba0f7224 */ /* 0x040fe400078e0202 */
[----:B------:R-:W-:-:S04]  /*2250*/  IMAD.WIDE.U32 R2, R186, R26, R40 ;  /* 0x0000001aba027225 */ /* 0x000fc800078e0028 */
[C---:B------:R-:W-:Y:S02]  /*2260*/  IMAD R73, R39.reuse, UR5, R8 ;  /* 0x0000000527497c24 */ /* 0x040fe4000f8e0208 */
[----:B------:R-:W-:Y:S01]  /*2270*/  IMAD.WIDE.U32 R38, R39, UR4, R4 ;  /* 0x0000000427267c25 */ /* 0x000fe2000f8e0004 */
[----:B------:R-:W-:Y:S02]  /*2280*/  ULDC UR4, c[0x0][0x2e4] ;  /* 0x0000b90000047ab9 */ /* 0x000fe40000000800 */
[----:B------:R-:W-:Y:S01]  /*2290*/  ISETP.GE.AND P0, PT, R16, UR4, PT ;  /* 0x0000000410007c0c */ /* 0x000fe2000bf06270 */
[----:B------:R-:W-:Y:S01]  /*22a0*/  IMAD.IADD R7, R15, 0x1, R7 ;  /* 0x000000010f077824 */ /* 0x000fe200078e0207 */
[----:B------:R-:W-:Y:S01]  /*22b0*/  ISETP.GE.AND P1, PT, R76, UR4, PT ;  /* 0x000000044c007c0c */ /* 0x000fe2000bf26270 */
[----:B------:R-:W-:Y:S01]  /*22c0*/  IMAD.IADD R3, R3, 0x1, R15 ;  /* 0x0000000103037824 */ /* 0x000fe200078e020f */
[----:B-----5:R-:W-:Y:S01]  /*22d0*/  SHF.R.S32.HI R15, RZ, 0x1f, R33 ;  /* 0x0000001fff0f7819 */ /* 0x020fe20000011421 */
[----:B------:R-:W-:-:S02]  /*22e0*/  IMAD R4, R224, R58, RZ ;  /* 0x0000003ae0047224 */ /* 0x000fc400078e02ff */
[----:B------:R-:W-:-:S04]  /*22f0*/  IMAD.WIDE.U32 R8, R186, R58, R16 ;  /* 0x0000003aba087225 */ /* 0x000fc800078e0010 */
[C---:B------:R-:W-:Y:S02]  /*2300*/  IMAD R21, R186.reuse, R59, R4 ;  /* 0x0000003bba157224 */ /* 0x040fe400078e0204 */
[----:B------:R-:W-:-:S04]  /*2310*/  IMAD.WIDE.U32 R4, R186, R58, R40 ;  /* 0x0000003aba047225 */ /* 0x000fc800078e0028 */
[----:B------:R-:W-:Y:S02]  /*2320*/  IMAD R10, R15, R26, RZ ;  /* 0x0000001a0f0a7224 */ /* 0x000fe400078e02ff */
[----:B------:R-:W-:Y:S02]  /*2330*/  IMAD.IADD R9, R21, 0x1, R9 ;  /* 0x0000000115097824 */ /* 0x000fe400078e0209 */
[----:B------:R-:W-:Y:S02]  /*2340*/  IMAD.IADD R5, R5, 0x1, R21 ;  /* 0x0000000105057824 */ /* 0x000fe400078e0215 */
[----:B------:R-:W-:Y:S02]  /*2350*/  IMAD R11, R33, R27, R10 ;  /* 0x0000001b210b7224 */ /* 0x000fe400078e020a */
[-C--:B------:R-:W-:Y:S02]  /*2360*/  IMAD R10, R15, R58.reuse, RZ ;  /* 0x0000003a0f0a7224 */ /* 0x080fe400078e02ff */
[----:B------:R-:W-:-:S04]  /*2370*/  IMAD.WIDE.U32 R30, R33, R58, R8 ;  /* 0x0000003a211e7225 */ /* 0x000fc800078e0008 */
[----:B------:R-:W-:Y:S01]  /*2380*/  IMAD.WIDE.U32 R28, R33, R58, R4 ;  /* 0x0000003a211c7225 */ /* 0x000fe200078e0004 */
[----:B------:R-:W-:-:S03]  /*2390*/  LOP3.LUT R4, R57, 0x18, R16, 0xf8, !PT ;  /* 0x0000001839047812 */ /* 0x000fc600078ef810 */
[C---:B------:R-:W-:Y:S01]  /*23a0*/  IMAD R69, R33.reuse, R59, R10 ;  /* 0x0000003b21457224 */ /* 0x040fe200078e020a */
[----:B------:R-:W-:Y:S01]  /*23b0*/  LOP3.LUT R4, R4, R61, RZ, 0x3c, !PT ;  /* 0x0000003d04047212 */ /* 0x000fe200078e3cff */
[----:B------:R-:W-:Y:S01]  /*23c0*/  VIADD R58, R20, 0x8 ;  /* 0x00000008143a7836 */ /* 0x000fe20000000000 */
[----:B------:R-:W0:Y:S01]  /*23d0*/  LDC R59, c[0x0][0x3d4] ;  /* 0x0000f500ff3b7b82 */ /* 0x000e220000000800 */
[----:B------:R-:W-:Y:S01]  /*23e0*/  IMAD.WIDE.U32 R34, R33, R26, R2 ;  /* 0x0000001a21227225 */ /* 0x000fe200078e0002 */
[----:B------:R-:W-:-:S03]  /*23f0*/  IADD3 R2, P2, R186, R25, RZ ;  /* 0x00000019ba027210 */ /* 0x000fc60007f5e0ff */
[----:B------:R-:W-:Y:S01]  /*2400*/  IMAD R62, R213, 0x200, R4 ;  /* 0x00000200d53e7824 */ /* 0x000fe200078e0204 */
[----:B------:R-:W-:Y:S01]  /*2410*/  LOP3.LUT R4, R57, 0x38, R50, 0xf8, !PT ;  /* 0x0000003839047812 */ /* 0x000fe200078ef832 */
[----:B------:R-:W-:Y:S01]  /*2420*/  IMAD.WIDE.U32 R36, R33, R26, R6 ;  /* 0x0000001a21247225 */ /* 0x000fe200078e0006 */
[----:B------:R-:W1:Y:S02]  /*2430*/  LDC.64 R20, c[0x0][0x2d8] ;  /* 0x0000b600ff147b82 */ /* 0x000e640000000a00 */
[----:B------:R-:W-:Y:S01]  /*2440*/  LOP3.LUT R4, R4, R61, RZ, 0x3c, !PT ;  /* 0x0000003d04047212 */ /* 0x000fe200078e3cff */
[----:B------:R-:W-:Y:S02]  /*2450*/  IMAD.IADD R65, R69, 0x1, R31 ;  /* 0x0000000145417824 */ /* 0x000fe400078e021f */
[----:B------:R-:W-:Y:S02]  /*2460*/  IMAD.SHL.U32 R52, R52, 0x40, RZ ;  /* 0x0000004034347824 */ /* 0x000fe400078e00ff */
[----:B------:R-:W-:-:S02]  /*2470*/  IMAD.X R3, R224, 0x1, R13, P2 ;  /* 0x00000001e0037824 */ /* 0x000fc400010e060d */
[----:B------:R-:W-:Y:S02]  /*2480*/  IMAD.IADD R64, R11, 0x1, R37 ;  /* 0x000000010b407824 */ /* 0x000fe400078e0225 */
[----:B------:R-:W-:Y:S02]  /*2490*/  IMAD.IADD R66, R35, 0x1, R11 ;  /* 0x0000000123427824 */ /* 0x000fe400078e020b */
[----:B------:R-:W-:Y:S02]  /*24a0*/  IMAD.IADD R69, R29, 0x1, R69 ;  /* 0x000000011d457824 */ /* 0x000fe400078e0245 */
[----:B------:R-:W-:Y:S02]  /*24b0*/  IMAD R68, R213, 0x200, R4 ;  /* 0x00000200d5447824 */ /* 0x000fe400078e0204 */
[----:B------:R-:W-:-:S07]  /*24c0*/  IMAD.IADD R73, R39, 0x1, R73 ;  /* 0x0000000127497824 */ /* 0x000fce00078e0249 */
.L_x_2713:
[----:B------:R-:W-:Y:S01]  /*24d0*/  VIADD R49, R49, 0xffffffff ;  /* 0xffffffff31317836 */ /* 0x000fe20000000000 */
[----:B0-----:R-:W-:Y:S01]  /*24e0*/  ISETP.GE.AND P3, PT, R59, 0x1, PT ;  /* 0x000000013b00780c */ /* 0x001fe20003f66270 */
[----:B---34-:R-:W-:Y:S01]  /*24f0*/  IMAD.SHL.U32 R15, R187, 0x1000, RZ ;  /* 0x00001000bb0f7824 */ /* 0x018fe200078e00ff */
[----:B------:R-:W-:Y:S05]  /*2500*/  YIELD ;  /* 0x0000000000007946 */ /* 0x000fea0003800000 */
[----:B------:R-:W-:Y:S01]  /*2510*/  SHF.R.S32.HI R77, RZ, 0x1f, R49 ;  /* 0x0000001fff4d7819 */ /* 0x000fe20000011431 */
[-C--:B------:R-:W-:Y:S01]  /*2520*/  IMAD R5, R51, R49.reuse, RZ ;  /* 0x0000003133057224 */ /* 0x080fe200078e02ff */
[----:B------:R-:W-:Y:S01]  /*2530*/  BSSY B0, `(.L_x_2684) ;  /* 0x0000190000007945 */ /* 0x000fe20003800000 */
[----:B------:R-:W-:-:S04]  /*2540*/  IMAD.WIDE.U32 R24, R52, R49, RZ ;  /* 0x0000003134187225 */ /* 0x000fc800078e00ff */
[----:B------:R-:W-:Y:S01]  /*2550*/  IMAD R5, R77, R52, R5 ;  /* 0x000000344d057224 */ /* 0x000fe200078e0205 */
[----:B-1----:R-:W-:-:S03]  /*2560*/  IADD3 R4, P2, R46, R24, RZ ;  /* 0x000000182e047210 */ /* 0x002fc60007f5e0ff */
[----:B------:R-:W-:Y:S01]  /*2570*/  IMAD.IADD R79, R25, 0x1, R5 ;  /* 0x00000001194f7824 */ /* 0x000fe200078e0205 */
[----:B-1----:R-:W-:Y:S01]  /*2580*/  LEA R12, P4, R4, R20, 0x1 ;  /* 0x00000014040c7211 */ /* 0x002fe200078808ff */
        /* <DEDUP_REMOVED lines=22> */
[----:B------:R-:W-:Y:S01]  /*26f0*/  IADD3 R7, P3, R34, R4, RZ ;  /* 0x0000000422077210 */ /* 0x000fe20007f7e0ff */
[----:B------:R-:W-:Y:S01]  /*2700*/  IMAD R9, R54, R49, RZ ;  /* 0x0000003136097224 */ /* 0x000fe200078e02ff */
[----:B------:R-:W-:Y:S01]  /*2710*/  ULDC.64 UR4, c[0x0][0x3c8] ;  /* 0x0000f20000047ab9 */ /* 0x000fe20000000a00 */
[----:B------:R-:W-:Y:S01]  /*2720*/  IMAD.MOV.U32 R4, RZ, RZ, R28 ;  /* 0x000000ffff047224 */ /* 0x000fe200078e001c */
[----:B------:R-:W-:Y:S01]  /*2730*/  ULDC.64 UR6, c[0x0][0x3e0] ;  /* 0x0000f80000067ab9 */ /* 0x000fe20000000a00 */
[----:B------:R-:W-:Y:S02]  /*2740*/  IMAD.MOV.U32 R5, RZ, RZ, R69 ;  /* 0x000000ffff057224 */ /* 0x000fe400078e0045 */
[-C--:B------:R-:W-:Y:S02]  /*2750*/  IMAD R9, R77, R56.reuse, R9 ;  /* 0x000000384d097224 */ /* 0x080fe400078e0209 */
        /* <DEDUP_REMOVED lines=16> */
.L_x_2688:
[----:B------:R-:W-:Y:S05]  /*2860*/  BSYNC B1 ;  /* 0x0000000000017941 */ /* 0x000fea0003800000 */
.L_x_2687:
        /* <DEDUP_REMOVED lines=20> */
.L_x_2689:
[----:B------:R-:W-:Y:S01]  /*29b0*/  IMAD R70, R187, 0x8, R18 ;  /* 0x00000008bb467824 */ /* 0x000fe200078e0212 */
[----:B------:R-:W-:Y:S01]  /*29c0*/  SHF.L.U32 R77, R192, 0x1f, RZ ;  /* 0x0000001fc04d7819 */ /* 0x000fe200000006ff */
[----:B------:R-:W-:Y:S03]  /*29d0*/  BSSY B1, `(.L_x_2690) ;  /* 0x0000003000017945 */ /* 0x000fe60003800000 */
[----:B------:R-:W0:Y:S02]  /*29e0*/  SYNCS.PHASECHK.TRANS64.TRYWAIT P5, [R70+URZ+0x38890], R77 ;  /* 0x0388904d460075a7 */ /* 0x000e2400080a017f */
[----:B0-----:R-:W-:Y:S05]  /*29f0*/  @!P5 BRA `(.L_x_2691) ;  /* 0x00000200002cd947 */ /* 0x001fea0003800000 */
.L_x_2995:
[----:B------:R-:W-:Y:S05]  /*2a00*/  BSYNC B1 ;  /* 0x0000000000017941 */ /* 0x000fea0003800000 */
.L_x_2690:
[----:B------:R-:W-:Y:S05]  /*2a10*/  @P4 BRA `(.L_x_2692) ;  /* 0x0000001400044947 */ /* 0x000fea0003800000 */
[----:B------:R-:W-:Y:S04]  /*2a20*/  BSSY B1, `(.L_x_2693) ;  /* 0x0000036000017945 */ /* 0x000fe80003800000 */
[----:B------:R-:W-:Y:S05]  /*2a30*/  @P0 BRA `(.L_x_2694) ;  /* 0x0000000000d00947 */ /* 0x000fea0003800000 */
[----:B------:R1:W2:Y:S01]  /*2a40*/  LDS.128 R4, [R14+0x22400] ;  /* 0x022400000e047984 */ /* 0x0002a20000000c00 */
[----:B------:R-:W-:Y:S01]  /*2a50*/  ISETP.GE.AND P4, PT, R40, R59, PT ;  /* 0x0000003b2800720c */ /* 0x000fe20003f86270 */
[----:B------:R-:W-:-:S12]  /*2a60*/  BSSY B2, `(.L_x_2695) ;  /* 0x0000030000027945 */ /* 0x000fd80003800000 */
[----:B-1----:R-:W-:Y:S05]  /*2a70*/  @P4 BRA `(.L_x_2696) ;  /* 0x0000000000b84947 */ /* 0x002fea0003800000 */
[--C-:B------:R-:W-:Y:S01]  /*2a80*/  SHF.R.U64 R74, R26, 0x10, R27.reuse ;  /* 0x000000101a4a7819 */ /* 0x100fe2000000121b */
[----:B--2---:R-:W-:Y:S01]  /*2a90*/  IMAD.U32 R14, R6, 0x10000, RZ ;  /* 0x00010000060e7824 */ /* 0x004fe200078e00ff */
[----:B------:R-:W-:Y:S02]  /*2aa0*/  SHF.R.U32.HI R78, RZ, 0x10, R27 ;  /* 0x00000010ff4e7819 */ /* 0x000fe4000001161b */
[--C-:B------:R-:W-:Y:S02]  /*2ab0*/  SHF.R.U64 R80, R24, 0x10, R25.reuse ;  /* 0x0000001018507819 */ /* 0x100fe40000001219 */
[----:B------:R-:W-:Y:S01]  /*2ac0*/  SHF.R.U32.HI R82, RZ, 0x10, R25 ;  /* 0x00000010ff527819 */ /* 0x000fe20000011619 */
[----:B------:R-:W-:Y:S01]  /*2ad0*/  IMAD.U32 R25, R7, 0x10000, RZ ;  /* 0x0001000007197824 */ /* 0x000fe200078e00ff */
[----:B------:R-:W-:Y:S02]  /*2ae0*/  PRMT R27, R79, 0x5432, R74 ;  /* 0x000054324f1b7816 */ /* 0x000fe4000000004a */
[----:B------:R-:W-:-:S02]  /*2af0*/  LOP3.LUT R26, R7, 0xffff0000, RZ, 0xc0, !PT ;  /* 0xffff0000071a7812 */ /* 0x000fc400078ec0ff */
[----:B------:R-:W-:Y:S02]  /*2b00*/  PRMT R80, R83, 0x5432, R80 ;  /* 0x0000543253507816 */ /* 0x000fe40000000050 */
[----:B------:R-:W-:Y:S02]  /*2b10*/  PRMT R82, R84, 0x5432, R82 ;  /* 0x0000543254527816 */ /* 0x000fe40000000052 */
[----:B------:R-:W-:Y:S02]  /*2b20*/  LOP3.LUT R7, R5, 0xffff0000, RZ, 0xc0, !PT ;  /* 0xffff000005077812 */ /* 0x000fe400078ec0ff */
[----:B------:R-:W-:Y:S01]  /*2b30*/  LOP3.LUT R74, R27, 0xffff0000, RZ, 0xc0, !PT ;  /* 0xffff00001b4a7812 */ /* 0x000fe200078ec0ff */
[----:B------:R-:W-:Y:S01]  /*2b40*/  IMAD.U32 R83, R82, 0x10000, RZ ;  /* 0x0001000052537824 */ /* 0x000fe200078e00ff */
[----:B------:R-:W-:Y:S01]  /*2b50*/  PRMT R78, R81, 0x5432, R78 ;  /* 0x00005432514e7816 */ /* 0x000fe2000000004e */
[----:B------:R-:W-:Y:S01]  /*2b60*/  IMAD.U32 R27, R27, 0x10000, RZ ;  /* 0x000100001b1b7824 */ /* 0x000fe200078e00ff */
[----:B------:R-:W-:Y:S01]  /*2b70*/  LOP3.LUT R81, R80, 0xffff0000, RZ, 0xc0, !PT ;  /* 0xffff000050517812 */ /* 0x000fe200078ec0ff */
[----:B------:R-:W-:Y:S01]  /*2b80*/  FMUL.FTZ R84, R7, R74 ;  /* 0x0000004a07547220 */ /* 0x000fe20000410000 */
[----:B------:R-:W-:Y:S01]  /*2b90*/  LOP3.LUT R24, R6, 0xffff0000, RZ, 0xc0, !PT ;  /* 0xffff000006187812 */ /* 0x000fe200078ec0ff */
[----:B------:R-:W-:Y:S01]  /*2ba0*/  IMAD.U32 R6, R5, 0x10000, RZ ;  /* 0x0001000005067824 */ /* 0x000fe200078e00ff */
[----:B------:R-:W-:Y:S01]  /*2bb0*/  LOP3.LUT R82, R82, 0xffff0000, RZ, 0xc0, !PT ;  /* 0xffff000052527812 */ /* 0x000fe200078ec0ff */
[----:B------:R-:W-:-:S02]  /*2bc0*/  IMAD.U32 R79, R78, 0x10000, RZ ;  /* 0x000100004e4f7824 */ /* 0x000fc400078e00ff */
[----:B------:R-:W-:Y:S01]  /*2bd0*/  FMUL.FTZ R85, R7, R81 ;  /* 0x0000005107557220 */ /* 0x000fe20000410000 */
[----:B------:R-:W-:Y:S01]  /*2be0*/  FMUL.FTZ R7, R24, R83 ;  /* 0x0000005318077220 */ /* 0x000fe20000410000 */
[----:B------:R-:W-:Y:S01]  /*2bf0*/  FFMA.FTZ R84, R6, R81, R84 ;  /* 0x0000005106547223 */ /* 0x000fe20000010054 */
[-C--:B------:R-:W-:Y:S01]  /*2c00*/  FMUL.FTZ R81, R24, R79.reuse ;  /* 0x0000004f18517220 */ /* 0x080fe20000410000 */
[----:B------:R-:W-:Y:S01]  /*2c10*/  LOP3.LUT R78, R78, 0xffff0000, RZ, 0xc0, !PT ;  /* 0xffff00004e4e7812 */ /* 0x000fe200078ec0ff */
[----:B------:R-:W-:Y:S02]  /*2c20*/  IMAD.U32 R5, R4, 0x10000, RZ ;  /* 0x0001000004057824 */ /* 0x000fe400078e00ff */
[----:B------:R-:W-:Y:S01]  /*2c30*/  FFMA.FTZ R79, R14, R79, -R7 ;  /* 0x0000004f0e4f7223 */ /* 0x000fe20000010807 */
[----:B------:R-:W-:Y:S01]  /*2c40*/  LOP3.LUT R4, R4, 0xffff0000, RZ, 0xc0, !PT ;  /* 0xffff000004047812 */ /* 0x000fe200078ec0ff */
[----:B------:R-:W-:Y:S01]  /*2c50*/  FFMA.FTZ R14, R14, R83, R81 ;  /* 0x000000530e0e7223 */ /* 0x000fe20000010051 */
[----:B------:R-:W-:-:S02]  /*2c60*/  IMAD.U32 R80, R80, 0x10000, RZ ;  /* 0x0001000050507824 */ /* 0x000fc400078e00ff */
[C---:B------:R-:W-:Y:S01]  /*2c70*/  FMUL.FTZ R24, R26.reuse, R82 ;  /* 0x000000521a187220 */ /* 0x040fe20000410000 */
[----:B------:R-:W-:Y:S01]  /*2c80*/  FMUL.FTZ R81, R26, R78 ;  /* 0x0000004e1a517220 */ /* 0x000fe20000410000 */
[----:B------:R-:W-:Y:S01]  /*2c90*/  FFMA.FTZ R85, R6, R74, -R85 ;  /* 0x0000004a06557223 */ /* 0x000fe20000010855 */
[C---:B------:R-:W-:Y:S01]  /*2ca0*/  FMUL.FTZ R6, R4.reuse, R80 ;  /* 0x0000005004067220 */ /* 0x040fe20000410000 */
[-C--:B------:R-:W-:Y:S01]  /*2cb0*/  FMUL.FTZ R7, R4, R27.reuse ;  /* 0x0000001b04077220 */ /* 0x080fe20000410000 */
[C---:B------:R-:W-:Y:S01]  /*2cc0*/  FFMA.FTZ R24, R25.reuse, R78, -R24 ;  /* 0x0000004e19187223 */ /* 0x040fe20000010818 */
[----:B------:R-:W-:Y:S01]  /*2cd0*/  FFMA.FTZ R81, R25, R82, R81 ;  /* 0x0000005219517223 */ /* 0x000fe20000010051 */
[C---:B------:R-:W-:Y:S01]  /*2ce0*/  FFMA.FTZ R6, R5.reuse, R27, -R6 ;  /* 0x0000001b05067223 */ /* 0x040fe20000010806 */
[----:B------:R-:W-:Y:S01]  /*2cf0*/  FFMA.FTZ R7, R5, R80, R7 ;  /* 0x0000005005077223 */ /* 0x000fe20000010007 */
[----:B------:R-:W-:Y:S02]  /*2d00*/  F2FP.BF16.F32.PACK_AB R79, R14, R79 ;  /* 0x0000004f0e4f723e */ /* 0x000fe400000010ff */
[----:B------:R-:W-:-:S02]  /*2d10*/  F2FP.BF16.F32.PACK_AB R24, R81, R24 ;  /* 0x000000185118723e */ /* 0x000fc400000010ff */
[----:B------:R-:W-:Y:S01]  /*2d20*/  F2FP.BF16.F32.PACK_AB R4, R7, R6 ;  /* 0x000000060704723e */ /* 0x000fe200000010ff */
[----:B------:R-:W-:Y:S01]  /*2d30*/  IMAD.MOV.U32 R6, RZ, RZ, R79 ;  /* 0x000000ffff067224 */ /* 0x000fe200078e004f */
[----:B------:R-:W-:Y:S01]  /*2d40*/  F2FP.BF16.F32.PACK_AB R5, R84, R85 ;  /* 0x000000555405723e */ /* 0x000fe200000010ff */
[----:B------:R-:W-:-:S07]  /*2d50*/  IMAD.MOV.U32 R7, RZ, RZ, R24 ;  /* 0x000000ffff077224 */ /* 0x000fce00078e0018 */
.L_x_2696:
[----:B------:R-:W-:Y:S05]  /*2d60*/  BSYNC B2 ;  /* 0x0000000000027941 */ /* 0x000fea0003800000 */
.L_x_2695:
[----:B--2---:R1:W-:Y:S02]  /*2d70*/  STG.E.128 desc[UR54][R12.64], R4 ;  /* 0x000000040c007986 */ /* 0x0043e4000c101d36 */
.L_x_2694:
[----:B------:R-:W-:Y:S05]  /*2d80*/  BSYNC B1 ;  /* 0x0000000000017941 */ /* 0x000fea0003800000 */
.L_x_2693:
        /* <DEDUP_REMOVED lines=37> */
[----:B------:R-:W-:Y:S01]  /*2fe0*/  FFMA.FTZ R25, R8, R25, -R7 ;  /* 0x0000001908197223 */ /* 0x000fe20000010807 */
[----:B------:R-:W-:Y:S02]  /*2ff0*/  IMAD.U32 R5, R4, 0x10000, RZ ;  /* 0x0001000004057824 */ /* 0x000fe400078e00ff */
        /* <DEDUP_REMOVED lines=18> */
.L_x_2698:
[----:B------:R-:W-:Y:S05]  /*3120*/  BSYNC B1 ;  /* 0x0000000000017941 */ /* 0x000fea0003800000 */
.L_x_2697:
[----:B-1----:R2:W-:Y:S01]  /*3130*/  STG.E.128 desc[UR54][R12.64+0x40], R4 ;  /* 0x000040040c007986 */ /* 0x0025e2000c101d36 */
[----:B------:R-:W-:Y:S05]  /*3140*/  BRA `(.L_x_2692) ;  /* 0x0000000c00387947 */ /* 0x000fea0003800000 */
.L_x_2686:
        /* <DEDUP_REMOVED lines=36> */
[----:B------:R-:W-:Y:S01]  /*3390*/  PRMT R92, R12, 0x7610, R92 ;  /* 0x000076100c5c7816 */ /* 0x000fe2000000005c */
[----:B------:R-:W-:Y:S01]  /*33a0*/  IMAD.MOV.U32 R26, RZ, RZ, R9 ;  /* 0x000000ffff1a7224 */ /* 0x000fe200078e0009 */
[----:B------:R-:W-:-:S04]  /*33b0*/  PRMT R93, R13, 0x7610, R93 ;  /* 0x000076100d5d7816 */ /* 0x000fc8000000005d */
[----:B------:R-:W-:Y:S01]  /*33c0*/  PRMT R84, R14, 0x5410, R26 ;  /* 0x000054100e547816 */ /* 0x000fe2000000001a */
[----:B------:R-:W-:Y:S06]  /*33d0*/  @!P3 BRA `(.L_x_2699) ;  /* 0x000000000004b947 */ /* 0x000fec0003800000 */
[----:B------:R-:W-:Y:S01]  /*33e0*/  BPT.TRAP 0x1 ;  /* 0x000000040000795c */ /* 0x000fe20000300000 */
.L_x_2699:
[----:B------:R-:W-:Y:S01]  /*33f0*/  IMAD R70, R187, 0x8, R18 ;  /* 0x00000008bb467824 */ /* 0x000fe200078e0212 */
[----:B------:R-:W-:Y:S01]  /*3400*/  SHF.L.U32 R77, R192, 0x1f, RZ ;  /* 0x0000001fc04d7819 */ /* 0x000fe200000006ff */
[----:B------:R-:W-:Y:S03]  /*3410*/  BSSY B1, `(.L_x_2700) ;  /* 0x0000003000017945 */ /* 0x000fe60003800000 */
[----:B------:R-:W0:Y:S02]  /*3420*/  SYNCS.PHASECHK.TRANS64.TRYWAIT P5, [R70+URZ+0x38890], R77 ;  /* 0x0388904d460075a7 */ /* 0x000e2400080a017f */
[----:B0-----:R-:W-:Y:S05]  /*3430*/  @!P5 BRA `(.L_x_2701) ;  /* 0x000001f400b0d947 */ /* 0x001fea0003800000 */
.L_x_2996:
[----:B------:R-:W-:Y:S05]  /*3440*/  BSYNC B1 ;  /* 0x0000000000017941 */ /* 0x000fea0003800000 */
.L_x_2700:
        /* <DEDUP_REMOVED lines=122> */
.L_x_2703:
[----:B------:R-:W-:Y:S05]  /*3bf0*/  BSYNC B1 ;  /* 0x0000000000017941 */ /* 0x000fea0003800000 */
.L_x_2702:
        /* <DEDUP_REMOVED lines=10> */
.L_x_2685:
[----:B------:R-:W-:-:S06]  /*3ca0*/  UISETP.NE.AND UP0, UPT, UR36, 0x3, UPT ;  /* 0x000000032400788c */ /* 0x000fcc000bf05270 */
[----:B------:R-:W-:-:S13]  /*3cb0*/  PLOP3.LUT P3, PT, PT, PT, UP0, 0x80, 0x0 ;  /* 0x000000000000781c */ /* 0x000fda0003f6f008 */
[----:B------:R-:W-:Y:S05]  /*3cc0*/  @!P3 BRA `(.L_x_2704) ;  /* 0x000000000004b947 */ /* 0x000fea0003800000 */
[----:B------:R-:W-:Y:S01]  /*3cd0*/  BPT.TRAP 0x1 ;  /* 0x000000040000795c */ /* 0x000fe20000300000 */
.L_x_2704:
        /* <DEDUP_REMOVED lines=8> */
.L_x_2997:
[----:B------:R-:W-:Y:S05]  /*3d60*/  BSYNC B1 ;  /* 0x0000000000017941 */ /* 0x000fea0003800000 */
.L_x_2705:
[----:B------:R-:W-:Y:S05]  /*3d70*/  @P4 BRA `(.L_x_2692) ;  /* 0x00000000002c4947 */ /* 0x000fea0003800000 */
[----:B------:R-:W-:Y:S01]  /*3d80*/  @!P1 LOP3.LUT P4, RZ, R195, 0x4, RZ, 0xc0, !PT ;  /* 0x00000004c3ff9812 */ /* 0x000fe2000788c0ff */
[----:B------:R-:W-:Y:S01]  /*3d90*/  @!P1 VIADD R4, R62, 0x20 ;  /* 0x000000203e049836 */ /* 0x000fe20000000000 */
[----:B------:R-:W-:Y:S02]  /*3da0*/  PLOP3.LUT P5, PT, PT, PT, PT, 0x8, 0x0 ;  /* 0x000000000000781c */ /* 0x000fe40003fae170 */
[----:B------:R-:W-:-:S13]  /*3db0*/  @!P1 PLOP3.LUT P5, PT, P4, PT, PT, 0x80, 0x0 ;  /* 0x000000000000981c */ /* 0x000fda00027af070 */
[----:B------:R-:W-:-:S04]  /*3dc0*/  @P5 VIADD R4, R62, 0xffffffe0 ;  /* 0xffffffe03e045836 */ /* 0x000fc80000000000 */
[----:B------:R-:W-:Y:S02]  /*3dd0*/  @!P1 IMAD.IADD R15, R15, 0x1, R4 ;  /* 0x000000010f0f9824 */ /* 0x000fe400078e0204 */
[----:B------:R-:W1:Y:S02]  /*3de0*/  @!P0 LDS.128 R4, [R14+0x22400] ;  /* 0x022400000e048984 */ /* 0x000e640000000c00 */
[----:B------:R-:W-:-:S06]  /*3df0*/  @!P1 IMAD R8, R15, 0x2, R18 ;  /* 0x000000020f089824 */ /* 0x000fcc00078e0212 */
[----:B------:R-:W2:Y:S04]  /*3e00*/  @!P1 LDS.128 R8, [R8+0x22400] ;  /* 0x0224000008089984 */ /* 0x000ea80000000c00 */
[----:B-1----:R1:W-:Y:S04]  /*3e10*/  @!P0 STG.E.128 desc[UR54][R12.64], R4 ;  /* 0x000000040c008986 */ /* 0x0023e8000c101d36 */
[----:B--2---:R1:W-:Y:S02]  /*3e20*/  @!P1 STG.E.128 desc[UR54][R12.64+0x40], R8 ;  /* 0x000040080c009986 */ /* 0x0043e4000c101d36 */
.L_x_2692:
[----:B------:R-:W-:Y:S05]  /*3e30*/  BSYNC B0 ;  /* 0x0000000000007941 */ /* 0x000fea0003800000 */
.L_x_2684:
        /* <DEDUP_REMOVED lines=17> */
.L_x_2708:
[----:B------:R-:W-:Y:S05]  /*3f50*/  BSYNC B0 ;  /* 0x0000000000007941 */ /* 0x000fea0003800000 */
.L_x_2707:
[----:B------:R-:W2:Y:S01]  /*3f60*/  SYNCS.PHASECHK.TRANS64.TRYWAIT P5, [R70+URZ+0x388b0], R77 ;  /* 0x0388b04d460075a7 */ /* 0x000ea200080a017f */
[----:B------:R-:W-:Y:S01]  /*3f70*/  BSSY B0, `(.L_x_2709) ;  /* 0x0000003000007945 */ /* 0x000fe20003800000 */
[----:B------:R-:W-:-:S03]  /*3f80*/  ISETP.GE.AND P3, PT, R186, R75, PT ;  /* 0x0000004bba00720c */ /* 0x000fc60003f66270 */
[----:B--2---:R-:W-:Y:S10]  /*3f90*/  @!P5 BRA `(.L_x_2710) ;  /* 0x000001ec0000d947 */ /* 0x004ff40003800000 */
.L_x_2998:
[----:B------:R-:W-:Y:S05]  /*3fa0*/  BSYNC B0 ;  /* 0x0000000000007941 */ /* 0x000fea0003800000 */
.L_x_2709:
        /* <DEDUP_REMOVED lines=16> */
[C---:B0-2---:R-:W-:Y:S01]  /*40b0*/  VIADD R77, R9.reuse, 0x20 ;  /* 0x00000020094d7836 */ /* 0x045fe20000000000 */
[----:B------:R-:W-:Y:S01]  /*40c0*/  LEA.HI.X R75, R6, UR5, R5, 0x1, P5 ;  /* 0x00000005064b7c11 */ /* 0x000fe2000a8f0c05 */
[C---:B------:R-:W-:Y:S01]  /*40d0*/  @P3 VIADD R77, R9.reuse, 0xffffffe0 ;  /* 0xffffffe0094d3836 */ /* 0x040fe20000000000 */
[----:B------:R-:W-:Y:S01]  /*40e0*/  ISETP.GE.AND P5, PT, R16, UR4, PT ;  /* 0x0000000410007c0c */ /* 0x000fe2000bfa6270 */
[----:B---3--:R-:W-:Y:S01]  /*40f0*/  IMAD R80, R9, 0x2, R18 ;  /* 0x0000000209507824 */ /* 0x008fe200078e0212 */
[----:B------:R-:W-:Y:S01]  /*4100*/  ISETP.GE.AND P3, PT, R4, UR4, PT ;  /* 0x0000000404007c0c */ /* 0x000fe2000bf66270 */
[----:B------:R-:W-:-:S02]  /*4110*/  VIADD R12, R16, 0x80 ;  /* 0x00000080100c7836 */ /* 0x000fc40000000000 */
[C---:B------:R-:W-:Y:S02]  /*4120*/  VIADD R13, R16.reuse, 0xc0 ;  /* 0x000000c0100d7836 */ /* 0x040fe40000000000 */
[C---:B------:R-:W-:Y:S02]  /*4130*/  VIADD R78, R16.reuse, 0x100 ;  /* 0x00000100104e7836 */ /* 0x040fe40000000000 */
[----:B------:R-:W-:-:S04]  /*4140*/  VIADD R79, R16, 0x140 ;  /* 0x00000140104f7836 */ /* 0x000fc80000000000 */
        /* <DEDUP_REMOVED lines=21> */
[----:B------:R-:W-:Y:S02]  /*42a0*/  IMAD R79, R77, 0x2, R18 ;  /* 0x000000024d4f7824 */ /* 0x000fe400078e0212 */
[----:B------:R-:W-:-:S06]  /*42b0*/  VIADD R77, R16, 0xa0 ;  /* 0x000000a0104d7836 */ /* 0x000fcc0000000000 */
        /* <DEDUP_REMOVED lines=33> */
.L_x_2712:
[----:B------:R-:W-:Y:S05]  /*44d0*/  BSYNC B0 ;  /* 0x0000000000007941 */ /* 0x000fea0003800000 */
.L_x_2711:
        /* <DEDUP_REMOVED lines=16> */
[----:B--2---:R-:W-:Y:S06]  /*45e0*/  @P2 BRA `(.L_x_2713) ;  /* 0xffffffdc00b82947 */ /* 0x004fec000383ffff */
.L_x_2679:
[----:B------:R-:W-:Y:S04]  /*45f0*/  BSSY B0, `(.L_x_2714) ;  /* 0x0000004000007945 */ /* 0x000fe80003800000 */
[----:B------:R-:W-:Y:S05]  /*4600*/  @P3 BRA `(.L_x_2715) ;  /* 0x0000000000083947 */ /* 0x000fea0003800000 */
[----:B------:R-:W0:Y:S02]  /*4610*/  FENCE.VIEW.ASYNC.G ;  /* 0x00000000000073c6 */ /* 0x000e240000000100 */
[----:B0-----:R-:W-:Y:S06]  /*4620*/  BAR.ARV 0xc, 0x120 ;  /* 0x0304800000007b1d */ /* 0x001fec0000002000 */
.L_x_2715:
[----:B------:R-:W-:Y:S05]  /*4630*/  BSYNC B0 ;  /* 0x0000000000007941 */ /* 0x000fea0003800000 */
.L_x_2714:
[----:B------:R-:W2:Y:S01]  /*4640*/  LDL R0, [R1+0x2c] ;  /* 0x00002c0001007983 */ /* 0x000ea20000100800 */
[----:B------:R-:W-:Y:S01]  /*4650*/  BSSY B7, `(.L_x_2716) ;  /* 0x00014f0000077945 */ /* 0x000fe20003800000 */
[----:B--2---:R-:W-:-:S13]  /*4660*/  R2UR UR4, R0 ;  /* 0x00000000000472ca */ /* 0x004fda00000e0000 */
[----:B------:R-:W-:-:S03]  /*4670*/  UISETP.NE.AND UP0, UPT, UR4, 0x1, UPT ;  /* 0x000000010400788c */ /* 0x000fc6000bf05270 */
[----:B------:R-:W-:Y:S02]  /*4680*/  ULDC UR4, c[0x0][0xad8] ;  /* 0x0002b60000047ab9 */ /* 0x000fe40000000800 */
[----:B------:R-:W-:Y:S01]  /*4690*/  VIADD R0, R47, UR4 ;  /* 0x000000042f007c36 */ /* 0x000fe20008000000 */
[----:B------:R-:W-:-:S13]  /*46a0*/  PLOP3.LUT P0, PT, PT, PT, UP0, 0x80, 0x0 ;  /* 0x000000000000781c */ /* 0x000fda0003f0f008 */
[----:B------:R-:W-:Y:S05]  /*46b0*/  @!P0 BRA `(.L_x_2717) ;  /* 0x00000020001c8947 */ /* 0x000fea0003800000 */
[----:B-1----:R-:W0:Y:S02]  /*46c0*/  LDC R4, c[0x0][0xadc] ;  /* 0x0002b700ff047b82 */ /* 0x002e240000000800 */
        /* <DEDUP_REMOVED lines=13> */
.L_x_2720:
[----:B------:R-:W-:-:S13]  /*47a0*/  ISETP.NE.AND P1, PT, R4, 0x1, PT ;  /* 0x000000010400780c */ /* 0x000fda0003f25270 */
[----:B------:R-:W0:Y:S02]  /*47b0*/  @P1 LDC.64 R6, c[0x0][0xae0] ;  /* 0x0002b800ff061b82 */ /* 0x000e240000000a00 */
[----:B0-----:R-:W-:-:S05]  /*47c0*/  @P1 IMAD.HI.U32 R2, R3, R6, RZ ;  /* 0x0000000603021227 */ /* 0x001fca00078e00ff */
[----:B------:R-:W-:-:S07]  /*47d0*/  @P1 SHF.R.U32.HI R3, RZ, R7, R2 ;  /* 0x00000007ff031219 */ /* 0x000fce0000011602 */
.L_x_2721:
[----:B------:R-:W-:Y:S05]  /*47e0*/  BSYNC B0 ;  /* 0x0000000000007941 */ /* 0x000fea0003800000 */
.L_x_2719:
[----:B------:R-:W-:-:S05]  /*47f0*/  IMAD R3, R3, R4, R4 ;  /* 0x0000000403037224 */ /* 0x000fca00078e0204 */
[----:B------:R-:W-:-:S07]  /*4800*/  VIMNMX R0, R0, R3, PT ;  /* 0x0000000300007248 */ /* 0x000fce0003fe0100 */
.L_x_2718:
[----:B------:R-:W-:Y:S01]  /*4810*/  VIADD R0, R0, 0x3f ;  /* 0x0000003f00007836 */ /* 0x000fe20000000000 */
[----:B------:R-:W-:Y:S02]  /*4820*/  ULDC UR4, c[0x0][0xad4] ;  /* 0x0002b50000047ab9 */ /* 0x000fe40000000800 */
[----:B------:R-:W-:Y:S02]  /*4830*/  VIADD R2, R45, -UR4 ;  /* 0x800000042d027c36 */ /* 0x000fe40008000000 */
[----:B------:R-:W-:-:S04]  /*4840*/  SHF.R.S32.HI R3, RZ, 0x1f, R0 ;  /* 0x0000001fff037819 */ /* 0x000fc80000011400 */
[----:B------:R-:W-:-:S04]  /*4850*/  LEA.HI R3, R3, R0, RZ, 0x6 ;  /* 0x0000000003037211 */ /* 0x000fc800078f30ff */
[----:B------:R-:W-:-:S04]  /*4860*/  SHF.R.S32.HI R3, RZ, 0x6, R3 ;  /* 0x00000006ff037819 */ /* 0x000fc80000011403 */
[----:B---34-:R-:W-:Y:S01]  /*4870*/  VIMNMX R14, R168, R3, PT ;  /* 0x00000003a80e7248 */ /* 0x018fe20003fe0100 */
        /* <DEDUP_REMOVED lines=11> */
.L_x_2724:
[----:B------:R-:W-:-:S13]  /*4930*/  ISETP.NE.AND P0, PT, R4, 0x1, PT ;  /* 0x000000010400780c */ /* 0x000fda0003f05270 */
[----:B------:R-:W0:Y:S02]  /*4940*/  @P0 LDC.64 R6, c[0x0][0xae0] ;  /* 0x0002b800ff060b82 */ /* 0x000e240000000a00 */
[----:B0-----:R-:W-:-:S05]  /*4950*/  @P0 IMAD.HI.U32 R6, R45, R6, RZ ;  /* 0x000000062d060227 */ /* 0x001fca00078e00ff */
[----:B------:R-:W-:-:S07]  /*4960*/  @P0 SHF.R.U32.HI R45, RZ, R7, R6 ;  /* 0x00000007ff2d0219 */ /* 0x000fce0000011606 */
.L_x_2725:
[----:B------:R-:W-:Y:S05]  /*4970*/  BSYNC B0 ;  /* 0x0000000000007941 */ /* 0x000fea0003800000 */
.L_x_2723:
[----:B------:R-:W-:-:S05]  /*4980*/  IMAD R45, R45, R4, RZ ;  /* 0x000000042d2d7224 */ /* 0x000fca00078e02ff */
[----:B------:R-:W-:-:S07]  /*4990*/  VIMNMX R2, R2, R45, !PT ;  /* 0x0000002d02027248 */ /* 0x000fce0007fe0100 */
.L_x_2722:
[----:B------:R-:W-:Y:S01]  /*49a0*/  SHF.R.S32.HI R3, RZ, 0x1f, R2 ;  /* 0x0000001fff037819 */ /* 0x000fe20000011402 */
[----:B------:R-:W-:Y:S01]  /*49b0*/  IMAD.MOV.U32 R0, RZ, RZ, RZ ;  /* 0x000000ffff007224 */ /* 0x000fe200078e00ff */
[----:B------:R-:W-:Y:S02]  /*49c0*/  PLOP3.LUT P0, PT, PT, PT, PT, 0x80, 0x0 ;  /* 0x000000000000781c */ /* 0x000fe40003f0f070 */
[----:B------:R-:W-:Y:S02]  /*49d0*/  CS2R R150, SRZ ;  /* 0x0000000000967805 */ /* 0x000fe4000001ff00 */
        /* <DEDUP_REMOVED lines=64> */
[----:B------:R-:W-:Y:S01]  /*4de0*/  CS2R R6, SRZ ;  /* 0x0000000000067805 */ /* 0x000fe2000001ff00 */
[----:B------:R-:W-:Y:S01]  /*4df0*/  IMAD.MOV.U32 R31, RZ, RZ, RZ ;  /* 0x000000ffff1f7224 */ /* 0x000fe200078e00ff */
[----:B------:R-:W-:Y:S01]  /*4e00*/  CS2R R172, SRZ ;  /* 0x0000000000ac7805 */ /* 0x000fe2000001ff00 */
[----:B------:R-:W-:-:S02]  /*4e10*/  IMAD.MOV.U32 R27, RZ, RZ, RZ ;  /* 0x000000ffff1b7224 */ /* 0x000fc400078e00ff */
[----:B------:R-:W-:Y:S02]  /*4e20*/  IMAD.MOV.U32 R5, RZ, RZ, RZ ;  /* 0x000000ffff057224 */ /* 0x000fe400078e00ff */
[----:B------:R-:W-:Y:S01]  /*4e30*/  IMAD.MOV.U32 R174, RZ, RZ, RZ ;  /* 0x000000ffffae7224 */ /* 0x000fe200078e00ff */
[----:B------:R-:W-:Y:S06]  /*4e40*/  @!P1 BRA `(.L_x_2726) ;  /* 0x0000014400c09947 */ /* 0x000fec0003800000 */
[----:B------:R-:W0:Y:S01]  /*4e50*/  SHFL.IDX PT, R0, R221, RZ, 0x1f ;  /* 0x00001fffdd007589 */ /* 0x000e2200000e0000 */
[----:B------:R-:W-:Y:S01]  /*4e60*/  IMAD.MOV.U32 R7, RZ, RZ, 0x40000040 ;  /* 0x40000040ff077424 */ /* 0x000fe200078e00ff */
[----:B------:R-:W-:Y:S01]  /*4e70*/  BSSY B0, `(.L_x_2727) ;  /* 0x00000fc000007945 */ /* 0x000fe20003800000 */
[----:B------:R-:W-:Y:S01]  /*4e80*/  IMAD.MOV.U32 R13, RZ, RZ, 0x40000040 ;  /* 0x40000040ff0d7424 */ /* 0x000fe200078e00ff */
[----:B------:R-:W-:Y:S01]  /*4e90*/  BAR.SYNC.DEFER_BLOCKING 0xe, 0x100 ;  /* 0x0384000000007b1d */ /* 0x000fe20000010000 */
[----:B------:R-:W-:Y:S01]  /*4ea0*/  IMAD.MOV.U32 R9, RZ, RZ, 0x40000040 ;  /* 0x40000040ff097424 */ /* 0x000fe200078e00ff */
[----:B------:R-:W-:Y:S01]  /*4eb0*/  R2UR UR7, R7 ;  /* 0x00000000070772ca */ /* 0x000fe200000e0000 */
[----:B------:R-:W-:Y:S02]  /*4ec0*/  IMAD.MOV.U32 R11, RZ, RZ, 0x40000040 ;  /* 0x40000040ff0b7424 */ /* 0x000fe400078e00ff */
[----:B------:R-:W-:Y:S02]  /*4ed0*/  IMAD.MOV.U32 R7, RZ, RZ, 0x40000040 ;  /* 0x40000040ff077424 */ /* 0x000fe400078e00ff */
[----:B------:R-:W-:Y:S01]  /*4ee0*/  IMAD.MOV.U32 R21, RZ, RZ, 0x40000040 ;  /* 0x40000040ff157424 */ /* 0x000fe200078e00ff */
[----:B------:R-:W1:Y:S01]  /*4ef0*/  S2R R15, SR_TID.X ;  /* 0x00000000000f7919 */ /* 0x000e620000002100 */
[----:B------:R-:W-:-:S05]  /*4f00*/  VIADD R5, R14, 0xfffffffe ;  /* 0xfffffffe0e057836 */ /* 0x000fca0000000000 */
[----:B------:R-:W-:Y:S02]  /*4f10*/  ISETP.GE.AND P0, PT, R5, R4, PT ;  /* 0x000000040500720c */ /* 0x000fe40003f06270 */
        /* <DEDUP_REMOVED lines=12> */
[C---:B------:R-:W-:Y:S01]  /*4fe0*/  R2UR UR4, R2.reuse ;  /* 0x00000000020472ca */ /* 0x040fe200000e0000 */
[C---:B------:R-:W-:Y:S01]  /*4ff0*/  VIADD R12, R2.reuse, 0x2 ;  /* 0x00000002020c7836 */ /* 0x040fe20000000000 */
[----:B------:R-:W-:Y:S01]  /*5000*/  LOP3.LUT R152, R3, 0x2000000, RZ, 0xfc, !PT ;  /* 0x0200000003987812 */ /* 0x000fe200078efcff */
[----:B------:R-:W-:Y:S01]  /*5010*/  IMAD.MOV.U32 R3, RZ, RZ, 0x40000040 ;  /* 0x40000040ff037424 */ /* 0x000fe200078e00ff */
[----:B-1----:R-:W-:Y:S01]  /*5020*/  LOP3.LUT R15, R15, 0x7f, RZ, 0xc0, !PT ;  /* 0x0000007f0f0f7812 */ /* 0x002fe200078ec0ff */
[----:B------:R-:W-:-:S02]  /*5030*/  VIADD R10, R2, 0x4 ;  /* 0x00000004020a7836 */ /* 0x000fc40000000000 */
[----:B------:R-:W-:Y:S01]  /*5040*/  IMAD R6, R19, 0x1000, R152 ;  /* 0x0000100013067824 */ /* 0x000fe200078e0298 */
[----:B------:R-:W-:Y:S01]  /*5050*/  R2UR UR5, R3 ;  /* 0x00000000030572ca */ /* 0x000fe200000e0000 */
[----:B------:R-:W-:Y:S01]  /*5060*/  VIADD R20, R2, 0x6 ;  /* 0x0000000602147836 */ /* 0x000fe20000000000 */
[----:B------:R-:W-:Y:S01]  /*5070*/  ISETP.NE.AND P2, PT, R15, RZ, PT ;  /* 0x000000ff0f00720c */ /* 0x000fe20003f45270 */
[C---:B------:R-:W-:Y:S01]  /*5080*/  VIADD R8, R6.reuse, 0x80 ;  /* 0x0000008006087836 */ /* 0x040fe20000000000 */
[----:B------:R-:W-:-:S11]  /*5090*/  R2UR UR6, R6 ;  /* 0x00000000060672ca */ /* 0x000fd600000e0000 */
[----:B------:R-:W-:Y:S02]  /*50a0*/  @!P2 IMAD R0, R19, 0x8, R18 ;  /* 0x000000081300a824 */ /* 0x000fe400078e0212 */
[----:B------:R-:W-:Y:S01]  /*50b0*/  HGMMA.64x256x16.F32.BF16 R24, gdesc[UR4].tnspB, RZ, !UPT, gsb0 ;  /* 0x43e00000041879f0 */ /* 0x000fe2000c0018ff */
[----:B------:R-:W-:Y:S01]  /*50c0*/  R2UR UR4, R12 ;  /* 0x000000000c0472ca */ /* 0x000fe200000e0000 */
[----:B------:R-:W-:Y:S01]  /*50d0*/  @!P2 VIADD R0, R0, 0x38860 ;  /* 0x000388600000a836 */ /* 0x000fe20000000000 */
[----:B------:R-:W-:Y:S02]  /*50e0*/  R2UR UR5, R13 ;  /* 0x000000000d0572ca */ /* 0x000fe400000e0000 */
[----:B------:R-:W-:Y:S01]  /*50f0*/  R2UR UR6, R8 ;  /* 0x00000000080672ca */ /* 0x000fe200000e0000 */
[C---:B------:R-:W-:Y:S01]  /*5100*/  VIADD R8, R6.reuse, 0x100 ;  /* 0x0000010006087836 */ /* 0x040fe20000000000 */
[----:B------:R-:W-:Y:S01]  /*5110*/  R2UR UR7, R9 ;  /* 0x00000000090772ca */ /* 0x000fe200000e0000 */
[----:B------:R-:W-:Y:S01]  /*5120*/  IMAD.MOV.U32 R9, RZ, RZ, 0x40000040 ;  /* 0x40000040ff097424 */ /* 0x000fe200078e00ff */
[----:B------:R-:W-:Y:S01]  /*5130*/  @!P2 PRMT R0, RZ, 0x654, R0 ;  /* 0x00000654ff00a816 */ /* 0x000fe20000000000 */
[----:B------:R-:W-:Y:S01]  /*5140*/  VIADD R6, R6, 0x180 ;  /* 0x0000018006067836 */ /* 0x000fe20000000000 */
[----:B------:R-:W-:-:S02]  /*5150*/  WARPGROUP.DEPBAR.LE gsb0, 0x0 ;  /* 0x00008000000079c5 */ /* 0x000fc40000010000 */
        /* <DEDUP_REMOVED lines=22> */
.L_x_2729:
[----:B------:R-:W-:Y:S01]  /*52c0*/  BAR.SYNC.DEFER_BLOCKING 0xe, 0x100 ;  /* 0x0384000000007b1d */ /* 0x000fe20000010000 */
[C---:B------:R-:W-:Y:S01]  /*52d0*/  IMAD R7, R19.reuse, 0x40, R194 ;  /* 0x0000004013077824 */ /* 0x040fe200078e02c2 */
[----:B------:R-:W-:Y:S01]  /*52e0*/  R2UR UR4, R2 ;  /* 0x00000000020472ca */ /* 0x000fe200000e0000 */
[----:B------:R-:W-:Y:S01]  /*52f0*/  VIADD R19, R19, 0x1 ;  /* 0x0000000113137836 */ /* 0x000fe20000000000 */
[----:B------:R-:W-:Y:S01]  /*5300*/  R2UR UR5, R3 ;  /* 0x00000000030572ca */ /* 0x000fe200000e0000 */
[----:B01----:R-:W-:Y:S01]  /*5310*/  IMAD R0, R7, 0x4, R18 ;  /* 0x0000000407007824 */ /* 0x003fe200078e0212 */
[----:B------:R-:W-:Y:S01]  /*5320*/  ISETP.GT.AND P1, PT, R5, R4, PT ;  /* 0x000000040500720c */ /* 0x000fe20003f24270 */
[----:B------:R-:W-:Y:S01]  /*5330*/  IMAD.MOV.U32 R7, RZ, RZ, 0x40000040 ;  /* 0x40000040ff077424 */ /* 0x000fe200078e00ff */
[----:B------:R-:W-:Y:S01]  /*5340*/  ISETP.NE.AND P0, PT, R19, 0x2, PT ;  /* 0x000000021300780c */ /* 0x000fe20003f05270 */
[----:B------:R-:W-:-:S03]  /*5350*/  VIADD R5, R5, 0xffffffff ;  /* 0xffffffff05057836 */ /* 0x000fc60000000000 */
[----:B------:R-:W-:Y:S02]  /*5360*/  SEL R19, R19, RZ, P0 ;  /* 0x000000ff13137207 */ /* 0x000fe40000000000 */
[----:B------:R-:W-:Y:S01]  /*5370*/  R2UR UR7, R7 ;  /* 0x00000000070772ca */ /* 0x000fe200000e0000 */
[----:B------:R-:W-:Y:S02]  /*5380*/  IMAD.MOV.U32 R7, RZ, RZ, 0x40000040 ;  /* 0x40000040ff077424 */ /* 0x000fe400078e00ff */
[----:B------:R-:W-:-:S05]  /*5390*/  IMAD R6, R19, 0x1000, R152 ;  /* 0x0000100013067824 */ /* 0x000fca00078e0298 */
[----:B------:R-:W-:Y:S01]  /*53a0*/  R2UR UR6, R6 ;  /* 0x00000000060672ca */ /* 0x000fe200000e0000 */
[----:B------:R-:W0:Y:S04]  /*53b0*/  LDS R8, [R0+0x38400] ;  /* 0x0384000000087984 */ /* 0x000e280000000800 */
[----:B------:R1:W2:Y:S02]  /*53c0*/  LDS R9, [R0+0x38420] ;  /* 0x0384200000097984 */ /* 0x0002a40000000800 */
[----:B-1----:R-:W-:-:S04]  /*53d0*/  @!P2 IMAD R0, R19, 0x8, R18 ;  /* 0x000000081300a824 */ /* 0x002fc800078e0212 */
        /* <DEDUP_REMOVED lines=130> */
[----:B------:R-:W-:-:S02]  /*5c00*/  VIADD R8, R6, 0x80 ;  /* 0x0000008006087836 */ /* 0x000fc40000000000 */
[----:B------:R-:W-:-:S03]  /*5c10*/  IMAD.MOV.U32 R9, RZ, RZ, 0x40000040 ;  /* 0x40000040ff097424 */ /* 0x000fc600078e00ff */
[----:B------:R-:W-:-:S06]  /*5c20*/  WARPGROUP.ARRIVE ;  /* 0x00000000000079c5 */ /* 0x000fcc0000000000 */
[----:B------:R-:W-:Y:S01]  /*5c30*/  HGMMA.64x256x16.F32.BF16 R24, gdesc[UR4].tnspB, R24, gsb0 ;  /* 0x43e00000041879f0 */ /* 0x000fe20008001818 */
[----:B------:R-:W-:Y:S02]  /*5c40*/  R2UR UR4, R12 ;  /* 0x000000000c0472ca */ /* 0x000fe400000e0000 */
[----:B------:R-:W-:Y:S02]  /*5c50*/  R2UR UR5, R13 ;  /* 0x000000000d0572ca */ /* 0x000fe400000e0000 */
[----:B------:R-:W-:Y:S01]  /*5c60*/  R2UR UR6, R8 ;  /* 0x00000000080672ca */ /* 0x000fe200000e0000 */
[C---:B------:R-:W-:Y:S01]  /*5c70*/  VIADD R8, R6.reuse, 0x100 ;  /* 0x0000010006087836 */ /* 0x040fe20000000000 */
[----:B------:R-:W-:Y:S01]  /*5c80*/  R2UR UR7, R9 ;  /* 0x00000000090772ca */ /* 0x000fe200000e0000 */
[----:B------:R-:W-:Y:S02]  /*5c90*/  IMAD.MOV.U32 R9, RZ, RZ, 0x40000040 ;  /* 0x40000040ff097424 */ /* 0x000fe400078e00ff */
        /* <DEDUP_REMOVED lines=15> */
[----:B------:R-:W-:Y:S02]  /*5d90*/  R2UR UR7, R7 ;  /* 0x00000000070772ca */ /* 0x000fe400000e0000 */
[----:B------:R-:W-:-:S04]  /*5da0*/  SEL R7, RZ, 0x1, P0 ;  /* 0x00000001ff077807 */ /* 0x000fc80000000000 */
[----:B------:R-:W-:Y:S01]  /*5db0*/  LOP3.LUT R22, R22, R7, RZ, 0x3c, !PT ;  /* 0x0000000716167212 */ /* 0x000fe200078e3cff */
[----:B------:R-:W-:Y:S02]  /*5dc0*/  WARPGROUP.DEPBAR.LE gsb0, 0x0 ;  /* 0x00008000000079c5 */ /* 0x000fe40000010000 */
[----:B------:R-:W-:-:S12]  /*5dd0*/  WARPGROUP.ARRIVE ;  /* 0x00000000000079c5 */ /* 0x000fd80000000000 */
[----:B------:R-:W-:Y:S03]  /*5de0*/  HGMMA.64x256x16.F32.BF16 R24, gdesc[UR4].tnspB, R24, gsb0 ;  /* 0x43e00000041879f0 */ /* 0x000fe60008001818 */
[----:B------:R-:W-:Y:S02]  /*5df0*/  WARPGROUP.DEPBAR.LE gsb0, 0x0 ;  /* 0x00008000000079c5 */ /* 0x000fe40000010000 */
[----:B------:R-:W-:Y:S06]  /*5e00*/  BAR.ARV 0xf, 0x100 ;  /* 0x03c4000000007b1d */ /* 0x000fec0000002000 */
[----:B------:R1:W-:Y:S01]  /*5e10*/  @!P2 SYNCS.ARRIVE.TRANS64.RED.A1T0 RZ, [R0+URZ], RZ ;  /* 0x000000ff00ffa9a7 */ /* 0x0003e2000810043f */
[----:B------:R-:W-:Y:S05]  /*5e20*/  @P1 BRA `(.L_x_2729) ;  /* 0xfffffff400241947 */ /* 0x000fea000383ffff */
.L_x_2728:
[----:B------:R-:W-:Y:S05]  /*5e30*/  BSYNC B0 ;  /* 0x0000000000007941 */ /* 0x000fea0003800000 */
.L_x_2727:
        /* <DEDUP_REMOVED lines=10> */
[----:B01----:R-:W0:Y:S01]  /*5ee0*/  LDS R0, [R3+0x38420] ;  /* 0x0384200003007984 */ /* 0x003e220000000800 */
[-C--:B--2---:R-:W-:Y:S01]  /*5ef0*/  FMUL.FTZ R172, R25, R2.reuse ;  /* 0x0000000219ac7220 */ /* 0x084fe20000410000 */
[-C--:B------:R-:W-:Y:S01]  /*5f00*/  FMUL.FTZ R6, R29, R2.reuse ;  /* 0x000000021d067220 */ /* 0x080fe20000410000 */
[-C--:B------:R-:W-:Y:S01]  /*5f10*/  FMUL.FTZ R174, R24, R2.reuse ;  /* 0x0000000218ae7220 */ /* 0x080fe20000410000 */
[-C--:B------:R-:W-:Y:S01]  /*5f20*/  FMUL.FTZ R173, R28, R2.reuse ;  /* 0x000000021cad7220 */ /* 0x080fe20000410000 */
[----:B------:R-:W-:Y:S01]  /*5f30*/  FMUL.FTZ R155, R64, R2 ;  /* 0x00000002409b7220 */ /* 0x000fe20000410000 */
[-C--:B0-----:R-:W-:Y:S01]  /*5f40*/  FMUL.FTZ R9, R42, R0.reuse ;  /* 0x000000002a097220 */ /* 0x081fe20000410000 */
        /* <DEDUP_REMOVED lines=126> */
.L_x_2717:
        /* <DEDUP_REMOVED lines=14> */
.L_x_2732:
[----:B------:R-:W-:-:S13]  /*6810*/  ISETP.NE.AND P1, PT, R4, 0x1, PT ;  /* 0x000000010400780c */ /* 0x000fda0003f25270 */
[----:B------:R-:W0:Y:S02]  /*6820*/  @P1 LDC.64 R6, c[0x0][0xae0] ;  /* 0x0002b800ff061b82 */ /* 0x000e240000000a00 */
[----:B0-----:R-:W-:-:S05]  /*6830*/  @P1 IMAD.HI.U32 R2, R3, R6, RZ ;  /* 0x0000000603021227 */ /* 0x001fca00078e00ff */
[----:B------:R-:W-:-:S07]  /*6840*/  @P1 SHF.R.U32.HI R3, RZ, R7, R2 ;  /* 0x00000007ff031219 */ /* 0x000fce0000011602 */
.L_x_2733:
[----:B------:R-:W-:Y:S05]  /*6850*/  BSYNC B0 ;  /* 0x0000000000007941 */ /* 0x000fea0003800000 */
.L_x_2731:
[----:B------:R-:W-:-:S05]  /*6860*/  IMAD R3, R3, R4, R4 ;  /* 0x0000000403037224 */ /* 0x000fca00078e0204 */
[----:B------:R-:W-:-:S07]  /*6870*/  VIMNMX R0, R0, R3, PT ;  /* 0x0000000300007248 */ /* 0x000fce0003fe0100 */
.L_x_2730:
        /* <DEDUP_REMOVED lines=18> */
.L_x_2736:
[----:B------:R-:W-:-:S13]  /*69a0*/  ISETP.NE.AND P0, PT, R4, 0x1, PT ;  /* 0x000000010400780c */ /* 0x000fda0003f05270 */
[----:B------:R-:W0:Y:S02]  /*69b0*/  @P0 LDC.64 R6, c[0x0][0xae0] ;  /* 0x0002b800ff060b82 */ /* 0x000e240000000a00 */
[----:B0-----:R-:W-:-:S05]  /*69c0*/  @P0 IMAD.HI.U32 R6, R45, R6, RZ ;  /* 0x000000062d060227 */ /* 0x001fca00078e00ff */
[----:B------:R-:W-:-:S07]  /*69d0*/  @P0 SHF.R.U32.HI R45, RZ, R7, R6 ;  /* 0x00000007ff2d0219 */ /* 0x000fce0000011606 */
.L_x_2737:
[----:B------:R-:W-:Y:S05]  /*69e0*/  BSYNC B0 ;  /* 0x0000000000007941 */ /* 0x000fea0003800000 */
.L_x_2735:
[----:B------:R-:W-:-:S05]  /*69f0*/  IMAD R45, R45, R4, RZ ;  /* 0x000000042d2d7224 */ /* 0x000fca00078e02ff */
[----:B------:R-:W-:-:S07]  /*6a00*/  VIMNMX R2, R2, R45, !PT ;  /* 0x0000002d02027248 */ /* 0x000fce0007fe0100 */
.L_x_2734:
        /* <DEDUP_REMOVED lines=50> */
[----:B----4-:R-:W-:Y:S02]  /*6d30*/  CS2R R74, SRZ ;  /* 0x00000000004a7805 */ /* 0x010fe4000001ff00 */
        /* <DEDUP_REMOVED lines=53> */
.L_x_2739:
[----:B------:R-:W-:Y:S05]  /*7090*/  BSYNC B6 ;  /* 0x0000000000067941 */ /* 0x000fea0003800000 */
.L_x_2738:
        /* <DEDUP_REMOVED lines=12> */
.L_x_2743:
[----:B-1----:R1:W2:Y:S02]  /*7160*/  SYNCS.PHASECHK.TRANS64.TRYWAIT P0, [R18+URZ+0x38800], R3 ;  /* 0x03880003120075a7 */ /* 0x0022a4000800017f */
[----:B--2---:R-:W-:Y:S05]  /*7170*/  @!P0 NANOSLEEP.SYNCS 0x989680 ;  /* 0x009896800000895d */ /* 0x004fea0003900000 */
[----:B------:R-:W2:Y:S02]  /*7180*/  @!P0 SYNCS.PHASECHK.TRANS64 P0, [R18+URZ+0x38800], R3 ;  /* 0x03880003120085a7 */ /* 0x000ea4000800007f */
[----:B--2---:R-:W-:Y:S05]  /*7190*/  @!P0 BRA `(.L_x_2743) ;  /* 0xfffffffc00f08947 */ /* 0x004fea000383ffff */
.L_x_2742:
[----:B------:R-:W-:Y:S05]  /*71a0*/  BSYNC B0 ;  /* 0x0000000000007941 */ /* 0x000fea0003800000 */
.L_x_2741:
[----:B------:R-:W-:Y:S05]  /*71b0*/  BRA `(.L_x_2744) ;  /* 0x0000002c00f07947 */ /* 0x000fea0003800000 */
.L_x_2740:
        /* <DEDUP_REMOVED lines=10> */
[-C--:B0-----:R-:W-:Y:S01]  /*7260*/  IMAD R0, R5, R10.reuse, RZ ;  /* 0x0000000a05007224 */ /* 0x081fe200078e02ff */
[----:B------:R-:W-:Y:S01]  /*7270*/  SHF.L.U64.HI R46, R10, 0x5, R11 ;  /* 0x000000050a2e7819 */ /* 0x000fe2000001020b */
[----:B------:R-:W-:-:S04]  /*7280*/  IMAD.WIDE.U32 R6, R186, R10, R2 ;  /* 0x0000000aba067225 */ /* 0x000fc800078e0002 */
[----:B------:R-:W-:Y:S02]  /*7290*/  IMAD R12, R224, R10, RZ ;  /* 0x0000000ae00c7224 */ /* 0x000fe400078e02ff */
[-C--:B-1----:R-:W-:Y:S01]  /*72a0*/  IMAD R4, R5, R38.reuse, RZ ;  /* 0x0000002605047224 */ /* 0x082fe200078e02ff */
[----:B------:R-:W-:Y:S01]  /*72b0*/  SHF.L.U64.HI R44, R38, 0x5, R39 ;  /* 0x00000005262c7819 */ /* 0x000fe20000010227 */
[-C--:B------:R-:W-:Y:S02]  /*72c0*/  IMAD R5, R224, R38.reuse, RZ ;  /* 0x00000026e0057224 */ /* 0x080fe400078e02ff */
[----:B------:R-:W-:-:S04]  /*72d0*/  IMAD.WIDE.U32 R8, R186, R38, R2 ;  /* 0x00000026ba087225 */ /* 0x000fc800078e0002 */
[C---:B------:R-:W-:Y:S02]  /*72e0*/  IMAD R49, R33.reuse, R39, R4 ;  /* 0x0000002721317224 */ /* 0x040fe400078e0204 */
[----:B------:R-:W-:-:S04]  /*72f0*/  IMAD.WIDE.U32 R40, R33, R38, RZ ;  /* 0x0000002621287225 */ /* 0x000fc800078e00ff */
[----:B------:R-:W-:Y:S01]  /*7300*/  IMAD R55, R186, R39, R5 ;  /* 0x00000027ba377224 */ /* 0x000fe200078e0205 */
[----:B------:R-:W-:Y:S01]  /*7310*/  IADD3 R29, P4, R8, R40, RZ ;  /* 0x00000028081d7210 */ /* 0x000fe20007f9e0ff */
[----:B------:R-:W-:-:S04]  /*7320*/  IMAD.WIDE.U32 R42, R33, R10, RZ ;  /* 0x0000000a212a7225 */ /* 0x000fc800078e00ff */
[----:B------:R-:W-:Y:S01]  /*7330*/  IMAD R47, R33, R11, R0 ;  /* 0x0000000b212f7224 */ /* 0x000fe200078e0200 */
[----:B------:R-:W-:Y:S01]  /*7340*/  IADD3 R26, P3, R6, R42, RZ ;  /* 0x0000002a061a7210 */ /* 0x000fe20007f7e0ff */
[----:B------:R-:W-:-:S04]  /*7350*/  IMAD.WIDE.U32 R2, R186, R10, R24 ;  /* 0x0000000aba027225 */ /* 0x000fc800078e0018 */
[----:B------:R-:W-:Y:S01]  /*7360*/  IMAD.WIDE.U32 R4, R186, R38, R24 ;  /* 0x00000026ba047225 */ /* 0x000fe200078e0018 */
[----:B------:R-:W-:-:S03]  /*7370*/  IADD3 R48, P1, R2, R42, RZ ;  /* 0x0000002a02307210 */ /* 0x000fc60007f3e0ff */
[----:B------:R-:W-:Y:S01]  /*7380*/  IMAD.IADD R49, R49, 0x1, R41 ;  /* 0x0000000131317824 */ /* 0x000fe200078e0229 */
[----:B------:R-:W-:Y:S01]  /*7390*/  IADD3 R53, P2, R4, R40, RZ ;  /* 0x0000002804357210 */ /* 0x000fe20007f5e0ff */
[----:B------:R-:W-:Y:S02]  /*73a0*/  IMAD R12, R186, R11, R12 ;  /* 0x0000000bba0c7224 */ /* 0x000fe400078e020c */
[----:B------:R-:W-:Y:S01]  /*73b0*/  IMAD.IADD R47, R47, 0x1, R43 ;  /* 0x000000012f2f7824 */ /* 0x000fe200078e022b */
[C---:B------:R-:W-:Y:S01]  /*73c0*/  IADD3.X R31, R49.reuse, R55, R9, P4, !PT ;  /* 0x00000037311f7210 */ /* 0x040fe200027fe409 */
[----:B------:R-:W-:Y:S01]  /*73d0*/  IMAD.SHL.U32 R45, R10, 0x20, RZ ;  /* 0x000000200a2d7824 */ /* 0x000fe200078e00ff */
[----:B------:R-:W-:Y:S01]  /*73e0*/  IADD3.X R55, R49, R5, R55, P2, !PT ;  /* 0x0000000531377210 */ /* 0x000fe200017fe437 */
[----:B------:R-:W-:Y:S01]  /*73f0*/  IMAD.SHL.U32 R38, R38, 0x20, RZ ;  /* 0x0000002026267824 */ /* 0x000fe200078e00ff */
        /* <DEDUP_REMOVED lines=19> */
.L_x_2746:
[----:B------:R-:W-:Y:S05]  /*7530*/  BSYNC B6 ;  /* 0x0000000000067941 */ /* 0x000fea0003800000 */
.L_x_2745:
[----:B------:R-:W0:Y:S01]  /*7540*/  LDC.64 R4, c[0x0][0x3d8] ;  /* 0x0000f600ff047b82 */ /* 0x000e220000000a00 */
[----:B------:R-:W-:Y:S01]  /*7550*/  SHF.R.S32.HI R7, RZ, 0x1f, R189 ;  /* 0x0000001fff077819 */ /* 0x000fe200000114bd */
[----:B------:R-:W-:Y:S01]  /*7560*/  ULDC.U8 UR4, c[0x0][0x3f0] ;  /* 0x0000fc0000047ab9 */ /* 0x000fe20000000000 */
[----:B------:R-:W-:Y:S01]  /*7570*/  BSSY B0, `(.L_x_2747) ;  /* 0x00002b8000007945 */ /* 0x000fe20003800000 */
[----:B------:R-:W-:-:S04]  /*7580*/  ISETP.NE.AND P0, PT, RZ, UR4, PT ;  /* 0x00000004ff007c0c */ /* 0x000fc8000bf05270 */
[----:B------:R-:W1:Y:S01]  /*7590*/  LDC.64 R2, c[0x0][0x3e8] ;  /* 0x0000fa00ff027b82 */ /* 0x000e620000000a00 */
[----:B0-----:R-:W-:-:S04]  /*75a0*/  IMAD R0, R7, R4, RZ ;  /* 0x0000000407007224 */ /* 0x001fc800078e02ff */
[C---:B------:R-:W-:Y:S02]  /*75b0*/  IMAD R11, R189.reuse, R5, R0 ;  /* 0x00000005bd0b7224 */ /* 0x040fe400078e0200 */
[----:B------:R-:W-:Y:S02]  /*75c0*/  IMAD R0, R189, -0x40, R184 ;  /* 0xffffffc0bd007824 */ /* 0x000fe400078e02b8 */
[----:B-1----:R-:W-:Y:S02]  /*75d0*/  IMAD R10, R7, R2, RZ ;  /* 0x00000002070a7224 */ /* 0x002fe400078e02ff */
[----:B------:R-:W-:Y:S01]  /*75e0*/  IMAD.WIDE.U32 R6, R189, R4, RZ ;  /* 0x00000004bd067225 */ /* 0x000fe200078e00ff */
[----:B------:R-:W-:-:S03]  /*75f0*/  VIMNMX R58, R0, 0x40, PT ;  /* 0x00000040003a7848 */ /* 0x000fc60003fe0100 */
[----:B------:R-:W-:-:S04]  /*7600*/  IMAD.WIDE.U32 R8, R189, R2, RZ ;  /* 0x00000002bd087225 */ /* 0x000fc800078e00ff */
[----:B------:R-:W-:Y:S02]  /*7610*/  IMAD R13, R189, R3, R10 ;  /* 0x00000003bd0d7224 */ /* 0x000fe400078e020a */
[----:B------:R-:W-:Y:S02]  /*7620*/  IMAD.IADD R11, R7, 0x1, R11 ;  /* 0x00000001070b7824 */ /* 0x000fe400078e020b */
[----:B------:R-:W-:Y:S02]  /*7630*/  IMAD.IADD R7, R9, 0x1, R13 ;  /* 0x0000000109077824 */ /* 0x000fe400078e020d */
[C---:B------:R-:W-:Y:S01]  /*7640*/  IMAD.SHL.U32 R57, R6.reuse, 0x40, RZ ;  /* 0x0000004006397824 */ /* 0x040fe200078e00ff */
[----:B------:R-:W-:Y:S01]  /*7650*/  SHF.L.U64.HI R50, R6, 0x6, R11 ;  /* 0x0000000606327819 */ /* 0x000fe2000001020b */
[C---:B------:R-:W-:Y:S01]  /*7660*/  IMAD.SHL.U32 R54, R8.reuse, 0x40, RZ ;  /* 0x0000004008367824 */ /* 0x040fe200078e00ff */
        /* <DEDUP_REMOVED lines=33> */
[----:B------:R-:W-:Y:S01]  /*7880*/  IMAD.X R30, R50, 0x1, R51, P4 ;  /* 0x00000001321e7824 */ /* 0x000fe200020e0633 */
[----:B------:R-:W-:Y:S01]  /*7890*/  ISETP.GE.AND P3, PT, R24, UR4, PT ;  /* 0x0000000418007c0c */ /* 0x000fe2000bf66270 */
[----:B------:R-:W-:Y:S01]  /*78a0*/  ULDC.64 UR8, c[0x0][0x3e0] ;  /* 0x0000f80000087ab9 */ /* 0x000fe20000000a00 */
[----:B------:R-:W-:Y:S01]  /*78b0*/  LEA R12, P4, R13, UR6, 0x1 ;  /* 0x000000060d0c7c11 */ /* 0x000fe2000f8808ff */
[----:B------:R-:W-:Y:S01]  /*78c0*/  IMAD.X R15, R52, 0x1, R55, P5 ;  /* 0x00000001340f7824 */ /* 0x000fe200028e0637 */
[----:B------:R-:W-:-:S02]  /*78d0*/  LEA R14, P5, R0, UR8, 0x1 ;  /* 0x00000008000e7c11 */ /* 0x000fc4000f8a08ff */
[----:B------:R-:W-:Y:S02]  /*78e0*/  CS2R R36, SRZ ;  /* 0x0000000000247805 */ /* 0x000fe4000001ff00 */
[----:B------:R-:W-:Y:S02]  /*78f0*/  LEA.HI.X R13, R13, UR7, R30, 0x1, P4 ;  /* 0x000000070d0d7c11 */ /* 0x000fe4000a0f0c1e */
[----:B------:R-:W-:Y:S02]  /*7900*/  CS2R R32, SRZ ;  /* 0x0000000000207805 */ /* 0x000fe4000001ff00 */
[----:B------:R-:W-:Y:S02]  /*7910*/  CS2R R34, SRZ ;  /* 0x0000000000227805 */ /* 0x000fe4000001ff00 */
[----:B------:R-:W-:Y:S02]  /*7920*/  CS2R R30, SRZ ;  /* 0x00000000001e7805 */ /* 0x000fe4000001ff00 */
[----:B------:R-:W-:Y:S01]  /*7930*/  LEA.HI.X R15, R0, UR9, R15, 0x1, P5 ;  /* 0x00000009000f7c11 */ /* 0x000fe2000a8f0c0f */
[----:B------:R0:W5:Y:S04]  /*7940*/  @!P3 LDG.E.64 R36, desc[UR54][R12.64] ;  /* 0x000000360c24b981 */ /* 0x000168000c1e1b00 */
[----:B------:R0:W5:Y:S04]  /*7950*/  @!P2 LDG.E.64 R32, desc[UR54][R12.64+0x20] ;  /* 0x000020360c20a981 */ /* 0x000168000c1e1b00 */
[----:B------:R0:W5:Y:S04]  /*7960*/  @!P3 LDG.E.64 R34, desc[UR54][R14.64] ;  /* 0x000000360e22b981 */ /* 0x000168000c1e1b00 */
[----:B------:R0:W5:Y:S02]  /*7970*/  @!P2 LDG.E.64 R30, desc[UR54][R14.64+0x20] ;  /* 0x000020360e1ea981 */ /* 0x000164000c1e1b00 */
.L_x_2750:
[----:B------:R-:W-:Y:S05]  /*7980*/  BSYNC B1 ;  /* 0x0000000000017941 */ /* 0x000fea0003800000 */
.L_x_2749:
        /* <DEDUP_REMOVED lines=24> */
.L_x_2752:
[----:B------:R-:W-:Y:S05]  /*7b10*/  BSYNC B1 ;  /* 0x0000000000017941 */ /* 0x000fea0003800000 */
.L_x_2751:
[----:B01----:R-:W-:Y:S01]  /*7b20*/  IMAD.SHL.U32 R12, R195, 0x40, RZ ;  /* 0x00000040c30c7824 */ /* 0x003fe200078e00ff */
[----:B------:R-:W-:Y:S01]  /*7b30*/  LEA.HI R0, R218, R218, RZ, 0x1 ;  /* 0x000000dada007211 */ /* 0x000fe200078f08ff */
[C---:B------:R-:W-:Y:S01]  /*7b40*/  IMAD.WIDE.U32 R6, R39.reuse, R4, R6 ;  /* 0x0000000427067225 */ /* 0x040fe200078e0006 */
[----:B------:R-:W-:Y:S01]  /*7b50*/  ULDC.64 UR4, c[0x0][0x3c8] ;  /* 0x0000f20000047ab9 */ /* 0x000fe20000000a00 */
[----:B------:R-:W-:Y:S01]  /*7b60*/  ULDC.64 UR6, c[0x0][0x3e0] ;  /* 0x0000f80000067ab9 */ /* 0x000fe20000000a00 */
[----:B------:R-:W-:Y:S01]  /*7b70*/  LOP3.LUT R15, R12, 0x1c0, RZ, 0xc0, !PT ;  /* 0x000001c00c0f7812 */ /* 0x000fe200078ec0ff */
[----:B------:R-:W-:Y:S01]  /*7b80*/  IMAD.WIDE.U32 R10, R39, R2, R10 ;  /* 0x00000002270a7225 */ /* 0x000fe200078e000a */
[----:B------:R-:W-:-:S03]  /*7b90*/  LOP3.LUT R13, R0, 0xfffffffe, RZ, 0xc0, !PT ;  /* 0xfffffffe000d7812 */ /* 0x000fc600078ec0ff */
[C---:B------:R-:W-:Y:S01]  /*7ba0*/  IMAD R4, R41.reuse, R4, RZ ;  /* 0x0000000429047224 */ /* 0x040fe200078e02ff */
[----:B------:R-:W-:Y:S01]  /*7bb0*/  LEA R0, P3, R10, UR6, 0x1 ;  /* 0x000000060a007c11 */ /* 0x000fe2000f8608ff */
[----:B------:R-:W-:Y:S02]  /*7bc0*/  IMAD R2, R41, R2, RZ ;  /* 0x0000000229027224 */ /* 0x000fe400078e02ff */
[C---:B------:R-:W-:Y:S02]  /*7bd0*/  IMAD R5, R39.reuse, R5, R4 ;  /* 0x0000000527057224 */ /* 0x040fe400078e0204 */
[----:B------:R-:W-:Y:S01]  /*7be0*/  IMAD R39, R39, R3, R2 ;  /* 0x0000000327277224 */ /* 0x000fe200078e0202 */
[----:B------:R-:W-:Y:S01]  /*7bf0*/  LOP3.LUT R2, R15, 0x18, R16, 0xf8, !PT ;  /* 0x000000180f027812 */ /* 0x000fe200078ef810 */
[----:B------:R-:W-:Y:S01]  /*7c00*/  IMAD.IADD R7, R7, 0x1, R5 ;  /* 0x0000000107077824 */ /* 0x000fe200078e0205 */
[----:B------:R-:W-:Y:S01]  /*7c10*/  SHF.R.U32.HI R15, RZ, 0x3, R15 ;  /* 0x00000003ff0f7819 */ /* 0x000fe2000001160f */
[----:B------:R-:W-:Y:S01]  /*7c20*/  IMAD.IADD R5, R11, 0x1, R39 ;  /* 0x000000010b057824 */ /* 0x000fe200078e0227 */
[----:B------:R-:W-:Y:S01]  /*7c30*/  LEA R3, P2, R6, UR4, 0x1 ;  /* 0x0000000406037c11 */ /* 0x000fe2000f8408ff */
[----:B------:R-:W-:Y:S01]  /*7c40*/  IMAD.IADD R56, R218, 0x1, -R13 ;  /* 0x00000001da387824 */ /* 0x000fe200078e0a0d */
[----:B------:R-:W-:Y:S01]  /*7c50*/  UMOV UR4, 0xffffffff ;  /* 0xffffffff00047882 */ /* 0x000fe20000000000 */
[----:B------:R-:W-:-:S02]  /*7c60*/  LOP3.LUT R38, R2, R15, RZ, 0x3c, !PT ;  /* 0x0000000f02267212 */ /* 0x000fc400078e3cff */
[----:B------:R-:W-:Y:S02]  /*7c70*/  LEA.HI.X R4, R6, UR5, R7, 0x1, P2 ;  /* 0x0000000506047c11 */ /* 0x000fe400090f0c07 */
[----:B------:R-:W-:Y:S02]  /*7c80*/  LEA.HI.X R2, R10, UR7, R5, 0x1, P3 ;  /* 0x000000070a027c11 */ /* 0x000fe400098f0c05 */
[----:B------:R-:W-:Y:S01]  /*7c90*/  SHF.L.U32 R5, R56, 0x1f, RZ ;  /* 0x0000001f38057819 */ /* 0x000fe200000006ff */
[----:B------:R-:W-:Y:S06]  /*7ca0*/  BRA.DIV UR4, `(.L_x_2753) ;  /* 0x000001ae04d07947 */ /* 0x000fec000b800000 */
.L_x_3001:
[----:B------:R-:W-:-:S03]  /*7cb0*/  UMOV UR4, 0xffffffff ;  /* 0xffffffff00047882 */ /* 0x000fc60000000000 */
[----:B------:R-:W-:Y:S05]  /*7cc0*/  BRA.DIV UR4, `(.L_x_2754) ;  /* 0x000001ae04f07947 */ /* 0x000fea000b800000 */
.L_x_3004:
[----:B------:R-:W-:-:S03]  /*7cd0*/  UMOV UR4, 0xffffffff ;  /* 0xffffffff00047882 */ /* 0x000fc60000000000 */
[----:B------:R-:W-:Y:S05]  /*7ce0*/  BRA.DIV UR4, `(.L_x_2755) ;  /* 0x000001b204107947 */ /* 0x000fea000b800000 */
.L_x_3007:
[----:B------:R-:W-:-:S03]  /*7cf0*/  UMOV UR4, 0xffffffff ;  /* 0xffffffff00047882 */ /* 0x000fc60000000000 */
[----:B------:R-:W-:Y:S05]  /*7d00*/  BRA.DIV UR4, `(.L_x_2756) ;  /* 0x000001b204307947 */ /* 0x000fea000b800000 */
.L_x_3010:
[----:B------:R-:W-:-:S03]  /*7d10*/  UMOV UR4, 0xffffffff ;  /* 0xffffffff00047882 */ /* 0x000fc60000000000 */
[----:B------:R-:W-:Y:S05]  /*7d20*/  BRA.DIV UR4, `(.L_x_2757) ;  /* 0x000001b204507947 */ /* 0x000fea000b800000 */
.L_x_3013:
[----:B------:R-:W-:-:S03]  /*7d30*/  UMOV UR4, 0xffffffff ;  /* 0xffffffff00047882 */ /* 0x000fc60000000000 */
[----:B------:R-:W-:Y:S05]  /*7d40*/  BRA.DIV UR4, `(.L_x_2758) ;  /* 0x000001b204707947 */ /* 0x000fea000b800000 */
.L_x_3016:
[----:B------:R-:W-:-:S03]  /*7d50*/  UMOV UR4, 0xffffffff ;  /* 0xffffffff00047882 */ /* 0x000fc60000000000 */
[----:B------:R-:W-:Y:S05]  /*7d60*/  BRA.DIV UR4, `(.L_x_2759) ;  /* 0x000001b204907947 */ /* 0x000fea000b800000 */
.L_x_3019:
[----:B------:R-:W-:-:S03]  /*7d70*/  UMOV UR4, 0xffffffff ;  /* 0xffffffff00047882 */ /* 0x000fc60000000000 */
[----:B------:R-:W-:Y:S05]  /*7d80*/  BRA.DIV UR4, `(.L_x_2760) ;  /* 0x000001b204b07947 */ /* 0x000fea000b800000 */
.L_x_3022:
[----:B------:R-:W0:Y:S01]  /*7d90*/  SYNCS.PHASECHK.TRANS64.TRYWAIT P2, [R18+URZ+0x38800], R5 ;  /* 0x03880005120075a7 */ /* 0x000e22000804017f */
[----:B-----5:R-:W-:Y:S01]  /*7da0*/  IMAD.MOV.U32 R3, RZ, RZ, R34 ;  /* 0x000000ffff037224 */ /* 0x020fe200078e0022 */
[----:B------:R-:W-:Y:S01]  /*7db0*/  LOP3.LUT P3, RZ, R195, 0x4, RZ, 0xc0, !PT ;  /* 0x00000004c3ff7812 */ /* 0x000fe2000786c0ff */
[----:B------:R-:W-:Y:S01]  /*7dc0*/  IMAD.MOV.U32 R4, RZ, RZ, R35 ;  /* 0x000000ffff047224 */ /* 0x000fe200078e0023 */
[----:B------:R-:W-:Y:S01]  /*7dd0*/  BSSY B1, `(.L_x_2761) ;  /* 0x000001e000017945 */ /* 0x000fe20003800000 */
[----:B------:R-:W-:Y:S02]  /*7de0*/  IMAD.MOV.U32 R0, RZ, RZ, R30 ;  /* 0x000000ffff007224 */ /* 0x000fe400078e001e */
[----:B------:R-:W-:Y:S01]  /*7df0*/  IMAD.MOV.U32 R2, RZ, RZ, R31 ;  /* 0x000000ffff027224 */ /* 0x000fe200078e001f */
[----:B------:R-:W-:Y:S01]  /*7e00*/  PRMT R10, R4, 0x5410, R3 ;  /* 0x00005410040a7816 */ /* 0x000fe20000000003 */
[----:B------:R-:W-:Y:S02]  /*7e10*/  IMAD R3, R213, 0x200, R38 ;  /* 0x00000200d5037824 */ /* 0x000fe400078e0226 */
[----:B------:R-:W-:Y:S01]  /*7e20*/  IMAD.MOV.U32 R4, RZ, RZ, R37 ;  /* 0x000000ffff047224 */ /* 0x000fe200078e0025 */
[----:B------:R-:W-:Y:S01]  /*7e30*/  PRMT R40, R2, 0x5410, R0 ;  /* 0x0000541002287816 */ /* 0x000fe20000000000 */
[----:B------:R-:W-:-:S02]  /*7e40*/  IMAD.MOV.U32 R0, RZ, RZ, R36 ;  /* 0x000000ffff007224 */ /* 0x000fc400078e0024 */
[----:B------:R-:W-:Y:S02]  /*7e50*/  IMAD.MOV.U32 R6, RZ, RZ, R32 ;  /* 0x000000ffff067224 */ /* 0x000fe400078e0020 */
[----:B------:R-:W-:Y:S01]  /*7e60*/  IMAD R2, R3, 0x2, R18 ;  /* 0x0000000203027824 */ /* 0x000fe200078e0212 */
[----:B------:R-:W-:Y:S01]  /*7e70*/  PRMT R11, R0, 0x5410, R4 ;  /* 0x00005410000b7816 */ /* 0x000fe20000000004 */
[----:B------:R-:W-:Y:S01]  /*7e80*/  IMAD.MOV.U32 R4, RZ, RZ, R33 ;  /* 0x000000ffff047224 */ /* 0x000fe200078e0021 */
[----:B------:R-:W-:Y:S01]  /*7e90*/  PRMT R38, R6, 0x7610, R38 ;  /* 0x0000761006267816 */ /* 0x000fe20000000026 */
[----:B------:R-:W-:Y:S02]  /*7ea0*/  IMAD.MOV.U32 R6, RZ, RZ, R26 ;  /* 0x000000ffff067224 */ /* 0x000fe400078e001a */
[----:B------:R-:W-:Y:S01]  /*7eb0*/  IMAD.MOV.U32 R7, RZ, RZ, R27 ;  /* 0x000000ffff077224 */ /* 0x000fe200078e001b */
[----:B------:R-:W-:Y:S01]  /*7ec0*/  PRMT R38, R38, 0x5410, R4 ;  /* 0x0000541026267816 */ /* 0x000fe20000000004 */
[----:B------:R-:W-:-:S02]  /*7ed0*/  VIADD R3, R2, 0x20400 ;  /* 0x0002040002037836 */ /* 0x000fc40000000000 */
[----:B------:R-:W-:Y:S01]  /*7ee0*/  VIADD R0, R2, 0x20440 ;  /* 0x0002044002007836 */ /* 0x000fe20000000000 */
[----:B------:R-:W-:Y:S01]  /*7ef0*/  PRMT R41, R7, 0x5410, R6 ;  /* 0x0000541007297816 */ /* 0x000fe20000000006 */
[----:B------:R-:W-:Y:S02]  /*7f00*/  @P3 VIADD R0, R3, 0xffffffc0 ;  /* 0xffffffc003003836 */ /* 0x000fe40000000000 */
[----:B------:R-:W-:Y:S02]  /*7f10*/  IMAD.MOV.U32 R3, RZ, RZ, R8 ;  /* 0x000000ffff037224 */ /* 0x000fe400078e0008 */
        /* <DEDUP_REMOVED lines=8> */
[----:B0-----:R-:W-:Y:S06]  /*7fa0*/  @!P2 BRA `(.L_x_2762) ;  /* 0x000001b00050a947 */ /* 0x001fec0003800000 */
.L_x_3023:
[----:B------:R-:W-:Y:S05]  /*7fb0*/  BSYNC B1 ;  /* 0x0000000000017941 */ /* 0x000fea0003800000 */
.L_x_2761:
        /* <DEDUP_REMOVED lines=13> */
[--C-:B------:R-:W-:Y:S02]  /*8090*/  SHF.R.U32.HI R14, RZ, 0x10, R37.reuse ;  /* 0x00000010ff0e7819 */ /* 0x100fe40000011625 */
        /* <DEDUP_REMOVED lines=10> */
[C---:B------:R-:W-:Y:S01]  /*8140*/  IMAD.U32 R12, R7.reuse, 0x10000, RZ ;  /* 0x00010000070c7824 */ /* 0x040fe200078e00ff */
[----:B------:R-:W-:Y:S01]  /*8150*/  LOP3.LUT R7, R7, 0xffff0000, RZ, 0xc0, !PT ;  /* 0xffff000007077812 */ /* 0x000fe200078ec0ff */
[----:B------:R-:W-:-:S02]  /*8160*/  IMAD.U32 R10, R6, 0x10000, RZ ;  /* 0x00010000060a7824 */ /* 0x000fc400078e00ff */
[CC--:B------:R-:W-:Y:S01]  /*8170*/  FMUL.FTZ R37, R11.reuse, R36.reuse ;  /* 0x000000240b257220 */ /* 0x0c0fe20000410000 */
[----:B------:R-:W-:Y:S01]  /*8180*/  FMUL.FTZ R11, R11, R15 ;  /* 0x0000000f0b0b7220 */ /* 0x000fe20000410000 */
[C---:B------:R-:W-:Y:S01]  /*8190*/  FMUL.FTZ R39, R7.reuse, R35 ;  /* 0x0000002307277220 */ /* 0x040fe20000410000 */
[----:B------:R-:W-:Y:S02]  /*81a0*/  IMAD.U32 R3, R4, 0x10000, RZ ;  /* 0x0001000004037824 */ /* 0x000fe400078e00ff */
[C---:B------:R-:W-:Y:S01]  /*81b0*/  FFMA.FTZ R37, R10.reuse, R15, -R37 ;  /* 0x0000000f0a257223 */ /* 0x040fe20000010825 */
[----:B------:R-:W-:Y:S01]  /*81c0*/  FFMA.FTZ R36, R10, R36, R11 ;  /* 0x000000240a247223 */ /* 0x000fe2000001000b */
[-C--:B------:R-:W-:Y:S01]  /*81d0*/  FMUL.FTZ R11, R7, R14.reuse ;  /* 0x0000000e070b7220 */ /* 0x080fe20000410000 */
[C---:B------:R-:W-:Y:S01]  /*81e0*/  IMAD.U32 R6, R5.reuse, 0x10000, RZ ;  /* 0x0001000005067824 */ /* 0x040fe200078e00ff */
[----:B------:R-:W-:Y:S01]  /*81f0*/  LOP3.LUT R4, R4, 0xffff0000, RZ, 0xc0, !PT ;  /* 0xffff000004047812 */ /* 0x000fe200078ec0ff */
[C---:B------:R-:W-:Y:S01]  /*8200*/  IMAD.U32 R10, R34.reuse, 0x10000, RZ ;  /* 0x00010000220a7824 */ /* 0x040fe200078e00ff */
[----:B------:R-:W-:Y:S01]  /*8210*/  LOP3.LUT R5, R5, 0xffff0000, RZ, 0xc0, !PT ;  /* 0xffff000005057812 */ /* 0x000fe200078ec0ff */
[C---:B------:R-:W-:Y:S01]  /*8220*/  IMAD.U32 R7, R13.reuse, 0x10000, RZ ;  /* 0x000100000d077824 */ /* 0x040fe200078e00ff */
[----:B------:R-:W-:Y:S01]  /*8230*/  LOP3.LUT R34, R34, 0xffff0000, RZ, 0xc0, !PT ;  /* 0xffff000022227812 */ /* 0x000fe200078ec0ff */
[C---:B------:R-:W-:Y:S01]  /*8240*/  FFMA.FTZ R39, R12.reuse, R14, -R39 ;  /* 0x0000000e0c277223 */ /* 0x040fe20000010827 */
[----:B------:R-:W-:Y:S01]  /*8250*/  LOP3.LUT R13, R13, 0xffff0000, RZ, 0xc0, !PT ;  /* 0xffff00000d0d7812 */ /* 0x000fe200078ec0ff */
[----:B------:R-:W-:Y:S01]  /*8260*/  FFMA.FTZ R14, R12, R35, R11 ;  /* 0x000000230c0e7223 */ /* 0x000fe2000001000b */
[C---:B------:R-:W-:Y:S01]  /*8270*/  FMUL.FTZ R12, R4.reuse, R10 ;  /* 0x0000000a040c7220 */ /* 0x040fe20000410000 */
[----:B------:R-:W-:Y:S01]  /*8280*/  FMUL.FTZ R11, R4, R7 ;  /* 0x00000007040b7220 */ /* 0x000fe20000410000 */
        /* <DEDUP_REMOVED lines=11> */
.L_x_2766:
[----:B------:R-:W-:Y:S05]  /*8340*/  BSYNC B2 ;  /* 0x0000000000027941 */ /* 0x000fea0003800000 */
.L_x_2765:
[----:B------:R-:W-:Y:S05]  /*8350*/  @P2 BRA `(.L_x_2764) ;  /* 0x0000000000b82947 */ /* 0x000fea0003800000 */
[----:B01----:R-:W0:Y:S01]  /*8360*/  LDS.128 R4, [R0] ;  /* 0x0000000000047984 */ /* 0x003e220000000c00 */
[--C-:B------:R-:W-:Y:S02]  /*8370*/  SHF.R.U64 R30, R30, 0x10, R31.reuse ;  /* 0x000000101e1e7819 */ /* 0x100fe4000000121f */
[----:B------:R-:W-:Y:S02]  /*8380*/  SHF.R.U32.HI R31, RZ, 0x10, R31 ;  /* 0x00000010ff1f7819 */ /* 0x000fe4000001161f */
[----:B------:R-:W-:Y:S02]  /*8390*/  SHF.R.U32.HI R14, RZ, 0x10, R33 ;  /* 0x00000010ff0e7819 */ /* 0x000fe40000011621 */
[----:B------:R-:W-:Y:S02]  /*83a0*/  PRMT R31, R40, 0x5410, R31 ;  /* 0x00005410281f7816 */ /* 0x000fe4000000001f */
        /* <DEDUP_REMOVED lines=9> */
[C---:B------:R-:W-:Y:S01]  /*8440*/  IMAD.U32 R12, R7.reuse, 0x10000, RZ ;  /* 0x00010000070c7824 */ /* 0x040fe200078e00ff */
[----:B------:R-:W-:Y:S01]  /*8450*/  LOP3.LUT R7, R7, 0xffff0000, RZ, 0xc0, !PT ;  /* 0xffff000007077812 */ /* 0x000fe200078ec0ff */
[----:B------:R-:W-:Y:S02]  /*8460*/  IMAD.U32 R10, R6, 0x10000, RZ ;  /* 0x00010000060a7824 */ /* 0x000fe400078e00ff */
        /* <DEDUP_REMOVED lines=29> */
.L_x_2764:
[----:B------:R-:W-:Y:S05]  /*8640*/  BSYNC B1 ;  /* 0x0000000000017941 */ /* 0x000fea0003800000 */
.L_x_2763:
[----:B------:R-:W-:Y:S05]  /*8650*/  @P1 BRA `(.L_x_2767) ;  /* 0x0000001800a41947 */ /* 0x000fea0003800000 */
[----:B------:R-:W3:Y:S01]  /*8660*/  LDC R3, c[0x0][0x3d4] ;  /* 0x0000f500ff037b82 */ /* 0x000ee20000000800 */
[C---:B-12---:R-:W-:Y:S01]  /*8670*/  VIADD R4, R24.reuse, 0x10 ;  /* 0x0000001018047836 */ /* 0x046fe20000000000 */
[----:B------:R-:W-:Y:S01]  /*8680*/  BSSY B1, `(.L_x_2768) ;  /* 0x0000032000017945 */ /* 0x000fe20003800000 */
[----:B---3--:R-:W-:-:S03]  /*8690*/  ISETP.GE.AND P0, PT, R24, R3, PT ;  /* 0x000000031800720c */ /* 0x008fc60003f06270 */
[----:B------:R-:W-:-:S10]  /*86a0*/  ISETP.GE.AND P1, PT, R4, R3, PT ;  /* 0x000000030400720c */ /* 0x000fd40003f26270 */
[----:B------:R-:W-:Y:S05]  /*86b0*/  @P0 BRA `(.L_x_2769) ;  /* 0x0000000000b80947 */ /* 0x000fea0003800000 */
[----:B0-----:R-:W0:Y:S01]  /*86c0*/  LDS.128 R4, [R2+0x21400] ;  /* 0x0214000002047984 */ /* 0x001e220000000c00 */
[----:B------:R-:W-:Y:S02]  /*86d0*/  SHF.R.U32.HI R25, RZ, 0x10, R27 ;  /* 0x00000010ff197819 */ /* 0x000fe4000001161b */
[----:B------:R-:W-:Y:S02]  /*86e0*/  SHF.R.U32.HI R14, RZ, 0x10, R29 ;  /* 0x00000010ff0e7819 */ /* 0x000fe4000001161d */
[----:B------:R-:W-:Y:S02]  /*86f0*/  PRMT R25, R41, 0x5410, R25 ;  /* 0x0000541029197816 */ /* 0x000fe40000000019 */
[----:B------:R-:W-:Y:S02]  /*8700*/  PRMT R14, R44, 0x5432, R14 ;  /* 0x000054322c0e7816 */ /* 0x000fe4000000000e */
[----:B------:R-:W-:Y:S01]  /*8710*/  SHF.R.U64 R24, R26, 0x10, R27 ;  /* 0x000000101a187819 */ /* 0x000fe2000000121b */
[----:B------:R-:W-:Y:S01]  /*8720*/  IMAD.U32 R26, R25, 0x10000, RZ ;  /* 0x00010000191a7824 */ /* 0x000fe200078e00ff */
[----:B------:R-:W-:Y:S01]  /*8730*/  SHF.R.U64 R13, R28, 0x10, R29 ;  /* 0x000000101c0d7819 */ /* 0x000fe2000000121d */
[----:B------:R-:W-:Y:S01]  /*8740*/  IMAD.U32 R15, R14, 0x10000, RZ ;  /* 0x000100000e0f7824 */ /* 0x000fe200078e00ff */
[----:B------:R-:W-:-:S02]  /*8750*/  PRMT R24, R41, 0x5432, R24 ;  /* 0x0000543229187816 */ /* 0x000fc40000000018 */
[----:B------:R-:W-:Y:S02]  /*8760*/  LOP3.LUT R25, R25, 0xffff0000, RZ, 0xc0, !PT ;  /* 0xffff000019197812 */ /* 0x000fe400078ec0ff */
[----:B------:R-:W-:Y:S02]  /*8770*/  LOP3.LUT R14, R14, 0xffff0000, RZ, 0xc0, !PT ;  /* 0xffff00000e0e7812 */ /* 0x000fe400078ec0ff */
[----:B------:R-:W-:Y:S02]  /*8780*/  PRMT R13, R42, 0x5410, R13 ;  /* 0x000054102a0d7816 */ /* 0x000fe4000000000d */
[C---:B0-----:R-:W-:Y:S01]  /*8790*/  LOP3.LUT R11, R6.reuse, 0xffff0000, RZ, 0xc0, !PT ;  /* 0xffff0000060b7812 */ /* 0x041fe200078ec0ff */
[C---:B------:R-:W-:Y:S01]  /*87a0*/  IMAD.U32 R12, R7.reuse, 0x10000, RZ ;  /* 0x00010000070c7824 */ /* 0x040fe200078e00ff */
[----:B------:R-:W-:Y:S01]  /*87b0*/  LOP3.LUT R7, R7, 0xffff0000, RZ, 0xc0, !PT ;  /* 0xffff000007077812 */ /* 0x000fe200078ec0ff */
[----:B------:R-:W-:Y:S02]  /*87c0*/  IMAD.U32 R10, R6, 0x10000, RZ ;  /* 0x00010000060a7824 */ /* 0x000fe400078e00ff */
[C---:B------:R-:W-:Y:S01]  /*87d0*/  FMUL.FTZ R27, R11.reuse, R26 ;  /* 0x0000001a0b1b7220 */ /* 0x040fe20000410000 */
[----:B------:R-:W-:Y:S01]  /*87e0*/  FMUL.FTZ R11, R11, R15 ;  /* 0x0000000f0b0b7220 */ /* 0x000fe20000410000 */
[----:B------:R-:W-:-:S02]  /*87f0*/  IMAD.U32 R6, R5, 0x10000, RZ ;  /* 0x0001000005067824 */ /* 0x000fc400078e00ff */
[C---:B------:R-:W-:Y:S01]  /*8800*/  FMUL.FTZ R29, R7.reuse, R25 ;  /* 0x00000019071d7220 */ /* 0x040fe20000410000 */
[C---:B------:R-:W-:Y:S01]  /*8810*/  FFMA.FTZ R27, R10.reuse, R15, -R27 ;  /* 0x0000000f0a1b7223 */ /* 0x040fe2000001081b */
[----:B------:R-:W-:Y:S01]  /*8820*/  FFMA.FTZ R26, R10, R26, R11 ;  /* 0x0000001a0a1a7223 */ /* 0x000fe2000001000b */
[-C--:B------:R-:W-:Y:S01]  /*8830*/  FMUL.FTZ R11, R7, R14.reuse ;  /* 0x0000000e070b7220 */ /* 0x080fe20000410000 */
[----:B------:R-:W-:Y:S01]  /*8840*/  IMAD.U32 R10, R24, 0x10000, RZ ;  /* 0x00010000180a7824 */ /* 0x000fe200078e00ff */
[----:B------:R-:W-:Y:S01]  /*8850*/  LOP3.LUT R5, R5, 0xffff0000, RZ, 0xc0, !PT ;  /* 0xffff000005057812 */ /* 0x000fe200078ec0ff */
[----:B------:R-:W-:Y:S01]  /*8860*/  IMAD.U32 R3, R4, 0x10000, RZ ;  /* 0x0001000004037824 */ /* 0x000fe200078e00ff */
[----:B------:R-:W-:Y:S01]  /*8870*/  LOP3.LUT R24, R24, 0xffff0000, RZ, 0xc0, !PT ;  /* 0xffff000018187812 */ /* 0x000fe200078ec0ff */
[C---:B------:R-:W-:Y:S01]  /*8880*/  IMAD.U32 R7, R13.reuse, 0x10000, RZ ;  /* 0x000100000d077824 */ /* 0x040fe200078e00ff */
[----:B------:R-:W-:Y:S01]  /*8890*/  LOP3.LUT R4, R4, 0xffff0000, RZ, 0xc0, !PT ;  /* 0xffff000004047812 */ /* 0x000fe200078ec0ff */
[C---:B------:R-:W-:Y:S01]  /*88a0*/  FFMA.FTZ R29, R12.reuse, R14, -R29 ;  /* 0x0000000e0c1d7223 */ /* 0x040fe2000001081d */
[----:B------:R-:W-:Y:S01]  /*88b0*/  LOP3.LUT R13, R13, 0xffff0000, RZ, 0xc0, !PT ;  /* 0xffff00000d0d7812 */ /* 0x000fe200078ec0ff */
[----:B------:R-:W-:Y:S01]  /*88c0*/  FFMA.FTZ R14, R12, R25, R11 ;  /* 0x000000190c0e7223 */ /* 0x000fe2000001000b */
[C---:B------:R-:W-:Y:S01]  /*88d0*/  FMUL.FTZ R15, R5.reuse, R24 ;  /* 0x00000018050f7220 */ /* 0x040fe20000410000 */
[CC--:B------:R-:W-:Y:S01]  /*88e0*/  FMUL.FTZ R12, R4.reuse, R10.reuse ;  /* 0x0000000a040c7220 */ /* 0x0c0fe20000410000 */
[----:B------:R-:W-:Y:S01]  /*88f0*/  FMUL.FTZ R11, R4, R7 ;  /* 0x00000007040b7220 */ /* 0x000fe20000410000 */
        /* <DEDUP_REMOVED lines=8> */
[----:B------:R-:W-:-:S05]  /*8980*/  F2FP.BF16.F32.PACK_AB R25, R6, R15 ;  /* 0x0000000f0619723e */ /* 0x000fca00000010ff */
[----:B------:R1:W-:Y:S02]  /*8990*/  STS.128 [R2+0x21400], R24 ;  /* 0x0214001802007388 */ /* 0x0003e40000000c00 */
.L_x_2769:
[----:B------:R-:W-:Y:S05]  /*89a0*/  BSYNC B1 ;  /* 0x0000000000017941 */ /* 0x000fea0003800000 */
.L_x_2768:
[----:B------:R-:W-:Y:S05]  /*89b0*/  @P1 BRA `(.L_x_2767) ;  /* 0x0000001400cc1947 */ /* 0x000fea0003800000 */
[----:B0-----:R-:W0:Y:S01]  /*89c0*/  LDS.128 R4, [R0+0x1000] ;  /* 0x0010000000047984 */ /* 0x001e220000000c00 */
[----:B------:R-:W-:Y:S02]  /*89d0*/  SHF.R.U32.HI R12, RZ, 0x10, R9 ;  /* 0x00000010ff0c7819 */ /* 0x000fe40000011609 */
[----:B------:R-:W-:Y:S02]  /*89e0*/  SHF.R.U32.HI R11, RZ, 0x10, R21 ;  /* 0x00000010ff0b7819 */ /* 0x000fe40000011615 */
[C---:B------:R-:W-:Y:S02]  /*89f0*/  PRMT R12, R43.reuse, 0x5432, R12 ;  /* 0x000054322b0c7816 */ /* 0x040fe4000000000c */
[----:B------:R-:W-:Y:S02]  /*8a00*/  PRMT R11, R43, 0x5410, R11 ;  /* 0x000054102b0b7816 */ /* 0x000fe4000000000b */
[----:B------:R-:W-:Y:S01]  /*8a10*/  SHF.R.U64 R14, R8, 0x10, R9 ;  /* 0x00000010080e7819 */ /* 0x000fe20000001209 */
[----:B------:R-:W-:Y:S01]  /*8a20*/  IMAD.U32 R15, R12, 0x10000, RZ ;  /* 0x000100000c0f7824 */ /* 0x000fe200078e00ff */
[----:B------:R-:W-:Y:S01]  /*8a30*/  SHF.R.U64 R10, R20, 0x10, R21 ;  /* 0x00000010140a7819 */ /* 0x000fe20000001215 */
[----:B------:R-:W-:Y:S01]  /*8a40*/  IMAD.U32 R13, R11, 0x10000, RZ ;  /* 0x000100000b0d7824 */ /* 0x000fe200078e00ff */
[----:B------:R-:W-:-:S02]  /*8a50*/  LOP3.LUT R20, R12, 0xffff0000, RZ, 0xc0, !PT ;  /* 0xffff00000c147812 */ /* 0x000fc400078ec0ff */
[----:B------:R-:W-:Y:S02]  /*8a60*/  LOP3.LUT R12, R11, 0xffff0000, RZ, 0xc0, !PT ;  /* 0xffff00000b0c7812 */ /* 0x000fe400078ec0ff */
[----:B------:R-:W-:Y:S02]  /*8a70*/  PRMT R14, R42, 0x5432, R14 ;  /* 0x000054322a0e7816 */ /* 0x000fe4000000000e */
[----:B------:R-:W-:Y:S01]  /*8a80*/  PRMT R10, R45, 0x5432, R10 ;  /* 0x000054322d0a7816 */ /* 0x000fe2000000000a */
[C---:B0-----:R-:W-:Y:S01]  /*8a90*/  IMAD.U32 R8, R6.reuse, 0x10000, RZ ;  /* 0x0001000006087824 */ /* 0x041fe200078e00ff */
[----:B------:R-:W-:Y:S01]  /*8aa0*/  LOP3.LUT R6, R6, 0xffff0000, RZ, 0xc0, !PT ;  /* 0xffff000006067812 */ /* 0x000fe200078ec0ff */
[C---:B------:R-:W-:Y:S01]  /*8ab0*/  IMAD.U32 R9, R7.reuse, 0x10000, RZ ;  /* 0x0001000007097824 */ /* 0x040fe200078e00ff */
[----:B------:R-:W-:Y:S01]  /*8ac0*/  LOP3.LUT R7, R7, 0xffff0000, RZ, 0xc0, !PT ;  /* 0xffff000007077812 */ /* 0x000fe200078ec0ff */
[C---:B-1----:R-:W-:Y:S01]  /*8ad0*/  IMAD.U32 R2, R4.reuse, 0x10000, RZ ;  /* 0x0001000004027824 */ /* 0x042fe200078e00ff */
[----:B------:R-:W-:Y:S01]  /*8ae0*/  LOP3.LUT R3, R4, 0xffff0000, RZ, 0xc0, !PT ;  /* 0xffff000004037812 */ /* 0x000fe200078ec0ff */
[C---:B------:R-:W-:Y:S01]  /*8af0*/  FMUL.FTZ R11, R6.reuse, R15 ;  /* 0x0000000f060b7220 */ /* 0x040fe20000410000 */
[----:B------:R-:W-:Y:S01]  /*8b00*/  FMUL.FTZ R6, R6, R13 ;  /* 0x0000000d06067220 */ /* 0x000fe20000410000 */
[----:B------:R-:W-:Y:S01]  /*8b10*/  FMUL.FTZ R26, R7, R20 ;  /* 0x00000014071a7220 */ /* 0x000fe20000410000 */
[----:B------:R-:W-:-:S02]  /*8b20*/  IMAD.U32 R4, R5, 0x10000, RZ ;  /* 0x0001000005047824 */ /* 0x000fc400078e00ff */
[C---:B------:R-:W-:Y:S01]  /*8b30*/  FFMA.FTZ R11, R8.reuse, R13, -R11 ;  /* 0x0000000d080b7223 */ /* 0x040fe2000001080b */
[----:B------:R-:W-:Y:S01]  /*8b40*/  FFMA.FTZ R24, R8, R15, R6 ;  /* 0x0000000f08187223 */ /* 0x000fe20000010006 */
[-C--:B------:R-:W-:Y:S01]  /*8b50*/  FMUL.FTZ R8, R7, R12.reuse ;  /* 0x0000000c07087220 */ /* 0x080fe20000410000 */
[----:B------:R-:W-:Y:S01]  /*8b60*/  IMAD.U32 R7, R14, 0x10000, RZ ;  /* 0x000100000e077824 */ /* 0x000fe200078e00ff */
[----:B------:R-:W-:Y:S01]  /*8b70*/  LOP3.LUT R5, R5, 0xffff0000, RZ, 0xc0, !PT ;  /* 0xffff000005057812 */ /* 0x000fe200078ec0ff */
[----:B------:R-:W-:Y:S01]  /*8b80*/  IMAD.U32 R6, R10, 0x10000, RZ ;  /* 0x000100000a067824 */ /* 0x000fe200078e00ff */
[----:B------:R-:W-:Y:S01]  /*8b90*/  LOP3.LUT R14, R14, 0xffff0000, RZ, 0xc0, !PT ;  /* 0xffff00000e0e7812 */ /* 0x000fe200078ec0ff */
[C---:B------:R-:W-:Y:S01]  /*8ba0*/  FFMA.FTZ R26, R9.reuse, R12, -R26 ;  /* 0x0000000c091a7223 */ /* 0x040fe2000001081a */
[----:B------:R-:W-:Y:S01]  /*8bb0*/  LOP3.LUT R10, R10, 0xffff0000, RZ, 0xc0, !PT ;  /* 0xffff00000a0a7812 */ /* 0x000fe200078ec0ff */
[----:B------:R-:W-:Y:S01]  /*8bc0*/  FFMA.FTZ R13, R9, R20, R8 ;  /* 0x00000014090d7223 */ /* 0x000fe20000010008 */
[CC--:B------:R-:W-:Y:S01]  /*8bd0*/  FMUL.FTZ R9, R3.reuse, R7.reuse ;  /* 0x0000000703097220 */ /* 0x0c0fe20000410000 */
        /* <DEDUP_REMOVED lines=11> */
[----:B------:R3:W-:Y:S01]  /*8c90*/  STS.128 [R0+0x1000], R8 ;  /* 0x0010000800007388 */ /* 0x0007e20000000c00 */
[----:B------:R-:W-:Y:S05]  /*8ca0*/  BRA `(.L_x_2767) ;  /* 0x0000001400107947 */ /* 0x000fea0003800000 */
.L_x_2748:
[----:B------:R-:W0:Y:S01]  /*8cb0*/  LDC R21, c[0x0][0x3d4] ;  /* 0x0000f500ff157b82 */ /* 0x000e220000000800 */
[-C--:B------:R-:W-:Y:S01]  /*8cc0*/  ISETP.GE.AND P0, PT, R235, R58.reuse, PT ;  /* 0x0000003aeb00720c */ /* 0x080fe20003f06270 */
[----:B------:R-:W-:Y:S01]  /*8cd0*/  ULDC.64 UR4, c[0x0][0x3c8] ;  /* 0x0000f20000047ab9 */ /* 0x000fe20000000a00 */
[----:B------:R-:W-:Y:S02]  /*8ce0*/  ISETP.GE.AND P1, PT, R186, R58, PT ;  /* 0x0000003aba00720c */ /* 0x000fe40003f26270 */
[----:B------:R-:W-:Y:S02]  /*8cf0*/  CS2R R32, SRZ ;  /* 0x0000000000207805 */ /* 0x000fe4000001ff00 */
[----:B------:R-:W-:Y:S01]  /*8d00*/  CS2R R34, SRZ ;  /* 0x0000000000227805 */ /* 0x000fe2000001ff00 */
[----:B------:R-:W-:Y:S01]  /*8d10*/  ULDC.64 UR6, c[0x0][0x3e0] ;  /* 0x0000f80000067ab9 */ /* 0x000fe20000000a00 */
[CC--:B0-----:R-:W-:Y:S02]  /*8d20*/  ISETP.GE.OR P0, PT, R16.reuse, R21.reuse, P0 ;  /* 0x000000151000720c */ /* 0x0c1fe40000706670 */
[----:B------:R-:W-:-:S11]  /*8d30*/  ISETP.GE.OR P1, PT, R16, R21, P1 ;  /* 0x000000151000720c */ /* 0x000fd60000f26670 */
[----:B------:R-:W0:Y:S01]  /*8d40*/  @!P0 LDC.64 R36, c[0x0][0x3e0] ;  /* 0x0000f800ff248b82 */ /* 0x000e220000000a00 */
[----:B------:R-:W-:Y:S02]  /*8d50*/  @!P0 IADD3 R0, P2, P3, R29, R38, R54 ;  /* 0x000000261d008210 */ /* 0x000fe40007b5e036 */
[----:B------:R-:W-:Y:S02]  /*8d60*/  @!P1 IADD3 R7, P4, R57, R26, RZ ;  /* 0x0000001a39079210 */ /* 0x000fe40007f9e0ff */
[----:B------:R-:W-:Y:S02]  /*8d70*/  @!P0 IADD3.X R13, R31, R44, R52, P2, P3 ;  /* 0x0000002c1f0d8210 */ /* 0x000fe400017e6434 */
[----:B------:R-:W-:Y:S01]  /*8d80*/  @!P0 IADD3 R11, P5, P6, R26, R45, R57 ;  /* 0x0000002d1a0b8210 */ /* 0x000fe20007ebe039 */
        /* <DEDUP_REMOVED lines=8> */
[----:B------:R-:W-:Y:S02]  /*8e10*/  CS2R R28, SRZ ;  /* 0x00000000001c7805 */ /* 0x000fe4000001ff00 */
[----:B------:R-:W-:Y:S02]  /*8e20*/  CS2R R26, SRZ ;  /* 0x00000000001a7805 */ /* 0x000fe4000001ff00 */
[----:B------:R-:W-:Y:S01]  /*8e30*/  @!P0 LEA.HI.X R13, R0, R37, R13, 0x1, P4 ;  /* 0x00000025000d8211 */ /* 0x000fe200020f0c0d */
[----:B------:R0:W5:Y:S01]  /*8e40*/  @!P1 LDG.E.128 R32, desc[UR54][R6.64] ;  /* 0x0000003606209981 */ /* 0x000162000c1e1d00 */
[----:B------:R-:W2:Y:S01]  /*8e50*/  LDC R0, c[0x0][0x428] ;  /* 0x00010a00ff007b82 */ /* 0x000ea20000000800 */
[----:B-1----:R-:W-:Y:S02]  /*8e60*/  @!P0 LEA R10, P3, R11, R24, 0x1 ;  /* 0x000000180b0a8211 */ /* 0x002fe400078608ff */
[----:B------:R-:W-:Y:S01]  /*8e70*/  CS2R R30, SRZ ;  /* 0x00000000001e7805 */ /* 0x000fe2000001ff00 */
[----:B------:R-:W-:Y:S01]  /*8e80*/  IMAD R15, R189, 0x40, R186 ;  /* 0x00000040bd0f7824 */ /* 0x000fe200078e02ba */
[----:B------:R-:W-:-:S02]  /*8e90*/  @!P1 LEA R8, P2, R9, UR6, 0x1 ;  /* 0x0000000609089c11 */ /* 0x000fc4000f8408ff */
[----:B------:R-:W-:Y:S02]  /*8ea0*/  @!P0 LEA.HI.X R11, R11, R25, R14, 0x1, P3 ;  /* 0x000000190b0b8211 */ /* 0x000fe400018f0c0e */
[----:B------:R-:W-:Y:S01]  /*8eb0*/  CS2R R24, SRZ ;  /* 0x0000000000187805 */ /* 0x000fe2000001ff00 */
[----:B------:R-:W-:Y:S01]  /*8ec0*/  IMAD R15, R220, 0x20, R15 ;  /* 0x00000020dc0f7824 */ /* 0x000fe200078e020f */
[----:B------:R-:W-:Y:S02]  /*8ed0*/  CS2R R36, SRZ ;  /* 0x0000000000247805 */ /* 0x000fe4000001ff00 */
[----:B------:R-:W-:Y:S01]  /*8ee0*/  CS2R R38, SRZ ;  /* 0x0000000000267805 */ /* 0x000fe2000001ff00 */
[----:B------:R-:W5:Y:S01]  /*8ef0*/  @!P0 LDG.E.128 R28, desc[UR54][R10.64] ;  /* 0x000000360a1c8981 */ /* 0x000f62000c1e1d00 */
[----:B------:R-:W-:-:S03]  /*8f00*/  @!P1 LEA.HI.X R9, R9, UR7, R20, 0x1, P2 ;  /* 0x0000000709099c11 */ /* 0x000fc600090f0c14 */
[----:B------:R-:W5:Y:S01]  /*8f10*/  @!P0 LDG.E.128 R24, desc[UR54][R12.64] ;  /* 0x000000360c188981 */ /* 0x000f62000c1e1d00 */
[----:B0-----:R-:W-:-:S03]  /*8f20*/  IMAD.MOV.U32 R6, RZ, RZ, R42 ;  /* 0x000000ffff067224 */ /* 0x001fc600078e002a */
[----:B------:R0:W5:Y:S01]  /*8f30*/  @!P1 LDG.E.128 R36, desc[UR54][R8.64] ;  /* 0x0000003608249981 */ /* 0x000162000c1e1d00 */
[----:B--2---:R-:W-:-:S13]  /*8f40*/  ISETP.NE.AND P0, PT, R0, 0x1, PT ;  /* 0x000000010000780c */ /* 0x004fda0003f05270 */
[----:B------:R-:W1:Y:S08]  /*8f50*/  @P0 LDC R0, c[0x0][0x42c] ;  /* 0x00010b00ff000b82 */ /* 0x000e700000000800 */
[----:B------:R-:W2:Y:S01]  /*8f60*/  @P0 LDC R7, c[0x0][0x430] ;  /* 0x00010c00ff070b82 */ /* 0x000ea20000000800 */
[----:B0-----:R-:W-:Y:S02]  /*8f70*/  IMAD.MOV.U32 R8, RZ, RZ, R40 ;  /* 0x000000ffff087224 */ /* 0x001fe400078e0028 */
[----:B-1----:R-:W-:-:S05]  /*8f80*/  @P0 IMAD.HI.U32 R0, R15, R0, RZ ;  /* 0x000000000f000227 */ /* 0x002fca00078e00ff */
[----:B--2---:R-:W-:-:S04]  /*8f90*/  @P0 SHF.R.U32.HI R15, RZ, R7, R0 ;  /* 0x00000007ff0f0219 */ /* 0x004fc80000011600 */
[----:B------:R-:W-:Y:S01]  /*8fa0*/  SHF.R.S32.HI R41, RZ, 0x1f, R15 ;  /* 0x0000001fff297819 */ /* 0x000fe2000001140f */
[----:B------:R-:W-:Y:S02]  /*8fb0*/  IMAD.MOV.U32 R7, RZ, RZ, R47 ;  /* 0x000000ffff077224 */ /* 0x000fe400078e002f */
[----:B------:R-:W-:Y:S02]  /*8fc0*/  IMAD.MOV.U32 R9, RZ, RZ, R49 ;  /* 0x000000ffff097224 */ /* 0x000fe400078e0031 */
[C---:B------:R-:W-:Y:S02]  /*8fd0*/  IMAD R0, R41.reuse, R4, RZ ;  /* 0x0000000429007224 */ /* 0x040fe400078e02ff */
[----:B------:R-:W-:Y:S02]  /*8fe0*/  IMAD R10, R41, R2, RZ ;  /* 0x00000002290a7224 */ /* 0x000fe400078e02ff */
[----:B------:R-:W-:-:S04]  /*8ff0*/  IMAD.WIDE.U32 R6, R15, R4, R6 ;  /* 0x000000040f067225 */ /* 0x000fc800078e0006 */
[----:B------:R-:W-:-:S04]  /*9000*/  IMAD.WIDE.U32 R8, R15, R2, R8 ;  /* 0x000000020f087225 */ /* 0x000fc800078e0008 */
[C---:B------:R-:W-:Y:S02]  /*9010*/  IMAD R5, R15.reuse, R5, R0 ;  /* 0x000000050f057224 */ /* 0x040fe400078e0200 */
[----:B------:R-:W-:Y:S02]  /*9020*/  IMAD R15, R15, R3, R10 ;  /* 0x000000030f0f7224 */ /* 0x000fe400078e020a */
[----:B------:R-:W-:Y:S01]  /*9030*/  IMAD.IADD R7, R7, 0x1, R5 ;  /* 0x0000000107077824 */ /* 0x000fe200078e0205 */
[----:B------:R-:W-:Y:S01]  /*9040*/  LEA R3, P0, R6, UR4, 0x1 ;  /* 0x0000000406037c11 */ /* 0x000fe2000f8008ff */
[----:B------:R-:W-:Y:S01]  /*9050*/  IMAD.IADD R5, R9, 0x1, R15 ;  /* 0x0000000109057824 */ /* 0x000fe200078e020f */
[----:B------:R-:W-:Y:S01]  /*9060*/  LEA R0, P1, R8, UR6, 0x1 ;  /* 0x0000000608007c11 */ /* 0x000fe2000f8208ff */
[----:B------:R-:W-:Y:S01]  /*9070*/  UMOV UR4, 0xffffffff ;  /* 0xffffffff00047882 */ /* 0x000fe20000000000 */
[----:B------:R-:W-:Y:S02]  /*9080*/  LEA.HI.X R4, R6, UR5, R7, 0x1, P0 ;  /* 0x0000000506047c11 */ /* 0x000fe400080f0c07 */
[----:B------:R-:W-:-:S02]  /*9090*/  LEA.HI.X R2, R8, UR7, R5, 0x1, P1 ;  /* 0x0000000708027c11 */ /* 0x000fc400088f0c05 */
[----:B------:R-:W-:Y:S01]  /*90a0*/  LEA.HI R5, R218, R218, RZ, 0x1 ;  /* 0x000000dada057211 */ /* 0x000fe200078f08ff */
[----:B------:R-:W-:Y:S06]  /*90b0*/  BRA.DIV UR4, `(.L_x_2770) ;  /* 0x000001a204207947 */ /* 0x000fec000b800000 */
.L_x_3026:
[----:B------:R-:W-:-:S03]  /*90c0*/  UMOV UR4, 0xffffffff ;  /* 0xffffffff00047882 */ /* 0x000fc60000000000 */
[----:B------:R-:W-:Y:S05]  /*90d0*/  BRA.DIV UR4, `(.L_x_2771) ;  /* 0x000001a204407947 */ /* 0x000fea000b800000 */
.L_x_3029:
[----:B------:R-:W-:-:S03]  /*90e0*/  UMOV UR4, 0xffffffff ;  /* 0xffffffff00047882 */ /* 0x000fc60000000000 */
[----:B------:R-:W-:Y:S05]  /*90f0*/  BRA.DIV UR4, `(.L_x_2772) ;  /* 0x000001a204607947 */ /* 0x000fea000b800000 */
.L_x_3032:
[----:B------:R-:W-:-:S03]  /*9100*/  UMOV UR4, 0xffffffff ;  /* 0xffffffff00047882 */ /* 0x000fc60000000000 */
[----:B------:R-:W-:Y:S05]  /*9110*/  BRA.DIV UR4, `(.L_x_2773) ;  /* 0x000001a204807947 */ /* 0x000fea000b800000 */
.L_x_3035:
[----:B------:R-:W-:-:S03]  /*9120*/  UMOV UR4, 0xffffffff ;  /* 0xffffffff00047882 */ /* 0x000fc60000000000 */
[----:B------:R-:W-:Y:S05]  /*9130*/  BRA.DIV UR4, `(.L_x_2774) ;  /* 0x000001a204a07947 */ /* 0x000fea000b800000 */
.L_x_3038:
[----:B------:R-:W-:Y:S01]  /*9140*/  UMOV UR4, 0xffffffff ;  /* 0xffffffff00047882 */ /* 0x000fe20000000000 */
[----:B------:R-:W-:Y:S02]  /*9150*/  LOP3.LUT R5, R5, 0xfffffffe, RZ, 0xc0, !PT ;  /* 0xfffffffe05057812 */ /* 0x000fe400078ec0ff */
[----:B------:R-:W-:Y:S05]  /*9160*/  BRA.DIV UR4, `(.L_x_2775) ;  /* 0x000001a204bc7947 */ /* 0x000fea000b800000 */
.L_x_3041:
[----:B------:R-:W-:Y:S01]  /*9170*/  UMOV UR4, 0xffffffff ;  /* 0xffffffff00047882 */ /* 0x000fe20000000000 */
[----:B------:R-:W-:Y:S02]  /*9180*/  IMAD.IADD R56, R218, 0x1, -R5 ;  /* 0x00000001da387824 */ /* 0x000fe400078e0a05 */
[----:B------:R-:W-:Y:S05]  /*9190*/  BRA.DIV UR4, `(.L_x_2776) ;  /* 0x000001a204d87947 */ /* 0x000fea000b800000 */
.L_x_3044:
[----:B------:R-:W-:Y:S01]  /*91a0*/  UMOV UR4, 0xffffffff ;  /* 0xffffffff00047882 */ /* 0x000fe20000000000 */
[----:B------:R-:W-:Y:S02]  /*91b0*/  SHF.L.U32 R3, R56, 0x1f, RZ ;  /* 0x0000001f38037819 */ /* 0x000fe400000006ff */
[----:B------:R-:W-:Y:S05]  /*91c0*/  BRA.DIV UR4, `(.L_x_2777) ;  /* 0x000001a204f47947 */ /* 0x000fea000b800000 */
.L_x_3047:
        /* <DEDUP_REMOVED lines=28> */
[-C--:B------:R-:W-:Y:S01]  /*9390*/  ISETP.GE.OR P2, PT, R186, R58.reuse, P0 ;  /* 0x0000003aba00720c */ /* 0x080fe20000746670 */
[----:B------:R-:W-:Y:S01]  /*93a0*/  IMAD.MOV.U32 R53, RZ, RZ, R27 ;  /* 0x000000ffff357224 */ /* 0x000fe200078e001b */
[----:B------:R-:W-:-:S02]  /*93b0*/  ISETP.GE.OR P0, PT, R235, R58, P0 ;  /* 0x0000003aeb00720c */ /* 0x000fc40000706670 */
[----:B------:R-:W-:Y:S02]  /*93c0*/  PRMT R50, R50, 0x5410, R4 ;  /* 0x0000541032327816 */ /* 0x000fe40000000004 */
[----:B------:R-:W-:Y:S02]  /*93d0*/  PRMT R51, R51, 0x5410, R5 ;  /* 0x0000541033337816 */ /* 0x000fe40000000005 */
[----:B------:R-:W-:Y:S01]  /*93e0*/  PRMT R46, R0, 0x5410, R2 ;  /* 0x00005410002e7816 */ /* 0x000fe20000000002 */
[----:B0-----:R-:W-:Y:S06]  /*93f0*/  @!P1 BRA `(.L_x_2779) ;  /* 0x000001a000909947 */ /* 0x001fec0003800000 */
.L_x_3048:
[----:B------:R-:W-:Y:S05]  /*9400*/  BSYNC B1 ;  /* 0x0000000000017941 */ /* 0x000fea0003800000 */
.L_x_2778:
[----:B------:R-:W-:Y:S04]  /*9410*/  BSSY B1, `(.L_x_2780) ;  /* 0x000006a000017945 */ /* 0x000fe80003800000 */
[----:B------:R-:W-:Y:S05]  /*9420*/  @P2 BRA `(.L_x_2781) ;  /* 0x0000000400a02947 */ /* 0x000fea0003800000 */
[----:B------:R-:W-:Y:S01]  /*9430*/  IMAD.SHL.U32 R0, R195, 0x40, RZ ;  /* 0x00000040c3007824 */ /* 0x000fe200078e00ff */
[----:B------:R-:W-:Y:S01]  /*9440*/  SHF.R.U64 R32, R32, 0x10, R33 ;  /* 0x0000001020207819 */ /* 0x000fe20000001221 */
[----:B------:R-:W-:Y:S01]  /*9450*/  IMAD.IADD R2, R16, 0x1, R21 ;  /* 0x0000000110027824 */ /* 0x000fe200078e0215 */
[----:B------:R-:W-:Y:S02]  /*9460*/  SHF.R.U32.HI R41, RZ, 0x10, R39 ;  /* 0x00000010ff297819 */ /* 0x000fe40000011627 */
[----:B0-----:R-:W-:Y:S02]  /*9470*/  LOP3.LUT R3, R0, 0x1c0, RZ, 0xc0, !PT ;  /* 0x000001c000037812 */ /* 0x001fe400078ec0ff */
[----:B------:R-:W-:Y:S02]  /*9480*/  SHF.R.U32.HI R33, RZ, 0x10, R33 ;  /* 0x00000010ff217819 */ /* 0x000fe40000011621 */
[----:B------:R-:W-:Y:S02]  /*9490*/  LOP3.LUT R0, R3, 0x38, R16, 0xf8, !PT ;  /* 0x0000003803007812 */ /* 0x000fe400078ef810 */
[----:B------:R-:W-:-:S02]  /*94a0*/  SHF.R.U32.HI R5, RZ, 0x3, R3 ;  /* 0x00000003ff057819 */ /* 0x000fc40000011603 */
[----:B------:R-:W-:Y:S02]  /*94b0*/  LOP3.LUT R2, R3, 0x38, R2, 0xf8, !PT ;  /* 0x0000003803027812 */ /* 0x000fe400078ef802 */
[-C--:B------:R-:W-:Y:S02]  /*94c0*/  LOP3.LUT R0, R0, R5.reuse, RZ, 0x3c, !PT ;  /* 0x0000000500007212 */ /* 0x080fe400078e3cff */
[----:B------:R-:W-:Y:S02]  /*94d0*/  LOP3.LUT R2, R2, R5, RZ, 0x3c, !PT ;  /* 0x0000000502027212 */ /* 0x000fe400078e3cff */
[----:B------:R-:W-:Y:S01]  /*94e0*/  PRMT R32, R20, 0x5432, R32 ;  /* 0x0000543214207816 */ /* 0x000fe20000000020 */
[----:B------:R-:W-:Y:S01]  /*94f0*/  IMAD R3, R213, 0x200, R0 ;  /* 0x00000200d5037824 */ /* 0x000fe200078e0200 */
[----:B------:R-:W-:Y:S02]  /*9500*/  SHF.R.U32.HI R0, RZ, 0x10, R37 ;  /* 0x00000010ff007819 */ /* 0x000fe40000011625 */
[----:B------:R-:W-:Y:S01]  /*9510*/  SHF.R.U64 R12, R34, 0x10, R35 ;  /* 0x00000010220c7819 */ /* 0x000fe20000001223 */
[----:B------:R-:W-:Y:S01]  /*9520*/  IMAD R42, R3, 0x2, R18 ;  /* 0x00000002032a7824 */ /* 0x000fe200078e0212 */
[----:B------:R-:W-:Y:S01]  /*9530*/  SHF.R.U64 R40, R38, 0x10, R39 ;  /* 0x0000001026287819 */ /* 0x000fe20000001227 */
[----:B------:R-:W-:Y:S01]  /*9540*/  IMAD R3, R213, 0x200, R2 ;  /* 0x00000200d5037824 */ /* 0x000fe200078e0202 */
[----:B------:R-:W-:-:S02]  /*9550*/  SHF.R.U64 R2, R36, 0x10, R37 ;  /* 0x0000001024027819 */ /* 0x000fc40000001225 */
[----:B------:R-:W0:Y:S01]  /*9560*/  LDS.128 R8, [R42+0x20400] ;  /* 0x020400002a087984 */ /* 0x000e220000000c00 */
[----:B------:R-:W-:Y:S01]  /*9570*/  IMAD R44, R3, 0x2, R18 ;  /* 0x00000002032c7824 */ /* 0x000fe200078e0212 */
[C---:B------:R-:W-:Y:S02]  /*9580*/  PRMT R37, R13.reuse, 0x5432, R2 ;  /* 0x000054320d257816 */ /* 0x040fe40000000002 */
[----:B------:R-:W-:Y:S02]  /*9590*/  PRMT R41, R13, 0x5410, R41 ;  /* 0x000054100d297816 */ /* 0x000fe40000000029 */
[----:B------:R-:W1:Y:S01]  /*95a0*/  LDS.128 R4, [R44+0x20400] ;  /* 0x020400002c047984 */ /* 0x000e620000000c00 */
[----:B------:R-:W-:Y:S01]  /*95b0*/  PRMT R34, R14, 0x5410, R33 ;  /* 0x000054100e227816 */ /* 0x000fe20000000021 */
[----:B------:R-:W-:Y:S01]  /*95c0*/  IMAD.U32 R38, R37, 0x10000, RZ ;  /* 0x0001000025267824 */ /* 0x000fe200078e00ff */
[----:B------:R-:W-:Y:S01]  /*95d0*/  SHF.R.U32.HI R3, RZ, 0x10, R35 ;  /* 0x00000010ff037819 */ /* 0x000fe20000011623 */
[----:B------:R-:W-:Y:S01]  /*95e0*/  IMAD.U32 R33, R32, 0x10000, RZ ;  /* 0x0001000020217824 */ /* 0x000fe200078e00ff */
[----:B------:R-:W-:-:S02]  /*95f0*/  PRMT R35, R43, 0x5432, R12 ;  /* 0x000054322b237816 */ /* 0x000fc4000000000c */
[----:B------:R-:W-:Y:S02]  /*9600*/  PRMT R39, R14, 0x5432, R0 ;  /* 0x000054320e277816 */ /* 0x000fe40000000000 */
[----:B------:R-:W-:Y:S02]  /*9610*/  LOP3.LUT R37, R37, 0xffff0000, RZ, 0xc0, !PT ;  /* 0xffff000025257812 */ /* 0x000fe400078ec0ff */
[C---:B------:R-:W-:Y:S02]  /*9620*/  PRMT R36, R15.reuse, 0x5410, R3 ;  /* 0x000054100f247816 */ /* 0x040fe40000000003 */
[----:B------:R-:W-:Y:S01]  /*9630*/  PRMT R40, R15, 0x5432, R40 ;  /* 0x000054320f287816 */ /* 0x000fe20000000028 */
[C---:B0-----:R-:W-:Y:S01]  /*9640*/  IMAD.U32 R0, R8.reuse, 0x10000, RZ ;  /* 0x0001000008007824 */ /* 0x041fe200078e00ff */
        /* <DEDUP_REMOVED lines=13> */
[----:B------:R-:W-:Y:S01]  /*9720*/  FFMA.FTZ R43, R0, R33, -R43 ;  /* 0x00000021002b7223 */ /* 0x000fe2000001082b */
[----:B------:R-:W-:Y:S01]  /*9730*/  FMUL.FTZ R33, R4, R37 ;  /* 0x0000002504217220 */ /* 0x000fe20000410000 */
[----:B------:R-:W-:Y:S01]  /*9740*/  FFMA.FTZ R45, R0, R38, R45 ;  /* 0x00000026002d7223 */ /* 0x000fe2000001002d */
[----:B------:R-:W-:Y:S02]  /*9750*/  IMAD.U32 R0, R34, 0x10000, RZ ;  /* 0x0001000022007824 */ /* 0x000fe400078e00ff */
[-C--:B------:R-:W-:Y:S01]  /*9760*/  FMUL.FTZ R47, R4, R13.reuse ;  /* 0x0000000d042f7220 */ /* 0x080fe20000410000 */
[----:B------:R-:W-:Y:S01]  /*9770*/  FFMA.FTZ R4, R2, R13, -R33 ;  /* 0x0000000d02047223 */ /* 0x000fe20000010821 */
[C---:B------:R-:W-:Y:S01]  /*9780*/  FMUL.FTZ R38, R14.reuse, R32 ;  /* 0x000000200e267220 */ /* 0x040fe20000410000 */
[----:B------:R-:W-:Y:S01]  /*9790*/  LOP3.LUT R39, R39, 0xffff0000, RZ, 0xc0, !PT ;  /* 0xffff000027277812 */ /* 0x000fe200078ec0ff */
[-C--:B------:R-:W-:Y:S01]  /*97a0*/  FMUL.FTZ R13, R14, R0.reuse ;  /* 0x000000000e0d7220 */ /* 0x080fe20000410000 */
[----:B------:R-:W-:Y:S01]  /*97b0*/  LOP3.LUT R34, R34, 0xffff0000, RZ, 0xc0, !PT ;  /* 0xffff000022227812 */ /* 0x000fe200078ec0ff */
[C---:B------:R-:W-:Y:S01]  /*97c0*/  FFMA.FTZ R38, R3.reuse, R0, -R38 ;  /* 0x0000000003267223 */ /* 0x040fe20000010826 */
[----:B------:R-:W-:Y:S01]  /*97d0*/  FFMA.FTZ R14, R2, R37, R47 ;  /* 0x00000025020e7223 */ /* 0x000fe2000001002f */
[----:B------:R-:W-:Y:S01]  /*97e0*/  FFMA.FTZ R13, R3, R32, R13 ;  /* 0x00000020030d7223 */ /* 0x000fe2000001000d */
[----:B------:R-:W-:Y:S01]  /*97f0*/  FMUL.FTZ R3, R5, R39 ;  /* 0x0000002705037220 */ /* 0x000fe20000410000 */
[----:B------:R-:W-:-:S02]  /*9800*/  IMAD.U32 R15, R6, 0x10000, RZ ;  /* 0x00010000060f7824 */ /* 0x000fc400078e00ff */
[-C--:B------:R-:W-:Y:S01]  /*9810*/  FMUL.FTZ R37, R5, R34.reuse ;  /* 0x0000002205257220 */ /* 0x080fe20000410000 */
[----:B------:R-:W-:Y:S02]  /*9820*/  IMAD.U32 R2, R40, 0x10000, RZ ;  /* 0x0001000028027824 */ /* 0x000fe400078e00ff */
[C---:B------:R-:W-:Y:S01]  /*9830*/  FFMA.FTZ R33, R8.reuse, R34, -R3 ;  /* 0x0000002208217223 */ /* 0x040fe20000010803 */
[----:B------:R-:W-:Y:S02]  /*9840*/  IMAD.U32 R0, R35, 0x10000, RZ ;  /* 0x0001000023007824 */ /* 0x000fe400078e00ff */
[----:B------:R-:W-:Y:S01]  /*9850*/  FFMA.FTZ R32, R8, R39, R37 ;  /* 0x0000002708207223 */ /* 0x000fe20000010025 */
[----:B------:R-:W-:Y:S02]  /*9860*/  IMAD.U32 R20, R7, 0x10000, RZ ;  /* 0x0001000007147824 */ /* 0x000fe400078e00ff */
[----:B------:R-:W-:Y:S01]  /*9870*/  FMUL.FTZ R34, R15, R2 ;  /* 0x000000020f227220 */ /* 0x000fe20000410000 */
[----:B------:R-:W-:-:S02]  /*9880*/  IMAD.U32 R5, R41, 0x10000, RZ ;  /* 0x0001000029057824 */ /* 0x000fc400078e00ff */
[-C--:B------:R-:W-:Y:S01]  /*9890*/  FMUL.FTZ R15, R15, R0.reuse ;  /* 0x000000000f0f7220 */ /* 0x080fe20000410000 */
[----:B------:R-:W-:Y:S02]  /*98a0*/  IMAD.U32 R12, R11, 0x10000, RZ ;  /* 0x000100000b0c7824 */ /* 0x000fe400078e00ff */
[C---:B------:R-:W-:Y:S01]  /*98b0*/  FFMA.FTZ R34, R9.reuse, R0, -R34 ;  /* 0x0000000009227223 */ /* 0x040fe20000010822 */
[----:B------:R-:W-:Y:S02]  /*98c0*/  IMAD.U32 R3, R36, 0x10000, RZ ;  /* 0x0001000024037824 */ /* 0x000fe400078e00ff */
[----:B------:R-:W-:Y:S01]  /*98d0*/  FMUL.FTZ R37, R20, R5 ;  /* 0x0000000514257220 */ /* 0x000fe20000410000 */
[----:B------:R-:W-:Y:S01]  /*98e0*/  FFMA.FTZ R15, R9, R2, R15 ;  /* 0x00000002090f7223 */ /* 0x000fe2000001000f */
[----:B------:R-:W-:Y:S01]  /*98f0*/  LOP3.LUT R6, R6, 0xffff0000, RZ, 0xc0, !PT ;  /* 0xffff000006067812 */ /* 0x000fe200078ec0ff */
[-C--:B------:R-:W-:Y:S01]  /*9900*/  FMUL.FTZ R9, R20, R3.reuse ;  /* 0x0000000314097220 */ /* 0x080fe20000410000 */
[----:B------:R-:W-:Y:S01]  /*9910*/  FFMA.FTZ R37, R12, R3, -R37 ;  /* 0x000000030c257223 */ /* 0x000fe20000010825 */
[----:B------:R-:W-:-:S02]  /*9920*/  LOP3.LUT R7, R7, 0xffff0000, RZ, 0xc0, !PT ;  /* 0xffff000007077812 */ /* 0x000fc400078ec0ff */
[----:B------:R-:W-:Y:S01]  /*9930*/  LOP3.LUT R3, R40, 0xffff0000, RZ, 0xc0, !PT ;  /* 0xffff000028037812 */ /* 0x000fe200078ec0ff */
[----:B------:R-:W-:Y:S01]  /*9940*/  FFMA.FTZ R12, R12, R5, R9 ;  /* 0x000000050c0c7223 */ /* 0x000fe20000010009 */
[----:B------:R-:W-:Y:S02]  /*9950*/  LOP3.LUT R0, R41, 0xffff0000, RZ, 0xc0, !PT ;  /* 0xffff000029007812 */ /* 0x000fe400078ec0ff */
[----:B------:R-:W-:Y:S01]  /*9960*/  LOP3.LUT R35, R35, 0xffff0000, RZ, 0xc0, !PT ;  /* 0xffff000023237812 */ /* 0x000fe200078ec0ff */
[----:B------:R-:W-:Y:S01]  /*9970*/  FMUL.FTZ R5, R6, R3 ;  /* 0x0000000306057220 */ /* 0x000fe20000410000 */
[----:B------:R-:W-:Y:S01]  /*9980*/  LOP3.LUT R36, R36, 0xffff0000, RZ, 0xc0, !PT ;  /* 0xffff000024247812 */ /* 0x000fe200078ec0ff */
[----:B------:R-:W-:Y:S01]  /*9990*/  FMUL.FTZ R2, R7, R0 ;  /* 0x0000000007027220 */ /* 0x000fe20000410000 */
[----:B------:R-:W-:Y:S01]  /*99a0*/  LOP3.LUT R11, R11, 0xffff0000, RZ, 0xc0, !PT ;  /* 0xffff00000b0b7812 */ /* 0x000fe200078ec0ff */
[-C--:B------:R-:W-:Y:S01]  /*99b0*/  FMUL.FTZ R6, R6, R35.reuse ;  /* 0x0000002306067220 */ /* 0x080fe20000410000 */
[----:B------:R-:W-:Y:S01]  /*99c0*/  FFMA.FTZ R35, R10, R35, -R5 ;  /* 0x000000230a237223 */ /* 0x000fe20000010805 */
[-C--:B------:R-:W-:Y:S01]  /*99d0*/  FMUL.FTZ R7, R7, R36.reuse ;  /* 0x0000002407077220 */ /* 0x080fe20000410000 */
[----:B------:R-:W-:Y:S01]  /*99e0*/  F2FP.BF16.F32.PACK_AB R4, R4, R43 ;  /* 0x0000002b0404723e */ /* 0x000fe200000010ff */
[C---:B------:R-:W-:Y:S01]  /*99f0*/  FFMA.FTZ R2, R11.reuse, R36, -R2 ;  /* 0x000000240b027223 */ /* 0x040fe20000010802 */
[----:B------:R-:W-:Y:S01]  /*9a00*/  FFMA.FTZ R10, R10, R3, R6 ;  /* 0x000000030a0a7223 */ /* 0x000fe20000010006 */
[----:B------:R-:W-:Y:S01]  /*9a10*/  FFMA.FTZ R11, R11, R0, R7 ;  /* 0x000000000b0b7223 */ /* 0x000fe20000010007 */
[----:B------:R-:W-:-:S02]  /*9a20*/  F2FP.BF16.F32.PACK_AB R5, R33, R38 ;  /* 0x000000262105723e */ /* 0x000fc400000010ff */
[----:B------:R-:W-:Y:S02]  /*9a30*/  F2FP.BF16.F32.PACK_AB R6, R35, R34 ;  /* 0x000000222306723e */ /* 0x000fe400000010ff */
[----:B------:R-:W-:Y:S02]  /*9a40*/  F2FP.BF16.F32.PACK_AB R7, R2, R37 ;  /* 0x000000250207723e */ /* 0x000fe400000010ff */
[----:B------:R-:W-:Y:S02]  /*9a50*/  F2FP.BF16.F32.PACK_AB R8, R14, R45 ;  /* 0x0000002d0e08723e */ /* 0x000fe400000010ff */
[----:B------:R-:W-:Y:S01]  /*9a60*/  F2FP.BF16.F32.PACK_AB R9, R32, R13 ;  /* 0x0000000d2009723e */ /* 0x000fe200000010ff */
[----:B------:R1:W-:Y:S01]  /*9a70*/  STS.128 [R42+0x20400], R4 ;  /* 0x020400042a007388 */ /* 0x0003e20000000c00 */
[----:B------:R-:W-:Y:S02]  /*9a80*/  F2FP.BF16.F32.PACK_AB R10, R10, R15 ;  /* 0x0000000f0a0a723e */ /* 0x000fe400000010ff */
[----:B------:R-:W-:-:S05]  /*9a90*/  F2FP.BF16.F32.PACK_AB R11, R11, R12 ;  /* 0x0000000c0b0b723e */ /* 0x000fca00000010ff */
[----:B------:R1:W-:Y:S02]  /*9aa0*/  STS.128 [R44+0x20400], R8 ;  /* 0x020400082c007388 */ /* 0x0003e40000000c00 */
.L_x_2781:
[----:B------:R-:W-:Y:S05]  /*9ab0*/  BSYNC B1 ;  /* 0x0000000000017941 */ /* 0x000fea0003800000 */
.L_x_2780:
[----:B------:R-:W-:Y:S01]  /*9ac0*/  PRMT R13, R52, 0x5410, R53 ;  /* 0x00005410340d7816 */ /* 0x000fe20000000035 */
[----:B------:R-:W-:Y:S06]  /*9ad0*/  @P0 BRA `(.L_x_2767) ;  /* 0x0000000400840947 */ /* 0x000fec0003800000 */
[----:B0-----:R-:W-:Y:S01]  /*9ae0*/  IMAD.IADD R3, R16, 0x1, R21 ;  /* 0x0000000110037824 */ /* 0x001fe200078e0215 */
[----:B-1----:R-:W0:Y:S01]  /*9af0*/  LDS.128 R8, [R225+0x20400] ;  /* 0x02040000e1087984 */ /* 0x002e220000000c00 */
[--C-:B------:R-:W-:Y:S02]  /*9b00*/  SHF.R.U64 R12, R28, 0x10, R29.reuse ;  /* 0x000000101c0c7819 */ /* 0x100fe4000000121d */
[----:B------:R-:W-:Y:S02]  /*9b10*/  SHF.R.U32.HI R2, RZ, 0x10, R29 ;  /* 0x00000010ff027819 */ /* 0x000fe4000001161d */
[----:B------:R-:W-:Y:S02]  /*9b20*/  LOP3.LUT R3, R228, 0x38, R3, 0xf8, !PT ;  /* 0x00000038e4037812 */ /* 0x000fe400078ef803 */
[----:B------:R-:W-:Y:S02]  /*9b30*/  SHF.R.U64 R29, R24, 0x10, R25 ;  /* 0x00000010181d7819 */ /* 0x000fe40000001219 */
[----:B------:R-:W-:-:S02]  /*9b40*/  LOP3.LUT R0, R3, R236, RZ, 0x3c, !PT ;  /* 0x000000ec03007212 */ /* 0x000fc400078e3cff */
[----:B------:R-:W-:Y:S02]  /*9b50*/  PRMT R29, R46, 0x5410, R29 ;  /* 0x000054102e1d7816 */ /* 0x000fe4000000001d */
[----:B------:R-:W-:Y:S01]  /*9b60*/  PRMT R24, R48, 0x5432, R12 ;  /* 0x0000543230187816 */ /* 0x000fe2000000000c */
[----:B------:R-:W-:Y:S01]  /*9b70*/  IMAD.IADD R3, R229, 0x1, R0 ;  /* 0x00000001e5037824 */ /* 0x000fe200078e0200 */
[----:B------:R-:W-:Y:S02]  /*9b80*/  SHF.R.U64 R0, R30, 0x10, R31 ;  /* 0x000000101e007819 */ /* 0x000fe4000000121f */
[----:B------:R-:W-:Y:S01]  /*9b90*/  SHF.R.U32.HI R30, RZ, 0x10, R25 ;  /* 0x00000010ff1e7819 */ /* 0x000fe20000011619 */
[----:B------:R-:W-:Y:S01]  /*9ba0*/  IMAD R3, R3, 0x2, R18 ;  /* 0x0000000203037824 */ /* 0x000fe200078e0212 */
[----:B------:R-:W-:Y:S01]  /*9bb0*/  SHF.R.U32.HI R28, RZ, 0x10, R31 ;  /* 0x00000010ff1c7819 */ /* 0x000fe2000001161f */
[----:B------:R-:W-:Y:S01]  /*9bc0*/  IMAD.U32 R31, R29, 0x10000, RZ ;  /* 0x000100001d1f7824 */ /* 0x000fe200078e00ff */
[----:B------:R-:W-:Y:S01]  /*9bd0*/  PRMT R30, R46, 0x5432, R30 ;  /* 0x000054322e1e7816 */ /* 0x000fe2000000001e */
[----:B------:R-:W-:Y:S01]  /*9be0*/  IMAD.U32 R25, R24, 0x10000, RZ ;  /* 0x0001000018197824 */ /* 0x000fe200078e00ff */
[----:B------:R-:W1:Y:S01]  /*9bf0*/  LDS.128 R4, [R3+0x20400] ;  /* 0x0204000003047984 */ /* 0x000e620000000c00 */
[----:B------:R-:W-:-:S02]  /*9c00*/  SHF.R.U64 R33, R26, 0x10, R27 ;  /* 0x000000101a217819 */ /* 0x000fc4000000121b */
[----:B------:R-:W-:Y:S01]  /*9c10*/  SHF.R.U32.HI R34, RZ, 0x10, R27 ;  /* 0x00000010ff227819 */ /* 0x000fe2000001161b */
[----:B------:R-:W-:Y:S01]  /*9c20*/  IMAD.U32 R32, R30, 0x10000, RZ ;  /* 0x000100001e207824 */ /* 0x000fe200078e00ff */
[----:B------:R-:W-:Y:S02]  /*9c30*/  PRMT R26, R49, 0x5432, R2 ;  /* 0x00005432311a7816 */ /* 0x000fe40000000002 */
[----:B------:R-:W-:Y:S02]  /*9c40*/  PRMT R27, R50, 0x5432, R0 ;  /* 0x00005432321b7816 */ /* 0x000fe40000000000 */
[----:B------:R-:W-:Y:S02]  /*9c50*/  PRMT R34, R13, 0x5432, R34 ;  /* 0x000054320d227816 */ /* 0x000fe40000000022 */
[----:B------:R-:W-:Y:S02]  /*9c60*/  PRMT R28, R51, 0x5432, R28 ;  /* 0x00005432331c7816 */ /* 0x000fe4000000001c */
[----:B------:R-:W-:Y:S01]  /*9c70*/  PRMT R33, R13, 0x5410, R33 ;  /* 0x000054100d217816 */ /* 0x000fe20000000021 */
[----:B------:R-:W-:Y:S01]  /*9c80*/  IMAD.U32 R36, R34, 0x10000, RZ ;  /* 0x0001000022247824 */ /* 0x000fe200078e00ff */
[----:B------:R-:W-:Y:S01]  /*9c90*/  LOP3.LUT R29, R29, 0xffff0000, RZ, 0xc0, !PT ;  /* 0xffff00001d1d7812 */ /* 0x000fe200078ec0ff */
[C---:B0-----:R-:W-:Y:S01]  /*9ca0*/  IMAD.U32 R0, R8.reuse, 0x10000, RZ ;  /* 0x0001000008007824 */ /* 0x041fe200078e00ff */
[----:B------:R-:W-:Y:S01]  /*9cb0*/  LOP3.LUT R2, R8, 0xffff0000, RZ, 0xc0, !PT ;  /* 0xffff000008027812 */ /* 0x000fe200078ec0ff */
[----:B------:R-:W-:Y:S01]  /*9cc0*/  IMAD.U32 R12, R9, 0x10000, RZ ;  /* 0x00010000090c7824 */ /* 0x000fe200078e00ff */
[----:B------:R-:W-:Y:S01]  /*9cd0*/  LOP3.LUT R30, R30, 0xffff0000, RZ, 0xc0, !PT ;  /* 0xffff00001e1e7812 */ /* 0x000fe200078ec0ff */
[----:B------:R-:W-:Y:S01]  /*9ce0*/  IMAD.U32 R13, R11, 0x10000, RZ ;  /* 0x000100000b0d7824 */ /* 0x000fe200078e00ff */
[----:B------:R-:W-:Y:S01]  /*9cf0*/  LOP3.LUT R8, R9, 0xffff0000, RZ, 0xc0, !PT ;  /* 0xffff000009087812 */ /* 0x000fe200078ec0ff */
[----:B------:R-:W-:Y:S01]  /*9d00*/  IMAD.U32 R9, R10, 0x10000, RZ ;  /* 0x000100000a097824 */ /* 0x000fe200078e00ff */
[----:B------:R-:W-:-:S02]  /*9d10*/  LOP3.LUT R34, R34, 0xffff0000, RZ, 0xc0, !PT ;  /* 0xffff000022227812 */ /* 0x000fc400078ec0ff */
[----:B------:R-:W-:Y:S02]  /*9d20*/  LOP3.LUT R10, R10, 0xffff0000, RZ, 0xc0, !PT ;  /* 0xffff00000a0a7812 */ /* 0x000fe400078ec0ff */
[----:B------:R-:W-:Y:S01]  /*9d30*/  LOP3.LUT R11, R11, 0xffff0000, RZ, 0xc0, !PT ;  /* 0xffff00000b0b7812 */ /* 0x000fe200078ec0ff */
[C---:B-1----:R-:W-:Y:S01]  /*9d40*/  IMAD.U32 R14, R4.reuse, 0x10000, RZ ;  /* 0x00010000040e7824 */ /* 0x042fe200078e00ff */
[----:B------:R-:W-:Y:S01]  /*9d50*/  LOP3.LUT R4, R4, 0xffff0000, RZ, 0xc0, !PT ;  /* 0xffff000004047812 */ /* 0x000fe200078ec0ff */
[C---:B------:R-:W-:Y:S01]  /*9d60*/  IMAD.U32 R15, R5.reuse, 0x10000, RZ ;  /* 0x00010000050f7824 */ /* 0x040fe200078e00ff */
[----:B------:R-:W-:Y:S01]  /*9d70*/  LOP3.LUT R5, R5, 0xffff0000, RZ, 0xc0, !PT ;  /* 0xffff000005057812 */ /* 0x000fe200078ec0ff */
[C---:B------:R-:W-:Y:S01]  /*9d80*/  FMUL.FTZ R35, R14.reuse, R31 ;  /* 0x0000001f0e237220 */ /* 0x040fe20000410000 */
[-C--:B------:R-:W-:Y:S01]  /*9d90*/  FMUL.FTZ R37, R14, R25.reuse ;  /* 0x000000190e257220 */ /* 0x080fe20000410000 */
[C---:B------:R-:W-:Y:S01]  /*9da0*/  IMAD.U32 R14, R26.reuse, 0x10000, RZ ;  /* 0x000100001a0e7824 */ /* 0x040fe200078e00ff */
[----:B------:R-:W-:Y:S01]  /*9db0*/  LOP3.LUT R26, R26, 0xffff0000, RZ, 0xc0, !PT ;  /* 0xffff00001a1a7812 */ /* 0x000fe200078ec0ff */
[----:B------:R-:W-:Y:S01]  /*9dc0*/  FFMA.FTZ R35, R0, R25, -R35 ;  /* 0x0000001900237223 */ /* 0x000fe20000010823 */
[----:B------:R-:W-:Y:S01]  /*9dd0*/  FMUL.FTZ R25, R15, R32 ;  /* 0x000000200f197220 */ /* 0x000fe20000410000 */
[----:B------:R-:W-:-:S02]  /*9de0*/  IMAD.U32 R21, R7, 0x10000, RZ ;  /* 0x0001000007157824 */ /* 0x000fc400078e00ff */
[----:B------:R-:W-:Y:S01]  /*9df0*/  FFMA.FTZ R37, R0, R31, R37 ;  /* 0x0000001f00257223 */ /* 0x000fe20000010025 */
[----:B------:R-:W-:Y:S02]  /*9e00*/  IMAD.U32 R0, R28, 0x10000, RZ ;  /* 0x000100001c007824 */ /* 0x000fe400078e00ff */
[-C--:B------:R-:W-:Y:S01]  /*9e10*/  FMUL.FTZ R15, R15, R14.reuse ;  /* 0x0000000e0f0f7220 */ /* 0x080fe20000410000 */
[C---:B------:R-:W-:Y:S01]  /*9e20*/  FFMA.FTZ R25, R12.reuse, R14, -R25 ;  /* 0x0000000e0c197223 */ /* 0x040fe20000010819 */
[C---:B------:R-:W-:Y:S01]  /*9e30*/  FMUL.FTZ R14, R21.reuse, R36 ;  /* 0x00000024150e7220 */ /* 0x040fe20000410000 */
[----:B------:R-:W-:Y:S01]  /*9e40*/  FMUL.FTZ R21, R21, R0 ;  /* 0x0000000015157220 */ /* 0x000fe20000410000 */
[----:B------:R-:W-:Y:S01]  /*9e50*/  FFMA.FTZ R32, R12, R32, R15 ;  /* 0x000000200c207223 */ /* 0x000fe2000001000f */
[----:B------:R-:W-:Y:S01]  /*9e60*/  LOP3.LUT R15, R24, 0xffff0000, RZ, 0xc0, !PT ;  /* 0xffff0000180f7812 */ /* 0x000fe200078ec0ff */
[C---:B------:R-:W-:Y:S01]  /*9e70*/  FFMA.FTZ R31, R13.reuse, R0, -R14 ;  /* 0x000000000d1f7223 */ /* 0x040fe2000001080e */
[----:B------:R-:W-:Y:S01]  /*9e80*/  FFMA.FTZ R36, R13, R36, R21 ;  /* 0x000000240d247223 */ /* 0x000fe20000010015 */
[----:B------:R-:W-:Y:S01]  /*9e90*/  FMUL.FTZ R13, R4, R29 ;  /* 0x0000001d040d7220 */ /* 0x000fe20000410000 */
[----:B------:R-:W-:-:S02]  /*9ea0*/  IMAD.U32 R20, R6, 0x10000, RZ ;  /* 0x0001000006147824 */ /* 0x000fc400078e00ff */
[-C--:B------:R-:W-:Y:S01]  /*9eb0*/  FMUL.FTZ R21, R4, R15.reuse ;  /* 0x0000000f04157220 */ /* 0x080fe20000410000 */
[----:B------:R-:W-:Y:S02]  /*9ec0*/  IMAD.U32 R4, R33, 0x10000, RZ ;  /* 0x0001000021047824 */ /* 0x000fe400078e00ff */
[----:B------:R-:W-:Y:S01]  /*9ed0*/  FFMA.FTZ R12, R2, R15, -R13 ;  /* 0x0000000f020c7223 */ /* 0x000fe2000001080d */
[----:B------:R-:W-:Y:S01]  /*9ee0*/  FMUL.FTZ R13, R5, R30 ;  /* 0x0000001e050d7220 */ /* 0x000fe20000410000 */
[----:B------:R-:W-:Y:S01]  /*9ef0*/  LOP3.LUT R6, R6, 0xffff0000, RZ, 0xc0, !PT ;  /* 0xffff000006067812 */ /* 0x000fe200078ec0ff */
[----:B------:R-:W-:Y:S01]  /*9f00*/  IMAD.U32 R0, R27, 0x10000, RZ ;  /* 0x000100001b007824 */ /* 0x000fe200078e00ff */
[----:B------:R-:W-:Y:S01]  /*9f10*/  LOP3.LUT R7, R7, 0xffff0000, RZ, 0xc0, !PT ;  /* 0xffff000007077812 */ /* 0x000fe200078ec0ff */
[----:B------:R-:W-:Y:S01]  /*9f20*/  FMUL.FTZ R5, R5, R26 ;  /* 0x0000001a05057220 */ /* 0x000fe20000410000 */
[----:B------:R-:W-:Y:S01]  /*9f30*/  FMUL.FTZ R14, R20, R4 ;  /* 0x00000004140e7220 */ /* 0x000fe20000410000 */
[----:B------:R-:W-:Y:S01]  /*9f40*/  LOP3.LUT R33, R33, 0xffff0000, RZ, 0xc0, !PT ;  /* 0xffff000021217812 */ /* 0x000fe200078ec0ff */
[C---:B------:R-:W-:Y:S01]  /*9f50*/  FFMA.FTZ R26, R8.reuse, R26, -R13 ;  /* 0x0000001a081a7223 */ /* 0x040fe2000001080d */
[----:B------:R-:W-:Y:S01]  /*9f60*/  LOP3.LUT R27, R27, 0xffff0000, RZ, 0xc0, !PT ;  /* 0xffff00001b1b7812 */ /* 0x000fe200078ec0ff */
[----:B------:R-:W-:Y:S01]  /*9f70*/  FFMA.FTZ R13, R8, R30, R5 ;  /* 0x0000001e080d7223 */ /* 0x000fe20000010005 */
[----:B------:R-:W-:Y:S01]  /*9f80*/  LOP3.LUT R28, R28, 0xffff0000, RZ, 0xc0, !PT ;  /* 0xffff00001c1c7812 */ /* 0x000fe200078ec0ff */
[-C--:B------:R-:W-:Y:S01]  /*9f90*/  FMUL.FTZ R20, R20, R0.reuse ;  /* 0x0000000014147220 */ /* 0x080fe20000410000 */
[----:B------:R-:W-:Y:S01]  /*9fa0*/  FFMA.FTZ R14, R9, R0, -R14 ;  /* 0x00000000090e7223 */ /* 0x000fe2000001080e */
[C---:B------:R-:W-:Y:S01]  /*9fb0*/  FMUL.FTZ R5, R6.reuse, R33 ;  /* 0x0000002106057220 */ /* 0x040fe20000410000 */
[C---:B------:R-:W-:Y:S01]  /*9fc0*/  FMUL.FTZ R0, R7.reuse, R34 ;  /* 0x0000002207007220 */ /* 0x040fe20000410000 */
[-C--:B------:R-:W-:Y:S01]  /*9fd0*/  FMUL.FTZ R6, R6, R27.reuse ;  /* 0x0000001b06067220 */ /* 0x080fe20000410000 */
[-C--:B------:R-:W-:Y:S01]  /*9fe0*/  FMUL.FTZ R7, R7, R28.reuse ;  /* 0x0000001c07077220 */ /* 0x080fe20000410000 */
[----:B------:R-:W-:Y:S01]  /*9ff0*/  FFMA.FTZ R27, R10, R27, -R5 ;  /* 0x0000001b0a1b7223 */ /* 0x000fe20000010805 */
[----:B------:R-:W-:Y:S01]  /*a000*/  FFMA.FTZ R0, R11, R28, -R0 ;  /* 0x0000001c0b007223 */ /* 0x000fe20000010800 */
[----:B------:R-:W-:Y:S01]  /*a010*/  FFMA.FTZ R2, R2, R29, R21 ;  /* 0x0000001d02027223 */ /* 0x000fe20000010015 */
[----:B------:R-:W-:Y:S01]  /*a020*/  FFMA.FTZ R20, R9, R4, R20 ;  /* 0x0000000409147223 */ /* 0x000fe20000010014 */
        /* <DEDUP_REMOVED lines=12> */
.L_x_2767:
[----:B------:R-:W-:Y:S05]  /*a0f0*/  BSYNC B0 ;  /* 0x0000000000007941 */ /* 0x000fea0003800000 */
.L_x_2747:
        /* <DEDUP_REMOVED lines=8> */
.L_x_2744:
[----:B--23--:R-:W-:-:S05]  /*a180*/  IMAD.U32 R0, RZ, RZ, UR36 ;  /* 0x00000024ff007e24 */ /* 0x00cfca000f8e00ff */
[----:B------:R-:W-:-:S13]  /*a190*/  ISETP.NE.AND P0, PT, R0, 0x3, PT ;  /* 0x000000030000780c */ /* 0x000fda0003f05270 */
[----:B------:R-:W-:Y:S05]  /*a1a0*/  @!P0 BRA `(.L_x_2782) ;  /* 0x0000000000048947 */ /* 0x000fea0003800000 */
[----:B------:R-:W-:Y:S01]  /*a1b0*/  BPT.TRAP 0x1 ;  /* 0x000000040000795c */ /* 0x000fe20000300000 */
.L_x_2782:
[----:B------:R-:W-:Y:S01]  /*a1c0*/  IMAD R20, R19, 0x8, R18 ;  /* 0x0000000813147824 */ /* 0x000fe200078e0212 */
[----:B-1--4-:R-:W-:-:S04]  /*a1d0*/  SHF.L.U32 R7, R22, 0x1f, RZ ;  /* 0x0000001f16077819 */ /* 0x012fc800000006ff */
[----:B------:R1:W2:Y:S01]  /*a1e0*/  SYNCS.PHASECHK.TRANS64.TRYWAIT P1, [R20+URZ+0x38830], R7 ;  /* 0x03883007140075a7 */ /* 0x0002a2000802017f */
[----:B------:R-:W-:Y:S05]  /*a1f0*/  @!P0 BRA `(.L_x_2783) ;  /* 0x0000000000048947 */ /* 0x000fea0003800000 */
[----:B------:R-:W-:Y:S01]  /*a200*/  BPT.TRAP 0x1 ;  /* 0x000000040000795c */ /* 0x000fe20000300000 */
.L_x_2783:
[C---:B------:R-:W-:Y:S02]  /*a210*/  VIADD R0, R18.reuse, 0x22400 ;  /* 0x0002240012007836 */ /* 0x040fe40000000000 */
[----:B------:R-:W-:-:S03]  /*a220*/  VIADD R2, R18, 0x20400 ;  /* 0x0002040012027836 */ /* 0x000fc60000000000 */
[----:B------:R-:W-:Y:S02]  /*a230*/  SHF.R.U32.HI R0, RZ, 0x4, R0 ;  /* 0x00000004ff007819 */ /* 0x000fe40000011600 */
[----:B------:R-:W-:Y:S02]  /*a240*/  SHF.R.U32.HI R2, RZ, 0x4, R2 ;  /* 0x00000004ff027819 */ /* 0x000fe40000011602 */
[----:B------:R-:W-:Y:S02]  /*a250*/  LOP3.LUT R0, R0, 0x3fff, RZ, 0xc0, !PT ;  /* 0x00003fff00007812 */ /* 0x000fe400078ec0ff */
[----:B------:R-:W-:Y:S02]  /*a260*/  LOP3.LUT R2, R2, 0x3fff, RZ, 0xc0, !PT ;  /* 0x00003fff02027812 */ /* 0x000fe400078ec0ff */
[----:B------:R-:W-:Y:S01]  /*a270*/  LOP3.LUT R190, R0, 0x10000, RZ, 0xfc, !PT ;  /* 0x0001000000be7812 */ /* 0x000fe200078efcff */
[----:B--2---:R-:W-:Y:S06]  /*a280*/  @P1 BRA `(.L_x_2784) ;  /* 0x0000000000081947 */ /* 0x004fec0003800000 */
[----:B------:R-:W2:Y:S02]  /*a290*/  SYNCS.PHASECHK.TRANS64.TRYWAIT P1, [R20+URZ+0x38830], R7 ;  /* 0x03883007140075a7 */ /* 0x000ea4000802017f */
[----:B--2---:R-:W-:Y:S05]  /*a2a0*/  @!P1 BRA `(.L_x_2785) ;  /* 0x0000019000f89947 */ /* 0x004fea0003800000 */
.L_x_2784:
[----:B------:R-:W-:Y:S01]  /*a2b0*/  LOP3.LUT R4, R2, 0x10000, RZ, 0xfc, !PT ;  /* 0x0001000002047812 */ /* 0x000fe200078efcff */
[----:B------:R-:W-:Y:S01]  /*a2c0*/  IMAD R2, R19, 0x200, R190 ;  /* 0x0000020013027824 */ /* 0x000fe200078e02be */
[----:B------:R-:W-:Y:S05]  /*a2d0*/  WARPSYNC.ALL ;  /* 0x0000000000007948 */ /* 0x000fea0003800000 */
[----:B0-----:R-:W-:Y:S01]  /*a2e0*/  IMAD.MOV.U32 R5, RZ, RZ, 0x40000040 ;  /* 0x40000040ff057424 */ /* 0x001fe200078e00ff */
[----:B------:R-:W-:Y:S01]  /*a2f0*/  R2UR UR4, R4 ;  /* 0x00000000040472ca */ /* 0x000fe200000e0000 */
[----:B------:R-:W-:Y:S01]  /*a300*/  IMAD.MOV.U32 R3, RZ, RZ, 0x40000040 ;  /* 0x40000040ff037424 */ /* 0x000fe200078e00ff */
[----:B------:R-:W-:Y:S01]  /*a310*/  R2UR UR6, R2 ;  /* 0x00000000020672ca */ /* 0x000fe200000e0000 */
[----:B-----5:R-:W-:Y:S01]  /*a320*/  WARPGROUP.ARRIVE ;  /* 0x00000000000079c5 */ /* 0x020fe20000000000 */
[----:B------:R-:W-:Y:S01]  /*a330*/  R2UR UR5, R5 ;  /* 0x00000000050572ca */ /* 0x000fe200000e0000 */
[----:B------:R-:W-:Y:S01]  /*a340*/  VIADD R12, R4, 0x2 ;  /* 0x00000002040c7836 */ /* 0x000fe20000000000 */
[----:B------:R-:W-:Y:S01]  /*a350*/  R2UR UR7, R3 ;  /* 0x00000000030772ca */ /* 0x000fe200000e0000 */
[----:B------:R-:W-:Y:S01]  /*a360*/  VIADD R8, R2, 0x2 ;  /* 0x0000000202087836 */ /* 0x000fe20000000000 */
[----:B------:R-:W-:Y:S01]  /*a370*/  BSSY B0, `(.L_x_2786) ;  /* 0x0000025000007945 */ /* 0x000fe20003800000 */
[----:B------:R-:W-:-:S02]  /*a380*/  IMAD.MOV.U32 R13, RZ, RZ, 0x40000040 ;  /* 0x40000040ff0d7424 */ /* 0x000fc400078e00ff */
[----:B------:R-:W-:Y:S02]  /*a390*/  IMAD.MOV.U32 R9, RZ, RZ, 0x40000040 ;  /* 0x40000040ff097424 */ /* 0x000fe400078e00ff */
[----:B------:R-:W-:Y:S02]  /*a3a0*/  VIADD R10, R4, 0x4 ;  /* 0x00000004040a7836 */ /* 0x000fe40000000000 */
[----:B------:R-:W-:Y:S02]  /*a3b0*/  IMAD.MOV.U32 R11, RZ, RZ, 0x40000040 ;  /* 0x40000040ff0b7424 */ /* 0x000fe400078e00ff */
[----:B------:R-:W-:Y:S02]  /*a3c0*/  IMAD.MOV.U32 R3, RZ, RZ, 0x40000040 ;  /* 0x40000040ff037424 */ /* 0x000fe400078e00ff */
[----:B------:R-:W-:Y:S01]  /*a3d0*/  HGMMA.64x64x16.F32.BF16 R24, gdesc[UR4], RZ, !UPT, gsb0 ;  /* 0x00e00000041879f0 */ /* 0x000fe2000c0018ff */
[----:B------:R-:W-:Y:S02]  /*a3e0*/  R2UR UR4, R12 ;  /* 0x000000000c0472ca */ /* 0x000fe400000e0000 */
[----:B------:R-:W-:-:S02]  /*a3f0*/  R2UR UR5, R13 ;  /* 0x000000000d0572ca */ /* 0x000fc400000e0000 */
[----:B------:R-:W-:Y:S01]  /*a400*/  R2UR UR6, R8 ;  /* 0x00000000080672ca */ /* 0x000fe200000e0000 */
[C---:B------:R-:W-:Y:S01]  /*a410*/  VIADD R8, R2.reuse, 0x4 ;  /* 0x0000000402087836 */ /* 0x040fe20000000000 */
[----:B------:R-:W-:Y:S01]  /*a420*/  R2UR UR7, R9 ;  /* 0x00000000090772ca */ /* 0x000fe200000e0000 */
[----:B------:R-:W-:Y:S02]  /*a430*/  IMAD.MOV.U32 R9, RZ, RZ, 0x40000040 ;  /* 0x40000040ff097424 */ /* 0x000fe400078e00ff */
[----:B------:R-:W-:Y:S01]  /*a440*/  VIADD R2, R2, 0x6 ;  /* 0x0000000602027836 */ /* 0x000fe20000000000 */
[----:B------:R-:W-:Y:S02]  /*a450*/  WARPGROUP.DEPBAR.LE gsb0, 0x0 ;  /* 0x00008000000079c5 */ /* 0x000fe40000010000 */
[----:B------:R-:W-:-:S07]  /*a460*/  WARPGROUP.ARRIVE ;  /* 0x00000000000079c5 */ /* 0x000fce0000000000 */
[----:B------:R-:W-:Y:S01]  /*a470*/  HGMMA.64x64x16.F32.BF16 R24, gdesc[UR4], R24, gsb0 ;  /* 0x00e00000041879f0 */ /* 0x000fe20008001818 */
[----:B------:R-:W-:Y:S02]  /*a480*/  R2UR UR4, R10 ;  /* 0x000000000a0472ca */ /* 0x000fe400000e0000 */
[----:B------:R-:W-:Y:S02]  /*a490*/  R2UR UR5, R11 ;  /* 0x000000000b0572ca */ /* 0x000fe400000e0000 */
        /* <DEDUP_REMOVED lines=8> */
[----:B------:R-:W-:Y:S02]  /*a520*/  R2UR UR5, R9 ;  /* 0x00000000090572ca */ /* 0x000fe400000e0000 */
[----:B------:R-:W-:Y:S02]  /*a530*/  R2UR UR6, R2 ;  /* 0x00000000020672ca */ /* 0x000fe400000e0000 */
[----:B------:R-:W-:Y:S02]  /*a540*/  R2UR UR7, R3 ;  /* 0x00000000030772ca */ /* 0x000fe400000e0000 */
[----:B------:R-:W-:Y:S01]  /*a550*/  SHF.L.U32 R3, R56, 0x1f, RZ ;  /* 0x0000001f38037819 */ /* 0x000fe200000006ff */
[----:B------:R-:W-:-:S02]  /*a560*/  WARPGROUP.DEPBAR.LE gsb0, 0x0 ;  /* 0x00008000000079c5 */ /* 0x000fc40000010000 */
[----:B------:R-:W-:-:S08]  /*a570*/  WARPGROUP.ARRIVE ;  /* 0x00000000000079c5 */ /* 0x000fd00000000000 */
[----:B------:R-:W-:Y:S03]  /*a580*/  HGMMA.64x64x16.F32.BF16 R24, gdesc[UR4], R24, gsb0 ;  /* 0x00e00000041879f0 */ /* 0x000fe60008001818 */
[----:B------:R-:W-:Y:S02]  /*a590*/  WARPGROUP.DEPBAR.LE gsb0, 0x0 ;  /* 0x00008000000079c5 */ /* 0x000fe40000010000 */
[----:B------:R-:W0:Y:S02]  /*a5a0*/  SYNCS.PHASECHK.TRANS64.TRYWAIT P1, [R18+URZ+0x38810], R3 ;  /* 0x03881003120075a7 */ /* 0x000e24000802017f */
[----:B0-----:R-:W-:Y:S05]  /*a5b0*/  @!P1 BRA `(.L_x_2787) ;  /* 0x0000019000489947 */ /* 0x001fea0003800000 */
.L_x_3049:
[----:B------:R-:W-:Y:S05]  /*a5c0*/  BSYNC B0 ;  /* 0x0000000000007941 */ /* 0x000fea0003800000 */
.L_x_2786:
[----:B------:R-:W-:Y:S05]  /*a5d0*/  @!P0 BRA `(.L_x_2788) ;  /* 0x0000000000048947 */ /* 0x000fea0003800000 */
[----:B------:R-:W-:Y:S01]  /*a5e0*/  BPT.TRAP 0x1 ;  /* 0x000000040000795c */ /* 0x000fe20000300000 */
.L_x_2788:
[----:B------:R3:W4:Y:S01]  /*a5f0*/  SYNCS.PHASECHK.TRANS64.TRYWAIT P2, [R20+URZ+0x38850], R7 ;  /* 0x03885007140075a7 */ /* 0x000722000804017f */
[----:B------:R-:W-:Y:S05]  /*a600*/  @!P0 BRA `(.L_x_2789) ;  /* 0x0000000000048947 */ /* 0x000fea0003800000 */
[----:B------:R-:W-:Y:S01]  /*a610*/  BPT.TRAP 0x1 ;  /* 0x000000040000795c */ /* 0x000fe20000300000 */
.L_x_2789:
[----:B------:R-:W5:Y:S02]  /*a620*/  S2R R0, SR_TID.X ;  /* 0x0000000000007919 */ /* 0x000f640000002100 */
[----:B-----5:R-:W-:-:S04]  /*a630*/  LOP3.LUT R0, R0, 0x7f, RZ, 0xc0, !PT ;  /* 0x0000007f00007812 */ /* 0x020fc800078ec0ff */
[----:B------:R-:W-:Y:S01]  /*a640*/  ISETP.NE.AND P1, PT, R0, RZ, PT ;  /* 0x000000ff0000720c */ /* 0x000fe20003f25270 */
[----:B------:R-:W-:-:S05]  /*a650*/  VIADD R0, R18, 0x400 ;  /* 0x0000040012007836 */ /* 0x000fca0000000000 */
[----:B------:R-:W-:Y:S01]  /*a660*/  SHF.R.U32.HI R0, RZ, 0x4, R0 ;  /* 0x00000004ff007819 */ /* 0x000fe20000011600 */
[----:B----4-:R-:W-:Y:S06]  /*a670*/  @P2 BRA `(.L_x_2790) ;  /* 0x0000000000082947 */ /* 0x010fec0003800000 */
[----:B------:R-:W4:Y:S02]  /*a680*/  SYNCS.PHASECHK.TRANS64.TRYWAIT P2, [R20+URZ+0x38850], R7 ;  /* 0x03885007140075a7 */ /* 0x000f24000804017f */
[----:B----4-:R-:W-:Y:S05]  /*a690*/  @!P2 BRA `(.L_x_2791) ;  /* 0x000001900024a947 */ /* 0x010fea0003800000 */
.L_x_2790:
[----:B------:R-:W-:Y:S01]  /*a6a0*/  LOP3.LUT R0, R0, 0x3fff, RZ, 0xc0, !PT ;  /* 0x00003fff00007812 */ /* 0x000fe200078ec0ff */
[----:B------:R-:W-:Y:S05]  /*a6b0*/  WARPSYNC.ALL ;  /* 0x0000000000007948 */ /* 0x000fea0003800000 */
[----:B------:R-:W-:Y:S01]  /*a6c0*/  LOP3.LUT R191, R0, 0x10000, RZ, 0xfc, !PT ;  /* 0x0001000000bf7812 */ /* 0x000fe200078efcff */
[----:B------:R-:W-:Y:S01]  /*a6d0*/  VIADD R0, R18, 0x26400 ;  /* 0x0002640012007836 */ /* 0x000fe20000000000 */
[----:B------:R-:W-:-:S03]  /*a6e0*/  WARPGROUP.ARRIVE ;  /* 0x00000000000079c5 */ /* 0x000fc60000000000 */
[----:B------:R-:W-:-:S03]  /*a6f0*/  IMAD R6, R19, 0x1000, R191 ;  /* 0x0000100013067824 */ /* 0x000fc600078e02bf */
[----:B------:R-:W5:Y:S01]  /*a700*/  S2R R21, SR_TID.X ;  /* 0x0000000000157919 */ /* 0x000f620000002100 */
[----:B-1234-:R-:W-:Y:S01]  /*a710*/  IMAD.MOV.U32 R7, RZ, RZ, 0x40000040 ;  /* 0x40000040ff077424 */ /* 0x01efe200078e00ff */
[----:B------:R-:W-:Y:S01]  /*a720*/  SHF.R.U32.HI R0, RZ, 0x4, R0 ;  /* 0x00000004ff007819 */ /* 0x000fe20000011600 */
[----:B0-----:R-:W-:Y:S01]  /*a730*/  IMAD.MOV.U32 R3, RZ, RZ, 0x40000040 ;  /* 0x40000040ff037424 */ /* 0x001fe200078e00ff */
        /* <DEDUP_REMOVED lines=11> */
[----:B------:R-:W-:-:S02]  /*a7f0*/  VIADD R56, R2, 0x2 ;  /* 0x0000000202387836 */ /* 0x000fc40000000000 */
[----:B------:R-:W-:Y:S02]  /*a800*/  VIADD R7, R2, 0x800 ;  /* 0x0000080002077836 */ /* 0x000fe40000000000 */
[----:B------:R-:W-:-:S08]  /*a810*/  IMAD.MOV.U32 R63, RZ, RZ, 0x40000040 ;  /* 0x40000040ff3f7424 */ /* 0x000fd000078e00ff */
        /* <DEDUP_REMOVED lines=9> */
[----:B-----5:R-:W-:-:S05]  /*a8b0*/  SHF.R.U32.HI R21, RZ, 0x7, R21 ;  /* 0x00000007ff157819 */ /* 0x020fca0000011615 */
[----:B------:R0:W1:Y:S02]  /*a8c0*/  SHFL.IDX PT, R0, R21, RZ, 0x1f ;  /* 0x00001fff15007589 */ /* 0x00006400000e0000 */
[----:B0-----:R-:W-:Y:S01]  /*a8d0*/  VIADD R21, R6, 0x800 ;  /* 0x0000080006157836 */ /* 0x001fe20000000000 */
        /* <DEDUP_REMOVED lines=186> */
[----:B------:R-:W-:Y:S02]  /*b480*/  R2UR UR6, R56 ;  /* 0x00000000380672ca */ /* 0x000fe400000e0000 */
[----:B------:R-:W-:Y:S01]  /*b490*/  R2UR UR7, R57 ;  /* 0x00000000390772ca */ /* 0x000fe200000e0000 */
[----:B------:R-:W-:Y:S01]  /*b4a0*/  IMAD.MOV.U32 R57, RZ, RZ, 0x40000040 ;  /* 0x40000040ff397424 */ /* 0x000fe200078e00ff */
[----:B------:R-:W-:Y:S01]  /*b4b0*/  R2UR UR4, R14 ;  /* 0x000000000e0472ca */ /* 0x000fe200000e0000 */
[----:B------:R-:W-:Y:S01]  /*b4c0*/  IMAD.MOV.U32 R14, RZ, RZ, 0xa00 ;  /* 0x00000a00ff0e7424 */ /* 0x000fe200078e00ff */
[----:B------:R-:W-:Y:S01]  /*b4d0*/  R2UR UR5, R15 ;  /* 0x000000000f0572ca */ /* 0x000fe200000e0000 */
[----:B------:R-:W-:-:S03]  /*b4e0*/  IMAD.MOV.U32 R15, RZ, RZ, 0x40000040 ;  /* 0x40000040ff0f7424 */ /* 0x000fc600078e00ff */
[----:B------:R-:W-:-:S04]  /*b4f0*/  SEL R14, R14, 0x980, P2 ;  /* 0x000009800e0e7807 */ /* 0x000fc80001000000 */
[----:B------:R-:W-:-:S04]  /*b500*/  LOP3.LUT R14, R14, 0xa00, RZ, 0xc0, !PT ;  /* 0x00000a000e0e7812 */ /* 0x000fc800078ec0ff */
[CC--:B------:R-:W-:Y:S02]  /*b510*/  IADD3 R56, R7.reuse, R14.reuse, R2 ;  /* 0x0000000e07387210 */ /* 0x0c0fe40007ffe002 */
[----:B------:R-:W-:Y:S01]  /*b520*/  IADD3 R14, R7, R14, R6 ;  /* 0x0000000e070e7210 */ /* 0x000fe20007ffe006 */
        /* <DEDUP_REMOVED lines=8> */
[----:B------:R-:W-:Y:S01]  /*b5b0*/  VIADD R57, R6, 0xa00 ;  /* 0x00000a0006397836 */ /* 0x000fe20000000000 */
[----:B------:R-:W-:Y:S02]  /*b5c0*/  R2UR UR6, R14 ;  /* 0x000000000e0672ca */ /* 0x000fe400000e0000 */
[----:B------:R-:W-:Y:S01]  /*b5d0*/  R2UR UR7, R15 ;  /* 0x000000000f0772ca */ /* 0x000fe200000e0000 */
[----:B------:R-:W-:Y:S02]  /*b5e0*/  VIADD R15, R2, 0xa00 ;  /* 0x00000a00020f7836 */ /* 0x000fe40000000000 */
[----:B------:R-:W-:-:S02]  /*b5f0*/  IMAD.IADD R64, R0, 0x1, R57 ;  /* 0x0000000100407824 */ /* 0x000fc400078e0239 */
[----:B------:R-:W-:Y:S02]  /*b600*/  IMAD.IADD R62, R0, 0x1, R15 ;  /* 0x00000001003e7824 */ /* 0x000fe400078e020f */
[C---:B------:R-:W-:Y:S02]  /*b610*/  IMAD.IADD R56, R60.reuse, 0x1, R57 ;  /* 0x000000013c387824 */ /* 0x040fe400078e0239 */
[----:B------:R-:W-:Y:S01]  /*b620*/  IMAD.IADD R14, R60, 0x1, R15 ;  /* 0x000000013c0e7824 */ /* 0x000fe200078e020f */
        /* <DEDUP_REMOVED lines=11> */
[----:B------:R-:W-:-:S02]  /*b6e0*/  IMAD.MOV.U32 R57, RZ, RZ, 0x40000040 ;  /* 0x40000040ff397424 */ /* 0x000fc400078e00ff */
        /* <DEDUP_REMOVED lines=75> */
[----:B------:R-:W-:Y:S01]  /*bba0*/  VIADD R7, R2, 0xe00 ;  /* 0x00000e0002077836 */ /* 0x000fe20000000000 */
[----:B------:R-:W-:Y:S02]  /*bbb0*/  WARPGROUP.DEPBAR.LE gsb0, 0x0 ;  /* 0x00008000000079c5 */ /* 0x000fe40000010000 */
[----:B------:R-:W-:-:S06]  /*bbc0*/  WARPGROUP.ARRIVE ;  /* 0x00000000000079c5 */ /* 0x000fcc0000000000 */
[----:B------:R-:W-:Y:S01]  /*bbd0*/  HGMMA.64x64x16.F32.BF16 R24, gdesc[UR4], R24, gsb0 ;  /* 0x00e00000041879f0 */ /* 0x000fe20008001818 */
[----:B------:R-:W-:Y:S02]  /*bbe0*/  R2UR UR4, R56 ;  /* 0x00000000380472ca */ /* 0x000fe400000e0000 */
[----:B------:R-:W-:Y:S01]  /*bbf0*/  R2UR UR5, R57 ;  /* 0x00000000390572ca */ /* 0x000fe200000e0000 */
[----:B------:R-:W-:Y:S01]  /*bc00*/  VIADD R57, R6, 0xe00 ;  /* 0x00000e0006397836 */ /* 0x000fe20000000000 */
[----:B------:R-:W-:Y:S01]  /*bc10*/  R2UR UR6, R14 ;  /* 0x000000000e0672ca */ /* 0x000fe200000e0000 */
[C---:B------:R-:W-:Y:S01]  /*bc20*/  IMAD.IADD R14, R0.reuse, 0x1, R7 ;  /* 0x00000001000e7824 */ /* 0x040fe200078e0207 */
[----:B------:R-:W-:Y:S01]  /*bc30*/  R2UR UR7, R15 ;  /* 0x000000000f0772ca */ /* 0x000fe200000e0000 */
[----:B------:R-:W-:Y:S02]  /*bc40*/  IMAD.IADD R62, R0, 0x1, R57 ;  /* 0x00000001003e7824 */ /* 0x000fe400078e0239 */
[----:B------:R-:W-:-:S02]  /*bc50*/  IMAD.MOV.U32 R15, RZ, RZ, 0x40000040 ;  /* 0x40000040ff0f7424 */ /* 0x000fc400078e00ff */
[----:B------:R-:W-:Y:S02]  /*bc60*/  IMAD.IADD R56, R60, 0x1, R57 ;  /* 0x000000013c387824 */ /* 0x000fe400078e0239 */
[----:B------:R-:W-:-:S05]  /*bc70*/  IMAD.MOV.U32 R0, RZ, RZ, 0x40 ;  /* 0x00000040ff007424 */ /* 0x000fca00078e00ff */
[----:B------:R-:W-:Y:S01]  /*bc80*/  SEL R0, R0, 0x3e, P2 ;  /* 0x0000003e00007807 */ /* 0x000fe20001000000 */
        /* <DEDUP_REMOVED lines=11> */
[----:B------:R-:W-:Y:S01]  /*bd40*/  IMAD.MOV.U32 R57, RZ, RZ, 0x40000040 ;  /* 0x40000040ff397424 */ /* 0x000fe200078e00ff */
[----:B------:R-:W-:-:S02]  /*bd50*/  WARPGROUP.DEPBAR.LE gsb0, 0x0 ;  /* 0x00008000000079c5 */ /* 0x000fc40000010000 */
[----:B------:R-:W-:-:S07]  /*bd60*/  WARPGROUP.ARRIVE ;  /* 0x00000000000079c5 */ /* 0x000fce0000000000 */
[----:B------:R-:W-:Y:S01]  /*bd70*/  HGMMA.64x64x16.F32.BF16 R24, gdesc[UR4], R24, gsb0 ;  /* 0x00e00000041879f0 */ /* 0x000fe20008001818 */
[----:B------:R-:W-:Y:S02]  /*bd80*/  R2UR UR6, R62 ;  /* 0x000000003e0672ca */ /* 0x000fe400000e0000 */
[----:B------:R-:W-:Y:S02]  /*bd90*/  R2UR UR7, R63 ;  /* 0x000000003f0772ca */ /* 0x000fe400000e0000 */
[----:B------:R-:W-:Y:S01]  /*bda0*/  R2UR UR4, R14 ;  /* 0x000000000e0472ca */ /* 0x000fe200000e0000 */
[----:B------:R-:W-:Y:S01]  /*bdb0*/  IMAD.IADD R14, R60, 0x1, R7 ;  /* 0x000000013c0e7824 */ /* 0x000fe200078e0207 */
[----:B------:R-:W-:Y:S01]  /*bdc0*/  R2UR UR5, R15 ;  /* 0x000000000f0572ca */ /* 0x000fe200000e0000 */
[----:B------:R-:W-:Y:S01]  /*bdd0*/  IMAD.MOV.U32 R15, RZ, RZ, 0x40000040 ;  /* 0x40000040ff0f7424 */ /* 0x000fe200078e00ff */
[----:B------:R-:W-:Y:S01]  /*bde0*/  LOP3.LUT R7, R0, 0x6, RZ, 0xc0, !PT ;  /* 0x0000000600077812 */ /* 0x000fe200078ec0ff */
[----:B------:R-:W-:-:S05]  /*bdf0*/  @!P1 VIADD R0, R20, 0x38840 ;  /* 0x0003884014009836 */ /* 0x000fca0000000000 */
[----:B------:R-:W-:Y:S01]  /*be00*/  @!P1 PRMT R0, RZ, 0x654, R0 ;  /* 0x00000654ff009816 */ /* 0x000fe20000000000 */
        /* <DEDUP_REMOVED lines=8> */
[----:B------:R-:W-:Y:S02]  /*be90*/  R2UR UR5, R15 ;  /* 0x000000000f0572ca */ /* 0x000fe400000e0000 */
[----:B------:R-:W-:Y:S02]  /*bea0*/  LEA R15, R168, 0xffffffc0, 0x6 ;  /* 0xffffffc0a80f7811 */ /* 0x000fe400078e30ff */
[----:B------:R-:W-:-:S02]  /*beb0*/  SEL R14, R14, 0xf80, P2 ;  /* 0x00000f800e0e7807 */ /* 0x000fc40001000000 */
[----:B------:R-:W-:Y:S02]  /*bec0*/  IADD3 R21, -R185, R23, -R15 ;  /* 0x00000017b9157210 */ /* 0x000fe40007ffe90f */
        /* <DEDUP_REMOVED lines=11> */
[----:B------:R-:W-:-:S04]  /*bf80*/  IMAD.MOV.U32 R7, RZ, RZ, -0x40 ;  /* 0xffffffc0ff077424 */ /* 0x000fc800078e00ff */
[----:B------:R-:W-:-:S04]  /*bf90*/  IMAD R6, R168, R7, 0x41 ;  /* 0x00000041a8067424 */ /* 0x000fc800078e0207 */
[----:B------:R-:W-:Y:S01]  /*bfa0*/  VIADD R58, R6, 0xffffffff ;  /* 0xffffffff063a7836 */ /* 0x000fe20000000000 */
[----:B------:R-:W-:-:S05]  /*bfb0*/  IADD3 R14, -R184, R6, R23 ;  /* 0x00000006b80e7210 */ /* 0x000fca0007ffe117 */
[----:B------:R-:W-:Y:S01]  /*bfc0*/  IMAD.IADD R14, R14, 0x1, -R185 ;  /* 0x000000010e0e7824 */ /* 0x000fe200078e0ab9 */
[----:B------:R-:W-:Y:S02]  /*bfd0*/  WARPGROUP.DEPBAR.LE gsb0, 0x0 ;  /* 0x00008000000079c5 */ /* 0x000fe40000010000 */
[----:B------:R-:W-:-:S06]  /*bfe0*/  WARPGROUP.ARRIVE ;  /* 0x00000000000079c5 */ /* 0x000fcc0000000000 */
[----:B------:R-:W-:Y:S01]  /*bff0*/  HGMMA.64x64x16.F32.BF16 R24, gdesc[UR4], R24, gsb0 ;  /* 0x00e00000041879f0 */ /* 0x000fe20008001818 */
[----:B------:R-:W-:Y:S01]  /*c000*/  ULDC.64 UR4, c[0x0][0xad8] ;  /* 0x0002b60000047ab9 */ /* 0x000fe20000000a00 */
[----:B------:R-:W-:Y:S01]  /*c010*/  ULDC UR6, c[0x0][0xad4] ;  /* 0x0002b50000067ab9 */ /* 0x000fe20000000800 */
[----:B------:R-:W-:Y:S01]  /*c020*/  UISETP.GE.AND UP0, UPT, UR5, 0x1, UPT ;  /* 0x000000010500788c */ /* 0x000fe2000bf06270 */
[----:B------:R-:W-:Y:S02]  /*c030*/  IMAD.U32 R188, RZ, RZ, UR6 ;  /* 0x00000006ffbc7e24 */ /* 0x000fe4000f8e00ff */
[----:B------:R-:W-:Y:S01]  /*c040*/  VIADD R56, R14, UR4 ;  /* 0x000000040e387c36 */ /* 0x000fe20008000000 */
[----:B------:R-:W-:Y:S02]  /*c050*/  UP2UR UR46, UPR, URZ, 0x1 ;  /* 0x000000013f2e7883 */ /* 0x000fe40008000000 */
[----:B------:R-:W-:Y:S02]  /*c060*/  PLOP3.LUT P2, PT, PT, PT, UP0, 0x40, 0x0 ;  /* 0x000000000000781c */ /* 0x000fe40003f4e808 */
[----:B------:R-:W-:-:S05]  /*c070*/  LOP3.LUT R7, RZ, R188, RZ, 0x33, !PT ;  /* 0x000000bcff077212 */ /* 0x000fca00078e33ff */
[----:B------:R-:W-:Y:S01]  /*c080*/  IMAD.IADD R57, R14, 0x1, R7 ;  /* 0x000000010e397824 */ /* 0x000fe200078e0207 */
        /* <DEDUP_REMOVED lines=18> */
.L_x_2794:
[----:B------:R-:W-:-:S06]  /*c1b0*/  UISETP.NE.AND UP0, UPT, UR5, 0x1, UPT ;  /* 0x000000010500788c */ /* 0x000fcc000bf05270 */
[----:B------:R-:W-:-:S05]  /*c1c0*/  PLOP3.LUT P2, PT, PT, PT, UP0, 0x80, 0x0 ;  /* 0x000000000000781c */ /* 0x000fca0003f4f008 */
[----:B------:R-:W-:-:S08]  /*c1d0*/  @UP0 ULDC.64 UR6, c[0x0][0xae0] ;  /* 0x0002b80000060ab9 */ /* 0x000fd00000000a00 */
[----:B------:R-:W-:-:S05]  /*c1e0*/  @P2 IMAD.HI.U32 R59, R14, UR6, RZ ;  /* 0x000000060e3b2c27 */ /* 0x000fca000f8e00ff */
[----:B------:R-:W-:-:S07]  /*c1f0*/  @P2 SHF.R.U32.HI R14, RZ, UR7, R59 ;  /* 0x00000007ff0e2c19 */ /* 0x000fce000801163b */
.L_x_2795:
[----:B------:R-:W-:Y:S05]  /*c200*/  BSYNC B0 ;  /* 0x0000000000007941 */ /* 0x000fea0003800000 */
.L_x_2793:
[----:B------:R-:W-:-:S04]  /*c210*/  IMAD R14, R14, UR5, -R15 ;  /* 0x000000050e0e7c24 */ /* 0x000fc8000f8e0a0f */
[----:B------:R-:W-:-:S05]  /*c220*/  IMAD.IADD R14, R14, 0x1, -R185 ;  /* 0x000000010e0e7824 */ /* 0x000fca00078e0ab9 */
[----:B------:R-:W-:Y:S02]  /*c230*/  VIMNMX R7, R7, R14, !PT ;  /* 0x0000000e07077248 */ /* 0x000fe40007fe0100 */
[----:B------:R-:W-:-:S07]  /*c240*/  VIADDMNMX R6, R14, UR5, R6, PT ;  /* 0x000000050e067c46 */ /* 0x000fce000b800106 */
.L_x_2792:
[C---:B------:R-:W-:Y:S01]  /*c250*/  ISETP.GE.AND P2, PT, R58.reuse, 0x2, PT ;  /* 0x000000023a00780c */ /* 0x040fe20003f46270 */
[----:B------:R-:W-:Y:S01]  /*c260*/  UISETP.NE.AND UP0, UPT, UR46, URZ, UPT ;  /* 0x0000003f2e00728c */ /* 0x000fe2000bf05270 */
[C---:B------:R-:W-:Y:S02]  /*c270*/  ISETP.GE.AND P6, PT, R58.reuse, 0xa, PT ;  /* 0x0000000a3a00780c */ /* 0x040fe40003fc6270 */
        /* <DEDUP_REMOVED lines=10> */
[----:B------:R-:W-:Y:S02]  /*c320*/  ISETP.LT.OR P5, PT, R6, 0x9, P5 ;  /* 0x000000090600780c */ /* 0x000fe40002fa1670 */
        /* <DEDUP_REMOVED lines=82> */
.L_x_2798:
[----:B------:R-:W-:-:S06]  /*c850*/  UISETP.NE.AND UP0, UPT, UR5, 0x1, UPT ;  /* 0x000000010500788c */ /* 0x000fcc000bf05270 */
[----:B------:R-:W-:-:S05]  /*c860*/  PLOP3.LUT P6, PT, PT, PT, UP0, 0x80, 0x0 ;  /* 0x000000000000781c */ /* 0x000fca0003fcf008 */
[----:B------:R-:W-:-:S08]  /*c870*/  @UP0 ULDC.64 UR6, c[0x0][0xae0] ;  /* 0x0002b80000060ab9 */ /* 0x000fd00000000a00 */
[----:B------:R-:W-:Y:S01]  /*c880*/  @P6 IMAD.HI.U32 R21, R14, UR6, RZ ;  /* 0x000000060e156c27 */ /* 0x000fe2000f8e00ff */
[----:B------:R-:W-:-:S13]  /*c890*/  PLOP3.LUT P6, PT, PT, PT, UP0, 0x80, 0x0 ;  /* 0x000000000000781c */ /* 0x000fda0003fcf008 */
[----:B------:R-:W-:-:S07]  /*c8a0*/  @P6 SHF.R.U32.HI R14, RZ, UR7, R21 ;  /* 0x00000007ff0e6c19 */ /* 0x000fce0008011615 */
.L_x_2799:
[----:B------:R-:W-:Y:S05]  /*c8b0*/  BSYNC B0 ;  /* 0x0000000000007941 */ /* 0x000fea0003800000 */
.L_x_2797:
[----:B------:R-:W-:-:S04]  /*c8c0*/  IMAD R14, R14, UR5, -R15 ;  /* 0x000000050e0e7c24 */ /* 0x000fc8000f8e0a0f */
[----:B------:R-:W-:-:S05]  /*c8d0*/  IMAD.IADD R14, R14, 0x1, -R185 ;  /* 0x000000010e0e7824 */ /* 0x000fca00078e0ab9 */
[----:B------:R-:W-:Y:S02]  /*c8e0*/  VIMNMX R7, R7, R14, !PT ;  /* 0x0000000e07077248 */ /* 0x000fe40007fe0100 */
[----:B------:R-:W-:-:S07]  /*c8f0*/  VIADDMNMX R6, R14, UR5, R6, PT ;  /* 0x000000050e067c46 */ /* 0x000fce000b800106 */
.L_x_2796:
[----:B------:R-:W-:Y:S01]  /*c900*/  ISETP.GT.AND P2, PT, R7, 0x1, !P2 ;  /* 0x000000010700780c */ /* 0x000fe20005744270 */
[----:B------:R-:W-:Y:S01]  /*c910*/  ULDC UR6, c[0x0][0xa80] ;  /* 0x0002a00000067ab9 */ /* 0x000fe20000000800 */
[----:B------:R-:W-:Y:S01]  /*c920*/  FMNMX.FTZ R14, R169, R59, !PT ;  /* 0x0000003ba90e7209 */ /* 0x000fe20007810000 */
[----:B------:R-:W-:Y:S01]  /*c930*/  UISETP.NE.AND UP0, UPT, UR46, URZ, UPT ;  /* 0x0000003f2e00728c */ /* 0x000fe2000bf05270 */
[----:B------:R-:W-:Y:S01]  /*c940*/  BAR.SYNC.DEFER_BLOCKING 0xf, 0x100 ;  /* 0x03c4000000007b1d */ /* 0x000fe20000010000 */
[----:B------:R-:W-:Y:S01]  /*c950*/  ISETP.LT.OR P2, PT, R6, 0x2, P2 ;  /* 0x000000020600780c */ /* 0x000fe20001741670 */
[----:B------:R-:W-:Y:S01]  /*c960*/  @!P1 VIADD R20, R20, 0x38860 ;  /* 0x0003886014149836 */ /* 0x000fe20000000000 */
        /* <DEDUP_REMOVED lines=25> */
[C---:B------:R-:W-:Y:S02]  /*cb00*/  ISETP.GT.AND P2, PT, R7.reuse, 0x18, !P2 ;  /* 0x000000180700780c */ /* 0x040fe40005744270 */
[----:B------:R-:W-:-:S02]  /*cb10*/  ISETP.GT.AND P3, PT, R7, 0x8, !P3 ;  /* 0x000000080700780c */ /* 0x000fc40005f64270 */
[----:B------:R-:W-:Y:S02]  /*cb20*/  ISETP.LT.OR P2, PT, R6, 0x19, P2 ;  /* 0x000000190600780c */ /* 0x000fe40001741670 */
[----:B------:R-:W-:Y:S02]  /*cb30*/  FMNMX.FTZ R14, R49, R14, !PT ;  /* 0x0000000e310e7209 */ /* 0x000fe40007810000 */
[----:B------:R-:W-:Y:S02]  /*cb40*/  FSEL R38, R38, -INF , !P2 ;  /* 0xff80000026267808 */ /* 0x000fe40005000000 */
[----:B------:R-:W-:Y:S02]  /*cb50*/  ISETP.NE.AND P2, PT, R36, RZ, PT ;  /* 0x000000ff2400720c */ /* 0x000fe40003f45270 */
[----:B------:R-:W-:Y:S02]  /*cb60*/  ISETP.LT.OR P3, PT, R6, 0x9, P3 ;  /* 0x000000090600780c */ /* 0x000fe40001f61670 */
[----:B------:R-:W-:-:S02]  /*cb70*/  ISETP.GT.AND P2, PT, R7, 0x19, !P2 ;  /* 0x000000190700780c */ /* 0x000fc40005744270 */
[----:B------:R-:W-:Y:S02]  /*cb80*/  FMNMX.FTZ R14, R199, R14, !PT ;  /* 0x0000000ec70e7209 */ /* 0x000fe40007810000 */
[----:B------:R-:W-:Y:S02]  /*cb90*/  ISETP.LT.OR P2, PT, R6, 0x1a, P2 ;  /* 0x0000001a0600780c */ /* 0x000fe40001741670 */
[----:B------:R-:W-:Y:S02]  /*cba0*/  FSEL R30, R30, -INF , !P3 ;  /* 0xff8000001e1e7808 */ /* 0x000fe40005800000 */
[----:B------:R-:W-:Y:S02]  /*cbb0*/  FSEL R32, R39, -INF , !P2 ;  /* 0xff80000027207808 */ /* 0x000fe40005000000 */
[----:B------:R-:W-:Y:S02]  /*cbc0*/  ISETP.NE.AND P2, PT, R64, RZ, PT ;  /* 0x000000ff4000720c */ /* 0x000fe40003f45270 */
[----:B------:R-:W-:-:S02]  /*cbd0*/  ISETP.NE.AND P3, PT, R66, RZ, PT ;  /* 0x000000ff4200720c */ /* 0x000fc40003f65270 */
[----:B------:R-:W-:Y:S02]  /*cbe0*/  ISETP.GT.AND P2, PT, R7, 0x20, !P2 ;  /* 0x000000200700780c */ /* 0x000fe40005744270 */
[----:B------:R-:W-:Y:S02]  /*cbf0*/  FMNMX.FTZ R21, R53, R14, !PT ;  /* 0x0000000e35157209 */ /* 0x000fe40007810000 */
[----:B------:R-:W-:Y:S02]  /*cc00*/  ISETP.LT.OR P2, PT, R6, 0x21, P2 ;  /* 0x000000210600780c */ /* 0x000fe40001741670 */
[----:B------:R-:W-:Y:S01]  /*cc10*/  ISETP.NE.AND P6, PT, R25, RZ, PT ;  /* 0x000000ff1900720c */ /* 0x000fe20003fc5270 */
[----:B------:R-:W0:Y:S01]  /*cc20*/  SHFL.BFLY PT, R14, R21, 0x2, 0x1f ;  /* 0x0c401f00150e7f89 */ /* 0x000e2200000e0000 */
        /* <DEDUP_REMOVED lines=8> */
[C---:B------:R-:W-:Y:S02]  /*ccb0*/  ISETP.GT.AND P2, PT, R7.reuse, 0x28, !P3 ;  /* 0x000000280700780c */ /* 0x040fe40005f44270 */
[----:B------:R-:W-:Y:S02]  /*ccc0*/  ISETP.NE.AND P3, PT, R68, RZ, PT ;  /* 0x000000ff4400720c */ /* 0x000fe40003f65270 */
[----:B------:R-:W-:Y:S02]  /*ccd0*/  ISETP.LT.OR P2, PT, R6, 0x29, P2 ;  /* 0x000000290600780c */ /* 0x000fe40001741670 */
[C---:B------:R-:W-:Y:S02]  /*cce0*/  ISETP.GT.AND P3, PT, R7.reuse, 0x30, !P3 ;  /* 0x000000300700780c */ /* 0x040fe40005f64270 */
[----:B------:R-:W-:Y:S02]  /*ccf0*/  FSEL R46, R46, -INF , !P2 ;  /* 0xff8000002e2e7808 */ /* 0x000fe40005000000 */
[----:B------:R-:W-:-:S02]  /*cd00*/  ISETP.GT.AND P2, PT, R7, RZ, !P6 ;  /* 0x000000ff0700720c */ /* 0x000fc40007744270 */
[----:B0-----:R-:W-:Y:S01]  /*cd10*/  FMNMX.FTZ R25, R21, R14, !PT ;  /* 0x0000000e15197209 */ /* 0x001fe20007810000 */
[----:B------:R-:W-:Y:S01]  /*cd20*/  IMAD.U32 R21, RZ, RZ, UR6 ;  /* 0x00000006ff157e24 */ /* 0x000fe2000f8e00ff */
[C---:B------:R-:W-:Y:S02]  /*cd30*/  ISETP.LT.OR P2, PT, R6.reuse, 0x1, P2 ;  /* 0x000000010600780c */ /* 0x040fe40001741670 */
[----:B------:R-:W-:Y:S01]  /*cd40*/  ISETP.LT.OR P3, PT, R6, 0x31, P3 ;  /* 0x000000310600780c */ /* 0x000fe20001f61670 */
[----:B------:R-:W0:Y:S01]  /*cd50*/  SHFL.BFLY PT, R14, R25, 0x1, 0x1f ;  /* 0x0c201f00190e7f89 */ /* 0x000e2200000e0000 */
        /* <DEDUP_REMOVED lines=8> */
[----:B------:R-:W-:-:S02]  /*cde0*/  FMNMX.FTZ R15, R34, R15, !PT ;  /* 0x0000000f220f7209 */ /* 0x000fc40007810000 */
[----:B------:R-:W-:Y:S02]  /*cdf0*/  ISETP.NE.AND P6, PT, R48, RZ, PT ;  /* 0x000000ff3000720c */ /* 0x000fe40003fc5270 */
[----:B------:R-:W-:Y:S02]  /*ce00*/  FMNMX.FTZ R15, R28, R15, !PT ;  /* 0x0000000f1c0f7209 */ /* 0x000fe40007810000 */
[----:B------:R-:W-:Y:S02]  /*ce10*/  FSEL R50, R50, -INF , !P3 ;  /* 0xff80000032327808 */ /* 0x000fe40005800000 */
[----:B------:R-:W-:Y:S02]  /*ce20*/  FMNMX.FTZ R15, R38, R15, !PT ;  /* 0x0000000f260f7209 */ /* 0x000fe40007810000 */
[----:B0-----:R-:W-:Y:S02]  /*ce30*/  FMNMX.FTZ R14, R25, R14, !PT ;  /* 0x0000000e190e7209 */ /* 0x001fe40007810000 */
[----:B------:R-:W-:-:S02]  /*ce40*/  FMNMX.FTZ R15, R32, R15, !PT ;  /* 0x0000000f200f7209 */ /* 0x000fc40007810000 */
[C---:B------:R-:W-:Y:S01]  /*ce50*/  FSETP.NEU.FTZ.AND P2, PT, R14.reuse, -INF , PT ;  /* 0xff8000000e00780b */ /* 0x040fe20003f5d000 */
[----:B------:R-:W-:Y:S01]  /*ce60*/  FMUL.FTZ R25, R14, R21 ;  /* 0x000000150e197220 */ /* 0x000fe20000410000 */
[----:B------:R-:W-:Y:S02]  /*ce70*/  FMNMX.FTZ R15, R42, R15, !PT ;  /* 0x0000000f2a0f7209 */ /* 0x000fe40007810000 */
[----:B------:R-:W-:Y:S02]  /*ce80*/  ISETP.LT.OR P5, PT, R6, 0x39, P5 ;  /* 0x000000390600780c */ /* 0x000fe40002fa1670 */
[----:B------:R-:W-:Y:S02]  /*ce90*/  FMNMX.FTZ R15, R36, R15, !PT ;  /* 0x0000000f240f7209 */ /* 0x000fe40007810000 */
[----:B------:R-:W-:Y:S01]  /*cea0*/  FSEL R52, R25, RZ, P2 ;  /* 0x000000ff19347208 */ /* 0x000fe20001000000 */
[----:B------:R-:W-:Y:S01]  /*ceb0*/  IMAD.MOV.U32 R25, RZ, RZ, 0x40000040 ;  /* 0x40000040ff197424 */ /* 0x000fe200078e00ff */
[----:B------:R-:W-:-:S02]  /*cec0*/  FMNMX.FTZ R15, R46, R15, !PT ;  /* 0x0000000f2e0f7209 */ /* 0x000fc40007810000 */
[----:B------:R-:W-:Y:S01]  /*ced0*/  ISETP.GT.AND P2, PT, R7, 0x39, !P6 ;  /* 0x000000390700780c */ /* 0x000fe20007744270 */
[--C-:B------:R-:W-:Y:S01]  /*cee0*/  FFMA.FTZ R169, R169, R21, -R52.reuse ;  /* 0x00000015a9a97223 */ /* 0x100fe20000010834 */
[----:B------:R-:W-:Y:S01]  /*cef0*/  FMNMX.FTZ R15, R40, R15, !PT ;  /* 0x0000000f280f7209 */ /* 0x000fe20007810000 */
[-CC-:B------:R-:W-:Y:S01]  /*cf00*/  FFMA.FTZ R170, R59, R21.reuse, -R52.reuse ;  /* 0x000000153baa7223 */ /* 0x180fe20000010834 */
[----:B------:R-:W-:Y:S01]  /*cf10*/  FSEL R44, R51, -INF , !P4 ;  /* 0xff800000332c7808 */ /* 0x000fe20006000000 */
[--C-:B------:R-:W-:Y:S01]  /*cf20*/  FFMA.FTZ R172, R61, R21, -R52.reuse ;  /* 0x000000153dac7223 */ /* 0x100fe20000010834 */
[----:B------:R-:W-:Y:S01]  /*cf30*/  FMNMX.FTZ R15, R50, R15, !PT ;  /* 0x0000000f320f7209 */ /* 0x000fe20007810000 */
[-CC-:B------:R-:W-:Y:S01]  /*cf40*/  FFMA.FTZ R173, R29, R21.reuse, -R52.reuse ;  /* 0x000000151dad7223 */ /* 0x180fe20000010834 */
[----:B------:R-:W-:Y:S01]  /*cf50*/  ISETP.LT.OR P2, PT, R6, 0x3a, P2 ;  /* 0x0000003a0600780c */ /* 0x000fe20001741670 */
[-CC-:B------:R-:W-:Y:S01]  /*cf60*/  FFMA.FTZ R174, R63, R21.reuse, -R52.reuse ;  /* 0x000000153fae7223 */ /* 0x180fe20000010834 */
[----:B------:R-:W-:Y:S01]  /*cf70*/  FSEL R54, R54, -INF , !P5 ;  /* 0xff80000036367808 */ /* 0x000fe20006800000 */
[--C-:B------:R-:W-:Y:S01]  /*cf80*/  FFMA.FTZ R175, R33, R21, -R52.reuse ;  /* 0x0000001521af7223 */ /* 0x100fe20000010834 */
[----:B------:R-:W-:Y:S01]  /*cf90*/  FMNMX.FTZ R15, R44, R15, !PT ;  /* 0x0000000f2c0f7209 */ /* 0x000fe20007810000 */
[-CC-:B------:R-:W-:Y:S01]  /*cfa0*/  FFMA.FTZ R176, R65, R21.reuse, -R52.reuse ;  /* 0x0000001541b07223 */ /* 0x180fe20000010834 */
[----:B------:R-:W-:Y:S01]  /*cfb0*/  FSEL R48, R55, -INF , !P2 ;  /* 0xff80000037307808 */ /* 0x000fe20005000000 */
        /* <DEDUP_REMOVED lines=11> */
[----:B------:R-:W-:Y:S01]  /*d070*/  FFMA.FTZ R200, R53, R21, -R52 ;  /* 0x0000001535c87223 */ /* 0x000fe20000010834 */
[----:B------:R-:W-:Y:S01]  /*d080*/  MUFU.EX2 R169, R169 ;  /* 0x000000a900a97308 */ /* 0x000fe20000000800 */
[----:B------:R-:W-:-:S02]  /*d090*/  R2UR UR11, R25 ;  /* 0x00000000190b72ca */ /* 0x000fc400000e0000 */
[----:B------:R-:W-:-:S05]  /*d0a0*/  @!P1 PRMT R20, RZ, 0x654, R20 ;  /* 0x00000654ff149816 */ /* 0x000fca0000000014 */
[----:B------:R-:W1:Y:S08]  /*d0b0*/  MUFU.EX2 R170, R170 ;  /* 0x000000aa00aa7308 */ /* 0x000e700000000800 */
[----:B------:R-:W-:Y:S01]  /*d0c0*/  MUFU.EX2 R172, R172 ;  /* 0x000000ac00ac7308 */ /* 0x000fe20000000800 */
[----:B0-----:R-:W-:-:S07]  /*d0d0*/  FMNMX.FTZ R6, R15, R6, !PT ;  /* 0x000000060f067209 */ /* 0x001fce0007810000 */
[----:B------:R-:W0:Y:S01]  /*d0e0*/  MUFU.EX2 R173, R173 ;  /* 0x000000ad00ad7308 */ /* 0x000e220000000800 */
[----:B-1----:R-:W-:Y:S01]  /*d0f0*/  F2FP.BF16.F32.PACK_AB R164, R170, R169 ;  /* 0x000000a9aaa4723e */ /* 0x002fe200000010ff */
[----:B------:R-:W-:Y:S01]  /*d100*/  FADD.FTZ R169, R169, R170 ;  /* 0x000000aaa9a97221 */ /* 0x000fe20000010000 */
[----:B------:R-:W1:Y:S05]  /*d110*/  SHFL.BFLY PT, R15, R6, 0x1, 0x1f ;  /* 0x0c201f00060f7f89 */ /* 0x000e6a00000e0000 */
        /* <DEDUP_REMOVED lines=8> */
[-C--:B------:R-:W-:Y:S02]  /*d1a0*/  FMUL.FTZ R6, R15, R21.reuse ;  /* 0x000000150f067220 */ /* 0x080fe40000410000 */
[----:B------:R-:W0:Y:S01]  /*d1b0*/  MUFU.EX2 R177, R177 ;  /* 0x000000b100b17308 */ /* 0x000e220000000800 */
[----:B--2---:R-:W-:Y:S01]  /*d1c0*/  F2FP.BF16.F32.PACK_AB R160, R175, R174 ;  /* 0x000000aeafa0723e */ /* 0x004fe200000010ff */
[----:B------:R-:W-:Y:S01]  /*d1d0*/  FADD.FTZ R174, R174, R173 ;  /* 0x000000adaeae7221 */ /* 0x000fe20000010000 */
[----:B------:R-:W-:Y:S01]  /*d1e0*/  FSEL R7, R6, RZ, P2 ;  /* 0x000000ff06077208 */ /* 0x000fe20001000000 */
[----:B------:R-:W-:Y:S02]  /*d1f0*/  IMAD R6, R19, 0x1000, R193 ;  /* 0x0000100013067824 */ /* 0x000fe400078e02c1 */
[----:B------:R-:W-:Y:S01]  /*d200*/  FADD.FTZ R175, R175, R174 ;  /* 0x000000aeafaf7221 */ /* 0x000fe20000010000 */
[----:B------:R-:W-:Y:S01]  /*d210*/  PLOP3.LUT P2, PT, PT, PT, UP0, 0x40, 0x0 ;  /* 0x000000000000781c */ /* 0x000fe20003f4e808 */
        /* <DEDUP_REMOVED lines=17> */
[----:B------:R-:W-:Y:S01]  /*d330*/  MUFU.EX2 R201, R201 ;  /* 0x000000c900c97308 */ /* 0x000fe20000000800 */
[----:B------:R-:W-:Y:S01]  /*d340*/  IMAD.MOV.U32 R7, RZ, RZ, 0x40000040 ;  /* 0x40000040ff077424 */ /* 0x000fe200078e00ff */
[----:B0-----:R-:W-:Y:S01]  /*d350*/  F2FP.BF16.F32.PACK_AB R162, R177, R176 ;  /* 0x000000b0b1a2723e */ /* 0x001fe200000010ff */
[C---:B------:R-:W-:Y:S01]  /*d360*/  VIADD R24, R6.reuse, 0x80 ;  /* 0x0000008006187836 */ /* 0x040fe20000000000 */
[C---:B------:R-:W-:Y:S01]  /*d370*/  R2UR UR6, R6.reuse ;  /* 0x00000000060672ca */ /* 0x040fe200000e0000 */
[----:B------:R-:W-:Y:S01]  /*d380*/  VIADD R26, R6, 0x100 ;  /* 0x00000100061a7836 */ /* 0x000fe20000000000 */
[----:B------:R-:W-:Y:S01]  /*d390*/  R2UR UR7, R7 ;  /* 0x00000000070772ca */ /* 0x000fe200000e0000 */
[----:B------:R-:W-:Y:S01]  /*d3a0*/  IMAD.MOV.U32 R27, RZ, RZ, 0x40000040 ;  /* 0x40000040ff1b7424 */ /* 0x000fe200078e00ff */
[----:B------:R-:W0:Y:S01]  /*d3b0*/  MUFU.EX2 R202, R202 ;  /* 0x000000ca00ca7308 */ /* 0x000e220000000800 */
[----:B------:R-:W-:Y:S01]  /*d3c0*/  R2UR UR10, R24 ;  /* 0x00000000180a72ca */ /* 0x000fe200000e0000 */
[----:B------:R-:W-:Y:S01]  /*d3d0*/  VIADD R6, R6, 0x180 ;  /* 0x0000018006067836 */ /* 0x000fe20000000000 */
[----:B------:R-:W-:Y:S01]  /*d3e0*/  R2UR UR14, R26 ;  /* 0x000000001a0e72ca */ /* 0x000fe200000e0000 */
[----:B------:R-:W-:Y:S01]  /*d3f0*/  IMAD.MOV.U32 R7, RZ, RZ, 0x40000040 ;  /* 0x40000040ff077424 */ /* 0x000fe200078e00ff */
[----:B------:R-:W-:Y:S01]  /*d400*/  R2UR UR15, R27 ;  /* 0x000000001b0f72ca */ /* 0x000fe200000e0000 */
[----:B------:R-:W-:-:S02]  /*d410*/  FADD.FTZ R176, R176, R175 ;  /* 0x000000afb0b07221 */ /* 0x000fc40000010000 */
[----:B------:R-:W-:Y:S02]  /*d420*/  MUFU.EX2 R203, R203 ;  /* 0x000000cb00cb7308 */ /* 0x000fe40000000800 */
[----:B------:R-:W-:-:S06]  /*d430*/  FADD.FTZ R177, R177, R176 ;  /* 0x000000b0b1b17221 */ /* 0x000fcc0000010000 */
[----:B------:R-:W1:Y:S01]  /*d440*/  MUFU.EX2 R204, R204 ;  /* 0x000000cc00cc7308 */ /* 0x000e620000000800 */
[----:B0-----:R-:W-:Y:S01]  /*d450*/  F2FP.BF16.F32.PACK_AB R165, R202, R201 ;  /* 0x000000c9caa5723e */ /* 0x001fe200000010ff */
[----:B------:R-:W-:-:S06]  /*d460*/  FADD.FTZ R202, R201, R202 ;  /* 0x000000cac9ca7221 */ /* 0x000fcc0000010000 */
[----:B------:R-:W-:Y:S08]  /*d470*/  MUFU.EX2 R205, R205 ;  /* 0x000000cd00cd7308 */ /* 0x000ff00000000800 */
[----:B------:R-:W0:Y:S01]  /*d480*/  MUFU.EX2 R206, R206 ;  /* 0x000000ce00ce7308 */ /* 0x000e220000000800 */
[----:B-1----:R-:W-:Y:S01]  /*d490*/  F2FP.BF16.F32.PACK_AB R167, R204, R203 ;  /* 0x000000cbcca7723e */ /* 0x002fe200000010ff */
[----:B------:R-:W-:-:S04]  /*d4a0*/  FADD.FTZ R203, R203, R202 ;  /* 0x000000cacbcb7221 */ /* 0x000fc80000010000 */
[----:B------:R-:W-:Y:S01]  /*d4b0*/  STSM.16.M88.4 [R197+0x36400], R164 ;  /* 0x036400a4c5007844 */ /* 0x000fe20000000200 */
[----:B------:R-:W-:Y:S01]  /*d4c0*/  FADD.FTZ R204, R204, R203 ;  /* 0x000000cbcccc7221 */ /* 0x000fe20000010000 */
[----:B------:R-:W-:Y:S08]  /*d4d0*/  MUFU.EX2 R207, R207 ;  /* 0x000000cf00cf7308 */ /* 0x000ff00000000800 */
[----:B------:R-:W1:Y:S01]  /*d4e0*/  MUFU.EX2 R210, R210 ;  /* 0x000000d200d27308 */ /* 0x000e620000000800 */
[----:B0-----:R-:W-:Y:S01]  /*d4f0*/  F2FP.BF16.F32.PACK_AB R161, R206, R205 ;  /* 0x000000cdcea1723e */ /* 0x001fe200000010ff */
[----:B------:R-:W-:-:S04]  /*d500*/  FADD.FTZ R205, R205, R204 ;  /* 0x000000cccdcd7221 */ /* 0x000fc80000010000 */
[----:B------:R-:W-:Y:S02]  /*d510*/  FADD.FTZ R206, R206, R205 ;  /* 0x000000cdcece7221 */ /* 0x000fe40000010000 */
[----:B------:R-:W0:Y:S08]  /*d520*/  MUFU.EX2 R179, R179 ;  /* 0x000000b300b37308 */ /* 0x000e300000000800 */
[----:B------:R-:W-:Y:S01]  /*d530*/  MUFU.EX2 R180, R180 ;  /* 0x000000b400b47308 */ /* 0x000fe20000000800 */
[----:B-1----:R-:W-:Y:S01]  /*d540*/  F2FP.BF16.F32.PACK_AB R163, R210, R207 ;  /* 0x000000cfd2a3723e */ /* 0x002fe200000010ff */
[----:B------:R-:W-:-:S04]  /*d550*/  FADD.FTZ R207, R207, R206 ;  /* 0x000000cecfcf7221 */ /* 0x000fc80000010000 */
[----:B------:R-:W-:Y:S01]  /*d560*/  STSM.16.M88.4 [R198], R160 ;  /* 0x000000a0c6007844 */ /* 0x000fe20000000200 */
[----:B------:R-:W-:Y:S01]  /*d570*/  FADD.FTZ R207, R210, R207 ;  /* 0x000000cfd2cf7221 */ /* 0x000fe20000010000 */
[----:B------:R-:W1:Y:S01]  /*d580*/  MUFU.EX2 R181, R181 ;  /* 0x000000b500b57308 */ /* 0x000e620000000800 */
[----:B0-----:R-:W-:Y:S01]  /*d590*/  F2FP.BF16.F32.PACK_AB R156, R179, R178 ;  /* 0x000000b2b39c723e */ /* 0x001fe200000010ff */
[----:B------:R-:W-:-:S04]  /*d5a0*/  FADD.FTZ R178, R178, R177 ;  /* 0x000000b1b2b27221 */ /* 0x000fc80000010000 */
[----:B------:R-:W-:Y:S02]  /*d5b0*/  FADD.FTZ R179, R179, R178 ;  /* 0x000000b2b3b37221 */ /* 0x000fe40000010000 */
[----:B------:R-:W-:Y:S08]  /*d5c0*/  MUFU.EX2 R222, R222 ;  /* 0x000000de00de7308 */ /* 0x000ff00000000800 */
[----:B------:R-:W0:Y:S01]  /*d5d0*/  MUFU.EX2 R223, R223 ;  /* 0x000000df00df7308 */ /* 0x000e220000000800 */
[----:B-1----:R-:W-:Y:S01]  /*d5e0*/  F2FP.BF16.F32.PACK_AB R158, R181, R180 ;  /* 0x000000b4b59e723e */ /* 0x002fe200000010ff */
[----:B------:R-:W-:-:S04]  /*d5f0*/  FADD.FTZ R180, R180, R179 ;  /* 0x000000b3b4b47221 */ /* 0x000fc80000010000 */
[----:B------:R-:W-:Y:S02]  /*d600*/  FADD.FTZ R181, R181, R180 ;  /* 0x000000b4b5b57221 */ /* 0x000fe40000010000 */
[----:B------:R-:W-:Y:S08]  /*d610*/  MUFU.EX2 R226, R226 ;  /* 0x000000e200e27308 */ /* 0x000ff00000000800 */
        /* <DEDUP_REMOVED lines=8> */
[----:B------:R-:W-:Y:S01]  /*d6a0*/  STSM.16.M88.4 [R209], R156 ;  /* 0x0000009cd1007844 */ /* 0x000fe20000000200 */
[----:B------:R-:W-:Y:S01]  /*d6b0*/  FADD.FTZ R226, R227, R226 ;  /* 0x000000e2e3e27221 */ /* 0x000fe20000010000 */
        /* <DEDUP_REMOVED lines=8> */
[----:B------:R-:W-:-:S06]  /*d740*/  FADD.FTZ R199, R199, R182 ;  /* 0x000000b6c7c77221 */ /* 0x000fcc0000010000 */
[----:B------:R-:W1:Y:S08]  /*d750*/  MUFU.EX2 R233, R233 ;  /* 0x000000e900e97308 */ /* 0x000e700000000800 */
[----:B------:R-:W2:Y:S01]  /*d760*/  MUFU.EX2 R171, R171 ;  /* 0x000000ab00ab7308 */ /* 0x000ea20000000800 */
[----:B0-----:R-:W-:Y:S01]  /*d770*/  F2FP.BF16.F32.PACK_AB R153, R232, R231 ;  /* 0x000000e7e899723e */ /* 0x001fe200000010ff */
[----:B------:R-:W-:-:S04]  /*d780*/  FADD.FTZ R231, R231, R226 ;  /* 0x000000e2e7e77221 */ /* 0x000fc80000010000 */
[----:B------:R-:W-:-:S04]  /*d790*/  FADD.FTZ R232, R232, R231 ;  /* 0x000000e7e8e87221 */ /* 0x000fc80000010000 */
[----:B-1----:R-:W-:Y:S01]  /*d7a0*/  FADD.FTZ R232, R233, R232 ;  /* 0x000000e8e9e87221 */ /* 0x002fe20000010000 */
[----:B--2---:R-:W-:-:S05]  /*d7b0*/  F2FP.BF16.F32.PACK_AB R155, R171, R233 ;  /* 0x000000e9ab9b723e */ /* 0x004fca00000010ff */
[----:B------:R0:W-:Y:S01]  /*d7c0*/  STSM.16.M88.4 [R208], R152 ;  /* 0x00000098d0007844 */ /* 0x0001e20000000200 */
[----:B------:R-:W-:-:S06]  /*d7d0*/  WARPGROUP.ARRIVE ;  /* 0x00000000000079c5 */ /* 0x000fcc0000000000 */
[----:B------:R-:W-:Y:S01]  /*d7e0*/  HGMMA.64x256x16.F32.BF16 R24, R164, gdesc[UR4].tnspB, RZ, !UPT, gsb0 ;  /* 0x43e00004a4187df0 */ /* 0x000fe2000c0018ff */
[----:B------:R-:W-:Y:S01]  /*d7f0*/  R2UR UR6, R6 ;  /* 0x00000000060672ca */ /* 0x000fe200000e0000 */
[----:B------:R-:W-:Y:S01]  /*d800*/  IMAD.IADD R6, R23, 0x1, -R184 ;  /* 0x0000000117067824 */ /* 0x000fe200078e0ab8 */
[----:B------:R-:W-:Y:S01]  /*d810*/  R2UR UR7, R7 ;  /* 0x00000000070772ca */ /* 0x000fe200000e0000 */
[----:B------:R-:W-:Y:S01]  /*d820*/  FADD.FTZ R7, R171, R232 ;  /* 0x000000e8ab077221 */ /* 0x000fe20000010000 */
[----:B------:R-:W-:Y:S02]  /*d830*/  WARPGROUP.DEPBAR.LE gsb0, 0x0 ;  /* 0x00008000000079c5 */ /* 0x000fe40000010000 */
[----:B------:R-:W-:-:S15]  /*d840*/  WARPGROUP.ARRIVE ;  /* 0x00000000000079c5 */ /* 0x000fde0000000000 */
[----:B------:R-:W-:-:S06]  /*d850*/  NOP ;  /* 0x0000000000007918 */ /* 0x000fcc0000000000 */
[----:B------:R-:W-:Y:S03]  /*d860*/  HGMMA.64x256x16.F32.BF16 R24, R160, gdesc[UR8].tnspB, R24, gsb0 ;  /* 0x43e00008a0187df0 */ /* 0x000fe60008001818 */
        /* <DEDUP_REMOVED lines=9> */
[----:B------:R1:W-:Y:S06]  /*d900*/  MEMBAR.ALL.CTA ;  /* 0x0000000000007992 */ /* 0x0003ec0000008000 */
[----:B-1----:R-:W1:Y:S01]  /*d910*/  FENCE.VIEW.ASYNC.S ;  /* 0x00000000000073c6 */ /* 0x002e620000000000 */
[----:B0-----:R-:W-:-:S02]  /*d920*/  IMAD R154, R189, 0x40, R6 ;  /* 0x00000040bd9a7824 */ /* 0x001fc400078e0206 */
[----:B------:R-:W-:Y:S02]  /*d930*/  FADD.FTZ R6, R200, R199 ;  /* 0x000000c7c8067221 */ /* 0x000fe40000010000 */
[----:B------:R-:W-:Y:S01]  /*d940*/  VIADD R152, R154, UR4 ;  /* 0x000000049a987c36 */ /* 0x000fe20008000000 */
[----:B-1----:R-:W-:Y:S01]  /*d950*/  NOP ;  /* 0x0000000000007918 */ /* 0x002fe20000000000 */
        /* <DEDUP_REMOVED lines=16> */
.L_x_2802:
[----:B------:R-:W-:-:S06]  /*da60*/  UISETP.NE.AND UP0, UPT, UR5, 0x1, UPT ;  /* 0x000000010500788c */ /* 0x000fcc000bf05270 */
[----:B------:R-:W-:-:S05]  /*da70*/  PLOP3.LUT P2, PT, PT, PT, UP0, 0x80, 0x0 ;  /* 0x000000000000781c */ /* 0x000fca0003f4f008 */
[----:B------:R-:W-:-:S08]  /*da80*/  @UP0 ULDC.64 UR6, c[0x0][0xae0] ;  /* 0x0002b80000060ab9 */ /* 0x000fd00000000a00 */
[----:B------:R-:W-:-:S05]  /*da90*/  @P2 IMAD.HI.U32 R154, R153, UR6, RZ ;  /* 0x00000006999a2c27 */ /* 0x000fca000f8e00ff */
[----:B------:R-:W-:-:S07]  /*daa0*/  @P2 SHF.R.U32.HI R153, RZ, UR7, R154 ;  /* 0x00000007ff992c19 */ /* 0x000fce000801169a */
.L_x_2803:
[----:B------:R-:W-:Y:S05]  /*dab0*/  BSYNC B0 ;  /* 0x0000000000007941 */ /* 0x000fea0003800000 */
.L_x_2801:
[----:B------:R-:W-:-:S04]  /*dac0*/  IMAD.U32 R154, RZ, RZ, UR5 ;  /* 0x00000005ff9a7e24 */ /* 0x000fc8000f8e00ff */
[----:B------:R-:W-:-:S05]  /*dad0*/  IMAD R153, R153, R154, UR5 ;  /* 0x0000000599997e24 */ /* 0x000fca000f8e029a */
[----:B------:R-:W-:-:S07]  /*dae0*/  VIMNMX R152, R152, R153, PT ;  /* 0x0000009998987248 */ /* 0x000fce0003fe0100 */
.L_x_2800:
[----:B------:R-:W-:Y:S01]  /*daf0*/  SHF.R.S32.HI R153, RZ, 0x1f, R152 ;  /* 0x0000001fff997819 */ /* 0x000fe20000011498 */
[----:B------:R-:W-:Y:S01]  /*db00*/  ULDC UR38, c[0x0][0xadc] ;  /* 0x0002b70000267ab9 */ /* 0x000fe20000000800 */
[----:B------:R-:W-:Y:S01]  /*db10*/  ULDC UR41, c[0x0][0xadc] ;  /* 0x0002b70000297ab9 */ /* 0x000fe20000000800 */
[----:B------:R-:W-:Y:S01]  /*db20*/  ULDC UR42, c[0x0][0xad4] ;  /* 0x0002b500002a7ab9 */ /* 0x000fe20000000800 */
[----:B------:R-:W-:Y:S01]  /*db30*/  LEA.HI R153, R153, R152, RZ, 0x6 ;  /* 0x0000009899997211 */ /* 0x000fe200078f30ff */
[----:B------:R-:W-:Y:S01]  /*db40*/  ULDC UR44, c[0x0][0xad4] ;  /* 0x0002b500002c7ab9 */ /* 0x000fe20000000800 */
[----:B------:R-:W-:Y:S01]  /*db50*/  ULDC UR37, c[0x0][0xa80] ;  /* 0x0002a00000257ab9 */ /* 0x000fe20000000800 */
[----:B------:R-:W-:Y:S01]  /*db60*/  ULDC UR40, c[0x0][0xa80] ;  /* 0x0002a00000287ab9 */ /* 0x000fe20000000800 */
[----:B------:R-:W-:Y:S01]  /*db70*/  SHF.R.S32.HI R153, RZ, 0x6, R153 ;  /* 0x00000006ff997819 */ /* 0x000fe20000011499 */
[----:B------:R-:W-:Y:S01]  /*db80*/  ULDC UR39, c[0x0][0xa80] ;  /* 0x0002a00000277ab9 */ /* 0x000fe20000000800 */
[----:B------:R-:W-:Y:S01]  /*db90*/  ULDC UR43, c[0x0][0xad8] ;  /* 0x0002b600002b7ab9 */ /* 0x000fe20000000800 */
[----:B------:R-:W-:Y:S01]  /*dba0*/  ULDC UR45, c[0x0][0xad8] ;  /* 0x0002b600002d7ab9 */ /* 0x000fe20000000800 */
[----:B------:R-:W-:Y:S01]  /*dbb0*/  VIMNMX R210, R212, R153, !PT ;  /* 0x00000099d4d27248 */ /* 0x000fe20007fe0100 */
[----:B------:R-:W-:Y:S03]  /*dbc0*/  BSSY B1, `(.L_x_2804) ;  /* 0x00003d5000017945 */ /* 0x000fe60003800000 */
[----:B------:R-:W-:-:S13]  /*dbd0*/  ISETP.GE.AND P2, PT, R20, R210, PT ;  /* 0x000000d21400720c */ /* 0x000fda0003f46270 */
[----:B------:R-:W-:Y:S05]  /*dbe0*/  @!P2 BRA `(.L_x_2805) ;  /* 0x0000003c0048a947 */ /* 0x000fea0003800000 */
[----:B------:R-:W-:Y:S01]  /*dbf0*/  IADD3 R200, R0, R23, -R184 ;  /* 0x0000001700c87210 */ /* 0x000fe20007ffe8b8 */
[----:B------:R-:W-:Y:S04]  /*dc00*/  BSSY B0, `(.L_x_2806) ;  /* 0x00003cc000007945 */ /* 0x000fe80003800000 */
[----:B------:R-:W-:-:S07]  /*dc10*/  VIADD R200, R200, 0x8 ;  /* 0x00000008c8c87836 */ /* 0x000fce0000000000 */
.L_x_2825:
[----:B------:R-:W-:-:S05]  /*dc20*/  VIADD R201, R19, 0x1 ;  /* 0x0000000113c97836 */ /* 0x000fca0000000000 */
[----:B------:R-:W-:-:S04]  /*dc30*/  ISETP.NE.AND P2, PT, R201, 0x2, PT ;  /* 0x00000002c900780c */ /* 0x000fc80003f45270 */
[----:B------:R-:W-:Y:S02]  /*dc40*/  SEL R21, RZ, 0x1, P2 ;  /* 0x00000001ff157807 */ /* 0x000fe40001000000 */
[----:B------:R-:W-:Y:S02]  /*dc50*/  SEL R201, R201, RZ, P2 ;  /* 0x000000ffc9c97207 */ /* 0x000fe40001000000 */
[----:B------:R-:W-:Y:S01]  /*dc60*/  LOP3.LUT R22, R22, R21, RZ, 0x3c, !PT ;  /* 0x0000001516167212 */ /* 0x000fe200078e3cff */
[----:B--2---:R-:W-:Y:S06]  /*dc70*/  @!P0 BRA `(.L_x_2807) ;  /* 0x0000000000048947 */ /* 0x004fec0003800000 */
[----:B------:R-:W-:Y:S01]  /*dc80*/  BPT.TRAP 0x1 ;  /* 0x000000040000795c */ /* 0x000fe20000300000 */
.L_x_2807:
[----:B------:R-:W-:Y:S01]  /*dc90*/  IMAD R199, R201, 0x8, R18 ;  /* 0x00000008c9c77824 */ /* 0x000fe200078e0212 */
[----:B------:R-:W-:-:S04]  /*dca0*/  SHF.L.U32 R188, R22, 0x1f, RZ ;  /* 0x0000001f16bc7819 */ /* 0x000fc800000006ff */
[----:B------:R0:W1:Y:S01]  /*dcb0*/  SYNCS.PHASECHK.TRANS64.TRYWAIT P2, [R199+URZ+0x38830], R188 ;  /* 0x038830bcc70075a7 */ /* 0x000062000804017f */
[----:B------:R-:W-:Y:S05]  /*dcc0*/  @!P0 BRA `(.L_x_2808) ;  /* 0x0000000000048947 */ /* 0x000fea0003800000 */
[----:B------:R-:W-:Y:S01]  /*dcd0*/  BPT.TRAP 0x1 ;  /* 0x000000040000795c */ /* 0x000fe20000300000 */
.L_x_2808:
[----:B------:R-:W-:Y:S01]  /*dce0*/  BSSY B2, `(.L_x_2809) ;  /* 0x0000006000027945 */ /* 0x000fe20003800000 */
[----:B------:R-:W-:Y:S02]  /*dcf0*/  IMAD R202, R201, 0x200, R190 ;  /* 0x00000200c9ca7824 */ /* 0x000fe400078e02be */
[----:B------:R-:W-:Y:S01]  /*dd00*/  IMAD.MOV.U32 R203, RZ, RZ, 0x40000040 ;  /* 0x40000040ffcb7424 */ /* 0x000fe200078e00ff */
[----:B-1----:R-:W-:Y:S06]  /*dd10*/  @P2 BRA `(.L_x_2810) ;  /* 0x0000000000082947 */ /* 0x002fec0003800000 */
[----:B------:R-:W1:Y:S02]  /*dd20*/  SYNCS.PHASECHK.TRANS64.TRYWAIT P2, [R199+URZ+0x38830], R188 ;  /* 0x038830bcc70075a7 */ /* 0x000e64000804017f */
[----:B-1----:R-:W-:Y:S05]  /*dd30*/  @!P2 BRA `(.L_x_2811) ;  /* 0x000001580090a947 */ /* 0x002fea0003800000 */
.L_x_2810:
[----:B------:R-:W-:Y:S05]  /*dd40*/  BSYNC B2 ;  /* 0x0000000000027941 */ /* 0x000fea0003800000 */
.L_x_2809:
        /* <DEDUP_REMOVED lines=36> */
.L_x_2812:
[----:B------:R2:W3:Y:S01]  /*df90*/  SYNCS.PHASECHK.TRANS64.TRYWAIT P2, [R199+URZ+0x38850], R188 ;  /* 0x038850bcc70075a7 */ /* 0x0004e2000804017f */
[----:B------:R-:W-:Y:S05]  /*dfa0*/  @!P0 BRA `(.L_x_2813) ;  /* 0x0000000000048947 */ /* 0x000fea0003800000 */
[----:B------:R-:W-:Y:S01]  /*dfb0*/  BPT.TRAP 0x1 ;  /* 0x000000040000795c */ /* 0x000fe20000300000 */
.L_x_2813:
[----:B------:R-:W-:Y:S04]  /*dfc0*/  BSSY B2, `(.L_x_2814) ;  /* 0x0000004000027945 */ /* 0x000fe80003800000 */
[----:B---3--:R-:W-:Y:S05]  /*dfd0*/  @P2 BRA `(.L_x_2815) ;  /* 0x0000000000082947 */ /* 0x008fea0003800000 */
[----:B------:R-:W3:Y:S02]  /*dfe0*/  SYNCS.PHASECHK.TRANS64.TRYWAIT P2, [R199+URZ+0x38850], R188 ;  /* 0x038850bcc70075a7 */ /* 0x000ee4000804017f */
[----:B---3--:R-:W-:Y:S05]  /*dff0*/  @!P2 BRA `(.L_x_2816) ;  /* 0x0000015400f4a947 */ /* 0x008fea0003800000 */
.L_x_2815:
[----:B------:R-:W-:Y:S05]  /*e000*/  BSYNC B2 ;  /* 0x0000000000027941 */ /* 0x000fea0003800000 */
.L_x_2814:
[----:B------:R-:W-:Y:S01]  /*e010*/  IMAD R202, R201, 0x1000, R191 ;  /* 0x00001000c9ca7824 */ /* 0x000fe200078e02bf */
[----:B------:R-:W-:Y:S01]  /*e020*/  R2UR UR4, R2 ;  /* 0x00000000020472ca */ /* 0x000fe200000e0000 */
[----:B------:R-:W-:Y:S01]  /*e030*/  IMAD.MOV.U32 R203, RZ, RZ, 0x40000040 ;  /* 0x40000040ffcb7424 */ /* 0x000fe200078e00ff */
[----:B------:R-:W-:Y:S01]  /*e040*/  R2UR UR5, R3 ;  /* 0x00000000030572ca */ /* 0x000fe200000e0000 */
[----:B------:R-:W-:Y:S01]  /*e050*/  WARPGROUP.ARRIVE ;  /* 0x00000000000079c5 */ /* 0x000fe20000000000 */
[----:B------:R-:W-:Y:S01]  /*e060*/  R2UR UR6, R202 ;  /* 0x00000000ca0672ca */ /* 0x000fe200000e0000 */
[----:B------:R-:W-:Y:S01]  /*e070*/  VIADD R204, R2, 0x2 ;  /* 0x0000000202cc7836 */ /* 0x000fe20000000000 */
[----:B------:R-:W-:Y:S01]  /*e080*/  R2UR UR7, R203 ;  /* 0x00000000cb0772ca */ /* 0x000fe200000e0000 */
[----:B------:R-:W-:Y:S02]  /*e090*/  IMAD.MOV.U32 R205, RZ, RZ, 0x40000040 ;  /* 0x40000040ffcd7424 */ /* 0x000fe400078e00ff */
[----:B------:R-:W4:Y:S01]  /*e0a0*/  S2R R21, SR_TID.X ;  /* 0x0000000000157919 */ /* 0x000f220000002100 */
[----:B------:R-:W-:Y:S01]  /*e0b0*/  VIADD R206, R202, 0x800 ;  /* 0x00000800cace7836 */ /* 0x000fe20000000000 */
[----:B------:R-:W-:Y:S01]  /*e0c0*/  UISETP.NE.AND UP0, UPT, UR46, URZ, UPT ;  /* 0x0000003f2e00728c */ /* 0x000fe2000bf05270 */
[----:B------:R-:W-:-:S02]  /*e0d0*/  VIADD R207, R2, 0x800 ;  /* 0x0000080002cf7836 */ /* 0x000fc40000000000 */
[----:B0123--:R-:W-:-:S05]  /*e0e0*/  IMAD.MOV.U32 R188, RZ, RZ, 0x4 ;  /* 0x00000004ffbc7424 */ /* 0x00ffca00078e00ff */
        /* <DEDUP_REMOVED lines=9> */
[----:B----4-:R-:W-:-:S06]  /*e180*/  SHF.R.U32.HI R21, RZ, 0x7, R21 ;  /* 0x00000007ff157819 */ /* 0x010fcc0000011615 */
[----:B------:R-:W0:Y:S02]  /*e190*/  SHFL.IDX PT, R21, R21, RZ, 0x1f ;  /* 0x00001fff15157589 */ /* 0x000e2400000e0000 */
[----:B0-----:R-:W-:-:S04]  /*e1a0*/  ISETP.GT.AND P2, PT, R21, 0x7f, PT ;  /* 0x0000007f1500780c */ /* 0x001fc80003f44270 */
        /* <DEDUP_REMOVED lines=184> */
[----:B------:R-:W-:Y:S02]  /*ed30*/  R2UR UR4, R204 ;  /* 0x00000000cc0472ca */ /* 0x000fe400000e0000 */
[----:B------:R-:W-:Y:S02]  /*ed40*/  IADD3 R204, R206, R188, RZ ;  /* 0x000000bccecc7210 */ /* 0x000fe40007ffe0ff */
[----:B------:R-:W-:Y:S01]  /*ed50*/  R2UR UR7, R205 ;  /* 0x00000000cd0772ca */ /* 0x000fe200000e0000 */
[----:B------:R-:W-:Y:S01]  /*ed60*/  IMAD.MOV.U32 R205, RZ, RZ, 0xa00 ;  /* 0x00000a00ffcd7424 */ /* 0x000fe200078e00ff */
[----:B------:R-:W-:Y:S01]  /*ed70*/  R2UR UR6, R204 ;  /* 0x00000000cc0672ca */ /* 0x000fe200000e0000 */
[----:B------:R-:W-:-:S03]  /*ed80*/  IMAD.MOV.U32 R204, RZ, RZ, 0x28 ;  /* 0x00000028ffcc7424 */ /* 0x000fc600078e00ff */
[----:B------:R-:W-:Y:S02]  /*ed90*/  SEL R205, R205, 0x980, P2 ;  /* 0x00000980cdcd7807 */ /* 0x000fe40001000000 */
[----:B------:R-:W-:Y:S02]  /*eda0*/  SEL R204, R204, 0x26, P2 ;  /* 0x00000026cccc7807 */ /* 0x000fe40001000000 */
[----:B------:R-:W-:Y:S02]  /*edb0*/  LOP3.LUT R205, R205, 0xa00, RZ, 0xc0, !PT ;  /* 0x00000a00cdcd7812 */ /* 0x000fe400078ec0ff */
[----:B------:R-:W-:-:S04]  /*edc0*/  LOP3.LUT R207, R204, 0x6, RZ, 0xc0, !PT ;  /* 0x00000006cccf7812 */ /* 0x000fc800078ec0ff */
[CC--:B------:R-:W-:Y:S02]  /*edd0*/  IADD3 R204, R207.reuse, R205.reuse, R2 ;  /* 0x000000cdcfcc7210 */ /* 0x0c0fe40007ffe002 */
[----:B------:R-:W-:Y:S01]  /*ede0*/  IADD3 R206, R207, R205, R202 ;  /* 0x000000cdcfce7210 */ /* 0x000fe20007ffe0ca */
[----:B------:R-:W-:Y:S02]  /*edf0*/  IMAD.MOV.U32 R205, RZ, RZ, 0x40000040 ;  /* 0x40000040ffcd7424 */ /* 0x000fe400078e00ff */
        /* <DEDUP_REMOVED lines=8> */
[----:B------:R-:W-:Y:S01]  /*ee80*/  VIADD R206, R2, 0xa00 ;  /* 0x00000a0002ce7836 */ /* 0x000fe20000000000 */
[----:B------:R-:W-:Y:S01]  /*ee90*/  R2UR UR7, R207 ;  /* 0x00000000cf0772ca */ /* 0x000fe200000e0000 */
[----:B------:R-:W-:Y:S02]  /*eea0*/  VIADD R207, R202, 0xa00 ;  /* 0x00000a00cacf7836 */ /* 0x000fe40000000000 */
[----:B------:R-:W-:Y:S01]  /*eeb0*/  IMAD.IADD R204, R206, 0x1, R21 ;  /* 0x00000001cecc7824 */ /* 0x000fe200078e0215 */
[----:B------:R-:W-:-:S02]  /*eec0*/  WARPGROUP.DEPBAR.LE gsb0, 0x0 ;  /* 0x00008000000079c5 */ /* 0x000fc40000010000 */
[----:B------:R-:W-:-:S07]  /*eed0*/  WARPGROUP.ARRIVE ;  /* 0x00000000000079c5 */ /* 0x000fce0000000000 */
        /* <DEDUP_REMOVED lines=120> */
[--C-:B------:R-:W-:Y:S01]  /*f660*/  IMAD.IADD R204, R203, 0x1, R206.reuse ;  /* 0x00000001cbcc7824 */ /* 0x100fe200078e02ce */
[----:B------:R-:W-:Y:S01]  /*f670*/  R2UR UR5, R205 ;  /* 0x00000000cd0572ca */ /* 0x000fe200000e0000 */
[----:B------:R-:W-:Y:S02]  /*f680*/  IMAD.MOV.U32 R205, RZ, RZ, 0x40000040 ;  /* 0x40000040ffcd7424 */ /* 0x000fe400078e00ff */
[----:B------:R-:W-:Y:S01]  /*f690*/  IMAD.IADD R206, R188, 0x1, R206 ;  /* 0x00000001bcce7824 */ /* 0x000fe200078e02ce */
[----:B------:R-:W-:Y:S01]  /*f6a0*/  R2UR UR6, R204 ;  /* 0x00000000cc0672ca */ /* 0x000fe200000e0000 */
[----:B------:R-:W-:Y:S01]  /*f6b0*/  IMAD.IADD R204, R207, 0x1, R188 ;  /* 0x00000001cfcc7824 */ /* 0x000fe200078e02bc */
[----:B------:R-:W-:Y:S01]  /*f6c0*/  R2UR UR7, R205 ;  /* 0x00000000cd0772ca */ /* 0x000fe200000e0000 */
[----:B------:R-:W-:-:S02]  /*f6d0*/  IMAD.MOV.U32 R205, RZ, RZ, 0x40000040 ;  /* 0x40000040ffcd7424 */ /* 0x000fc400078e00ff */
[----:B------:R-:W-:Y:S02]  /*f6e0*/  IMAD.MOV.U32 R207, RZ, RZ, 0x40000040 ;  /* 0x40000040ffcf7424 */ /* 0x000fe400078e00ff */
[----:B------:R-:W-:Y:S02]  /*f6f0*/  IMAD.MOV.U32 R188, RZ, RZ, 0x1000 ;  /* 0x00001000ffbc7424 */ /* 0x000fe400078e00ff */
[----:B------:R-:W-:-:S03]  /*f700*/  IMAD.MOV.U32 R203, RZ, RZ, 0x40000040 ;  /* 0x40000040ffcb7424 */ /* 0x000fc600078e00ff */
[----:B------:R-:W-:Y:S02]  /*f710*/  SEL R188, R188, 0xf80, P2 ;  /* 0x00000f80bcbc7807 */ /* 0x000fe40001000000 */
[----:B------:R-:W-:Y:S02]  /*f720*/  PLOP3.LUT P2, PT, PT, PT, UP0, 0x40, 0x0 ;  /* 0x000000000000781c */ /* 0x000fe40003f4e808 */
[----:B------:R-:W-:-:S04]  /*f730*/  LOP3.LUT R188, R188, 0x1e00, RZ, 0xc0, !PT ;  /* 0x00001e00bcbc7812 */ /* 0x000fc800078ec0ff */
[----:B------:R-:W-:Y:S01]  /*f740*/  IADD3 R202, R21, R188, R202 ;  /* 0x000000bc15ca7210 */ /* 0x000fe20007ffe0ca */
[----:B------:R-:W-:Y:S02]  /*f750*/  WARPGROUP.DEPBAR.LE gsb0, 0x0 ;  /* 0x00008000000079c5 */ /* 0x000fe40000010000 */
[----:B------:R-:W-:-:S06]  /*f760*/  WARPGROUP.ARRIVE ;  /* 0x00000000000079c5 */ /* 0x000fcc0000000000 */
[----:B------:R-:W-:Y:S01]  /*f770*/  HGMMA.64x64x16.F32.BF16 R152, gdesc[UR4], R152, gsb0 ;  /* 0x00e00000049879f0 */ /* 0x000fe20008001898 */
[----:B------:R-:W-:Y:S02]  /*f780*/  R2UR UR4, R204 ;  /* 0x00000000cc0472ca */ /* 0x000fe400000e0000 */
[----:B------:R-:W-:Y:S01]  /*f790*/  R2UR UR5, R205 ;  /* 0x00000000cd0572ca */ /* 0x000fe200000e0000 */
[----:B------:R-:W-:Y:S01]  /*f7a0*/  IMAD.MOV.U32 R205, RZ, RZ, 0x40000040 ;  /* 0x40000040ffcd7424 */ /* 0x000fe200078e00ff */
[----:B------:R-:W-:Y:S02]  /*f7b0*/  R2UR UR6, R206 ;  /* 0x00000000ce0672ca */ /* 0x000fe400000e0000 */
[----:B------:R-:W-:Y:S02]  /*f7c0*/  R2UR UR7, R207 ;  /* 0x00000000cf0772ca */ /* 0x000fe400000e0000 */
[----:B------:R-:W-:Y:S01]  /*f7d0*/  IADD3 R204, R21, R188, R2 ;  /* 0x000000bc15cc7210 */ /* 0x000fe20007ffe002 */
[----:B------:R-:W-:-:S02]  /*f7e0*/  @!P1 VIADD R21, R199, 0x38840 ;  /* 0x00038840c7159836 */ /* 0x000fc40000000000 */
[----:B------:R-:W-:-:S03]  /*f7f0*/  IMAD.U32 R188, RZ, RZ, UR42 ;  /* 0x0000002affbc7e24 */ /* 0x000fc6000f8e00ff */
[----:B------:R-:W-:Y:S02]  /*f800*/  @!P1 PRMT R21, RZ, 0x654, R21 ;  /* 0x00000654ff159816 */ /* 0x000fe40000000015 */
[----:B------:R-:W-:Y:S01]  /*f810*/  LOP3.LUT R207, RZ, R188, RZ, 0x33, !PT ;  /* 0x000000bcffcf7212 */ /* 0x000fe200078e33ff */
        /* <DEDUP_REMOVED lines=11> */
[----:B------:R0:W-:Y:S02]  /*f8d0*/  @!P1 SYNCS.ARRIVE.TRANS64.RED.A1T0 RZ, [R21+URZ], RZ ;  /* 0x000000ff15ff99a7 */ /* 0x0001e4000810043f */
[----:B0-----:R-:W-:-:S05]  /*f8e0*/  IMAD.SHL.U32 R21, R20, 0x40, RZ ;  /* 0x0000004014157824 */ /* 0x001fca00078e00ff */
[----:B------:R-:W-:-:S04]  /*f8f0*/  IADD3 R202, R23, 0x1, -R21 ;  /* 0x0000000117ca7810 */ /* 0x000fc80007ffe815 */
[----:B------:R-:W-:-:S05]  /*f900*/  IADD3 R202, -R185, R202, -R184 ;  /* 0x000000cab9ca7210 */ /* 0x000fca0007ffe9b8 */
[----:B------:R-:W-:Y:S02]  /*f910*/  IMAD.IADD R207, R207, 0x1, R202 ;  /* 0x00000001cfcf7824 */ /* 0x000fe400078e02ca */
[----:B------:R-:W-:Y:S02]  /*f920*/  VIADD R206, R202, UR45 ;  /* 0x0000002dcace7c36 */ /* 0x000fe40008000000 */
[C---:B------:R-:W-:Y:S02]  /*f930*/  IMAD.IADD R204, R0.reuse, 0x1, R207 ;  /* 0x0000000100cc7824 */ /* 0x040fe400078e02cf */
[----:B------:R-:W-:Y:S01]  /*f940*/  IMAD.IADD R205, R0, 0x1, R206 ;  /* 0x0000000100cd7824 */ /* 0x000fe200078e02ce */
[----:B------:R-:W-:Y:S06]  /*f950*/  @P2 BRA `(.L_x_2817) ;  /* 0x0000000000582947 */ /* 0x000fec0003800000 */
[----:B------:R-:W-:Y:S01]  /*f960*/  IADD3 R223, R0, R23, -R184 ;  /* 0x0000001700df7210 */ /* 0x000fe20007ffe8b8 */
[----:B------:R-:W-:Y:S03]  /*f970*/  BSSY B2, `(.L_x_2818) ;  /* 0x0000010000027945 */ /* 0x000fe60003800000 */
[----:B------:R-:W-:-:S13]  /*f980*/  ISETP.GT.AND P2, PT, R223, -0x1, PT ;  /* 0xffffffffdf00780c */ /* 0x000fda0003f44270 */
[----:B------:R-:W-:Y:S05]  /*f990*/  @P2 BRA `(.L_x_2819) ;  /* 0x0000000000202947 */ /* 0x000fea0003800000 */
[----:B------:R-:W-:Y:S01]  /*f9a0*/  IMAD.U32 R222, RZ, RZ, UR41 ;  /* 0x00000029ffde7e24 */ /* 0x000fe2000f8e00ff */
[----:B------:R-:W-:-:S04]  /*f9b0*/  LOP3.LUT R223, RZ, R223, RZ, 0x33, !PT ;  /* 0x000000dfffdf7212 */ /* 0x000fc800078e33ff */
[----:B------:R-:W-:-:S13]  /*f9c0*/  ISETP.NE.AND P2, PT, R222, 0x1, PT ;  /* 0x00000001de00780c */ /* 0x000fda0003f45270 */
[----:B------:R-:W0:Y:S02]  /*f9d0*/  @P2 LDC.64 R202, c[0x0][0xae0] ;  /* 0x0002b800ffca2b82 */ /* 0x000e240000000a00 */
[----:B0-----:R-:W-:-:S05]  /*f9e0*/  @P2 IMAD.HI.U32 R202, R223, R202, RZ ;  /* 0x000000cadfca2227 */ /* 0x001fca00078e00ff */
[----:B------:R-:W-:-:S04]  /*f9f0*/  @P2 SHF.R.U32.HI R223, RZ, R203, R202 ;  /* 0x000000cbffdf2219 */ /* 0x000fc800000116ca */
[----:B------:R-:W-:Y:S01]  /*fa00*/  LOP3.LUT R223, RZ, R223, RZ, 0x33, !PT ;  /* 0x000000dfffdf7212 */ /* 0x000fe200078e33ff */
[----:B------:R-:W-:Y:S06]  /*fa10*/  BRA `(.L_x_2820) ;  /* 0x0000000000147947 */ /* 0x000fec0003800000 */
.L_x_2819:
[----:B------:R-:W-:-:S05]  /*fa20*/  IMAD.U32 R222, RZ, RZ, UR41 ;  /* 0x00000029ffde7e24 */ /* 0x000fca000f8e00ff */
[----:B------:R-:W-:-:S13]  /*fa30*/  ISETP.NE.AND P2, PT, R222, 0x1, PT ;  /* 0x00000001de00780c */ /* 0x000fda0003f45270 */
[----:B------:R-:W0:Y:S02]  /*fa40*/  @P2 LDC.64 R202, c[0x0][0xae0] ;  /* 0x0002b800ffca2b82 */ /* 0x000e240000000a00 */
[----:B0-----:R-:W-:-:S05]  /*fa50*/  @P2 IMAD.HI.U32 R202, R223, R202, RZ ;  /* 0x000000cadfca2227 */ /* 0x001fca00078e00ff */
[----:B------:R-:W-:-:S07]  /*fa60*/  @P2 SHF.R.U32.HI R223, RZ, R203, R202 ;  /* 0x000000cbffdf2219 */ /* 0x000fce00000116ca */
.L_x_2820:
[----:B------:R-:W-:Y:S05]  /*fa70*/  BSYNC B2 ;  /* 0x0000000000027941 */ /* 0x000fea0003800000 */
.L_x_2818:
[----:B------:R-:W-:-:S04]  /*fa80*/  IMAD R202, R223, R222, -R21 ;  /* 0x000000dedfca7224 */ /* 0x000fc800078e0a15 */
[----:B------:R-:W-:-:S05]  /*fa90*/  IMAD.IADD R203, R202, 0x1, -R185 ;  /* 0x00000001cacb7824 */ /* 0x000fca00078e0ab9 */
[----:B------:R-:W-:Y:S02]  /*faa0*/  VIADDMNMX R205, R203, R222, R205, PT ;  /* 0x000000decbcd7246 */ /* 0x000fe400038001cd */
[----:B------:R-:W-:-:S07]  /*fab0*/  VIMNMX R204, R204, R203, !PT ;  /* 0x000000cbcccc7248 */ /* 0x000fce0007fe0100 */
.L_x_2817:
[----:B------:R-:W-:Y:S01]  /*fac0*/  ISETP.GT.AND P2, PT, R20, -0x1, PT ;  /* 0xffffffff1400780c */ /* 0x000fe20003f44270 */
[----:B------:R-:W-:Y:S01]  /*fad0*/  UISETP.NE.AND UP0, UPT, UR46, URZ, UPT ;  /* 0x0000003f2e00728c */ /* 0x000fe2000bf05270 */
[----:B------:R-:W-:Y:S02]  /*fae0*/  IADD3 R206, R206, 0x8, R0 ;  /* 0x00000008cece7810 */ /* 0x000fe40007ffe000 */
[C---:B------:R-:W-:Y:S02]  /*faf0*/  ISETP.GT.AND P5, PT, R204.reuse, RZ, P2 ;  /* 0x000000ffcc00720c */ /* 0x040fe400017a4270 */
[C---:B------:R-:W-:Y:S02]  /*fb00*/  ISETP.GT.AND P4, PT, R204.reuse, 0x1, P2 ;  /* 0x00000001cc00780c */ /* 0x040fe40001784270 */
        /* <DEDUP_REMOVED lines=53> */
[----:B------:R-:W-:-:S04]  /*fe60*/  IADD3 R169, R0, R23, -R184 ;  /* 0x0000001700a97210 */ /* 0x000fc80007ffe8b8 */
[----:B------:R-:W-:Y:S01]  /*fe70*/  ISETP.NE.AND P3, PT, R168, 0x1, PT ;  /* 0x00000001a800780c */ /* 0x000fe20003f65270 */
[----:B------:R-:W-:-:S05]  /*fe80*/  VIADD R169, R169, 0x8 ;  /* 0x00000008a9a97836 */ /* 0x000fca0000000000 */
[----:B------:R-:W-:-:S07]  /*fe90*/  LOP3.LUT R169, RZ, R169, RZ, 0x33, !PT ;  /* 0x000000a9ffa97212 */ /* 0x000fce00078e33ff */
[----:B------:R-:W0:Y:S02]  /*fea0*/  @P3 LDC.64 R152, c[0x0][0xae0] ;  /* 0x0002b800ff983b82 */ /* 0x000e240000000a00 */
[----:B0-----:R-:W-:-:S05]  /*feb0*/  @P3 IMAD.HI.U32 R152, R169, R152, RZ ;  /* 0x00000098a9983227 */ /* 0x001fca00078e00ff */
[----:B------:R-:W-:-:S04]  /*fec0*/  @P3 SHF.R.U32.HI R169, RZ, R153, R152 ;  /* 0x00000099ffa93219 */ /* 0x000fc80000011698 */
[----:B------:R-:W-:Y:S01]  /*fed0*/  LOP3.LUT R152, RZ, R169, RZ, 0x33, !PT ;  /* 0x000000a9ff987212 */ /* 0x000fe200078e33ff */
[----:B------:R-:W-:Y:S06]  /*fee0*/  BRA `(.L_x_2824) ;  /* 0x0000000000187947 */ /* 0x000fec0003800000 */
.L_x_2823:
[----:B------:R-:W-:-:S05]  /*fef0*/  IMAD.U32 R168, RZ, RZ, UR41 ;  /* 0x00000029ffa87e24 */ /* 0x000fca000f8e00ff */
[----:B------:R-:W-:-:S13]  /*ff00*/  ISETP.NE.AND P3, PT, R168, 0x1, PT ;  /* 0x00000001a800780c */ /* 0x000fda0003f65270 */
[----:B------:R-:W0:Y:S02]  /*ff10*/  @P3 LDC.64 R152, c[0x0][0xae0] ;  /* 0x0002b800ff983b82 */ /* 0x000e240000000a00 */
[----:B0-----:R-:W-:-:S04]  /*ff20*/  @P3 IMAD.HI.U32 R204, R200, R152, RZ ;  /* 0x00000098c8cc3227 */ /* 0x001fc800078e00ff */
[----:B------:R-:W-:Y:S01]  /*ff30*/  IMAD.MOV.U32 R152, RZ, RZ, R200 ;  /* 0x000000ffff987224 */ /* 0x000fe200078e00c8 */
[----:B------:R-:W-:-:S07]  /*ff40*/  @P3 SHF.R.U32.HI R152, RZ, R153, R204 ;  /* 0x00000099ff983219 */ /* 0x000fce00000116cc */
.L_x_2824:
[----:B------:R-:W-:Y:S05]  /*ff50*/  BSYNC B2 ;  /* 0x0000000000027941 */ /* 0x000fea0003800000 */
.L_x_2822:
[----:B------:R-:W-:-:S04]  /*ff60*/  IMAD R152, R152, R168, -R21 ;  /* 0x000000a898987224 */ /* 0x000fc800078e0a15 */
[----:B------:R-:W-:-:S05]  /*ff70*/  IMAD.IADD R21, R152, 0x1, -R185 ;  /* 0x0000000198157824 */ /* 0x000fca00078e0ab9 */
[----:B------:R-:W-:Y:S02]  /*ff80*/  VIADDMNMX R206, R21, R168, R206, PT ;  /* 0x000000a815ce7246 */ /* 0x000fe400038001ce */
[----:B------:R-:W-:-:S07]  /*ff90*/  VIMNMX R207, R207, R21, !PT ;  /* 0x00000015cfcf7248 */ /* 0x000fce0007fe0100 */
.L_x_2821:
[----:B------:R-:W-:Y:S01]  /*ffa0*/  FMNMX.FTZ R152, R202, R14, !PT ;  /* 0x0000000eca987209 */ /* 0x000fe20007810000 */
[----:B------:R-:W-:Y:S01]  /*ffb0*/  IMAD.MOV.U32 R169, RZ, RZ, 0x40000040 ;  /* 0x40000040ffa97424 */ /* 0x000fe200078e00ff */
[----:B------:R-:W-:Y:S01]  /*ffc0*/  ISETP.GT.AND P4, PT, R207, 0x9, P2 ;  /* 0x00000009cf00780c */ /* 0x000fe20001784270 */
[----:B------:R-:W-:Y:S01]  /*ffd0*/  IMAD R168, R201, 0x1000, R193 ;  /* 0x00001000c9a87824 */ /* 0x000fe200078e02c1 */
[----:B------:R-:W-:Y:S01]  /*ffe0*/  FMNMX.FTZ R21, R203, R152, !PT ;  /* 0x00000098cb157209 */ /* 0x000fe20007810000 */
[----:B------:R-:W-:Y:S01]  /*fff0*/  @!P1 VIADD R199, R199, 0x38860 ;  /* 0x00038860c7c79836 */ /* 0x000fe20000000000 */
[C---:B------:R-:W-:Y:S02]  /*10000*/  ISETP.GT.AND P6, PT, R207.reuse, 0x8, P2 ;  /* 0x00000008cf00780c */ /* 0x040fe400017c4270 */
[----:B------:R-:W-:Y:S02]  /*10010*/  FMNMX.FTZ R152, R156, R21, !PT ;  /* 0x000000159c987209 */ /* 0x000fe40007810000 */
[----:B------:R-:W-:-:S02]  /*10020*/  ISETP.GT.AND P5, PT, R207, 0x10, P2 ;  /* 0x00000010cf00780c */ /* 0x000fc400017a4270 */
[----:B------:R-:W-:Y:S02]  /*10030*/  FMNMX.FTZ R21, R157, R152, !PT ;  /* 0x000000989d157209 */ /* 0x000fe40007810000 */
[----:B------:R-:W-:Y:S02]  /*10040*/  ISETP.LT.OR P4, PT, R206, 0xa, P4 ;  /* 0x0000000ace00780c */ /* 0x000fe40002781670 */
[----:B------:R-:W-:Y:S02]  /*10050*/  FMNMX.FTZ R152, R160, R21, !PT ;  /* 0x00000015a0987209 */ /* 0x000fe40007810000 */
[C---:B------:R-:W-:Y:S02]  /*10060*/  ISETP.LT.OR P6, PT, R206.reuse, 0x9, P6 ;  /* 0x00000009ce00780c */ /* 0x040fe400037c1670 */
        /* <DEDUP_REMOVED lines=9> */
[----:B------:R-:W-:Y:S02]  /*10100*/  FSEL R162, R162, -INF , !P5 ;  /* 0xff800000a2a27808 */ /* 0x000fe40006800000 */
[----:B------:R-:W-:Y:S02]  /*10110*/  FMNMX.FTZ R152, R172, R21, !PT ;  /* 0x00000015ac987209 */ /* 0x000fe40007810000 */
[----:B------:R-:W-:Y:S02]  /*10120*/  ISETP.GT.AND P6, PT, R207, 0x18, P2 ;  /* 0x00000018cf00780c */ /* 0x000fe400017c4270 */
[----:B------:R-:W-:Y:S02]  /*10130*/  FMNMX.FTZ R21, R173, R152, !PT ;  /* 0x00000098ad157209 */ /* 0x000fe40007810000 */
[----:B------:R-:W-:-:S02]  /*10140*/  ISETP.GT.AND P5, PT, R207, 0x20, P2 ;  /* 0x00000020cf00780c */ /* 0x000fc400017a4270 */
[----:B------:R-:W-:Y:S02]  /*10150*/  FMNMX.FTZ R152, R176, R21, !PT ;  /* 0x00000015b0987209 */ /* 0x000fe40007810000 */
[----:B------:R-:W-:Y:S02]  /*10160*/  ISETP.LT.OR P4, PT, R206, 0x1a, P4 ;  /* 0x0000001ace00780c */ /* 0x000fe40002781670 */
[----:B------:R-:W-:Y:S02]  /*10170*/  FMNMX.FTZ R21, R177, R152, !PT ;  /* 0x00000098b1157209 */ /* 0x000fe40007810000 */
[----:B------:R-:W-:Y:S02]  /*10180*/  R2UR UR7, R169 ;  /* 0x00000000a90772ca */ /* 0x000fe400000e0000 */
[----:B------:R-:W-:Y:S02]  /*10190*/  FMNMX.FTZ R152, R180, R21, !PT ;  /* 0x00000015b4987209 */ /* 0x000fe40007810000 */
[----:B------:R-:W-:-:S02]  /*101a0*/  ISETP.LT.OR P6, PT, R206, 0x19, P6 ;  /* 0x00000019ce00780c */ /* 0x000fc400037c1670 */
[----:B------:R-:W-:Y:S02]  /*101b0*/  FMNMX.FTZ R152, R181, R152, !PT ;  /* 0x00000098b5987209 */ /* 0x000fe40007810000 */
[----:B------:R-:W-:Y:S02]  /*101c0*/  ISETP.LT.OR P5, PT, R206, 0x21, P5 ;  /* 0x00000021ce00780c */ /* 0x000fe40002fa1670 */
[----:B------:R-:W-:Y:S01]  /*101d0*/  FSEL R167, R167, -INF , !P4 ;  /* 0xff800000a7a77808 */ /* 0x000fe20006000000 */
[----:B------:R-:W0:Y:S01]  /*101e0*/  SHFL.BFLY PT, R21, R152, 0x2, 0x1f ;  /* 0x0c401f0098157f89 */ /* 0x000e2200000e0000 */
[C---:B------:R-:W-:Y:S02]  /*101f0*/  ISETP.GT.AND P4, PT, R207.reuse, RZ, P2 ;  /* 0x000000ffcf00720c */ /* 0x040fe40001784270 */
[----:B------:R-:W-:Y:S02]  /*10200*/  FSEL R166, R166, -INF , !P6 ;  /* 0xff800000a6a67808 */ /* 0x000fe40007000000 */
[----:B------:R-:W-:-:S02]  /*10210*/  ISETP.GT.AND P6, PT, R207, 0x28, P2 ;  /* 0x00000028cf00780c */ /* 0x000fc400017c4270 */
[----:B------:R-:W-:Y:S02]  /*10220*/  ISETP.GT.AND P3, PT, R207, 0x1, P2 ;  /* 0x00000001cf00780c */ /* 0x000fe40001764270 */
[C---:B------:R-:W-:Y:S02]  /*10230*/  ISETP.LT.OR P4, PT, R206.reuse, 0x1, P4 ;  /* 0x00000001ce00780c */ /* 0x040fe40002781670 */
[C---:B------:R-:W-:Y:S02]  /*10240*/  ISETP.LT.OR P6, PT, R206.reuse, 0x29, P6 ;  /* 0x00000029ce00780c */ /* 0x040fe400037c1670 */
[----:B------:R-:W-:Y:S02]  /*10250*/  ISETP.LT.OR P3, PT, R206, 0x2, P3 ;  /* 0x00000002ce00780c */ /* 0x000fe40001f61670 */
[----:B------:R-:W-:Y:S02]  /*10260*/  FSEL R154, R154, -INF , !P4 ;  /* 0xff8000009a9a7808 */ /* 0x000fe40006000000 */
[----:B------:R-:W-:-:S02]  /*10270*/  FSEL R204, R174, -INF , !P6 ;  /* 0xff800000aecc7808 */ /* 0x000fc40007000000 */
[----:B------:R-:W-:Y:S02]  /*10280*/  FSEL R155, R155, -INF , !P3 ;  /* 0xff8000009b9b7808 */ /* 0x000fe40005800000 */
[----:B------:R-:W-:Y:S02]  /*10290*/  FMNMX.FTZ R174, R154, R15, !PT ;  /* 0x0000000f9aae7209 */ /* 0x000fe40007810000 */
[----:B------:R-:W-:Y:S02]  /*102a0*/  ISETP.GT.AND P3, PT, R207, 0x11, P2 ;  /* 0x00000011cf00780c */ /* 0x000fe40001764270 */
[----:B0-----:R-:W-:Y:S02]  /*102b0*/  FMNMX.FTZ R169, R152, R21, !PT ;  /* 0x0000001598a97209 */ /* 0x001fe40007810000 */
[----:B------:R-:W-:Y:S02]  /*102c0*/  FSEL R152, R170, -INF , !P5 ;  /* 0xff800000aa987808 */ /* 0x000fe40006800000 */
[----:B------:R-:W-:Y:S01]  /*102d0*/  FMNMX.FTZ R21, R155, R174, !PT ;  /* 0x000000ae9b157209 */ /* 0x000fe20007810000 */
[----:B------:R-:W0:Y:S01]  /*102e0*/  SHFL.BFLY PT, R170, R169, 0x1, 0x1f ;  /* 0x0c201f00a9aa7f89 */ /* 0x000e2200000e0000 */
[----:B------:R-:W-:-:S02]  /*102f0*/  ISETP.LT.OR P3, PT, R206, 0x12, P3 ;  /* 0x00000012ce00780c */ /* 0x000fc40001f61670 */
[----:B------:R-:W-:Y:S02]  /*10300*/  FMNMX.FTZ R174, R158, R21, !PT ;  /* 0x000000159eae7209 */ /* 0x000fe40007810000 */
[----:B------:R-:W-:Y:S02]  /*10310*/  FSEL R163, R163, -INF , !P3 ;  /* 0xff800000a3a37808 */ /* 0x000fe40005800000 */
[----:B------:R-:W-:Y:S02]  /*10320*/  ISETP.GT.AND P3, PT, R207, 0x21, P2 ;  /* 0x00000021cf00780c */ /* 0x000fe40001764270 */
[----:B------:R-:W-:Y:S02]  /*10330*/  FMNMX.FTZ R21, R159, R174, !PT ;  /* 0x000000ae9f157209 */ /* 0x000fe40007810000 */
[----:B------:R-:W-:Y:S02]  /*10340*/  ISETP.LT.OR P3, PT, R206, 0x22, P3 ;  /* 0x00000022ce00780c */ /* 0x000fe40001f61670 */
[----:B------:R-:W-:-:S02]  /*10350*/  ISETP.GT.AND P5, PT, R207, 0x29, P2 ;  /* 0x00000029cf00780c */ /* 0x000fc400017a4270 */
[----:B------:R-:W-:Y:S02]  /*10360*/  FSEL R153, R171, -INF , !P3 ;  /* 0xff800000ab997808 */ /* 0x000fe40005800000 */
[C---:B------:R-:W-:Y:S02]  /*10370*/  ISETP.GT.AND P3, PT, R207.reuse, 0x30, P2 ;  /* 0x00000030cf00780c */ /* 0x040fe40001764270 */
[C---:B------:R-:W-:Y:S02]  /*10380*/  ISETP.LT.OR P5, PT, R206.reuse, 0x2a, P5 ;  /* 0x0000002ace00780c */ /* 0x040fe40002fa1670 */
[----:B------:R-:W-:Y:S02]  /*10390*/  ISETP.GT.AND P4, PT, R207, 0x31, P2 ;  /* 0x00000031cf00780c */ /* 0x000fe40001784270 */
[----:B------:R-:W-:Y:S02]  /*103a0*/  ISETP.LT.OR P3, PT, R206, 0x31, P3 ;  /* 0x00000031ce00780c */ /* 0x000fe40001f61670 */
[----:B0-----:R-:W-:-:S02]  /*103b0*/  FMNMX.FTZ R169, R169, R170, !PT ;  /* 0x000000aaa9a97209 */ /* 0x001fc40007810000 */
[----:B------:R-:W-:Y:S01]  /*103c0*/  FMNMX.FTZ R170, R162, R21, !PT ;  /* 0x00000015a2aa7209 */ /* 0x000fe20007810000 */
[----:B------:R-:W-:Y:S01]  /*103d0*/  IMAD.U32 R21, RZ, RZ, UR40 ;  /* 0x00000028ff157e24 */ /* 0x000fe2000f8e00ff */
[----:B------:R-:W-:Y:S02]  /*103e0*/  FSEL R205, R175, -INF , !P5 ;  /* 0xff800000afcd7808 */ /* 0x000fe40006800000 */
[----:B------:R-:W-:Y:S02]  /*103f0*/  FMNMX.FTZ R171, R163, R170, !PT ;  /* 0x000000aaa3ab7209 */ /* 0x000fe40007810000 */
[C---:B------:R-:W-:Y:S02]  /*10400*/  ISETP.GT.AND P6, PT, R207.reuse, 0x38, P2 ;  /* 0x00000038cf00780c */ /* 0x040fe400017c4270 */
[----:B------:R-:W-:Y:S02]  /*10410*/  FMNMX.FTZ R170, R166, R171, !PT ;  /* 0x000000aba6aa7209 */ /* 0x000fe40007810000 */
[----:B------:R-:W-:-:S02]  /*10420*/  ISETP.GT.AND P2, PT, R207, 0x39, P2 ;  /* 0x00000039cf00780c */ /* 0x000fc40001744270 */
[----:B------:R-:W-:Y:S02]  /*10430*/  FMNMX.FTZ R171, R167, R170, !PT ;  /* 0x000000aaa7ab7209 */ /* 0x000fe40007810000 */
[----:B------:R-:W-:Y:S02]  /*10440*/  ISETP.LT.OR P4, PT, R206, 0x32, P4 ;  /* 0x00000032ce00780c */ /* 0x000fe40002781670 */
[----:B------:R-:W-:Y:S02]  /*10450*/  FMNMX.FTZ R170, R152, R171, !PT ;  /* 0x000000ab98aa7209 */ /* 0x000fe40007810000 */
[----:B------:R-:W-:Y:S02]  /*10460*/  FSEL R207, R178, -INF , !P3 ;  /* 0xff800000b2cf7808 */ /* 0x000fe40005800000 */
[----:B------:R-:W-:Y:S02]  /*10470*/  FMNMX.FTZ R171, R153, R170, !PT ;  /* 0x000000aa99ab7209 */ /* 0x000fe40007810000 */
[----:B------:R-:W-:-:S02]  /*10480*/  ISETP.LT.OR P6, PT, R206, 0x39, P6 ;  /* 0x00000039ce00780c */ /* 0x000fc400037c1670 */
[----:B------:R-:W-:Y:S02]  /*10490*/  FMNMX.FTZ R170, R204, R171, !PT ;  /* 0x000000abccaa7209 */ /* 0x000fe40007810000 */
[----:B------:R-:W-:Y:S02]  /*104a0*/  FSEL R226, R179, -INF , !P4 ;  /* 0xff800000b3e27808 */ /* 0x000fe40006000000 */
[----:B------:R-:W-:Y:S02]  /*104b0*/  FMNMX.FTZ R170, R205, R170, !PT ;  /* 0x000000aacdaa7209 */ /* 0x000fe40007810000 */
[----:B------:R-:W-:Y:S01]  /*104c0*/  ISETP.LT.OR P2, PT, R206, 0x3a, P2 ;  /* 0x0000003ace00780c */ /* 0x000fe20001741670 */
[----:B------:R-:W-:Y:S01]  /*104d0*/  FMUL.FTZ R206, R169, R21 ;  /* 0x00000015a9ce7220 */ /* 0x000fe20000410000 */
[----:B------:R-:W-:Y:S02]  /*104e0*/  FMNMX.FTZ R171, R207, R170, !PT ;  /* 0x000000aacfab7209 */ /* 0x000fe40007810000 */
[----:B------:R-:W-:-:S02]  /*104f0*/  FSEL R182, R182, -INF , !P6 ;  /* 0xff800000b6b67808 */ /* 0x000fc40007000000 */
[----:B------:R-:W-:Y:S02]  /*10500*/  FMNMX.FTZ R171, R226, R171, !PT ;  /* 0x000000abe2ab7209 */ /* 0x000fe40007810000 */
[----:B------:R-:W-:Y:S02]  /*10510*/  FSEL R183, R183, -INF , !P2 ;  /* 0xff800000b7b77808 */ /* 0x000fe40005000000 */
[----:B------:R-:W-:Y:S02]  /*10520*/  FMNMX.FTZ R178, R182, R171, !PT ;  /* 0x000000abb6b27209 */ /* 0x000fe40007810000 */
[----:B------:R-:W-:Y:S02]  /*10530*/  FSETP.NEU.FTZ.AND P5, PT, R169, -INF , PT ;  /* 0xff800000a900780b */ /* 0x000fe40003fbd000 */
[----:B------:R-:W-:Y:S02]  /*10540*/  FMNMX.FTZ R178, R183, R178, !PT ;  /* 0x000000b2b7b27209 */ /* 0x000fe40007810000 */
[----:B------:R-:W-:-:S02]  /*10550*/  FSEL R206, R206, RZ, P5 ;  /* 0x000000ffcece7208 */ /* 0x000fc40002800000 */
[----:B------:R-:W-:Y:S01]  /*10560*/  R2UR UR6, R168 ;  /* 0x00000000a80672ca */ /* 0x000fe200000e0000 */
[----:B------:R-:W0:Y:S01]  /*10570*/  SHFL.BFLY PT, R179, R178, 0x2, 0x1f ;  /* 0x0c401f00b2b37f89 */ /* 0x000e2200000e0000 */
[----:B------:R-:W-:Y:S01]  /*10580*/  @!P1 PRMT R199, RZ, 0x654, R199 ;  /* 0x00000654ffc79816 */ /* 0x000fe200000000c7 */
[-CC-:B------:R-:W-:Y:S01]  /*10590*/  FFMA.FTZ R227, R157, R21.reuse, -R206.reuse ;  /* 0x000000159de37223 */ /* 0x180fe200000108ce */
[-CC-:B------:R-:W-:Y:S01]  /*105a0*/  FFMA.FTZ R157, R160, R21.reuse, -R206.reuse ;  /* 0x00000015a09d7223 */ /* 0x180fe200000108ce */
[-CC-:B------:R-:W-:Y:S01]  /*105b0*/  FFMA.FTZ R170, R161, R21.reuse, -R206.reuse ;  /* 0x00000015a1aa7223 */ /* 0x180fe200000108ce */
[----:B------:R-:W-:Y:S01]  /*105c0*/  FSEL R161, R169, RZ, P5 ;  /* 0x000000ffa9a17208 */ /* 0x000fe20002800000 */
        /* <DEDUP_REMOVED lines=13> */
[----:B------:R-:W-:-:S02]  /*106a0*/  FFMA.FTZ R181, R181, R21, -R206 ;  /* 0x00000015b5b57223 */ /* 0x000fc400000108ce */
[----:B------:R-:W-:Y:S01]  /*106b0*/  MUFU.EX2 R203, R203 ;  /* 0x000000cb00cb7308 */ /* 0x000fe20000000800 */
[----:B0-----:R-:W-:-:S05]  /*106c0*/  FMNMX.FTZ R160, R178, R179, !PT ;  /* 0x000000b3b2a07209 */ /* 0x001fca0007810000 */
[----:B------:R-:W0:Y:S02]  /*106d0*/  SHFL.BFLY PT, R179, R160, 0x1, 0x1f ;  /* 0x0c201f00a0b37f89 */ /* 0x000e2400000e0000 */
[----:B------:R-:W-:Y:S08]  /*106e0*/  MUFU.EX2 R156, R156 ;  /* 0x0000009c009c7308 */ /* 0x000ff00000000800 */
[----:B------:R-:W-:Y:S08]  /*106f0*/  MUFU.EX2 R227, R227 ;  /* 0x000000e300e37308 */ /* 0x000ff00000000800 */
[----:B------:R-:W-:Y:S01]  /*10700*/  MUFU.EX2 R157, R157 ;  /* 0x0000009d009d7308 */ /* 0x000fe20000000800 */
[----:B0-----:R-:W-:Y:S01]  /*10710*/  FMNMX.FTZ R179, R160, R179, !PT ;  /* 0x000000b3a0b37209 */ /* 0x001fe20007810000 */
[----:B------:R-:W-:-:S06]  /*10720*/  IMAD.MOV R160, RZ, RZ, -R196 ;  /* 0x000000ffffa07224 */ /* 0x000fcc00078e0ac4 */
[----:B------:R-:W-:Y:S01]  /*10730*/  MUFU.EX2 R170, R170 ;  /* 0x000000aa00aa7308 */ /* 0x000fe20000000800 */
[----:B------:R-:W-:Y:S02]  /*10740*/  FSETP.NEU.FTZ.AND P3, PT, R179, -INF , PT ;  /* 0xff800000b300780b */ /* 0x000fe40003f7d000 */
[----:B------:R-:W-:Y:S01]  /*10750*/  ISETP.NE.AND P2, PT, R185, R160, PT ;  /* 0x000000a0b900720c */ /* 0x000fe20003f45270 */
[----:B------:R-:W-:Y:S01]  /*10760*/  FADD.FTZ R160, -R161, R14 ;  /* 0x0000000ea1a07221 */ /* 0x000fe20000010100 */
[C---:B------:R-:W-:Y:S01]  /*10770*/  FSEL R164, R179.reuse, RZ, P3 ;  /* 0x000000ffb3a47208 */ /* 0x040fe20001800000 */
[-C--:B------:R-:W-:Y:S02]  /*10780*/  FMUL.FTZ R161, R179, R21.reuse ;  /* 0x00000015b3a17220 */ /* 0x080fe40000410000 */
[----:B------:R0:W-:Y:S01]  /*10790*/  MUFU.EX2 R14, R181 ;  /* 0x000000b5000e7308 */ /* 0x0001e20000000800 */
[----:B------:R-:W-:Y:S01]  /*107a0*/  FMUL.FTZ R160, R160, R21 ;  /* 0x00000015a0a07220 */ /* 0x000fe20000410000 */
[----:B------:R-:W-:Y:S01]  /*107b0*/  FADD.FTZ R164, -R164, R15 ;  /* 0x0000000fa4a47221 */ /* 0x000fe20000010100 */
[----:B------:R-:W-:-:S03]  /*107c0*/  FSEL R161, R161, RZ, P3 ;  /* 0x000000ffa1a17208 */ /* 0x000fc60001800000 */
[-C--:B------:R-:W-:Y:S02]  /*107d0*/  FMUL.FTZ R222, R164, R21.reuse ;  /* 0x00000015a4de7220 */ /* 0x080fe40000410000 */
[----:B------:R-:W1:Y:S01]  /*107e0*/  MUFU.EX2 R160, R160 ;  /* 0x000000a000a07308 */ /* 0x000e620000000800 */
[-CC-:B------:R-:W-:Y:S01]  /*107f0*/  FFMA.FTZ R206, R154, R21.reuse, -R161.reuse ;  /* 0x000000159ace7223 */ /* 0x180fe200000108a1 */
[-CC-:B------:R-:W-:Y:S01]  /*10800*/  FFMA.FTZ R154, R158, R21.reuse, -R161.reuse ;  /* 0x000000159e9a7223 */ /* 0x180fe200000108a1 */
[----:B------:R-:W-:Y:S02]  /*10810*/  @!P2 IMAD R19, R19, 0x40, R194 ;  /* 0x000000401313a824 */ /* 0x000fe400078e02c2 */
[-CC-:B------:R-:W-:Y:S01]  /*10820*/  FFMA.FTZ R165, R155, R21.reuse, -R161.reuse ;  /* 0x000000159ba57223 */ /* 0x180fe200000108a1 */
[-CC-:B------:R-:W-:Y:S01]  /*10830*/  FFMA.FTZ R164, R159, R21.reuse, -R161.reuse ;  /* 0x000000159fa47223 */ /* 0x180fe200000108a1 */
[-CC-:B0-----:R-:W-:Y:S01]  /*10840*/  FFMA.FTZ R181, R163, R21.reuse, -R161.reuse ;  /* 0x00000015a3b57223 */ /* 0x181fe200000108a1 */
[-CC-:B------:R-:W-:Y:S01]  /*10850*/  FFMA.FTZ R162, R162, R21.reuse, -R161.reuse ;  /* 0x00000015a2a27223 */ /* 0x180fe200000108a1 */
[----:B------:R-:W0:Y:S01]  /*10860*/  MUFU.EX2 R158, R222 ;  /* 0x000000de009e7308 */ /* 0x000e220000000800 */
[-CC-:B------:R-:W-:Y:S01]  /*10870*/  FFMA.FTZ R166, R166, R21.reuse, -R161.reuse ;  /* 0x00000015a6a67223 */ /* 0x180fe200000108a1 */
[-CC-:B------:R-:W-:Y:S01]  /*10880*/  FFMA.FTZ R167, R167, R21.reuse, -R161.reuse ;  /* 0x00000015a7a77223 */ /* 0x180fe200000108a1 */
[-CC-:B------:R-:W-:Y:S01]  /*10890*/  FFMA.FTZ R155, R152, R21.reuse, -R161.reuse ;  /* 0x00000015989b7223 */ /* 0x180fe200000108a1 */
[-CC-:B------:R-:W-:Y:S01]  /*108a0*/  FFMA.FTZ R159, R153, R21.reuse, -R161.reuse ;  /* 0x00000015999f7223 */ /* 0x180fe200000108a1 */
[-CC-:B------:R-:W-:Y:S01]  /*108b0*/  FFMA.FTZ R204, R204, R21.reuse, -R161.reuse ;  /* 0x00000015cccc7223 */ /* 0x180fe200000108a1 */
[-CC-:B------:R-:W-:Y:S01]  /*108c0*/  FFMA.FTZ R205, R205, R21.reuse, -R161.reuse ;  /* 0x00000015cdcd7223 */ /* 0x180fe200000108a1 */
[-CC-:B------:R-:W-:Y:S01]  /*108d0*/  FFMA.FTZ R163, R182, R21.reuse, -R161.reuse ;  /* 0x00000015b6a37223 */ /* 0x180fe200000108a1 */
[----:B------:R2:W3:Y:S01]  /*108e0*/  MUFU.EX2 R15, R206 ;  /* 0x000000ce000f7308 */ /* 0x0004e20000000800 */
[----:B-1----:R-:W-:Y:S01]  /*108f0*/  FFMA.FTZ R6, R160, R6, R202 ;  /* 0x00000006a0067223 */ /* 0x002fe200000100ca */
[----:B------:R-:W-:Y:S01]  /*10900*/  F2FP.BF16.F32.PACK_AB R152, R203, R202 ;  /* 0x000000cacb98723e */ /* 0x000fe200000010ff */
[-C--:B------:R-:W-:Y:S01]  /*10910*/  FMUL.FTZ R24, R24, R160.reuse ;  /* 0x000000a018187220 */ /* 0x080fe20000410000 */
[-C--:B------:R-:W-:Y:S01]  /*10920*/  FMUL.FTZ R25, R25, R160.reuse ;  /* 0x000000a019197220 */ /* 0x080fe20000410000 */
[-C--:B------:R-:W-:Y:S01]  /*10930*/  FMUL.FTZ R28, R28, R160.reuse ;  /* 0x000000a01c1c7220 */ /* 0x080fe20000410000 */
[-C--:B------:R-:W-:Y:S01]  /*10940*/  FMUL.FTZ R29, R29, R160.reuse ;  /* 0x000000a01d1d7220 */ /* 0x080fe20000410000 */
[----:B------:R-:W-:Y:S01]  /*10950*/  FMUL.FTZ R32, R32, R160 ;  /* 0x000000a020207220 */ /* 0x000fe20000410000 */
[----:B------:R-:W1:Y:S01]  /*10960*/  MUFU.EX2 R153, R165 ;  /* 0x000000a500997308 */ /* 0x000e620000000800 */
[-CC-:B--2---:R-:W-:Y:S01]  /*10970*/  FFMA.FTZ R206, R207, R21.reuse, -R161.reuse ;  /* 0x00000015cfce7223 */ /* 0x184fe200000108a1 */
[-CC-:B------:R-:W-:Y:S01]  /*10980*/  FFMA.FTZ R207, R226, R21.reuse, -R161.reuse ;  /* 0x00000015e2cf7223 */ /* 0x180fe200000108a1 */
[----:B------:R-:W-:Y:S01]  /*10990*/  FFMA.FTZ R161, R183, R21, -R161 ;  /* 0x00000015b7a17223 */ /* 0x000fe200000108a1 */
[----:B------:R-:W-:-:S02]  /*109a0*/  @!P2 IMAD R183, R19, 0x4, R18 ;  /* 0x0000000413b7a824 */ /* 0x000fc400078e0212 */
[----:B------:R-:W-:Y:S01]  /*109b0*/  FADD.FTZ R19, R203, R6 ;  /* 0x00000006cb137221 */ /* 0x000fe20000010000 */
[-C--:B0-----:R-:W-:Y:S01]  /*109c0*/  FMUL.FTZ R26, R26, R158.reuse ;  /* 0x0000009e1a1a7220 */ /* 0x081fe20000410000 */
[-C--:B------:R-:W-:Y:S01]  /*109d0*/  FMUL.FTZ R27, R27, R158.reuse ;  /* 0x0000009e1b1b7220 */ /* 0x080fe20000410000 */
[----:B------:R0:W2:Y:S01]  /*109e0*/  MUFU.EX2 R165, R154 ;  /* 0x0000009a00a57308 */ /* 0x0000a20000000800 */
[----:B------:R-:W-:Y:S01]  /*109f0*/  @!P2 STS [R183+0x38400], R160 ;  /* 0x038400a0b700a388 */ /* 0x000fe20000000800 */
[----:B------:R-:W-:Y:S01]  /*10a00*/  FADD.FTZ R6, R156, R19 ;  /* 0x000000139c067221 */ /* 0x000fe20000010000 */
[-C--:B------:R-:W-:Y:S01]  /*10a10*/  FMUL.FTZ R30, R30, R158.reuse ;  /* 0x0000009e1e1e7220 */ /* 0x080fe20000410000 */
[-C--:B------:R-:W-:Y:S01]  /*10a20*/  FMUL.FTZ R31, R31, R158.reuse ;  /* 0x0000009e1f1f7220 */ /* 0x080fe20000410000 */
[----:B------:R4:W-:Y:S01]  /*10a30*/  @!P2 STS [R183+0x38420], R158 ;  /* 0x0384209eb700a388 */ /* 0x0009e20000000800 */
[C---:B------:R-:W-:Y:S01]  /*10a40*/  FADD.FTZ R6, R227.reuse, R6 ;  /* 0x00000006e3067221 */ /* 0x040fe20000010000 */
[----:B------:R-:W-:Y:S01]  /*10a50*/  FMUL.FTZ R34, R34, R158 ;  /* 0x0000009e22227220 */ /* 0x000fe20000410000 */
[----:B------:R-:W5:Y:S01]  /*10a60*/  MUFU.EX2 R164, R164 ;  /* 0x000000a400a47308 */ /* 0x000f620000000800 */
[----:B0-----:R-:W-:Y:S01]  /*10a70*/  F2FP.BF16.F32.PACK_AB R154, R227, R156 ;  /* 0x0000009ce39a723e */ /* 0x001fe200000010ff */
[----:B---3--:R-:W-:Y:S01]  /*10a80*/  FFMA.FTZ R156, R158, R7, R15 ;  /* 0x000000079e9c7223 */ /* 0x008fe2000001000f */
[-C--:B------:R-:W-:Y:S01]  /*10a90*/  FMUL.FTZ R35, R35, R158.reuse ;  /* 0x0000009e23237220 */ /* 0x080fe20000410000 */
[-C--:B------:R-:W-:Y:S01]  /*10aa0*/  FMUL.FTZ R38, R38, R158.reuse ;  /* 0x0000009e26267220 */ /* 0x080fe20000410000 */
[-C--:B------:R-:W-:Y:S01]  /*10ab0*/  FMUL.FTZ R39, R39, R158.reuse ;  /* 0x0000009e27277220 */ /* 0x080fe20000410000 */
[C---:B-1----:R-:W-:Y:S01]  /*10ac0*/  FADD.FTZ R156, R153.reuse, R156 ;  /* 0x0000009c999c7221 */ /* 0x042fe20000010000 */
[----:B------:R-:W-:Y:S01]  /*10ad0*/  F2FP.BF16.F32.PACK_AB R153, R153, R15 ;  /* 0x0000000f9999723e */ /* 0x000fe200000010ff */
[----:B------:R-:W-:Y:S01]  /*10ae0*/  MUFU.EX2 R171, R171 ;  /* 0x000000ab00ab7308 */ /* 0x000fe20000000800 */
[-C--:B------:R-:W-:Y:S01]  /*10af0*/  FMUL.FTZ R42, R42, R158.reuse ;  /* 0x0000009e2a2a7220 */ /* 0x080fe20000410000 */
[----:B--2---:R-:W-:Y:S01]  /*10b00*/  FADD.FTZ R7, R165, R156 ;  /* 0x0000009ca5077221 */ /* 0x004fe20000010000 */
        /* <DEDUP_REMOVED lines=37> */
[----:B----4-:R-:W2:Y:S01]  /*10d60*/  MUFU.EX2 R183, R167 ;  /* 0x000000a700b77308 */ /* 0x010ea20000000800 */
        /* <DEDUP_REMOVED lines=25> */
[----:B------:R-:W-:Y:S01]  /*10f00*/  FADD.FTZ R226, R157, R6 ;  /* 0x000000069de27221 */ /* 0x000fe20000010000 */
[----:B------:R-:W-:Y:S01]  /*10f10*/  F2FP.BF16.F32.PACK_AB R156, R170, R157 ;  /* 0x0000009daa9c723e */ /* 0x000fe200000010ff */
        /* <DEDUP_REMOVED lines=21> */
[----:B-----5:R-:W-:Y:S01]  /*11070*/  F2FP.BF16.F32.PACK_AB R155, R164, R165 ;  /* 0x000000a5a49b723e */ /* 0x020fe200000010ff */
        /* <DEDUP_REMOVED lines=48> */
[----:B0-----:R-:W-:Y:S01]  /*11380*/  F2FP.BF16.F32.PACK_AB R158, R174, R171 ;  /* 0x000000abae9e723e */ /* 0x001fe200000010ff */
[----:B------:R-:W-:Y:S01]  /*11390*/  FADD.FTZ R15, R164, R7 ;  /* 0x00000007a40f7221 */ /* 0x000fe20000010000 */
[----:B-1----:R-:W-:Y:S01]  /*113a0*/  F2FP.BF16.F32.PACK_AB R157, R181, R19 ;  /* 0x00000013b59d723e */ /* 0x002fe200000010ff */
[----:B------:R0:W-:Y:S01]  /*113b0*/  STSM.16.M88.4 [R197+0x36400], R152 ;  /* 0x03640098c5007844 */ /* 0x0001e20000000200 */
[----:B--2---:R-:W-:Y:S01]  /*113c0*/  F2FP.BF16.F32.PACK_AB R159, R183, R182 ;  /* 0x000000b6b79f723e */ /* 0x004fe200000010ff */
[----:B------:R-:W-:Y:S01]  /*113d0*/  VIADD R6, R168, 0x80 ;  /* 0x00000080a8067836 */ /* 0x000fe20000000000 */
[----:B------:R-:W1:Y:S01]  /*113e0*/  MUFU.EX2 R207, R207 ;  /* 0x000000cf00cf7308 */ /* 0x000e620000000800 */
[----:B---3--:R-:W-:Y:S01]  /*113f0*/  F2FP.BF16.F32.PACK_AB R160, R178, R175 ;  /* 0x000000afb2a0723e */ /* 0x008fe200000010ff */
[----:B------:R-:W-:Y:S01]  /*11400*/  IMAD.MOV.U32 R7, RZ, RZ, 0x40000040 ;  /* 0x40000040ff077424 */ /* 0x000fe200078e00ff */
[----:B----4-:R-:W-:Y:S01]  /*11410*/  F2FP.BF16.F32.PACK_AB R162, R173, R172 ;  /* 0x000000acada2723e */ /* 0x010fe200000010ff */
[----:B------:R2:W-:Y:S01]  /*11420*/  STSM.16.M88.4 [R198], R156 ;  /* 0x0000009cc6007844 */ /* 0x0005e20000000200 */
[----:B-----5:R-:W-:Y:S01]  /*11430*/  F2FP.BF16.F32.PACK_AB R164, R177, R176 ;  /* 0x000000b0b1a4723e */ /* 0x020fe200000010ff */
[----:B------:R-:W-:Y:S01]  /*11440*/  FADD.FTZ R226, R170, R226 ;  /* 0x000000e2aae27221 */ /* 0x000fe20000010000 */
[----:B------:R-:W-:Y:S01]  /*11450*/  F2FP.BF16.F32.PACK_AB R166, R14, R180 ;  /* 0x000000b40ea6723e */ /* 0x000fe200000010ff */
[----:B------:R3:W-:Y:S01]  /*11460*/  MUFU.EX2 R222, R163 ;  /* 0x000000a300de7308 */ /* 0x0007e20000000800 */
[----:B------:R-:W-:Y:S01]  /*11470*/  ISETP.GT.AND P2, PT, R20, R210, PT ;  /* 0x000000d21400720c */ /* 0x000fe20003f44270 */
[----:B------:R-:W-:-:S04]  /*11480*/  FADD.FTZ R171, R171, R226 ;  /* 0x000000e2abab7221 */ /* 0x000fc80000010000 */
[----:B------:R-:W-:Y:S02]  /*11490*/  FADD.FTZ R174, R174, R171 ;  /* 0x000000abaeae7221 */ /* 0x000fe40000010000 */
[----:B------:R4:W5:Y:S01]  /*114a0*/  MUFU.EX2 R223, R161 ;  /* 0x000000a100df7308 */ /* 0x0009620000000800 */
[----:B---3--:R-:W-:Y:S01]  /*114b0*/  F2FP.BF16.F32.PACK_AB R163, R205, R204 ;  /* 0x000000cccda3723e */ /* 0x008fe200000010ff */
[----:B------:R-:W-:Y:S01]  /*114c0*/  FADD.FTZ R175, R175, R174 ;  /* 0x000000aeafaf7221 */ /* 0x000fe20000010000 */
[----:B-1----:R-:W-:-:S03]  /*114d0*/  F2FP.BF16.F32.PACK_AB R165, R207, R206 ;  /* 0x000000cecfa5723e */ /* 0x002fc600000010ff */
[----:B------:R-:W-:Y:S01]  /*114e0*/  FADD.FTZ R175, R178, R175 ;  /* 0x000000afb2af7221 */ /* 0x000fe20000010000 */
[----:B----4-:R-:W-:-:S03]  /*114f0*/  F2FP.BF16.F32.PACK_AB R161, R203, R202 ;  /* 0x000000cacba1723e */ /* 0x010fc600000010ff */
[----:B------:R-:W-:Y:S02]  /*11500*/  FADD.FTZ R172, R172, R175 ;  /* 0x000000afacac7221 */ /* 0x000fe40000010000 */
[----:B------:R2:W-:Y:S02]  /*11510*/  STSM.16.M88.4 [R209], R160 ;  /* 0x000000a0d1007844 */ /* 0x0005e40000000200 */
[----:B------:R-:W-:Y:S01]  /*11520*/  FADD.FTZ R173, R173, R172 ;  /* 0x000000acadad7221 */ /* 0x000fe20000010000 */
[----:B-----5:R-:W-:-:S03]  /*11530*/  F2FP.BF16.F32.PACK_AB R167, R223, R222 ;  /* 0x000000dedfa7723e */ /* 0x020fc600000010ff */
[----:B------:R-:W-:Y:S02]  /*11540*/  FADD.FTZ R176, R176, R173 ;  /* 0x000000adb0b07221 */ /* 0x000fe40000010000 */
[----:B------:R2:W-:Y:S01]  /*11550*/  STSM.16.M88.4 [R208], R164 ;  /* 0x000000a4d0007844 */ /* 0x0005e20000000200 */
[----:B------:R-:W-:Y:S01]  /*11560*/  WARPGROUP.ARRIVE ;  /* 0x00000000000079c5 */ /* 0x000fe20000000000 */
[----:B------:R-:W-:-:S04]  /*11570*/  FADD.FTZ R177, R177, R176 ;  /* 0x000000b0b1b17221 */ /* 0x000fc80000010000 */
[----:B------:R-:W-:Y:S01]  /*11580*/  FADD.FTZ R177, R180, R177 ;  /* 0x000000b1b4b17221 */ /* 0x000fe20000010000 */
[----:B------:R-:W-:Y:S01]  /*11590*/  HGMMA.64x256x16.F32.BF16 R24, R152, gdesc[UR4].tnspB, R24, gsb0 ;  /* 0x43e0000498187df0 */ /* 0x000fe20008001818 */
[----:B------:R-:W-:Y:S01]  /*115a0*/  R2UR UR6, R6 ;  /* 0x00000000060672ca */ /* 0x000fe200000e0000 */
[----:B------:R-:W-:Y:S01]  /*115b0*/  VIADD R6, R168, 0x100 ;  /* 0x00000100a8067836 */ /* 0x000fe20000000000 */
[----:B------:R-:W-:Y:S01]  /*115c0*/  R2UR UR7, R7 ;  /* 0x00000000070772ca */ /* 0x000fe200000e0000 */
[----:B------:R-:W-:Y:S01]  /*115d0*/  IMAD.MOV.U32 R7, RZ, RZ, 0x40000040 ;  /* 0x40000040ff077424 */ /* 0x000fe200078e00ff */
[----:B------:R-:W-:Y:S02]  /*115e0*/  WARPGROUP.DEPBAR.LE gsb0, 0x0 ;  /* 0x00008000000079c5 */ /* 0x000fe40000010000 */
[----:B------:R-:W-:Y:S01]  /*115f0*/  WARPGROUP.ARRIVE ;  /* 0x00000000000079c5 */ /* 0x000fe20000000000 */
[----:B0-----:R-:W-:-:S04]  /*11600*/  VIADD R152, R20, 0xffffffff ;  /* 0xffffffff14987836 */ /* 0x001fc80000000000 */
[----:B------:R-:W-:-:S15]  /*11610*/  IMAD.MOV.U32 R20, RZ, RZ, R152 ;  /* 0x000000ffff147224 */ /* 0x000fde00078e0098 */
[----:B------:R-:W-:-:S01]  /*11620*/  NOP ;  /* 0x0000000000007918 */ /* 0x000fc20000000000 */
[----:B------:R-:W-:Y:S01]  /*11630*/  HGMMA.64x256x16.F32.BF16 R24, R156, gdesc[UR4].tnspB, R24, gsb0 ;  /* 0x43e000049c187df0 */ /* 0x000fe20008001818 */
[----:B------:R-:W-:Y:S01]  /*11640*/  R2UR UR6, R6 ;  /* 0x00000000060672ca */ /* 0x000fe200000e0000 */
[----:B------:R-:W-:Y:S01]  /*11650*/  VIADD R6, R168, 0x180 ;  /* 0x00000180a8067836 */ /* 0x000fe20000000000 */
[----:B------:R-:W-:Y:S01]  /*11660*/  R2UR UR7, R7 ;  /* 0x00000000070772ca */ /* 0x000fe200000e0000 */
[----:B------:R-:W-:Y:S01]  /*11670*/  IMAD.MOV.U32 R7, RZ, RZ, 0x40000040 ;  /* 0x40000040ff077424 */ /* 0x000fe200078e00ff */
[----:B------:R-:W-:Y:S02]  /*11680*/  WARPGROUP.DEPBAR.LE gsb0, 0x0 ;  /* 0x00008000000079c5 */ /* 0x000fe40000010000 */
[----:B------:R-:W-:-:S15]  /*11690*/  WARPGROUP.ARRIVE ;  /* 0x00000000000079c5 */ /* 0x000fde0000000000 */
[----:B------:R-:W-:-:S06]  /*116a0*/  NOP ;  /* 0x0000000000007918 */ /* 0x000fcc0000000000 */
[----:B------:R-:W-:Y:S01]  /*116b0*/  HGMMA.64x256x16.F32.BF16 R24, R160, gdesc[UR4].tnspB, R24, gsb0 ;  /* 0x43e00004a0187df0 */ /* 0x000fe20008001818 */
[----:B------:R-:W-:Y:S01]  /*116c0*/  R2UR UR6, R6 ;  /* 0x00000000060672ca */ /* 0x000fe200000e0000 */
[----:B------:R-:W-:Y:S01]  /*116d0*/  FADD.FTZ R6, R19, R15 ;  /* 0x0000000f13067221 */ /* 0x000fe20000010000 */
[----:B------:R-:W-:Y:S01]  /*116e0*/  R2UR UR7, R7 ;  /* 0x00000000070772ca */ /* 0x000fe200000e0000 */
[----:B------:R-:W-:Y:S02]  /*116f0*/  IMAD.MOV.U32 R19, RZ, RZ, R201 ;  /* 0x000000ffff137224 */ /* 0x000fe400078e00c9 */
[----:B------:R-:W-:Y:S01]  /*11700*/  FADD.FTZ R181, R181, R6 ;  /* 0x00000006b5b57221 */ /* 0x000fe20000010000 */
[----:B------:R-:W-:Y:S01]  /*11710*/  FADD.FTZ R6, R14, R177 ;  /* 0x000000b10e067221 */ /* 0x000fe20000010000 */
[----:B------:R-:W-:Y:S02]  /*11720*/  IMAD.MOV.U32 R14, RZ, RZ, R169 ;  /* 0x000000ffff0e7224 */ /* 0x000fe400078e00a9 */
[----:B------:R-:W-:Y:S01]  /*11730*/  FADD.FTZ R182, R182, R181 ;  /* 0x000000b5b6b67221 */ /* 0x000fe20000010000 */
[----:B------:R-:W-:-:S03]  /*11740*/  IMAD.MOV.U32 R15, RZ, RZ, R179 ;  /* 0x000000ffff0f7224 */ /* 0x000fc600078e00b3 */
        /* <DEDUP_REMOVED lines=24> */
.L_x_2806:
[----:B------:R-:W-:Y:S02]  /*118d0*/  IMAD.MOV.U32 R15, RZ, RZ, R179 ;  /* 0x000000ffff0f7224 */ /* 0x000fe400078e00b3 */
[----:B------:R-:W-:Y:S02]  /*118e0*/  IMAD.MOV.U32 R14, RZ, RZ, R169 ;  /* 0x000000ffff0e7224 */ /* 0x000fe400078e00a9 */
[----:B------:R-:W-:Y:S02]  /*118f0*/  IMAD.MOV.U32 R19, RZ, RZ, R201 ;  /* 0x000000ffff137224 */ /* 0x000fe400078e00c9 */
[----:B------:R-:W-:-:S07]  /*11900*/  IMAD.MOV.U32 R20, RZ, RZ, R152 ;  /* 0x000000ffff147224 */ /* 0x000fce00078e0098 */
.L_x_2805:
[----:B------:R-:W-:Y:S05]  /*11910*/  BSYNC B1 ;  /* 0x0000000000017941 */ /* 0x000fea0003800000 */
.L_x_2804:
[----:B------:R-:W0:Y:S01]  /*11920*/  LDC R154, c[0x0][0xadc] ;  /* 0x0002b700ff9a7b82 */ /* 0x000e220000000800 */
[----:B------:R-:W-:-:S05]  /*11930*/  IADD3 R152, R23, 0x40, -R184 ;  /* 0x0000004017987810 */ /* 0x000fca0007ffe8b8 */
[----:B------:R-:W-:-:S04]  /*11940*/  IMAD R153, R189, 0x40, R152 ;  /* 0x00000040bd997824 */ /* 0x000fc800078e0298 */
[----:B------:R-:W-:Y:S01]  /*11950*/  IMAD.IADD R188, R153, 0x1, -R188 ;  /* 0x0000000199bc7824 */ /* 0x000fe200078e0abc */
[----:B0-----:R-:W-:-:S13]  /*11960*/  ISETP.GE.AND P6, PT, R154, 0x1, PT ;  /* 0x000000019a00780c */ /* 0x001fda0003fc6270 */
[----:B------:R-:W-:Y:S05]  /*11970*/  @!P6 BRA `(.L_x_2826) ;  /* 0x000000000048e947 */ /* 0x000fea0003800000 */
[----:B------:R-:W-:Y:S01]  /*11980*/  IMAD.MOV.U32 R155, RZ, RZ, R153 ;  /* 0x000000ffff9b7224 */ /* 0x000fe200078e0099 */
[----:B------:R-:W-:Y:S04]  /*11990*/  BSSY B0, `(.L_x_2827) ;  /* 0x000000e000007945 */ /* 0x000fe80003800000 */
        /* <DEDUP_REMOVED lines=9> */
.L_x_2828:
[----:B------:R-:W-:-:S13]  /*11a30*/  ISETP.NE.AND P2, PT, R154, 0x1, PT ;  /* 0x000000019a00780c */ /* 0x000fda0003f45270 */
[----:B------:R-:W0:Y:S02]  /*11a40*/  @P2 LDC.64 R152, c[0x0][0xae0] ;  /* 0x0002b800ff982b82 */ /* 0x000e240000000a00 */
[----:B0-----:R-:W-:-:S05]  /*11a50*/  @P2 IMAD.HI.U32 R152, R155, R152, RZ ;  /* 0x000000989b982227 */ /* 0x001fca00078e00ff */
[----:B------:R-:W-:-:S07]  /*11a60*/  @P2 SHF.R.U32.HI R155, RZ, R153, R152 ;  /* 0x00000099ff9b2219 */ /* 0x000fce0000011698 */
.L_x_2829:
[----:B------:R-:W-:Y:S05]  /*11a70*/  BSYNC B0 ;  /* 0x0000000000007941 */ /* 0x000fea0003800000 */
.L_x_2827:
[----:B------:R-:W-:-:S05]  /*11a80*/  IMAD R155, R155, R154, RZ ;  /* 0x0000009a9b9b7224 */ /* 0x000fca00078e02ff */
[----:B------:R-:W-:-:S07]  /*11a90*/  VIMNMX R188, R188, R155, !PT ;  /* 0x0000009bbcbc7248 */ /* 0x000fce0007fe0100 */
.L_x_2826:
        /* <DEDUP_REMOVED lines=10> */
[----:B--2---:R-:W-:Y:S02]  /*11b40*/  IMAD.MOV.U32 R199, RZ, RZ, R14 ;  /* 0x000000ffffc77224 */ /* 0x004fe400078e000e */
[----:B------:R-:W-:Y:S02]  /*11b50*/  IMAD.MOV.U32 R189, RZ, RZ, R20 ;  /* 0x000000ffffbd7224 */ /* 0x000fe400078e0014 */
[----:B------:R-:W-:-:S07]  /*11b60*/  IMAD.MOV.U32 R201, RZ, RZ, R19 ;  /* 0x000000ffffc97224 */ /* 0x000fce00078e0013 */
.L_x_2843:
[----:B------:R-:W-:Y:S01]  /*11b70*/  VIADD R19, R201, 0x1 ;  /* 0x00000001c9137836 */ /* 0x000fe20000000000 */
[C---:B------:R-:W-:Y:S01]  /*11b80*/  ISETP.GT.AND P2, PT, R189.reuse, R210, PT ;  /* 0x000000d2bd00720c */ /* 0x040fe20003f44270 */
[----:B------:R-:W-:-:S03]  /*11b90*/  VIADD R189, R189, 0xffffffff ;  /* 0xffffffffbdbd7836 */ /* 0x000fc60000000000 */
[----:B------:R-:W-:-:S04]  /*11ba0*/  ISETP.NE.AND P3, PT, R19, 0x2, PT ;  /* 0x000000021300780c */ /* 0x000fc80003f65270 */
[----:B------:R-:W-:Y:S02]  /*11bb0*/  SEL R15, RZ, 0x1, P3 ;  /* 0x00000001ff0f7807 */ /* 0x000fe40001800000 */
[----:B------:R-:W-:Y:S02]  /*11bc0*/  SEL R19, R19, RZ, P3 ;  /* 0x000000ff13137207 */ /* 0x000fe40001800000 */
[----:B------:R-:W-:Y:S01]  /*11bd0*/  LOP3.LUT R22, R22, R15, RZ, 0x3c, !PT ;  /* 0x0000000f16167212 */ /* 0x000fe200078e3cff */
[----:B----4-:R-:W-:Y:S06]  /*11be0*/  @!P0 BRA `(.L_x_2833) ;  /* 0x0000000000048947 */ /* 0x010fec0003800000 */
[----:B------:R-:W-:Y:S01]  /*11bf0*/  BPT.TRAP 0x1 ;  /* 0x000000040000795c */ /* 0x000fe20000300000 */
.L_x_2833:
[----:B------:R-:W-:Y:S01]  /*11c00*/  IMAD R188, R19, 0x8, R18 ;  /* 0x0000000813bc7824 */ /* 0x000fe200078e0212 */
[----:B------:R-:W-:-:S04]  /*11c10*/  SHF.L.U32 R203, R22, 0x1f, RZ ;  /* 0x0000001f16cb7819 */ /* 0x000fc800000006ff */
[----:B------:R0:W1:Y:S01]  /*11c20*/  SYNCS.PHASECHK.TRANS64.TRYWAIT P3, [R188+URZ+0x38830], R203 ;  /* 0x038830cbbc0075a7 */ /* 0x000062000806017f */
[----:B------:R-:W-:Y:S05]  /*11c30*/  @!P0 BRA `(.L_x_2834) ;  /* 0x0000000000048947 */ /* 0x000fea0003800000 */
[----:B------:R-:W-:Y:S01]  /*11c40*/  BPT.TRAP 0x1 ;  /* 0x000000040000795c */ /* 0x000fe20000300000 */
.L_x_2834:
[----:B------:R-:W-:Y:S01]  /*11c50*/  BSSY B2, `(.L_x_2835) ;  /* 0x0000006000027945 */ /* 0x000fe20003800000 */
[----:B------:R-:W-:Y:S02]  /*11c60*/  IMAD R14, R19, 0x200, R190 ;  /* 0x00000200130e7824 */ /* 0x000fe400078e02be */
[----:B------:R-:W-:Y:S01]  /*11c70*/  IMAD.MOV.U32 R15, RZ, RZ, 0x40000040 ;  /* 0x40000040ff0f7424 */ /* 0x000fe200078e00ff */
[----:B-1----:R-:W-:Y:S06]  /*11c80*/  @P3 BRA `(.L_x_2836) ;  /* 0x0000000000083947 */ /* 0x002fec0003800000 */
[----:B------:R-:W1:Y:S02]  /*11c90*/  SYNCS.PHASECHK.TRANS64.TRYWAIT P3, [R188+URZ+0x38830], R203 ;  /* 0x038830cbbc0075a7 */ /* 0x000e64000806017f */
[----:B-1----:R-:W-:Y:S05]  /*11ca0*/  @!P3 BRA `(.L_x_2837) ;  /* 0x0000011800dcb947 */ /* 0x002fea0003800000 */
.L_x_2836:
[----:B------:R-:W-:Y:S05]  /*11cb0*/  BSYNC B2 ;  /* 0x0000000000027941 */ /* 0x000fea0003800000 */
.L_x_2835:
        /* <DEDUP_REMOVED lines=36> */
.L_x_2838:
[----:B------:R2:W3:Y:S01]  /*11f00*/  SYNCS.PHASECHK.TRANS64.TRYWAIT P3, [R188+URZ+0x38850], R203 ;  /* 0x038850cbbc0075a7 */ /* 0x0004e2000806017f */
[----:B------:R-:W-:Y:S05]  /*11f10*/  @!P0 BRA `(.L_x_2839) ;  /* 0x0000000000048947 */ /* 0x000fea0003800000 */
[----:B------:R-:W-:Y:S01]  /*11f20*/  BPT.TRAP 0x1 ;  /* 0x000000040000795c */ /* 0x000fe20000300000 */
.L_x_2839:
[----:B------:R-:W-:Y:S04]  /*11f30*/  BSSY B2, `(.L_x_2840) ;  /* 0x0000004000027945 */ /* 0x000fe80003800000 */
[----:B---3--:R-:W-:Y:S05]  /*11f40*/  @P3 BRA `(.L_x_2841) ;  /* 0x0000000000083947 */ /* 0x008fea0003800000 */
[----:B------:R-:W3:Y:S02]  /*11f50*/  SYNCS.PHASECHK.TRANS64.TRYWAIT P3, [R188+URZ+0x38850], R203 ;  /* 0x038850cbbc0075a7 */ /* 0x000ee4000806017f */
[----:B---3--:R-:W-:Y:S05]  /*11f60*/  @!P3 BRA `(.L_x_2842) ;  /* 0x000001180040b947 */ /* 0x008fea0003800000 */
.L_x_2841:
[----:B------:R-:W-:Y:S05]  /*11f70*/  BSYNC B2 ;  /* 0x0000000000027941 */ /* 0x000fea0003800000 */
.L_x_2840:
[----:B------:R-:W-:Y:S01]  /*11f80*/  IMAD R202, R19, 0x1000, R191 ;  /* 0x0000100013ca7824 */ /* 0x000fe200078e02bf */
[----:B------:R-:W-:Y:S01]  /*11f90*/  R2UR UR4, R2 ;  /* 0x00000000020472ca */ /* 0x000fe200000e0000 */
[----:B0123--:R-:W-:Y:S01]  /*11fa0*/  IMAD.MOV.U32 R203, RZ, RZ, 0x40000040 ;  /* 0x40000040ffcb7424 */ /* 0x00ffe200078e00ff */
[----:B------:R-:W-:Y:S01]  /*11fb0*/  R2UR UR5, R3 ;  /* 0x00000000030572ca */ /* 0x000fe200000e0000 */
[----:B------:R-:W-:Y:S01]  /*11fc0*/  WARPGROUP.ARRIVE ;  /* 0x00000000000079c5 */ /* 0x000fe20000000000 */
[----:B------:R-:W-:Y:S01]  /*11fd0*/  R2UR UR6, R202 ;  /* 0x00000000ca0672ca */ /* 0x000fe200000e0000 */
[----:B------:R-:W-:Y:S01]  /*11fe0*/  VIADD R14, R2, 0x2 ;  /* 0x00000002020e7836 */ /* 0x000fe20000000000 */
[----:B------:R-:W-:Y:S01]  /*11ff0*/  R2UR UR7, R203 ;  /* 0x00000000cb0772ca */ /* 0x000fe200000e0000 */
[----:B------:R-:W-:Y:S02]  /*12000*/  IMAD.MOV.U32 R15, RZ, RZ, 0x40000040 ;  /* 0x40000040ff0f7424 */ /* 0x000fe400078e00ff */
[----:B------:R-:W0:Y:S01]  /*12010*/  S2R R20, SR_TID.X ;  /* 0x0000000000147919 */ /* 0x000e220000002100 */
[----:B------:R-:W-:-:S02]  /*12020*/  VIADD R203, R202, 0x800 ;  /* 0x00000800cacb7836 */ /* 0x000fc40000000000 */
[----:B------:R-:W-:Y:S02]  /*12030*/  IMAD.MOV.U32 R21, RZ, RZ, 0x40000040 ;  /* 0x40000040ff157424 */ /* 0x000fe400078e00ff */
[----:B------:R-:W-:Y:S02]  /*12040*/  VIADD R206, R2, 0x800 ;  /* 0x0000080002ce7836 */ /* 0x000fe40000000000 */
[----:B------:R-:W-:Y:S02]  /*12050*/  IMAD.MOV.U32 R205, RZ, RZ, 0x40000040 ;  /* 0x40000040ffcd7424 */ /* 0x000fe400078e00ff */
[----:B------:R-:W-:Y:S01]  /*12060*/  IMAD.MOV.U32 R207, RZ, RZ, 0x40000040 ;  /* 0x40000040ffcf7424 */ /* 0x000fe200078e00ff */
        /* <DEDUP_REMOVED lines=9> */
[----:B0-----:R-:W-:Y:S01]  /*12100*/  SHF.R.U32.HI R20, RZ, 0x7, R20 ;  /* 0x00000007ff147819 */ /* 0x001fe20000011614 */
[----:B------:R-:W-:Y:S02]  /*12110*/  WARPGROUP.DEPBAR.LE gsb0, 0x0 ;  /* 0x00008000000079c5 */ /* 0x000fe40000010000 */
[----:B------:R-:W-:-:S08]  /*12120*/  WARPGROUP.ARRIVE ;  /* 0x00000000000079c5 */ /* 0x000fd00000000000 */
        /* <DEDUP_REMOVED lines=148> */
[----:B------:R-:W-:Y:S02]  /*12a70*/  R2UR UR6, R14 ;  /* 0x000000000e0672ca */ /* 0x000fe400000e0000 */
[----:B------:R-:W-:Y:S01]  /*12a80*/  R2UR UR7, R15 ;  /* 0x000000000f0772ca */ /* 0x000fe200000e0000 */
[----:B------:R-:W0:Y:S01]  /*12a90*/  SHFL.IDX PT, R14, R20, RZ, 0x1f ;  /* 0x00001fff140e7589 */ /* 0x000e2200000e0000 */
[----:B------:R-:W-:Y:S01]  /*12aa0*/  IMAD.MOV.U32 R15, RZ, RZ, 0x4 ;  /* 0x00000004ff0f7424 */ /* 0x000fe200078e00ff */
[----:B0-----:R-:W-:-:S04]  /*12ab0*/  ISETP.GT.AND P3, PT, R14, 0x7f, PT ;  /* 0x0000007f0e00780c */ /* 0x001fc80003f64270 */
[----:B------:R-:W-:-:S05]  /*12ac0*/  SEL R14, RZ, 0x2, !P3 ;  /* 0x00000002ff0e7807 */ /* 0x000fca0005800000 */
        /* <DEDUP_REMOVED lines=11> */
[C---:B------:R-:W-:Y:S02]  /*12b80*/  SEL R20, R15.reuse, 0x2, P3 ;  /* 0x000000020f147807 */ /* 0x040fe40001800000 */
[----:B------:R-:W-:Y:S02]  /*12b90*/  SEL R15, R15, 0x6, !P3 ;  /* 0x000000060f0f7807 */ /* 0x000fe40005800000 */
[----:B------:R-:W-:Y:S01]  /*12ba0*/  SEL R21, R21, 0x26, P3 ;  /* 0x0000002615157807 */ /* 0x000fe20001800000 */
[----:B------:R-:W-:-:S03]  /*12bb0*/  IMAD.IADD R204, R203, 0x1, R20 ;  /* 0x00000001cbcc7824 */ /* 0x000fc600078e0214 */
[----:B------:R-:W-:Y:S01]  /*12bc0*/  LOP3.LUT R21, R21, 0x6, RZ, 0xc0, !PT ;  /* 0x0000000615157812 */ /* 0x000fe200078ec0ff */
        /* <DEDUP_REMOVED lines=23> */
[----:B------:R-:W-:-:S04]  /*12d40*/  LOP3.LUT R203, R203, 0xa00, RZ, 0xc0, !PT ;  /* 0x00000a00cbcb7812 */ /* 0x000fc800078ec0ff */
[CC--:B------:R-:W-:Y:S02]  /*12d50*/  IADD3 R204, R21.reuse, R203.reuse, R2 ;  /* 0x000000cb15cc7210 */ /* 0x0c0fe40007ffe002 */
[----:B------:R-:W-:Y:S01]  /*12d60*/  IADD3 R206, R21, R203, R202 ;  /* 0x000000cb15ce7210 */ /* 0x000fe20007ffe0ca */
[----:B------:R-:W-:Y:S02]  /*12d70*/  VIADD R21, R2, 0xa00 ;  /* 0x00000a0002157836 */ /* 0x000fe40000000000 */
        /* <DEDUP_REMOVED lines=119> */
[C---:B------:R-:W-:Y:S01]  /*134f0*/  IMAD.IADD R204, R206.reuse, 0x1, R14 ;  /* 0x00000001cecc7824 */ /* 0x040fe200078e020e */
[----:B------:R-:W-:Y:S01]  /*13500*/  R2UR UR7, R205 ;  /* 0x00000000cd0772ca */ /* 0x000fe200000e0000 */
[----:B------:R-:W-:Y:S02]  /*13510*/  IMAD.MOV.U32 R205, RZ, RZ, 0x40000040 ;  /* 0x40000040ffcd7424 */ /* 0x000fe400078e00ff */
[----:B------:R-:W-:Y:S01]  /*13520*/  IMAD.IADD R14, R206, 0x1, R15 ;  /* 0x00000001ce0e7824 */ /* 0x000fe200078e020f */
[----:B------:R-:W-:Y:S01]  /*13530*/  R2UR UR4, R204 ;  /* 0x00000000cc0472ca */ /* 0x000fe200000e0000 */
[----:B------:R-:W-:Y:S01]  /*13540*/  IMAD.IADD R204, R206, 0x1, R20 ;  /* 0x00000001cecc7824 */ /* 0x000fe200078e0214 */
[----:B------:R-:W-:Y:S01]  /*13550*/  R2UR UR5, R205 ;  /* 0x00000000cd0572ca */ /* 0x000fe200000e0000 */
[----:B------:R-:W-:-:S02]  /*13560*/  IMAD.MOV.U32 R205, RZ, RZ, 0x40000040 ;  /* 0x40000040ffcd7424 */ /* 0x000fc400078e00ff */
[----:B------:R-:W-:Y:S01]  /*13570*/  IMAD.IADD R20, R20, 0x1, R203 ;  /* 0x0000000114147824 */ /* 0x000fe200078e02cb */
[----:B------:R-:W-:Y:S02]  /*13580*/  WARPGROUP.DEPBAR.LE gsb0, 0x0 ;  /* 0x00008000000079c5 */ /* 0x000fe40000010000 */
[----:B------:R-:W-:-:S07]  /*13590*/  WARPGROUP.ARRIVE ;  /* 0x00000000000079c5 */ /* 0x000fce0000000000 */
[----:B------:R-:W-:Y:S01]  /*135a0*/  HGMMA.64x64x16.F32.BF16 R152, gdesc[UR4], R152, gsb0 ;  /* 0x00e00000049879f0 */ /* 0x000fe20008001898 */
[----:B------:R-:W-:Y:S02]  /*135b0*/  R2UR UR4, R204 ;  /* 0x00000000cc0472ca */ /* 0x000fe400000e0000 */
[----:B------:R-:W-:Y:S02]  /*135c0*/  R2UR UR5, R205 ;  /* 0x00000000cd0572ca */ /* 0x000fe400000e0000 */
        /* <DEDUP_REMOVED lines=8> */
[----:B------:R-:W-:Y:S01]  /*13650*/  R2UR UR4, R14 ;  /* 0x000000000e0472ca */ /* 0x000fe200000e0000 */
[----:B------:R-:W-:Y:S01]  /*13660*/  IMAD.MOV.U32 R14, RZ, RZ, 0x40 ;  /* 0x00000040ff0e7424 */ /* 0x000fe200078e00ff */
[----:B------:R-:W-:Y:S01]  /*13670*/  R2UR UR5, R15 ;  /* 0x000000000f0572ca */ /* 0x000fe200000e0000 */
[----:B------:R-:W-:Y:S01]  /*13680*/  IMAD.MOV.U32 R15, RZ, RZ, 0x1000 ;  /* 0x00001000ff0f7424 */ /* 0x000fe200078e00ff */
[----:B------:R-:W-:Y:S01]  /*13690*/  R2UR UR6, R20 ;  /* 0x00000000140672ca */ /* 0x000fe200000e0000 */
[----:B------:R-:W-:Y:S01]  /*136a0*/  IMAD R20, R19, 0x1000, R193 ;  /* 0x0000100013147824 */ /* 0x000fe200078e02c1 */
        /* <DEDUP_REMOVED lines=20> */
[----:B------:R-:W-:Y:S01]  /*137f0*/  R2UR UR7, R21 ;  /* 0x00000000150772ca */ /* 0x000fe200000e0000 */
[----:B------:R-:W-:Y:S01]  /*13800*/  IMAD.U32 R21, RZ, RZ, UR39 ;  /* 0x00000027ff157e24 */ /* 0x000fe2000f8e00ff */
        /* <DEDUP_REMOVED lines=31> */
[CC--:B------:R-:W-:Y:S01]  /*13a00*/  FMUL.FTZ R206, R14.reuse, R21.reuse ;  /* 0x000000150ece7220 */ /* 0x0c0fe20000410000 */
[----:B------:R-:W-:Y:S01]  /*13a10*/  FMNMX.FTZ R15, R171, R202, !PT ;  /* 0x000000caab0f7209 */ /* 0x000fe20007810000 */
[----:B------:R-:W-:Y:S02]  /*13a20*/  FADD.FTZ R204, -R14, R199 ;  /* 0x000000c70ecc7221 */ /* 0x000fe40000010100 */
[--C-:B------:R-:W-:Y:S01]  /*13a30*/  FFMA.FTZ R199, R160, R21, -R206.reuse ;  /* 0x00000015a0c77223 */ /* 0x100fe200000108ce */
[----:B------:R-:W-:Y:S01]  /*13a40*/  FMNMX.FTZ R202, R174, R15, !PT ;  /* 0x0000000faeca7209 */ /* 0x000fe20007810000 */
[-CC-:B------:R-:W-:Y:S01]  /*13a50*/  FFMA.FTZ R203, R164, R21.reuse, -R206.reuse ;  /* 0x00000015a4cb7223 */ /* 0x180fe200000108ce */
[-C--:B------:R-:W-:Y:S01]  /*13a60*/  FMUL.FTZ R204, R204, R21.reuse ;  /* 0x00000015cccc7220 */ /* 0x080fe20000410000 */
[-CC-:B------:R-:W-:Y:S01]  /*13a70*/  FFMA.FTZ R152, R152, R21.reuse, -R206.reuse ;  /* 0x0000001598987223 */ /* 0x180fe200000108ce */
[----:B------:R-:W-:Y:S01]  /*13a80*/  FMNMX.FTZ R15, R175, R202, !PT ;  /* 0x000000caaf0f7209 */ /* 0x000fe20007810000 */
[-CC-:B------:R-:W-:Y:S01]  /*13a90*/  FFMA.FTZ R153, R153, R21.reuse, -R206.reuse ;  /* 0x0000001599997223 */ /* 0x180fe200000108ce */
[----:B------:R0:W1:Y:S01]  /*13aa0*/  MUFU.EX2 R205, R204 ;  /* 0x000000cc00cd7308 */ /* 0x0000620000000800 */
[--C-:B------:R-:W-:Y:S01]  /*13ab0*/  FFMA.FTZ R156, R156, R21, -R206.reuse ;  /* 0x000000159c9c7223 */ /* 0x100fe200000108ce */
[----:B------:R-:W-:Y:S01]  /*13ac0*/  FMNMX.FTZ R202, R178, R15, !PT ;  /* 0x0000000fb2ca7209 */ /* 0x000fe20007810000 */
[-CC-:B------:R-:W-:Y:S01]  /*13ad0*/  FFMA.FTZ R157, R157, R21.reuse, -R206.reuse ;  /* 0x000000159d9d7223 */ /* 0x180fe200000108ce */
[-CC-:B------:R-:W-:Y:S01]  /*13ae0*/  FFMA.FTZ R168, R168, R21.reuse, -R206.reuse ;  /* 0x00000015a8a87223 */ /* 0x180fe200000108ce */
[-CC-:B------:R-:W-:Y:S01]  /*13af0*/  FFMA.FTZ R169, R169, R21.reuse, -R206.reuse ;  /* 0x00000015a9a97223 */ /* 0x180fe200000108ce */
[----:B------:R-:W-:Y:S01]  /*13b00*/  FMNMX.FTZ R15, R179, R202, !PT ;  /* 0x000000cab30f7209 */ /* 0x000fe20007810000 */
[-CC-:B------:R-:W-:Y:S01]  /*13b10*/  FFMA.FTZ R172, R172, R21.reuse, -R206.reuse ;  /* 0x00000015acac7223 */ /* 0x180fe200000108ce */
[----:B------:R-:W2:Y:S01]  /*13b20*/  MUFU.EX2 R152, R152 ;  /* 0x0000009800987308 */ /* 0x000ea20000000800 */
[--C-:B0-----:R-:W-:Y:S01]  /*13b30*/  FFMA.FTZ R204, R165, R21, -R206.reuse ;  /* 0x00000015a5cc7223 */ /* 0x101fe200000108ce */
[----:B------:R-:W-:Y:S01]  /*13b40*/  FMNMX.FTZ R202, R182, R15, !PT ;  /* 0x0000000fb6ca7209 */ /* 0x000fe20007810000 */
[-CC-:B------:R-:W-:Y:S01]  /*13b50*/  FFMA.FTZ R173, R173, R21.reuse, -R206.reuse ;  /* 0x00000015adad7223 */ /* 0x180fe200000108ce */
[-CC-:B------:R-:W-:Y:S01]  /*13b60*/  FFMA.FTZ R176, R176, R21.reuse, -R206.reuse ;  /* 0x00000015b0b07223 */ /* 0x180fe200000108ce */
[-CC-:B------:R-:W-:Y:S01]  /*13b70*/  FFMA.FTZ R177, R177, R21.reuse, -R206.reuse ;  /* 0x00000015b1b17223 */ /* 0x180fe200000108ce */
[----:B------:R-:W-:Y:S01]  /*13b80*/  FMNMX.FTZ R15, R183, R202, !PT ;  /* 0x000000cab70f7209 */ /* 0x000fe20007810000 */
[-CC-:B------:R-:W-:Y:S01]  /*13b90*/  FFMA.FTZ R202, R161, R21.reuse, -R206.reuse ;  /* 0x00000015a1ca7223 */ /* 0x180fe200000108ce */
[----:B------:R-:W0:Y:S01]  /*13ba0*/  MUFU.EX2 R153, R153 ;  /* 0x0000009900997308 */ /* 0x000e220000000800 */
[-CC-:B------:R-:W-:Y:S01]  /*13bb0*/  FFMA.FTZ R180, R180, R21.reuse, -R206.reuse ;  /* 0x00000015b4b47223 */ /* 0x180fe200000108ce */
[----:B------:R-:W-:Y:S01]  /*13bc0*/  FFMA.FTZ R181, R181, R21, -R206 ;  /* 0x00000015b5b57223 */ /* 0x000fe200000108ce */
[----:B------:R-:W3:Y:S01]  /*13bd0*/  SHFL.BFLY PT, R160, R15, 0x2, 0x1f ;  /* 0x0c401f000fa07f89 */ /* 0x000ee200000e0000 */
[-C--:B-1----:R-:W-:Y:S01]  /*13be0*/  FMUL.FTZ R24, R24, R205.reuse ;  /* 0x000000cd18187220 */ /* 0x082fe20000410000 */
[-C--:B------:R-:W-:Y:S01]  /*13bf0*/  FMUL.FTZ R25, R25, R205.reuse ;  /* 0x000000cd19197220 */ /* 0x080fe20000410000 */
[-C--:B------:R-:W-:Y:S01]  /*13c00*/  FMUL.FTZ R28, R28, R205.reuse ;  /* 0x000000cd1c1c7220 */ /* 0x080fe20000410000 */
[-C--:B------:R-:W-:Y:S01]  /*13c10*/  FMUL.FTZ R29, R29, R205.reuse ;  /* 0x000000cd1d1d7220 */ /* 0x080fe20000410000 */
[----:B------:R-:W1:Y:S01]  /*13c20*/  MUFU.EX2 R156, R156 ;  /* 0x0000009c009c7308 */ /* 0x000e620000000800 */
[----:B--2---:R-:W-:Y:S01]  /*13c30*/  FFMA.FTZ R6, R205, R6, R152 ;  /* 0x00000006cd067223 */ /* 0x004fe20000010098 */
        /* <DEDUP_REMOVED lines=50> */
[----:B------:R-:W-:Y:S01]  /*13f60*/  FMUL.FTZ R109, R109, R205 ;  /* 0x000000cd6d6d7220 */ /* 0x000fe20000410000 */
[C---:B------:R-:W-:Y:S01]  /*13f70*/  FMUL.FTZ R164, R15.reuse, R21 ;  /* 0x000000150fa47220 */ /* 0x040fe20000410000 */
[----:B------:R-:W-:Y:S01]  /*13f80*/  FADD.FTZ R160, -R15, R200 ;  /* 0x000000c80fa07221 */ /* 0x000fe20000010100 */
[-C--:B------:R-:W-:Y:S01]  /*13f90*/  FMUL.FTZ R112, R112, R205.reuse ;  /* 0x000000cd70707220 */ /* 0x080fe20000410000 */
[----:B------:R-:W-:Y:S01]  /*13fa0*/  FMUL.FTZ R113, R113, R205 ;  /* 0x000000cd71717220 */ /* 0x000fe20000410000 */
[----:B------:R-:W-:Y:S01]  /*13fb0*/  FFMA.FTZ R161, R154, R21, -R164 ;  /* 0x000000159aa17223 */ /* 0x000fe200000108a4 */
[----:B------:R-:W-:-:S02]  /*13fc0*/  IMAD.MOV R154, RZ, RZ, -R196 ;  /* 0x000000ffff9a7224 */ /* 0x000fc400078e0ac4 */
[-C--:B------:R-:W-:Y:S01]  /*13fd0*/  FMUL.FTZ R160, R160, R21.reuse ;  /* 0x00000015a0a07220 */ /* 0x080fe20000410000 */
[-CC-:B------:R-:W-:Y:S01]  /*13fe0*/  FFMA.FTZ R207, R163, R21.reuse, -R164.reuse ;  /* 0x00000015a3cf7223 */ /* 0x180fe200000108a4 */
[-CC-:B------:R-:W-:Y:S01]  /*13ff0*/  FFMA.FTZ R155, R155, R21.reuse, -R164.reuse ;  /* 0x000000159b9b7223 */ /* 0x180fe200000108a4 */
[-CC-:B------:R-:W-:Y:S01]  /*14000*/  FFMA.FTZ R158, R158, R21.reuse, -R164.reuse ;  /* 0x000000159e9e7223 */ /* 0x180fe200000108a4 */
[----:B------:R-:W-:Y:S01]  /*14010*/  ISETP.NE.AND P3, PT, R185, R154, PT ;  /* 0x0000009ab900720c */ /* 0x000fe20003f65270 */
[----:B------:R-:W-:Y:S01]  /*14020*/  @!P1 VIADD R154, R188, 0x38840 ;  /* 0x00038840bc9a9836 */ /* 0x000fe20000000000 */
[----:B------:R-:W0:Y:S01]  /*14030*/  MUFU.EX2 R160, R160 ;  /* 0x000000a000a07308 */ /* 0x000e220000000800 */
[-CC-:B------:R-:W-:Y:S01]  /*14040*/  FFMA.FTZ R200, R159, R21.reuse, -R164.reuse ;  /* 0x000000159fc87223 */ /* 0x180fe200000108a4 */
[-CC-:B------:R-:W-:Y:S01]  /*14050*/  FFMA.FTZ R206, R162, R21.reuse, -R164.reuse ;  /* 0x00000015a2ce7223 */ /* 0x180fe200000108a4 */
[-C--:B------:R-:W-:Y:S01]  /*14060*/  FFMA.FTZ R222, R166, R21.reuse, -R164 ;  /* 0x00000015a6de7223 */ /* 0x080fe200000108a4 */
[----:B------:R-:W-:Y:S01]  /*14070*/  @!P1 PRMT R154, RZ, 0x654, R154 ;  /* 0x00000654ff9a9816 */ /* 0x000fe2000000009a */
[-CC-:B------:R-:W-:Y:S01]  /*14080*/  FFMA.FTZ R223, R167, R21.reuse, -R164.reuse ;  /* 0x00000015a7df7223 */ /* 0x180fe200000108a4 */
[-CC-:B------:R-:W-:Y:S01]  /*14090*/  FFMA.FTZ R170, R170, R21.reuse, -R164.reuse ;  /* 0x00000015aaaa7223 */ /* 0x180fe200000108a4 */
[-CC-:B------:R-:W-:Y:S01]  /*140a0*/  FFMA.FTZ R171, R171, R21.reuse, -R164.reuse ;  /* 0x00000015abab7223 */ /* 0x180fe200000108a4 */
[----:B------:R-:W3:Y:S01]  /*140b0*/  MUFU.EX2 R161, R161 ;  /* 0x000000a100a17308 */ /* 0x000ee20000000800 */
[----:B------:R1:W-:Y:S01]  /*140c0*/  @!P1 SYNCS.ARRIVE.TRANS64.RED.A1T0 RZ, [R154+URZ], RZ ;  /* 0x000000ff9aff99a7 */ /* 0x0003e2000810043f */
[----:B------:R-:W-:Y:S01]  /*140d0*/  FFMA.FTZ R174, R174, R21, -R164 ;  /* 0x00000015aeae7223 */ /* 0x000fe200000108a4 */
[----:B------:R-:W-:-:S02]  /*140e0*/  @!P3 IMAD R163, R201, 0x40, R194 ;  /* 0x00000040c9a3b824 */ /* 0x000fc400078e02c2 */
[-CC-:B------:R-:W-:Y:S01]  /*140f0*/  FFMA.FTZ R175, R175, R21.reuse, -R164.reuse ;  /* 0x00000015afaf7223 */ /* 0x180fe200000108a4 */
[-CC-:B------:R-:W-:Y:S01]  /*14100*/  FFMA.FTZ R178, R178, R21.reuse, -R164.reuse ;  /* 0x00000015b2b27223 */ /* 0x180fe200000108a4 */
[-C--:B------:R-:W-:Y:S01]  /*14110*/  FFMA.FTZ R201, R183, R21.reuse, -R164 ;  /* 0x00000015b7c97223 */ /* 0x080fe200000108a4 */
[----:B------:R-:W-:Y:S01]  /*14120*/  @!P3 IMAD R163, R163, 0x4, R18 ;  /* 0x00000004a3a3b824 */ /* 0x000fe200078e0212 */
[----:B------:R-:W4:Y:S01]  /*14130*/  MUFU.EX2 R155, R155 ;  /* 0x0000009b009b7308 */ /* 0x000f220000000800 */
[-CC-:B------:R-:W-:Y:S01]  /*14140*/  FFMA.FTZ R162, R179, R21.reuse, -R164.reuse ;  /* 0x00000015b3a27223 */ /* 0x180fe200000108a4 */
[----:B------:R-:W-:Y:S01]  /*14150*/  FFMA.FTZ R159, R182, R21, -R164 ;  /* 0x00000015b69f7223 */ /* 0x000fe200000108a4 */
[----:B-1----:R-:W-:Y:S01]  /*14160*/  FADD.FTZ R154, R156, R165 ;  /* 0x000000a59c9a7221 */ /* 0x002fe20000010000 */
[----:B------:R1:W-:Y:S01]  /*14170*/  @!P3 STS [R163+0x38400], R205 ;  /* 0x038400cda300b388 */ /* 0x0003e20000000800 */
[-C--:B------:R-:W-:Y:S01]  /*14180*/  FMUL.FTZ R116, R116, R205.reuse ;  /* 0x000000cd74747220 */ /* 0x080fe20000410000 */
[----:B------:R-:W-:Y:S01]  /*14190*/  FMUL.FTZ R117, R117, R205 ;  /* 0x000000cd75757220 */ /* 0x000fe20000410000 */
[----:B--2---:R-:W-:Y:S01]  /*141a0*/  FADD.FTZ R179, R157, R154 ;  /* 0x0000009a9db37221 */ /* 0x004fe20000010000 */
[----:B0-----:R0:W-:Y:S01]  /*141b0*/  @!P3 STS [R163+0x38420], R160 ;  /* 0x038420a0a300b388 */ /* 0x0011e20000000800 */
[----:B------:R-:W1:Y:S01]  /*141c0*/  MUFU.EX2 R158, R158 ;  /* 0x0000009e009e7308 */ /* 0x000e620000000800 */
[----:B---3--:R-:W-:Y:S01]  /*141d0*/  FFMA.FTZ R6, R160, R7, R161 ;  /* 0x00000007a0067223 */ /* 0x008fe200000100a1 */
[-C--:B------:R-:W-:Y:S01]  /*141e0*/  FMUL.FTZ R120, R120, R205.reuse ;  /* 0x000000cd78787220 */ /* 0x080fe20000410000 */
        /* <DEDUP_REMOVED lines=19> */
[----:B------:R-:W-:Y:S01]  /*14320*/  F2FP.BF16.F32.PACK_AB R154, R157, R156 ;  /* 0x0000009c9d9a723e */ /* 0x000fe200000010ff */
[----:B-1----:R-:W-:Y:S01]  /*14330*/  FADD.FTZ R205, R158, R7 ;  /* 0x000000079ecd7221 */ /* 0x002fe20000010000 */
[----:B------:R-:W1:Y:S01]  /*14340*/  MUFU.EX2 R207, R207 ;  /* 0x000000cf00cf7308 */ /* 0x000e620000000800 */
[----:B--2---:R-:W-:Y:S01]  /*14350*/  F2FP.BF16.F32.PACK_AB R155, R200, R158 ;  /* 0x0000009ec89b723e */ /* 0x004fe200000010ff */
        /* <DEDUP_REMOVED lines=73> */
[----:B------:R-:W-:Y:S01]  /*147f0*/  FMUL.FTZ R151, R151, R160 ;  /* 0x000000a097977220 */ /* 0x000fe20000410000 */
[----:B------:R-:W-:Y:S01]  /*14800*/  F2FP.BF16.F32.PACK_AB R156, R202, R199 ;  /* 0x000000c7ca9c723e */ /* 0x000fe200000010ff */
[----:B------:R4:W-:Y:S01]  /*14810*/  STSM.16.M88.4 [R197+0x36400], R152 ;  /* 0x03640098c5007844 */ /* 0x0009e20000000200 */
[----:B-1----:R-:W-:Y:S01]  /*14820*/  F2FP.BF16.F32.PACK_AB R157, R207, R206 ;  /* 0x000000cecf9d723e */ /* 0x002fe200000010ff */
[----:B------:R-:W-:Y:S01]  /*14830*/  VIADD R6, R20, 0x80 ;  /* 0x0000008014067836 */ /* 0x000fe20000000000 */
[----:B------:R-:W-:Y:S01]  /*14840*/  MUFU.EX2 R176, R176 ;  /* 0x000000b000b07308 */ /* 0x000fe20000000800 */
[----:B------:R-:W-:Y:S01]  /*14850*/  F2FP.BF16.F32.PACK_AB R158, R204, R203 ;  /* 0x000000cbcc9e723e */ /* 0x000fe200000010ff */
[----:B------:R-:W-:Y:S01]  /*14860*/  IMAD.MOV.U32 R7, RZ, RZ, 0x40000040 ;  /* 0x40000040ff077424 */ /* 0x000fe200078e00ff */
[----:B0-----:R-:W-:Y:S01]  /*14870*/  F2FP.BF16.F32.PACK_AB R160, R169, R168 ;  /* 0x000000a8a9a0723e */ /* 0x001fe200000010ff */
[----:B------:R-:W-:Y:S01]  /*14880*/  FADD.FTZ R205, R200, R205 ;  /* 0x000000cdc8cd7221 */ /* 0x000fe20000010000 */
[----:B--2---:R-:W-:Y:S01]  /*14890*/  F2FP.BF16.F32.PACK_AB R161, R171, R170 ;  /* 0x000000aaaba1723e */ /* 0x004fe200000010ff */
[----:B------:R-:W-:Y:S01]  /*148a0*/  FADD.FTZ R179, R199, R179 ;  /* 0x000000b3c7b37221 */ /* 0x000fe20000010000 */
[----:B------:R-:W-:Y:S01]  /*148b0*/  @!P1 VIADD R188, R188, 0x38860 ;  /* 0x00038860bcbc9836 */ /* 0x000fe20000000000 */
[----:B------:R-:W0:Y:S01]  /*148c0*/  MUFU.EX2 R177, R177 ;  /* 0x000000b100b17308 */ /* 0x000e220000000800 */
[----:B---3--:R-:W-:Y:S01]  /*148d0*/  F2FP.BF16.F32.PACK_AB R163, R175, R174 ;  /* 0x000000aeafa3723e */ /* 0x008fe200000010ff */
[----:B------:R-:W-:Y:S01]  /*148e0*/  FADD.FTZ R206, R206, R205 ;  /* 0x000000cdcece7221 */ /* 0x000fe20000010000 */
[----:B------:R-:W-:Y:S01]  /*148f0*/  FADD.FTZ R202, R202, R179 ;  /* 0x000000b3caca7221 */ /* 0x000fe20000010000 */
[----:B------:R-:W-:Y:S01]  /*14900*/  @!P1 PRMT R188, RZ, 0x654, R188 ;  /* 0x00000654ffbc9816 */ /* 0x000fe200000000bc */
[----:B------:R-:W-:-:S02]  /*14910*/  IMAD.MOV.U32 R200, RZ, RZ, R15 ;  /* 0x000000ffffc87224 */ /* 0x000fc400078e000f */
[----:B------:R-:W-:Y:S01]  /*14920*/  FADD.FTZ R207, R207, R206 ;  /* 0x000000cecfcf7221 */ /* 0x000fe20000010000 */
[----:B------:R-:W-:Y:S01]  /*14930*/  FADD.FTZ R203, R203, R202 ;  /* 0x000000cacbcb7221 */ /* 0x000fe20000010000 */
[----:B------:R-:W-:Y:S01]  /*14940*/  MUFU.EX2 R180, R180 ;  /* 0x000000b400b47308 */ /* 0x000fe20000000800 */
[----:B------:R-:W-:Y:S02]  /*14950*/  IMAD.MOV.U32 R199, RZ, RZ, R14 ;  /* 0x000000ffffc77224 */ /* 0x000fe400078e000e */
[----:B------:R-:W-:-:S04]  /*14960*/  FADD.FTZ R203, R204, R203 ;  /* 0x000000cbcccb7221 */ /* 0x000fc80000010000 */
[----:B------:R-:W-:Y:S01]  /*14970*/  FADD.FTZ R168, R168, R203 ;  /* 0x000000cba8a87221 */ /* 0x000fe20000010000 */
[----:B------:R-:W1:Y:S01]  /*14980*/  MUFU.EX2 R181, R181 ;  /* 0x000000b500b57308 */ /* 0x000e620000000800 */
[----:B0-----:R-:W-:Y:S02]  /*14990*/  F2FP.BF16.F32.PACK_AB R164, R177, R176 ;  /* 0x000000b0b1a4723e */ /* 0x001fe400000010ff */
[----:B------:R-:W-:-:S05]  /*149a0*/  FADD.FTZ R169, R169, R168 ;  /* 0x000000a8a9a97221 */ /* 0x000fca0000010000 */
[----:B------:R-:W-:Y:S08]  /*149b0*/  MUFU.EX2 R178, R178 ;  /* 0x000000b200b27308 */ /* 0x000ff00000000800 */
[----:B------:R0:W2:Y:S01]  /*149c0*/  MUFU.EX2 R182, R162 ;  /* 0x000000a200b67308 */ /* 0x0000a20000000800 */
[----:B-1----:R-:W-:-:S07]  /*149d0*/  F2FP.BF16.F32.PACK_AB R166, R181, R180 ;  /* 0x000000b4b5a6723e */ /* 0x002fce00000010ff */
[----:B------:R1:W-:Y:S01]  /*149e0*/  MUFU.EX2 R183, R159 ;  /* 0x0000009f00b77308 */ /* 0x0003e20000000800 */
[----:B0-----:R-:W-:Y:S01]  /*149f0*/  F2FP.BF16.F32.PACK_AB R162, R173, R172 ;  /* 0x000000acada2723e */ /* 0x001fe200000010ff */
[----:B------:R-:W-:-:S04]  /*14a00*/  FADD.FTZ R172, R172, R169 ;  /* 0x000000a9acac7221 */ /* 0x000fc80000010000 */
[----:B------:R-:W-:Y:S02]  /*14a10*/  FADD.FTZ R173, R173, R172 ;  /* 0x000000acadad7221 */ /* 0x000fe40000010000 */
[----:B------:R-:W0:Y:S01]  /*14a20*/  MUFU.EX2 R201, R201 ;  /* 0x000000c900c97308 */ /* 0x000e220000000800 */
[C---:B-1----:R-:W-:Y:S01]  /*14a30*/  F2FP.BF16.F32.PACK_AB R159, R223.reuse, R222 ;  /* 0x000000dedf9f723e */ /* 0x042fe200000010ff */
[----:B------:R-:W-:Y:S01]  /*14a40*/  FADD.FTZ R222, R222, R207 ;  /* 0x000000cfdede7221 */ /* 0x000fe20000010000 */
[----:B--2---:R-:W-:Y:S01]  /*14a50*/  F2FP.BF16.F32.PACK_AB R165, R182, R178 ;  /* 0x000000b2b6a5723e */ /* 0x004fe200000010ff */
[----:B------:R-:W-:Y:S02]  /*14a60*/  FADD.FTZ R176, R176, R173 ;  /* 0x000000adb0b07221 */ /* 0x000fe40000010000 */
[----:B------:R4:W-:Y:S01]  /*14a70*/  STSM.16.M88.4 [R198], R156 ;  /* 0x0000009cc6007844 */ /* 0x0009e20000000200 */
[----:B------:R-:W-:Y:S01]  /*14a80*/  FADD.FTZ R223, R223, R222 ;  /* 0x000000dedfdf7221 */ /* 0x000fe20000010000 */
[----:B------:R-:W-:-:S02]  /*14a90*/  FADD.FTZ R177, R177, R176 ;  /* 0x000000b0b1b17221 */ /* 0x000fc40000010000 */
[----:B------:R4:W-:Y:S01]  /*14aa0*/  STSM.16.M88.4 [R209], R160 ;  /* 0x000000a0d1007844 */ /* 0x0009e20000000200 */
[----:B------:R-:W-:-:S04]  /*14ab0*/  FADD.FTZ R170, R170, R223 ;  /* 0x000000dfaaaa7221 */ /* 0x000fc80000010000 */
[----:B------:R-:W-:Y:S01]  /*14ac0*/  FADD.FTZ R171, R171, R170 ;  /* 0x000000aaabab7221 */ /* 0x000fe20000010000 */
[----:B0-----:R-:W-:-:S03]  /*14ad0*/  F2FP.BF16.F32.PACK_AB R167, R201, R183 ;  /* 0x000000b7c9a7723e */ /* 0x001fc600000010ff */
        /* <DEDUP_REMOVED lines=9> */
[----:B------:R-:W-:Y:S02]  /*14b70*/  IMAD.MOV.U32 R7, RZ, RZ, 0x40000040 ;  /* 0x40000040ff077424 */ /* 0x000fe400078e00ff */
[----:B------:R-:W-:-:S04]  /*14b80*/  FADD.FTZ R182, R182, R175 ;  /* 0x000000afb6b67221 */ /* 0x000fc80000010000 */
[----:B------:R-:W-:Y:S01]  /*14b90*/  FADD.FTZ R182, R183, R182 ;  /* 0x000000b6b7b67221 */ /* 0x000fe20000010000 */
[----:B------:R-:W-:Y:S02]  /*14ba0*/  WARPGROUP.DEPBAR.LE gsb0, 0x0 ;  /* 0x00008000000079c5 */ /* 0x000fe40000010000 */
[----:B------:R-:W-:-:S15]  /*14bb0*/  WARPGROUP.ARRIVE ;  /* 0x00000000000079c5 */ /* 0x000fde0000000000 */
        /* <DEDUP_REMOVED lines=12> */
[----:B------:R-:W-:Y:S01]  /*14c80*/  FADD.FTZ R7, R201, R182 ;  /* 0x000000b6c9077221 */ /* 0x000fe20000010000 */
[----:B------:R-:W-:Y:S02]  /*14c90*/  IMAD.MOV.U32 R201, RZ, RZ, R19 ;  /* 0x000000ffffc97224 */ /* 0x000fe400078e0013 */
[----:B------:R-:W-:Y:S01]  /*14ca0*/  FADD.FTZ R6, R181, R6 ;  /* 0x00000006b5067221 */ /* 0x000fe20000010000 */
[----:B------:R-:W-:Y:S02]  /*14cb0*/  WARPGROUP.DEPBAR.LE gsb0, 0x0 ;  /* 0x00008000000079c5 */ /* 0x000fe40000010000 */
[----:B------:R-:W-:-:S15]  /*14cc0*/  WARPGROUP.ARRIVE ;  /* 0x00000000000079c5 */ /* 0x000fde0000000000 */
[----:B------:R-:W-:-:S03]  /*14cd0*/  NOP ;  /* 0x0000000000007918 */ /* 0x000fc60000000000 */
        /* <DEDUP_REMOVED lines=13> */
.L_x_2832:
[----:B------:R-:W-:-:S07]  /*14db0*/  IMAD.MOV.U32 R20, RZ, RZ, R189 ;  /* 0x000000ffff147224 */ /* 0x000fce00078e00bd */
.L_x_2831:
[----:B------:R-:W-:Y:S05]  /*14dc0*/  BSYNC B1 ;  /* 0x0000000000017941 */ /* 0x000fea0003800000 */
.L_x_2830:
[----:B------:R-:W-:Y:S01]  /*14dd0*/  ISETP.GE.AND P2, PT, R20, R212, PT ;  /* 0x000000d41400720c */ /* 0x000fe20003f46270 */
[----:B------:R-:W-:-:S12]  /*14de0*/  BSSY B0, `(.L_x_2844) ;  /* 0x00003ce000007945 */ /* 0x000fd80003800000 */
[----:B------:R-:W-:Y:S05]  /*14df0*/  @!P2 BRA `(.L_x_2845) ;  /* 0x0000003c0030a947 */ /* 0x000fea0003800000 */
[----:B----4-:R-:W-:Y:S02]  /*14e00*/  VIADD R188, R0, 0x8 ;  /* 0x0000000800bc7836 */ /* 0x010fe40000000000 */
[----:B--2---:R-:W-:Y:S02]  /*14e10*/  IMAD.MOV.U32 R199, RZ, RZ, R15 ;  /* 0x000000ffffc77224 */ /* 0x004fe400078e000f */
[----:B------:R-:W-:Y:S01]  /*14e20*/  IMAD.MOV.U32 R200, RZ, RZ, R14 ;  /* 0x000000ffffc87224 */ /* 0x000fe200078e000e */
[----:B------:R-:W-:Y:S01]  /*14e30*/  IADD3 R188, R188, R23, -R184 ;  /* 0x00000017bcbc7210 */ /* 0x000fe20007ffe8b8 */
[----:B------:R-:W-:-:S07]  /*14e40*/  IMAD.MOV.U32 R201, RZ, RZ, R19 ;  /* 0x000000ffffc97224 */ /* 0x000fce00078e0013 */
.L_x_2864:
[----:B------:R-:W-:-:S05]  /*14e50*/  VIADD R19, R201, 0x1 ;  /* 0x00000001c9137836 */ /* 0x000fca0000000000 */
[----:B------:R-:W-:-:S04]  /*14e60*/  ISETP.NE.AND P2, PT, R19, 0x2, PT ;  /* 0x000000021300780c */ /* 0x000fc80003f45270 */
[----:B------:R-:W-:Y:S02]  /*14e70*/  SEL R15, RZ, 0x1, P2 ;  /* 0x00000001ff0f7807 */ /* 0x000fe40001000000 */
[----:B------:R-:W-:Y:S02]  /*14e80*/  SEL R19, R19, RZ, P2 ;  /* 0x000000ff13137207 */ /* 0x000fe40001000000 */
[----:B------:R-:W-:Y:S01]  /*14e90*/  LOP3.LUT R22, R22, R15, RZ, 0x3c, !PT ;  /* 0x0000000f16167212 */ /* 0x000fe200078e3cff */
[----:B--2---:R-:W-:Y:S06]  /*14ea0*/  @!P0 BRA `(.L_x_2846) ;  /* 0x0000000000048947 */ /* 0x004fec0003800000 */
[----:B------:R-:W-:Y:S01]  /*14eb0*/  BPT.TRAP 0x1 ;  /* 0x000000040000795c */ /* 0x000fe20000300000 */
.L_x_2846:
[----:B------:R-:W-:Y:S01]  /*14ec0*/  IMAD R189, R19, 0x8, R18 ;  /* 0x0000000813bd7824 */ /* 0x000fe200078e0212 */
[----:B------:R-:W-:-:S04]  /*14ed0*/  SHF.L.U32 R204, R22, 0x1f, RZ ;  /* 0x0000001f16cc7819 */ /* 0x000fc800000006ff */
[----:B------:R0:W1:Y:S01]  /*14ee0*/  SYNCS.PHASECHK.TRANS64.TRYWAIT P2, [R189+URZ+0x38830], R204 ;  /* 0x038830ccbd0075a7 */ /* 0x000062000804017f */
[----:B------:R-:W-:Y:S05]  /*14ef0*/  @!P0 BRA `(.L_x_2847) ;  /* 0x0000000000048947 */ /* 0x000fea0003800000 */
[----:B------:R-:W-:Y:S01]  /*14f00*/  BPT.TRAP 0x1 ;  /* 0x000000040000795c */ /* 0x000fe20000300000 */
.L_x_2847:
[----:B------:R-:W-:Y:S01]  /*14f10*/  BSSY B1, `(.L_x_2848) ;  /* 0x0000006000017945 */ /* 0x000fe20003800000 */
[----:B------:R-:W-:Y:S02]  /*14f20*/  IMAD R14, R19, 0x200, R190 ;  /* 0x00000200130e7824 */ /* 0x000fe400078e02be */
[----:B------:R-:W-:Y:S01]  /*14f30*/  IMAD.MOV.U32 R15, RZ, RZ, 0x40000040 ;  /* 0x40000040ff0f7424 */ /* 0x000fe200078e00ff */
[----:B-1----:R-:W-:Y:S06]  /*14f40*/  @P2 BRA `(.L_x_2849) ;  /* 0x0000000000082947 */ /* 0x002fec0003800000 */
[----:B------:R-:W1:Y:S02]  /*14f50*/  SYNCS.PHASECHK.TRANS64.TRYWAIT P2, [R189+URZ+0x38830], R204 ;  /* 0x038830ccbd0075a7 */ /* 0x000e64000804017f */
[----:B-1----:R-:W-:Y:S05]  /*14f60*/  @!P2 BRA `(.L_x_2850) ;  /* 0x000000e80054a947 */ /* 0x002fea0003800000 */
.L_x_2849:
[----:B------:R-:W-:Y:S05]  /*14f70*/  BSYNC B1 ;  /* 0x0000000000017941 */ /* 0x000fea0003800000 */
.L_x_2848:
        /* <DEDUP_REMOVED lines=36> */
.L_x_2851:
[----:B------:R2:W3:Y:S01]  /*151c0*/  SYNCS.PHASECHK.TRANS64.TRYWAIT P2, [R189+URZ+0x38850], R204 ;  /* 0x038850ccbd0075a7 */ /* 0x0004e2000804017f */
[----:B------:R-:W-:Y:S05]  /*151d0*/  @!P0 BRA `(.L_x_2852) ;  /* 0x0000000000048947 */ /* 0x000fea0003800000 */
[----:B------:R-:W-:Y:S01]  /*151e0*/  BPT.TRAP 0x1 ;  /* 0x000000040000795c */ /* 0x000fe20000300000 */
.L_x_2852:
[----:B------:R-:W-:Y:S04]  /*151f0*/  BSSY B1, `(.L_x_2853) ;  /* 0x0000004000017945 */ /* 0x000fe80003800000 */
[----:B---3--:R-:W-:Y:S05]  /*15200*/  @P2 BRA `(.L_x_2854) ;  /* 0x0000000000082947 */ /* 0x008fea0003800000 */
[----:B------:R-:W3:Y:S02]  /*15210*/  SYNCS.PHASECHK.TRANS64.TRYWAIT P2, [R189+URZ+0x38850], R204 ;  /* 0x038850ccbd0075a7 */ /* 0x000ee4000804017f */
[----:B---3--:R-:W-:Y:S05]  /*15220*/  @!P2 BRA `(.L_x_2855) ;  /* 0x000000e400b8a947 */ /* 0x008fea0003800000 */
.L_x_2854:
[----:B------:R-:W-:Y:S05]  /*15230*/  BSYNC B1 ;  /* 0x0000000000017941 */ /* 0x000fea0003800000 */
.L_x_2853:
        /* <DEDUP_REMOVED lines=10> */
[----:B------:R-:W-:-:S02]  /*152e0*/  VIADD R203, R202, 0x800 ;  /* 0x00000800cacb7836 */ /* 0x000fc40000000000 */
[----:B------:R-:W-:Y:S02]  /*152f0*/  IMAD.MOV.U32 R205, RZ, RZ, 0x40000040 ;  /* 0x40000040ffcd7424 */ /* 0x000fe400078e00ff */
[----:B------:R-:W-:Y:S02]  /*15300*/  VIADD R206, R2, 0x800 ;  /* 0x0000080002ce7836 */ /* 0x000fe40000000000 */
[----:B------:R-:W-:-:S03]  /*15310*/  IMAD.MOV.U32 R207, RZ, RZ, 0x40000040 ;  /* 0x40000040ffcf7424 */ /* 0x000fc600078e00ff */
        /* <DEDUP_REMOVED lines=9> */
[----:B----4-:R-:W-:Y:S01]  /*153b0*/  SHF.R.U32.HI R21, RZ, 0x7, R21 ;  /* 0x00000007ff157819 */ /* 0x010fe20000011615 */
        /* <DEDUP_REMOVED lines=75> */
[----:B------:R-:W-:Y:S02]  /*15870*/  R2UR UR7, R15 ;  /* 0x000000000f0772ca */ /* 0x000fe400000e0000 */
[----:B------:R-:W-:Y:S01]  /*15880*/  MOV R15, 0x40000040 ;  /* 0x40000040000f7802 */ /* 0x000fe20000000f00 */
        /* <DEDUP_REMOVED lines=75> */
[----:B------:R-:W4:Y:S01]  /*15d40*/  SHFL.IDX PT, R14, R21, RZ, 0x1f ;  /* 0x00001fff150e7589 */ /* 0x000f2200000e0000 */
[----:B------:R-:W-:Y:S01]  /*15d50*/  IMAD.MOV.U32 R15, RZ, RZ, 0x4 ;  /* 0x00000004ff0f7424 */ /* 0x000fe200078e00ff */
[----:B----4-:R-:W-:-:S04]  /*15d60*/  ISETP.GT.AND P2, PT, R14, 0x7f, PT ;  /* 0x0000007f0e00780c */ /* 0x010fc80003f44270 */
[----:B------:R-:W-:Y:S02]  /*15d70*/  SEL R14, RZ, 0x2, !P2 ;  /* 0x00000002ff0e7807 */ /* 0x000fe40005000000 */
[C---:B------:R-:W-:Y:S02]  /*15d80*/  SEL R21, R15.reuse, 0x2, P2 ;  /* 0x000000020f157807 */ /* 0x040fe40001000000 */
[----:B------:R-:W-:Y:S01]  /*15d90*/  SEL R15, R15, 0x6, !P2 ;  /* 0x000000060f0f7807 */ /* 0x000fe20005000000 */
[----:B0123--:R-:W-:Y:S01]  /*15da0*/  IMAD.IADD R204, R14, 0x1, R203 ;  /* 0x000000010ecc7824 */ /* 0x00ffe200078e02cb */
        /* <DEDUP_REMOVED lines=30> */
[----:B------:R-:W-:Y:S01]  /*15f90*/  R2UR UR6, R204 ;  /* 0x00000000cc0672ca */ /* 0x000fe200000e0000 */
[----:B------:R-:W-:Y:S01]  /*15fa0*/  IMAD.MOV.U32 R204, RZ, RZ, 0xa00 ;  /* 0x00000a00ffcc7424 */ /* 0x000fe200078e00ff */
[----:B------:R-:W-:Y:S01]  /*15fb0*/  R2UR UR7, R205 ;  /* 0x00000000cd0772ca */ /* 0x000fe200000e0000 */
[----:B------:R-:W-:Y:S01]  /*15fc0*/  IMAD.MOV.U32 R205, RZ, RZ, 0x40000040 ;  /* 0x40000040ffcd7424 */ /* 0x000fe200078e00ff */
[----:B------:R-:W-:-:S02]  /*15fd0*/  SEL R203, R203, 0x26, P2 ;  /* 0x00000026cbcb7807 */ /* 0x000fc40001000000 */
        /* <DEDUP_REMOVED lines=131> */
[----:B------:R-:W-:Y:S01]  /*16810*/  IMAD.MOV.U32 R205, RZ, RZ, 0x40000040 ;  /* 0x40000040ffcd7424 */ /* 0x000fe200078e00ff */
[----:B------:R-:W-:-:S02]  /*16820*/  WARPGROUP.DEPBAR.LE gsb0, 0x0 ;  /* 0x00008000000079c5 */ /* 0x000fc40000010000 */
[----:B------:R-:W-:-:S09]  /*16830*/  WARPGROUP.ARRIVE ;  /* 0x00000000000079c5 */ /* 0x000fd20000000000 */
[----:B------:R-:W-:Y:S01]  /*16840*/  HGMMA.64x64x16.F32.BF16 R152, gdesc[UR4], R152, gsb0 ;  /* 0x00e00000049879f0 */ /* 0x000fe20008001898 */
[----:B------:R-:W-:Y:S01]  /*16850*/  R2UR UR4, R204 ;  /* 0x00000000cc0472ca */ /* 0x000fe200000e0000 */
[--C-:B------:R-:W-:Y:S01]  /*16860*/  IMAD.IADD R204, R21, 0x1, R203.reuse ;  /* 0x0000000115cc7824 */ /* 0x100fe200078e02cb */
[----:B------:R-:W-:Y:S01]  /*16870*/  R2UR UR5, R205 ;  /* 0x00000000cd0572ca */ /* 0x000fe200000e0000 */
[----:B------:R-:W-:Y:S02]  /*16880*/  IMAD.MOV.U32 R205, RZ, RZ, 0x40000040 ;  /* 0x40000040ffcd7424 */ /* 0x000fe400078e00ff */
[----:B------:R-:W-:Y:S01]  /*16890*/  IMAD.SHL.U32 R21, R20, 0x40, RZ ;  /* 0x0000004014157824 */ /* 0x000fe200078e00ff */
[----:B------:R-:W-:Y:S01]  /*168a0*/  R2UR UR6, R204 ;  /* 0x00000000cc0672ca */ /* 0x000fe200000e0000 */
[----:B------:R-:W-:Y:S01]  /*168b0*/  IMAD.IADD R204, R15, 0x1, R203 ;  /* 0x000000010fcc7824 */ /* 0x000fe200078e02cb */
[----:B------:R-:W-:Y:S01]  /*168c0*/  R2UR UR7, R205 ;  /* 0x00000000cd0772ca */ /* 0x000fe200000e0000 */
[----:B------:R-:W-:-:S02]  /*168d0*/  IMAD.MOV.U32 R15, RZ, RZ, 0x40000040 ;  /* 0x40000040ff0f7424 */ /* 0x000fc400078e00ff */
[----:B------:R-:W-:Y:S01]  /*168e0*/  IMAD.MOV.U32 R205, RZ, RZ, 0x40000040 ;  /* 0x40000040ffcd7424 */ /* 0x000fe200078e00ff */
[----:B------:R-:W-:Y:S02]  /*168f0*/  WARPGROUP.DEPBAR.LE gsb0, 0x0 ;  /* 0x00008000000079c5 */ /* 0x000fe40000010000 */
[----:B------:R-:W-:-:S07]  /*16900*/  WARPGROUP.ARRIVE ;  /* 0x00000000000079c5 */ /* 0x000fce0000000000 */
[----:B------:R-:W-:Y:S01]  /*16910*/  HGMMA.64x64x16.F32.BF16 R152, gdesc[UR4], R152, gsb0 ;  /* 0x00e00000049879f0 */ /* 0x000fe20008001898 */
[----:B------:R-:W-:Y:S01]  /*16920*/  R2UR UR4, R14 ;  /* 0x000000000e0472ca */ /* 0x000fe200000e0000 */
[----:B------:R-:W-:Y:S01]  /*16930*/  IMAD.MOV.U32 R14, RZ, RZ, 0x40 ;  /* 0x00000040ff0e7424 */ /* 0x000fe200078e00ff */
[----:B------:R-:W-:Y:S01]  /*16940*/  R2UR UR5, R15 ;  /* 0x000000000f0572ca */ /* 0x000fe200000e0000 */
[----:B------:R-:W-:Y:S01]  /*16950*/  IMAD.MOV.U32 R15, RZ, RZ, 0x1000 ;  /* 0x00001000ff0f7424 */ /* 0x000fe200078e00ff */
[----:B------:R-:W-:Y:S02]  /*16960*/  R2UR UR6, R204 ;  /* 0x00000000cc0672ca */ /* 0x000fe400000e0000 */
[----:B------:R-:W-:Y:S02]  /*16970*/  R2UR UR7, R205 ;  /* 0x00000000cd0772ca */ /* 0x000fe400000e0000 */
        /* <DEDUP_REMOVED lines=11> */
[----:B------:R-:W-:Y:S01]  /*16a30*/  R2UR UR4, R14 ;  /* 0x000000000e0472ca */ /* 0x000fe200000e0000 */
[----:B------:R-:W-:Y:S01]  /*16a40*/  @!P1 VIADD R14, R189, 0x38840 ;  /* 0x00038840bd0e9836 */ /* 0x000fe20000000000 */
[----:B------:R-:W-:Y:S02]  /*16a50*/  R2UR UR5, R15 ;  /* 0x000000000f0572ca */ /* 0x000fe400000e0000 */
[----:B------:R-:W-:Y:S02]  /*16a60*/  R2UR UR6, R202 ;  /* 0x00000000ca0672ca */ /* 0x000fe400000e0000 */
[----:B------:R-:W-:Y:S02]  /*16a70*/  R2UR UR7, R203 ;  /* 0x00000000cb0772ca */ /* 0x000fe400000e0000 */
[----:B------:R-:W-:Y:S01]  /*16a80*/  @!P1 PRMT R14, RZ, 0x654, R14 ;  /* 0x00000654ff0e9816 */ /* 0x000fe2000000000e */
[----:B------:R-:W-:-:S02]  /*16a90*/  WARPGROUP.DEPBAR.LE gsb0, 0x0 ;  /* 0x00008000000079c5 */ /* 0x000fc40000010000 */
[----:B------:R-:W-:-:S08]  /*16aa0*/  WARPGROUP.ARRIVE ;  /* 0x00000000000079c5 */ /* 0x000fd00000000000 */
[----:B------:R-:W-:Y:S01]  /*16ab0*/  HGMMA.64x64x16.F32.BF16 R152, gdesc[UR4], R152, gsb0 ;  /* 0x00e00000049879f0 */ /* 0x000fe20008001898 */
[----:B------:R-:W-:Y:S02]  /*16ac0*/  ULOP3.LUT UR4, URZ, UR44, URZ, 0x33, !UPT ;  /* 0x0000002c3f047292 */ /* 0x000fe4000f8e333f */
[----:B------:R-:W-:Y:S02]  /*16ad0*/  WARPGROUP.DEPBAR.LE gsb0, 0x0 ;  /* 0x00008000000079c5 */ /* 0x000fe40000010000 */
[----:B------:R0:W-:Y:S02]  /*16ae0*/  @!P1 SYNCS.ARRIVE.TRANS64.RED.A1T0 RZ, [R14+URZ], RZ ;  /* 0x000000ff0eff99a7 */ /* 0x0001e4000810043f */
[----:B0-----:R-:W-:-:S04]  /*16af0*/  IADD3 R14, R23, 0x1, -R21 ;  /* 0x00000001170e7810 */ /* 0x001fc80007ffe815 */
        /* <DEDUP_REMOVED lines=14> */
[----:B0-----:R-:W-:-:S04]  /*16be0*/  @P2 IMAD.HI.U32 R210, R207, R14, RZ ;  /* 0x0000000ecfd22227 */ /* 0x001fc800078e00ff */
[----:B------:R-:W-:Y:S01]  /*16bf0*/  IMAD.MOV.U32 R14, RZ, RZ, R207 ;  /* 0x000000ffff0e7224 */ /* 0x000fe200078e00cf */
[----:B------:R-:W-:-:S04]  /*16c00*/  @P2 SHF.R.U32.HI R14, RZ, R15, R210 ;  /* 0x0000000fff0e2219 */ /* 0x000fc800000116d2 */
[----:B------:R-:W-:Y:S01]  /*16c10*/  LOP3.LUT R14, RZ, R14, RZ, 0x33, !PT ;  /* 0x0000000eff0e7212 */ /* 0x000fe200078e33ff */
[----:B------:R-:W-:Y:S06]  /*16c20*/  BRA `(.L_x_2859) ;  /* 0x0000000000187947 */ /* 0x000fec0003800000 */
.L_x_2858:
[----:B------:R-:W-:-:S05]  /*16c30*/  IMAD.U32 R206, RZ, RZ, UR38 ;  /* 0x00000026ffce7e24 */ /* 0x000fca000f8e00ff */
[----:B------:R-:W-:-:S13]  /*16c40*/  ISETP.NE.AND P2, PT, R206, 0x1, PT ;  /* 0x00000001ce00780c */ /* 0x000fda0003f45270 */
[----:B------:R-:W0:Y:S02]  /*16c50*/  @P2 LDC.64 R14, c[0x0][0xae0] ;  /* 0x0002b800ff0e2b82 */ /* 0x000e240000000a00 */
[----:B0-----:R-:W-:-:S04]  /*16c60*/  @P2 IMAD.HI.U32 R210, R207, R14, RZ ;  /* 0x0000000ecfd22227 */ /* 0x001fc800078e00ff */
[----:B------:R-:W-:Y:S01]  /*16c70*/  IMAD.MOV.U32 R14, RZ, RZ, R207 ;  /* 0x000000ffff0e7224 */ /* 0x000fe200078e00cf */
[----:B------:R-:W-:-:S07]  /*16c80*/  @P2 SHF.R.U32.HI R14, RZ, R15, R210 ;  /* 0x0000000fff0e2219 */ /* 0x000fce00000116d2 */
.L_x_2859:
[----:B------:R-:W-:Y:S05]  /*16c90*/  BSYNC B1 ;  /* 0x0000000000017941 */ /* 0x000fea0003800000 */
.L_x_2857:
[----:B------:R-:W-:-:S04]  /*16ca0*/  IMAD R14, R14, R206, -R21 ;  /* 0x000000ce0e0e7224 */ /* 0x000fc800078e0a15 */
[----:B------:R-:W-:-:S05]  /*16cb0*/  IMAD.IADD R15, R14, 0x1, -R185 ;  /* 0x000000010e0f7824 */ /* 0x000fca00078e0ab9 */
[----:B------:R-:W-:Y:S02]  /*16cc0*/  VIADDMNMX R203, R15, R206, R203, PT ;  /* 0x000000ce0fcb7246 */ /* 0x000fe400038001cb */
[----:B------:R-:W-:-:S07]  /*16cd0*/  VIMNMX R202, R202, R15, !PT ;  /* 0x0000000fcaca7248 */ /* 0x000fce0007fe0100 */
.L_x_2856:
[----:B------:R-:W-:Y:S02]  /*16ce0*/  ISETP.GT.AND P2, PT, R20, -0x1, PT ;  /* 0xffffffff1400780c */ /* 0x000fe40003f44270 */
[----:B------:R-:W-:Y:S02]  /*16cf0*/  IADD3 R205, R205, 0x8, R0 ;  /* 0x00000008cdcd7810 */ /* 0x000fe40007ffe000 */
[C---:B------:R-:W-:Y:S02]  /*16d00*/  ISETP.GT.AND P3, PT, R202.reuse, RZ, P2 ;  /* 0x000000ffca00720c */ /* 0x040fe40001764270 */
[C---:B------:R-:W-:Y:S02]  /*16d10*/  ISETP.GT.AND P5, PT, R202.reuse, 0x1, P2 ;  /* 0x00000001ca00780c */ /* 0x040fe400017a4270 */
        /* <DEDUP_REMOVED lines=51> */
[----:B------:R-:W-:Y:S02]  /*17050*/  IMAD.U32 R168, RZ, RZ, UR38 ;  /* 0x00000026ffa87e24 */ /* 0x000fe4000f8e00ff */
[----:B------:R-:W-:-:S03]  /*17060*/  VIADD R169, R0, 0x8 ;  /* 0x0000000800a97836 */ /* 0x000fc60000000000 */
[----:B------:R-:W-:Y:S02]  /*17070*/  ISETP.NE.AND P3, PT, R168, 0x1, PT ;  /* 0x00000001a800780c */ /* 0x000fe40003f65270 */
[----:B------:R-:W-:-:S04]  /*17080*/  IADD3 R169, R169, R23, -R184 ;  /* 0x00000017a9a97210 */ /* 0x000fc80007ffe8b8 */
[----:B------:R-:W-:-:S07]  /*17090*/  LOP3.LUT R169, RZ, R169, RZ, 0x33, !PT ;  /* 0x000000a9ffa97212 */ /* 0x000fce00078e33ff */
[----:B------:R-:W0:Y:S02]  /*170a0*/  @P3 LDC.64 R14, c[0x0][0xae0] ;  /* 0x0002b800ff0e3b82 */ /* 0x000e240000000a00 */
[----:B0-----:R-:W-:-:S05]  /*170b0*/  @P3 IMAD.HI.U32 R14, R169, R14, RZ ;  /* 0x0000000ea90e3227 */ /* 0x001fca00078e00ff */
[----:B------:R-:W-:-:S04]  /*170c0*/  @P3 SHF.R.U32.HI R169, RZ, R15, R14 ;  /* 0x0000000fffa93219 */ /* 0x000fc8000001160e */
[----:B------:R-:W-:Y:S01]  /*170d0*/  LOP3.LUT R14, RZ, R169, RZ, 0x33, !PT ;  /* 0x000000a9ff0e7212 */ /* 0x000fe200078e33ff */
[----:B------:R-:W-:Y:S06]  /*170e0*/  BRA `(.L_x_2863) ;  /* 0x0000000000187947 */ /* 0x000fec0003800000 */
.L_x_2862:
[----:B------:R-:W-:-:S05]  /*170f0*/  IMAD.U32 R168, RZ, RZ, UR38 ;  /* 0x00000026ffa87e24 */ /* 0x000fca000f8e00ff */
[----:B------:R-:W-:-:S13]  /*17100*/  ISETP.NE.AND P3, PT, R168, 0x1, PT ;  /* 0x00000001a800780c */ /* 0x000fda0003f65270 */
[----:B------:R-:W0:Y:S02]  /*17110*/  @P3 LDC.64 R14, c[0x0][0xae0] ;  /* 0x0002b800ff0e3b82 */ /* 0x000e240000000a00 */
[----:B0-----:R-:W-:-:S04]  /*17120*/  @P3 IMAD.HI.U32 R202, R188, R14, RZ ;  /* 0x0000000ebcca3227 */ /* 0x001fc800078e00ff */
[----:B------:R-:W-:Y:S01]  /*17130*/  IMAD.MOV.U32 R14, RZ, RZ, R188 ;  /* 0x000000ffff0e7224 */ /* 0x000fe200078e00bc */
[----:B------:R-:W-:-:S07]  /*17140*/  @P3 SHF.R.U32.HI R14, RZ, R15, R202 ;  /* 0x0000000fff0e3219 */ /* 0x000fce00000116ca */
.L_x_2863:
[----:B------:R-:W-:Y:S05]  /*17150*/  BSYNC B1 ;  /* 0x0000000000017941 */ /* 0x000fea0003800000 */
.L_x_2861:
[----:B------:R-:W-:-:S04]  /*17160*/  IMAD R14, R14, R168, -R21 ;  /* 0x000000a80e0e7224 */ /* 0x000fc800078e0a15 */
[----:B------:R-:W-:-:S05]  /*17170*/  IMAD.IADD R15, R14, 0x1, -R185 ;  /* 0x000000010e0f7824 */ /* 0x000fca00078e0ab9 */
[----:B------:R-:W-:Y:S02]  /*17180*/  VIADDMNMX R205, R15, R168, R205, PT ;  /* 0x000000a80fcd7246 */ /* 0x000fe400038001cd */
[----:B------:R-:W-:-:S07]  /*17190*/  VIMNMX R204, R204, R15, !PT ;  /* 0x0000000fcccc7248 */ /* 0x000fce0007fe0100 */
.L_x_2860:
[----:B------:R-:W-:Y:S01]  /*171a0*/  FMNMX.FTZ R14, R152, R200, !PT ;  /* 0x000000c8980e7209 */ /* 0x000fe20007810000 */
[----:B------:R-:W-:Y:S01]  /*171b0*/  IMAD.MOV.U32 R169, RZ, RZ, 0x40000040 ;  /* 0x40000040ffa97424 */ /* 0x000fe200078e00ff */
[C---:B------:R-:W-:Y:S01]  /*171c0*/  ISETP.GT.AND P5, PT, R204.reuse, 0x9, P2 ;  /* 0x00000009cc00780c */ /* 0x040fe200017a4270 */
[----:B------:R-:W-:Y:S01]  /*171d0*/  IMAD.U32 R21, RZ, RZ, UR37 ;  /* 0x00000025ff157e24 */ /* 0x000fe2000f8e00ff */
[----:B------:R-:W-:Y:S01]  /*171e0*/  FMNMX.FTZ R15, R153, R14, !PT ;  /* 0x0000000e990f7209 */ /* 0x000fe20007810000 */
[----:B------:R-:W-:Y:S01]  /*171f0*/  IMAD R168, R19, 0x1000, R193 ;  /* 0x0000100013a87824 */ /* 0x000fe200078e02c1 */
[----:B------:R-:W-:Y:S01]  /*17200*/  ISETP.GT.AND P3, PT, R204, 0x1, P2 ;  /* 0x00000001cc00780c */ /* 0x000fe20001764270 */
[----:B------:R-:W-:Y:S01]  /*17210*/  @!P1 VIADD R189, R189, 0x38860 ;  /* 0x00038860bdbd9836 */ /* 0x000fe20000000000 */
        /* <DEDUP_REMOVED lines=15> */
[C---:B------:R-:W-:Y:S02]  /*17310*/  ISETP.LT.OR P4, PT, R205.reuse, 0x9, P4 ;  /* 0x00000009cd00780c */ /* 0x040fe40002781670 */
        /* <DEDUP_REMOVED lines=12> */
[C---:B------:R-:W-:Y:S01]  /*173e0*/  ISETP.GT.AND P5, PT, R204.reuse, 0x21, P2 ;  /* 0x00000021cc00780c */ /* 0x040fe200017a4270 */
[----:B------:R-:W0:Y:S01]  /*173f0*/  SHFL.BFLY PT, R14, R15, 0x2, 0x1f ;  /* 0x0c401f000f0e7f89 */ /* 0x000e2200000e0000 */
[----:B------:R-:W-:Y:S02]  /*17400*/  ISETP.GT.AND P3, PT, R204, 0x19, P2 ;  /* 0x00000019cc00780c */ /* 0x000fe40001764270 */
[C---:B------:R-:W-:Y:S02]  /*17410*/  ISETP.LT.OR P4, PT, R205.reuse, 0x12, P4 ;  /* 0x00000012cd00780c */ /* 0x040fe40002781670 */
[----:B------:R-:W-:-:S02]  /*17420*/  ISETP.LT.OR P5, PT, R205, 0x22, P5 ;  /* 0x00000022cd00780c */ /* 0x000fc40002fa1670 */
[----:B------:R-:W-:Y:S02]  /*17430*/  ISETP.LT.OR P3, PT, R205, 0x1a, P3 ;  /* 0x0000001acd00780c */ /* 0x000fe40001f61670 */
[----:B------:R-:W-:Y:S02]  /*17440*/  FSEL R163, R163, -INF , !P4 ;  /* 0xff800000a3a37808 */ /* 0x000fe40006000000 */
[C---:B------:R-:W-:Y:S02]  /*17450*/  ISETP.GT.AND P4, PT, R204.reuse, 0x20, P2 ;  /* 0x00000020cc00780c */ /* 0x040fe40001784270 */
[----:B------:R-:W-:Y:S02]  /*17460*/  FSEL R203, R171, -INF , !P5 ;  /* 0xff800000abcb7808 */ /* 0x000fe40006800000 */
[----:B------:R-:W-:Y:S02]  /*17470*/  FSEL R167, R167, -INF , !P3 ;  /* 0xff800000a7a77808 */ /* 0x000fe40005800000 */
[----:B------:R-:W-:-:S02]  /*17480*/  ISETP.GT.AND P5, PT, R204, RZ, P2 ;  /* 0x000000ffcc00720c */ /* 0x000fc400017a4270 */
[----:B------:R-:W-:Y:S02]  /*17490*/  ISETP.GT.AND P3, PT, R204, 0x28, P2 ;  /* 0x00000028cc00780c */ /* 0x000fe40001764270 */
[C---:B------:R-:W-:Y:S02]  /*174a0*/  ISETP.LT.OR P4, PT, R205.reuse, 0x21, P4 ;  /* 0x00000021cd00780c */ /* 0x040fe40002781670 */
[----:B------:R-:W-:Y:S02]  /*174b0*/  ISETP.LT.OR P5, PT, R205, 0x1, P5 ;  /* 0x00000001cd00780c */ /* 0x000fe40002fa1670 */
[----:B0-----:R-:W-:Y:S02]  /*174c0*/  FMNMX.FTZ R14, R15, R14, !PT ;  /* 0x0000000e0f0e7209 */ /* 0x001fe40007810000 */
[----:B------:R-:W-:Y:S02]  /*174d0*/  ISETP.LT.OR P3, PT, R205, 0x29, P3 ;  /* 0x00000029cd00780c */ /* 0x000fe40001f61670 */
[----:B------:R-:W-:Y:S01]  /*174e0*/  FSEL R202, R170, -INF , !P4 ;  /* 0xff800000aaca7808 */ /* 0x000fe20006000000 */
[----:B------:R-:W0:Y:S01]  /*174f0*/  SHFL.BFLY PT, R15, R14, 0x1, 0x1f ;  /* 0x0c201f000e0f7f89 */ /* 0x000e2200000e0000 */
[----:B------:R-:W-:-:S02]  /*17500*/  ISETP.GT.AND P4, PT, R204, 0x29, P2 ;  /* 0x00000029cc00780c */ /* 0x000fc40001784270 */
[----:B------:R-:W-:Y:S02]  /*17510*/  FSEL R154, R154, -INF , !P5 ;  /* 0xff8000009a9a7808 */ /* 0x000fe40006800000 */
[----:B------:R-:W-:Y:S02]  /*17520*/  FSEL R210, R174, -INF , !P3 ;  /* 0xff800000aed27808 */ /* 0x000fe40005800000 */
[----:B------:R-:W-:Y:S02]  /*17530*/  ISETP.GT.AND P3, PT, R204, 0x30, P2 ;  /* 0x00000030cc00780c */ /* 0x000fe40001764270 */
[C---:B------:R-:W-:Y:S02]  /*17540*/  ISETP.LT.OR P4, PT, R205.reuse, 0x2a, P4 ;  /* 0x0000002acd00780c */ /* 0x040fe40002781670 */
[----:B------:R-:W-:Y:S02]  /*17550*/  FMNMX.FTZ R170, R154, R199, !PT ;  /* 0x000000c79aaa7209 */ /* 0x000fe40007810000 */
[----:B------:R-:W-:-:S02]  /*17560*/  ISETP.LT.OR P3, PT, R205, 0x31, P3 ;  /* 0x00000031cd00780c */ /* 0x000fc40001f61670 */
[----:B------:R-:W-:Y:S02]  /*17570*/  FSEL R222, R175, -INF , !P4 ;  /* 0xff800000afde7808 */ /* 0x000fe40006000000 */
[C---:B------:R-:W-:Y:S02]  /*17580*/  ISETP.GT.AND P4, PT, R204.reuse, 0x31, P2 ;  /* 0x00000031cc00780c */ /* 0x040fe40001784270 */
[C---:B------:R-:W-:Y:S02]  /*17590*/  ISETP.GT.AND P5, PT, R204.reuse, 0x38, P2 ;  /* 0x00000038cc00780c */ /* 0x040fe400017a4270 */
[----:B------:R-:W-:Y:S02]  /*175a0*/  R2UR UR7, R169 ;  /* 0x00000000a90772ca */ /* 0x000fe400000e0000 */
[----:B------:R-:W-:Y:S02]  /*175b0*/  ISETP.GT.AND P2, PT, R204, 0x39, P2 ;  /* 0x00000039cc00780c */ /* 0x000fe40001744270 */
[----:B0-----:R-:W-:-:S02]  /*175c0*/  FMNMX.FTZ R14, R14, R15, !PT ;  /* 0x0000000f0e0e7209 */ /* 0x001fc40007810000 */
[----:B------:R-:W-:Y:S02]  /*175d0*/  FMNMX.FTZ R15, R155, R170, !PT ;  /* 0x000000aa9b0f7209 */ /* 0x000fe40007810000 */
[----:B------:R-:W-:Y:S01]  /*175e0*/  FSEL R204, R178, -INF , !P3 ;  /* 0xff800000b2cc7808 */ /* 0x000fe20005800000 */
[C---:B------:R-:W-:Y:S01]  /*175f0*/  FMUL.FTZ R169, R14.reuse, R21 ;  /* 0x000000150ea97220 */ /* 0x040fe20000410000 */
[----:B------:R-:W-:Y:S02]  /*17600*/  FSETP.NEU.FTZ.AND P3, PT, R14, -INF , PT ;  /* 0xff8000000e00780b */ /* 0x000fe40003f7d000 */
[----:B------:R-:W-:Y:S02]  /*17610*/  FMNMX.FTZ R170, R158, R15, !PT ;  /* 0x0000000f9eaa7209 */ /* 0x000fe40007810000 */
[----:B------:R-:W-:Y:S02]  /*17620*/  FSEL R15, R169, RZ, P3 ;  /* 0x000000ffa90f7208 */ /* 0x000fe40001800000 */
[----:B------:R-:W-:-:S02]  /*17630*/  FMNMX.FTZ R169, R159, R170, !PT ;  /* 0x000000aa9fa97209 */ /* 0x000fc40007810000 */
[C---:B------:R-:W-:Y:S01]  /*17640*/  ISETP.LT.OR P4, PT, R205.reuse, 0x32, P4 ;  /* 0x00000032cd00780c */ /* 0x040fe20002781670 */
[--C-:B------:R-:W-:Y:S01]  /*17650*/  FFMA.FTZ R174, R160, R21, -R15.reuse ;  /* 0x00000015a0ae7223 */ /* 0x100fe2000001080f */
[----:B------:R-:W-:Y:S01]  /*17660*/  FMNMX.FTZ R170, R162, R169, !PT ;  /* 0x000000a9a2aa7209 */ /* 0x000fe20007810000 */
[-CC-:B------:R-:W-:Y:S01]  /*17670*/  FFMA.FTZ R152, R152, R21.reuse, -R15.reuse ;  /* 0x0000001598987223 */ /* 0x180fe2000001080f */
[----:B------:R-:W-:Y:S01]  /*17680*/  ISETP.LT.OR P5, PT, R205, 0x39, P5 ;  /* 0x00000039cd00780c */ /* 0x000fe20002fa1670 */
[-CC-:B------:R-:W-:Y:S01]  /*17690*/  FFMA.FTZ R153, R153, R21.reuse, -R15.reuse ;  /* 0x0000001599997223 */ /* 0x180fe2000001080f */
[----:B------:R-:W-:Y:S01]  /*176a0*/  FMNMX.FTZ R169, R163, R170, !PT ;  /* 0x000000aaa3a97209 */ /* 0x000fe20007810000 */
[-CC-:B------:R-:W-:Y:S01]  /*176b0*/  FFMA.FTZ R156, R156, R21.reuse, -R15.reuse ;  /* 0x000000159c9c7223 */ /* 0x180fe2000001080f */
[----:B------:R-:W-:Y:S01]  /*176c0*/  ISETP.LT.OR P2, PT, R205, 0x3a, P2 ;  /* 0x0000003acd00780c */ /* 0x000fe20001741670 */
[--C-:B------:R-:W-:Y:S01]  /*176d0*/  FFMA.FTZ R157, R157, R21, -R15.reuse ;  /* 0x000000159d9d7223 */ /* 0x100fe2000001080f */
[----:B------:R-:W-:Y:S01]  /*176e0*/  FMNMX.FTZ R170, R166, R169, !PT ;  /* 0x000000a9a6aa7209 */ /* 0x000fe20007810000 */
[-CC-:B------:R-:W-:Y:S01]  /*176f0*/  FFMA.FTZ R165, R165, R21.reuse, -R15.reuse ;  /* 0x00000015a5a57223 */ /* 0x180fe2000001080f */
[----:B------:R-:W-:Y:S01]  /*17700*/  FSEL R205, R179, -INF , !P4 ;  /* 0xff800000b3cd7808 */ /* 0x000fe20006000000 */
[-CC-:B------:R-:W-:Y:S01]  /*17710*/  FFMA.FTZ R179, R180, R21.reuse, -R15.reuse ;  /* 0x00000015b4b37223 */ /* 0x180fe2000001080f */
[----:B------:R-:W-:Y:S01]  /*17720*/  FMNMX.FTZ R169, R167, R170, !PT ;  /* 0x000000aaa7a97209 */ /* 0x000fe20007810000 */
[-CC-:B------:R-:W-:Y:S01]  /*17730*/  FFMA.FTZ R175, R206, R21.reuse, -R15.reuse ;  /* 0x00000015ceaf7223 */ /* 0x180fe2000001080f */
[----:B------:R-:W-:Y:S01]  /*17740*/  FSEL R182, R182, -INF , !P5 ;  /* 0xff800000b6b67808 */ /* 0x000fe20006800000 */
[--C-:B------:R-:W-:Y:S01]  /*17750*/  FFMA.FTZ R178, R207, R21, -R15.reuse ;  /* 0x00000015cfb27223 */ /* 0x100fe2000001080f */
[----:B------:R-:W-:Y:S01]  /*17760*/  FMNMX.FTZ R170, R202, R169, !PT ;  /* 0x000000a9caaa7209 */ /* 0x000fe20007810000 */
[-CC-:B------:R-:W-:Y:S01]  /*17770*/  FFMA.FTZ R172, R172, R21.reuse, -R15.reuse ;  /* 0x00000015acac7223 */ /* 0x180fe2000001080f */
[----:B------:R-:W-:Y:S01]  /*17780*/  FSEL R183, R183, -INF , !P2 ;  /* 0xff800000b7b77808 */ /* 0x000fe20005000000 */
[-CC-:B------:R-:W-:Y:S01]  /*17790*/  FFMA.FTZ R173, R173, R21.reuse, -R15.reuse ;  /* 0x00000015adad7223 */ /* 0x180fe2000001080f */
[----:B------:R-:W-:Y:S01]  /*177a0*/  FMNMX.FTZ R169, R203, R170, !PT ;  /* 0x000000aacba97209 */ /* 0x000fe20007810000 */
[-CC-:B------:R-:W-:Y:S01]  /*177b0*/  FFMA.FTZ R170, R161, R21.reuse, -R15.reuse ;  /* 0x00000015a1aa7223 */ /* 0x180fe2000001080f */
[-CC-:B------:R-:W-:Y:S01]  /*177c0*/  FFMA.FTZ R176, R176, R21.reuse, -R15.reuse ;  /* 0x00000015b0b07223 */ /* 0x180fe2000001080f */
[--C-:B------:R-:W-:Y:S01]  /*177d0*/  FFMA.FTZ R177, R177, R21, -R15.reuse ;  /* 0x00000015b1b17223 */ /* 0x100fe2000001080f */
[----:B------:R-:W-:Y:S01]  /*177e0*/  FMNMX.FTZ R169, R210, R169, !PT ;  /* 0x000000a9d2a97209 */ /* 0x000fe20007810000 */
[----:B------:R-:W-:Y:S01]  /*177f0*/  FFMA.FTZ R180, R181, R21, -R15 ;  /* 0x00000015b5b47223 */ /* 0x000fe2000001080f */
[----:B------:R-:W-:Y:S01]  /*17800*/  MUFU.EX2 R152, R152 ;  /* 0x0000009800987308 */ /* 0x000fe20000000800 */
[----:B------:R-:W-:-:S02]  /*17810*/  R2UR UR6, R168 ;  /* 0x00000000a80672ca */ /* 0x000fc400000e0000 */
[----:B------:R-:W-:Y:S02]  /*17820*/  FMNMX.FTZ R169, R222, R169, !PT ;  /* 0x000000a9dea97209 */ /* 0x000fe40007810000 */
[----:B------:R-:W-:Y:S02]  /*17830*/  @!P1 PRMT R189, RZ, 0x654, R189 ;  /* 0x00000654ffbd9816 */ /* 0x000fe400000000bd */
[----:B------:R-:W-:Y:S01]  /*17840*/  FMNMX.FTZ R160, R204, R169, !PT ;  /* 0x000000a9cca07209 */ /* 0x000fe20007810000 */
[----:B------:R-:W-:Y:S03]  /*17850*/  MUFU.EX2 R153, R153 ;  /* 0x0000009900997308 */ /* 0x000fe60000000800 */
[----:B------:R-:W-:-:S04]  /*17860*/  FMNMX.FTZ R171, R205, R160, !PT ;  /* 0x000000a0cdab7209 */ /* 0x000fc80007810000 */
[----:B------:R-:W-:Y:S01]  /*17870*/  FMNMX.FTZ R160, R182, R171, !PT ;  /* 0x000000abb6a07209 */ /* 0x000fe20007810000 */
[----:B------:R-:W-:Y:S01]  /*17880*/  FFMA.FTZ R171, R164, R21, -R15 ;  /* 0x00000015a4ab7223 */ /* 0x000fe2000001080f */
[----:B------:R-:W-:Y:S01]  /*17890*/  FSEL R15, R14, RZ, P3 ;  /* 0x000000ff0e0f7208 */ /* 0x000fe20001800000 */
[----:B------:R-:W-:Y:S01]  /*178a0*/  MUFU.EX2 R169, R174 ;  /* 0x000000ae00a97308 */ /* 0x000fe20000000800 */
[----:B------:R-:W-:-:S03]  /*178b0*/  FMNMX.FTZ R160, R183, R160, !PT ;  /* 0x000000a0b7a07209 */ /* 0x000fc60007810000 */
[----:B------:R-:W-:Y:S02]  /*178c0*/  FADD.FTZ R164, -R15, R200 ;  /* 0x000000c80fa47221 */ /* 0x000fe40000010100 */
[----:B------:R-:W0:Y:S02]  /*178d0*/  SHFL.BFLY PT, R161, R160, 0x2, 0x1f ;  /* 0x0c401f00a0a17f89 */ /* 0x000e2400000e0000 */
[----:B------:R1:W-:Y:S08]  /*178e0*/  MUFU.EX2 R174, R165 ;  /* 0x000000a500ae7308 */ /* 0x0003f00000000800 */
[----:B------:R-:W-:Y:S08]  /*178f0*/  MUFU.EX2 R156, R156 ;  /* 0x0000009c009c7308 */ /* 0x000ff00000000800 */
[----:B------:R-:W-:Y:S01]  /*17900*/  MUFU.EX2 R157, R157 ;  /* 0x0000009d009d7308 */ /* 0x000fe20000000800 */
[----:B0-----:R-:W-:-:S07]  /*17910*/  FMNMX.FTZ R161, R160, R161, !PT ;  /* 0x000000a1a0a17209 */ /* 0x001fce0007810000 */
[----:B------:R-:W-:Y:S01]  /*17920*/  MUFU.EX2 R170, R170 ;  /* 0x000000aa00aa7308 */ /* 0x000fe20000000800 */
[----:B------:R-:W0:Y:S07]  /*17930*/  SHFL.BFLY PT, R160, R161, 0x1, 0x1f ;  /* 0x0c201f00a1a07f89 */ /* 0x000e2e00000e0000 */
[----:B------:R-:W-:Y:S08]  /*17940*/  MUFU.EX2 R171, R171 ;  /* 0x000000ab00ab7308 */ /* 0x000ff00000000800 */
[----:B------:R-:W-:Y:S08]  /*17950*/  MUFU.EX2 R175, R175 ;  /* 0x000000af00af7308 */ /* 0x000ff00000000800 */
[----:B------:R-:W-:Y:S01]  /*17960*/  MUFU.EX2 R178, R178 ;  /* 0x000000b200b27308 */ /* 0x000fe20000000800 */
[----:B0-----:R-:W-:Y:S01]  /*17970*/  FMNMX.FTZ R15, R161, R160, !PT ;  /* 0x000000a0a10f7209 */ /* 0x001fe20007810000 */
[----:B------:R-:W-:Y:S01]  /*17980*/  FMUL.FTZ R160, R164, R21 ;  /* 0x00000015a4a07220 */ /* 0x000fe20000410000 */
[----:B------:R-:W-:-:S02]  /*17990*/  IMAD.MOV R164, RZ, RZ, -R196 ;  /* 0x000000ffffa47224 */ /* 0x000fc400078e0ac4 */
[C---:B------:R-:W-:Y:S01]  /*179a0*/  FSETP.NEU.FTZ.AND P2, PT, R15.reuse, -INF , PT ;  /* 0xff8000000f00780b */ /* 0x040fe20003f5d000 */
[----:B-1----:R-:W-:Y:S02]  /*179b0*/  FMUL.FTZ R165, R15, R21 ;  /* 0x000000150fa57220 */ /* 0x002fe40000410000 */
[----:B------:R-:W-:Y:S01]  /*179c0*/  MUFU.EX2 R172, R172 ;  /* 0x000000ac00ac7308 */ /* 0x000fe20000000800 */
[----:B------:R-:W-:Y:S02]  /*179d0*/  ISETP.NE.AND P3, PT, R185, R164, PT ;  /* 0x000000a4b900720c */ /* 0x000fe40003f65270 */
[----:B------:R-:W-:-:S05]  /*179e0*/  FSEL R165, R165, RZ, P2 ;  /* 0x000000ffa5a57208 */ /* 0x000fca0001000000 */
[----:B------:R-:W0:Y:S01]  /*179f0*/  MUFU.EX2 R160, R160 ;  /* 0x000000a000a07308 */ /* 0x000e220000000800 */
[-CC-:B------:R-:W-:Y:S01]  /*17a00*/  FFMA.FTZ R161, R154, R21.reuse, -R165.reuse ;  /* 0x000000159aa17223 */ /* 0x180fe200000108a5 */
[----:B------:R-:W-:Y:S01]  /*17a10*/  FSEL R154, R15, RZ, P2 ;  /* 0x000000ff0f9a7208 */ /* 0x000fe20001000000 */
[-CC-:B------:R-:W-:Y:S01]  /*17a20*/  FFMA.FTZ R155, R155, R21.reuse, -R165.reuse ;  /* 0x000000159b9b7223 */ /* 0x180fe200000108a5 */
[-CC-:B------:R-:W-:Y:S01]  /*17a30*/  FFMA.FTZ R200, R159, R21.reuse, -R165.reuse ;  /* 0x000000159fc87223 */ /* 0x180fe200000108a5 */
[-C--:B------:R-:W-:Y:S01]  /*17a40*/  FFMA.FTZ R206, R222, R21.reuse, -R165 ;  /* 0x00000015dece7223 */ /* 0x080fe200000108a5 */
[----:B------:R-:W-:Y:S02]  /*17a50*/  @!P3 IMAD R181, R201, 0x40, R194 ;  /* 0x00000040c9b5b824 */ /* 0x000fe400078e02c2 */
[----:B------:R-:W-:Y:S01]  /*17a60*/  FADD.FTZ R154, -R154, R199 ;  /* 0x000000c79a9a7221 */ /* 0x000fe20000010100 */
[----:B------:R-:W-:Y:S01]  /*17a70*/  MUFU.EX2 R161, R161 ;  /* 0x000000a100a17308 */ /* 0x000fe20000000800 */
[-CC-:B------:R-:W-:Y:S01]  /*17a80*/  FFMA.FTZ R199, R163, R21.reuse, -R165.reuse ;  /* 0x00000015a3c77223 */ /* 0x180fe200000108a5 */
[-C--:B------:R-:W-:Y:S01]  /*17a90*/  FFMA.FTZ R201, R166, R21.reuse, -R165 ;  /* 0x00000015a6c97223 */ /* 0x080fe200000108a5 */
[----:B------:R-:W-:Y:S01]  /*17aa0*/  FMUL.FTZ R164, R154, R21 ;  /* 0x000000159aa47220 */ /* 0x000fe20000410000 */
[----:B------:R-:W-:-:S02]  /*17ab0*/  @!P3 IMAD R154, R181, 0x4, R18 ;  /* 0x00000004b59ab824 */ /* 0x000fc400078e0212 */
[-CC-:B------:R-:W-:Y:S01]  /*17ac0*/  FFMA.FTZ R181, R158, R21.reuse, -R165.reuse ;  /* 0x000000159eb57223 */ /* 0x180fe200000108a5 */
[-CC-:B------:R-:W-:Y:S01]  /*17ad0*/  FFMA.FTZ R223, R162, R21.reuse, -R165.reuse ;  /* 0x00000015a2df7223 */ /* 0x180fe200000108a5 */
[-CC-:B------:R-:W-:Y:S01]  /*17ae0*/  FFMA.FTZ R167, R167, R21.reuse, -R165.reuse ;  /* 0x00000015a7a77223 */ /* 0x180fe200000108a5 */
[-CC-:B------:R-:W-:Y:S01]  /*17af0*/  FFMA.FTZ R210, R210, R21.reuse, -R165.reuse ;  /* 0x00000015d2d27223 */ /* 0x180fe200000108a5 */
[----:B------:R-:W1:Y:S01]  /*17b00*/  MUFU.EX2 R164, R164 ;  /* 0x000000a400a47308 */ /* 0x000e620000000800 */
[-CC-:B------:R-:W-:Y:S01]  /*17b10*/  FFMA.FTZ R207, R204, R21.reuse, -R165.reuse ;  /* 0x00000015cccf7223 */ /* 0x180fe200000108a5 */
[-CC-:B------:R-:W-:Y:S01]  /*17b20*/  FFMA.FTZ R222, R182, R21.reuse, -R165.reuse ;  /* 0x00000015b6de7223 */ /* 0x180fe200000108a5 */
[-CC-:B------:R-:W-:Y:S01]  /*17b30*/  FFMA.FTZ R226, R183, R21.reuse, -R165.reuse ;  /* 0x00000015b7e27223 */ /* 0x180fe200000108a5 */
[----:B0-----:R-:W-:Y:S01]  /*17b40*/  @!P3 STS [R154+0x38400], R160 ;  /* 0x038400a09a00b388 */ /* 0x001fe20000000800 */
[-CC-:B------:R-:W-:Y:S01]  /*17b50*/  FFMA.FTZ R158, R202, R21.reuse, -R165.reuse ;  /* 0x00000015ca9e7223 */ /* 0x180fe200000108a5 */
[-CC-:B------:R-:W-:Y:S01]  /*17b60*/  FFMA.FTZ R159, R203, R21.reuse, -R165.reuse ;  /* 0x00000015cb9f7223 */ /* 0x180fe200000108a5 */
[----:B------:R-:W-:Y:S01]  /*17b70*/  FFMA.FTZ R162, R205, R21, -R165 ;  /* 0x00000015cda27223 */ /* 0x000fe200000108a5 */
[----:B------:R-:W0:Y:S01]  /*17b80*/  MUFU.EX2 R155, R155 ;  /* 0x0000009b009b7308 */ /* 0x000e220000000800 */
[----:B------:R-:W-:Y:S01]  /*17b90*/  FFMA.FTZ R6, R160, R6, R152 ;  /* 0x00000006a0067223 */ /* 0x000fe20000010098 */
[----:B------:R-:W-:Y:S01]  /*17ba0*/  F2FP.BF16.F32.PACK_AB R152, R153, R152 ;  /* 0x000000989998723e */ /* 0x000fe200000010ff */
[-C--:B------:R-:W-:Y:S01]  /*17bb0*/  FMUL.FTZ R24, R24, R160.reuse ;  /* 0x000000a018187220 */ /* 0x080fe20000410000 */
[-C--:B------:R-:W-:Y:S01]  /*17bc0*/  FMUL.FTZ R25, R25, R160.reuse ;  /* 0x000000a019197220 */ /* 0x080fe20000410000 */
[----:B------:R-:W-:Y:S01]  /*17bd0*/  FADD.FTZ R163, R153, R6 ;  /* 0x0000000699a37221 */ /* 0x000fe20000010000 */
[-C--:B------:R-:W-:Y:S01]  /*17be0*/  FMUL.FTZ R28, R28, R160.reuse ;  /* 0x000000a01c1c7220 */ /* 0x080fe20000410000 */
[-C--:B------:R-:W-:Y:S01]  /*17bf0*/  FMUL.FTZ R29, R29, R160.reuse ;  /* 0x000000a01d1d7220 */ /* 0x080fe20000410000 */
[----:B------:R-:W-:Y:S01]  /*17c00*/  MUFU.EX2 R181, R181 ;  /* 0x000000b500b57308 */ /* 0x000fe20000000800 */
[----:B-1----:R1:W-:Y:S01]  /*17c10*/  @!P3 STS [R154+0x38420], R164 ;  /* 0x038420a49a00b388 */ /* 0x0023e20000000800 */
[----:B------:R-:W-:Y:S01]  /*17c20*/  FADD.FTZ R6, R156, R163 ;  /* 0x000000a39c067221 */ /* 0x000fe20000010000 */
[-C--:B------:R-:W-:Y:S01]  /*17c30*/  FMUL.FTZ R32, R32, R160.reuse ;  /* 0x000000a020207220 */ /* 0x080fe20000410000 */
[-C--:B------:R-:W-:Y:S01]  /*17c40*/  FMUL.FTZ R33, R33, R160.reuse ;  /* 0x000000a021217220 */ /* 0x080fe20000410000 */
[-C--:B------:R-:W-:Y:S01]  /*17c50*/  FMUL.FTZ R36, R36, R160.reuse ;  /* 0x000000a024247220 */ /* 0x080fe20000410000 */
[-C--:B------:R-:W-:Y:S01]  /*17c60*/  FMUL.FTZ R37, R37, R160.reuse ;  /* 0x000000a025257220 */ /* 0x080fe20000410000 */
[-C--:B------:R-:W-:Y:S01]  /*17c70*/  FMUL.FTZ R40, R40, R160.reuse ;  /* 0x000000a028287220 */ /* 0x080fe20000410000 */
[----:B------:R2:W3:Y:S01]  /*17c80*/  MUFU.EX2 R182, R200 ;  /* 0x000000c800b67308 */ /* 0x0004e20000000800 */
[----:B0-----:R-:W-:Y:S01]  /*17c90*/  F2FP.BF16.F32.PACK_AB R153, R155, R161 ;  /* 0x000000a19b99723e */ /* 0x001fe200000010ff */
[----:B------:R-:W-:Y:S01]  /*17ca0*/  FMUL.FTZ R41, R41, R160 ;  /* 0x000000a029297220 */ /* 0x000fe20000410000 */
[----:B-1----:R-:W-:Y:S01]  /*17cb0*/  F2FP.BF16.F32.PACK_AB R154, R157, R156 ;  /* 0x0000009c9d9a723e */ /* 0x002fe200000010ff */
[-C--:B------:R-:W-:Y:S01]  /*17cc0*/  FMUL.FTZ R44, R44, R160.reuse ;  /* 0x000000a02c2c7220 */ /* 0x080fe20000410000 */
[-C--:B------:R-:W-:Y:S01]  /*17cd0*/  FMUL.FTZ R45, R45, R160.reuse ;  /* 0x000000a02d2d7220 */ /* 0x080fe20000410000 */
[-C--:B------:R-:W-:Y:S01]  /*17ce0*/  FMUL.FTZ R48, R48, R160.reuse ;  /* 0x000000a030307220 */ /* 0x080fe20000410000 */
[-C--:B------:R-:W-:Y:S01]  /*17cf0*/  FMUL.FTZ R49, R49, R160.reuse ;  /* 0x000000a031317220 */ /* 0x080fe20000410000 */
[----:B------:R0:W-:Y:S01]  /*17d00*/  MUFU.EX2 R183, R223 ;  /* 0x000000df00b77308 */ /* 0x0001e20000000800 */
[----:B--2---:R-:W-:Y:S01]  /*17d10*/  FADD.FTZ R200, R157, R6 ;  /* 0x000000069dc87221 */ /* 0x004fe20000010000 */
[----:B------:R-:W-:Y:S01]  /*17d20*/  FFMA.FTZ R6, R164, R7, R161 ;  /* 0x00000007a4067223 */ /* 0x000fe200000100a1 */
[-C--:B------:R-:W-:Y:S01]  /*17d30*/  FMUL.FTZ R52, R52, R160.reuse ;  /* 0x000000a034347220 */ /* 0x080fe20000410000 */
[-C--:B------:R-:W-:Y:S01]  /*17d40*/  FMUL.FTZ R53, R53, R160.reuse ;  /* 0x000000a035357220 */ /* 0x080fe20000410000 */
[-C--:B------:R-:W-:Y:S01]  /*17d50*/  FMUL.FTZ R56, R56, R160.reuse ;  /* 0x000000a038387220 */ /* 0x080fe20000410000 */
[-C--:B------:R-:W-:Y:S01]  /*17d60*/  FMUL.FTZ R57, R57, R160.reuse ;  /* 0x000000a039397220 */ /* 0x080fe20000410000 */
[-C--:B------:R-:W-:Y:S01]  /*17d70*/  FMUL.FTZ R60, R60, R160.reuse ;  /* 0x000000a03c3c7220 */ /* 0x080fe20000410000 */
[----:B------:R-:W1:Y:S01]  /*17d80*/  MUFU.EX2 R199, R199 ;  /* 0x000000c700c77308 */ /* 0x000e620000000800 */
[----:B0-----:R-:W-:Y:S01]  /*17d90*/  FADD.FTZ R223, R155, R6 ;  /* 0x000000069bdf7221 */ /* 0x001fe20000010000 */
        /* <DEDUP_REMOVED lines=54> */
[-C--:B------:R-:W-:Y:S01]  /*18100*/  FMUL.FTZ R26, R26, R164.reuse ;  /* 0x000000a41a1a7220 */ /* 0x080fe20000410000 */
[----:B------:R-:W5:Y:S01]  /*18110*/  MUFU.EX2 R206, R206 ;  /* 0x000000ce00ce7308 */ /* 0x000f620000000800 */
[----:B---3--:R-:W-:Y:S01]  /*18120*/  F2FP.BF16.F32.PACK_AB R158, R174, R171 ;  /* 0x000000abae9e723e */ /* 0x008fe200000010ff */
[-C--:B------:R-:W-:Y:S01]  /*18130*/  FMUL.FTZ R27, R27, R164.reuse ;  /* 0x000000a41b1b7220 */ /* 0x080fe20000410000 */
[----:B-1----:R-:W-:Y:S01]  /*18140*/  F2FP.BF16.F32.PACK_AB R157, R199, R183 ;  /* 0x000000b7c79d723e */ /* 0x002fe200000010ff */
[-C--:B------:R-:W-:Y:S01]  /*18150*/  FMUL.FTZ R30, R30, R164.reuse ;  /* 0x000000a41e1e7220 */ /* 0x080fe20000410000 */
[----:B0-----:R-:W-:Y:S01]  /*18160*/  F2FP.BF16.F32.PACK_AB R159, R202, R201 ;  /* 0x000000c9ca9f723e */ /* 0x001fe200000010ff */
        /* <DEDUP_REMOVED lines=69> */
[----:B------:R-:W-:Y:S01]  /*185c0*/  F2FP.BF16.F32.PACK_AB R160, R178, R175 ;  /* 0x000000afb2a0723e */ /* 0x000fe200000010ff */
[----:B------:R3:W-:Y:S01]  /*185d0*/  STSM.16.M88.4 [R197+0x36400], R152 ;  /* 0x03640098c5007844 */ /* 0x0007e20000000200 */
[----:B--2---:R-:W-:Y:S01]  /*185e0*/  F2FP.BF16.F32.PACK_AB R162, R173, R172 ;  /* 0x000000acada2723e */ /* 0x004fe200000010ff */
[----:B------:R-:W-:Y:S01]  /*185f0*/  VIADD R6, R168, 0x80 ;  /* 0x00000080a8067836 */ /* 0x000fe20000000000 */
[----:B----4-:R-:W-:Y:S01]  /*18600*/  F2FP.BF16.F32.PACK_AB R161, R204, R203 ;  /* 0x000000cbcca1723e */ /* 0x010fe200000010ff */
[----:B------:R2:W-:Y:S01]  /*18610*/  STSM.16.M88.4 [R198], R156 ;  /* 0x0000009cc6007844 */ /* 0x0005e20000000200 */
[----:B-----5:R-:W-:Y:S01]  /*18620*/  F2FP.BF16.F32.PACK_AB R163, R206, R205 ;  /* 0x000000cdcea3723e */ /* 0x020fe200000010ff */
[----:B------:R-:W-:Y:S01]  /*18630*/  IMAD.MOV.U32 R7, RZ, RZ, 0x40000040 ;  /* 0x40000040ff077424 */ /* 0x000fe200078e00ff */
[----:B0-----:R-:W-:Y:S01]  /*18640*/  F2FP.BF16.F32.PACK_AB R164, R177, R176 ;  /* 0x000000b0b1a4723e */ /* 0x001fe200000010ff */
[----:B------:R-:W-:Y:S01]  /*18650*/  FADD.FTZ R223, R181, R223 ;  /* 0x000000dfb5df7221 */ /* 0x000fe20000010000 */
[----:B-1----:R-:W-:Y:S01]  /*18660*/  F2FP.BF16.F32.PACK_AB R166, R180, R179 ;  /* 0x000000b3b4a6723e */ /* 0x002fe200000010ff */
[----:B------:R2:W-:Y:S01]  /*18670*/  STSM.16.M88.4 [R209], R160 ;  /* 0x000000a0d1007844 */ /* 0x0005e20000000200 */
[----:B---3--:R-:W-:Y:S01]  /*18680*/  F2FP.BF16.F32.PACK_AB R165, R210, R207 ;  /* 0x000000cfd2a5723e */ /* 0x008fe200000010ff */
[----:B------:R-:W-:Y:S01]  /*18690*/  FADD.FTZ R182, R182, R223 ;  /* 0x000000dfb6b67221 */ /* 0x000fe20000010000 */
[----:B------:R-:W-:Y:S01]  /*186a0*/  F2FP.BF16.F32.PACK_AB R167, R226, R222 ;  /* 0x000000dee2a7723e */ /* 0x000fe200000010ff */
[----:B------:R-:W-:Y:S01]  /*186b0*/  FADD.FTZ R169, R169, R200 ;  /* 0x000000c8a9a97221 */ /* 0x000fe20000010000 */
[----:B------:R-:W-:Y:S01]  /*186c0*/  ISETP.GT.AND P2, PT, R20, R212, PT ;  /* 0x000000d41400720c */ /* 0x000fe20003f44270 */
        /* <DEDUP_REMOVED lines=9> */
[----:B------:R-:W-:Y:S01]  /*18760*/  R2UR UR6, R6 ;  /* 0x00000000060672ca */ /* 0x000fe200000e0000 */
[----:B------:R-:W-:Y:S01]  /*18770*/  VIADD R6, R168, 0x100 ;  /* 0x00000100a8067836 */ /* 0x000fe20000000000 */
[----:B------:R-:W-:Y:S01]  /*18780*/  R2UR UR7, R7 ;  /* 0x00000000070772ca */ /* 0x000fe200000e0000 */
[----:B------:R-:W-:Y:S02]  /*18790*/  IMAD.MOV.U32 R7, RZ, RZ, 0x40000040 ;  /* 0x40000040ff077424 */ /* 0x000fe400078e00ff */
        /* <DEDUP_REMOVED lines=19> */
[----:B------:R-:W-:Y:S01]  /*188d0*/  WARPGROUP.ARRIVE ;  /* 0x00000000000079c5 */ /* 0x000fe20000000000 */
[----:B------:R-:W-:-:S04]  /*188e0*/  VIADD R152, R20, 0xffffffff ;  /* 0xffffffff14987836 */ /* 0x000fc80000000000 */
[----:B------:R-:W-:Y:S01]  /*188f0*/  IMAD.MOV.U32 R20, RZ, RZ, R152 ;  /* 0x000000ffff147224 */ /* 0x000fe200078e0098 */
        /* <DEDUP_REMOVED lines=13> */
[----:B------:R-:W-:Y:S02]  /*189d0*/  WARPGROUP.DEPBAR.LE gsb0, 0x0 ;  /* 0x00008000000079c5 */ /* 0x000fe40000010000 */
[----:B------:R-:W-:-:S15]  /*189e0*/  WARPGROUP.ARRIVE ;  /* 0x00000000000079c5 */ /* 0x000fde0000000000 */
[----:B------:R-:W-:-:S06]  /*189f0*/  NOP ;  /* 0x0000000000007918 */ /* 0x000fcc0000000000 */
        /* <DEDUP_REMOVED lines=12> */
.L_x_2845:
[----:B------:R-:W-:Y:S05]  /*18ac0*/  BSYNC B0 ;  /* 0x0000000000007941 */ /* 0x000fea0003800000 */
.L_x_2844:
[----:B------:R-:W0:Y:S01]  /*18ad0*/  SHFL.BFLY PT, R3, R6, 0x2, 0x1f ;  /* 0x0c401f0006037f89 */ /* 0x000e2200000e0000 */
[----:B------:R-:W-:Y:S02]  /*18ae0*/  IMAD.MOV.U32 R4, RZ, RZ, RZ ;  /* 0x000000ffff047224 */ /* 0x000fe400078e00ff */
[----:B------:R-:W-:Y:S01]  /*18af0*/  VIADD R20, R19, 0x1 ;  /* 0x0000000113147836 */ /* 0x000fe20000000000 */
[----:B------:R-:W1:Y:S01]  /*18b00*/  SHFL.BFLY PT, R0, R7, 0x2, 0x1f ;  /* 0x0c401f0007007f89 */ /* 0x000e6200000e0000 */
[----:B------:R-:W-:Y:S01]  /*18b10*/  VIADD R218, R218, 0x1 ;  /* 0x00000001dada7836 */ /* 0x000fe20000000000 */
[----:B------:R-:W-:Y:S08]  /*18b20*/  BAR.ARV 0x8, 0xa0 ;  /* 0x0202800000007b1d */ /* 0x000ff00000002000 */
[----:B------:R-:W-:Y:S01]  /*18b30*/  BAR.SYNC.DEFER_BLOCKING 0xf, 0x100 ;  /* 0x03c4000000007b1d */ /* 0x000fe20000010000 */
[----:B------:R-:W-:Y:S01]  /*18b40*/  ISETP.NE.AND P1, PT, R20, 0x2, PT ;  /* 0x000000021400780c */ /* 0x000fe20003f25270 */
[----:B0-----:R-:W-:Y:S01]  /*18b50*/  FADD.FTZ R2, R3, R6 ;  /* 0x0000000603027221 */ /* 0x001fe20000010000 */
[----:B-1----:R-:W-:-:S04]  /*18b60*/  FADD.FTZ R5, R0, R7 ;  /* 0x0000000700057221 */ /* 0x002fc80000010000 */
[----:B------:R-:W0:Y:S04]  /*18b70*/  SHFL.BFLY PT, R3, R2, 0x1, 0x1f ;  /* 0x0c201f0002037f89 */ /* 0x000e2800000e0000 */
[----:B------:R-:W1:Y:S01]  /*18b80*/  SHFL.BFLY PT, R0, R5, 0x1, 0x1f ;  /* 0x0c201f0005007f89 */ /* 0x000e6200000e0000 */
[----:B0-----:R-:W-:Y:S01]  /*18b90*/  FADD.FTZ R9, R2, R3 ;  /* 0x0000000302097221 */ /* 0x001fe20000010000 */
[----:B------:R-:W-:Y:S02]  /*18ba0*/  IMAD.MOV.U32 R2, RZ, RZ, -0x800000 ;  /* 0xff800000ff027424 */ /* 0x000fe400078e00ff */
[----:B-1----:R-:W-:Y:S02]  /*18bb0*/  FADD.FTZ R3, R5, R0 ;  /* 0x0000000005037221 */ /* 0x002fe40000010000 */
[----:B------:R-:W-:Y:S01]  /*18bc0*/  FSETP.NE.FTZ.AND P2, PT, R9, RZ, PT ;  /* 0x000000ff0900720b */ /* 0x000fe20003f55000 */
[----:B------:R-:W-:Y:S01]  /*18bd0*/  IMAD.MOV R0, RZ, RZ, -R196 ;  /* 0x000000ffff007224 */ /* 0x000fe200078e0ac4 */
[----:B------:R-:W-:-:S02]  /*18be0*/  SEL R5, RZ, 0x1, P1 ;  /* 0x00000001ff057807 */ /* 0x000fc40000800000 */
[----:B------:R-:W-:Y:S02]  /*18bf0*/  FSETP.NE.FTZ.AND P3, PT, R3, RZ, PT ;  /* 0x000000ff0300720b */ /* 0x000fe40003f75000 */
[----:B------:R-:W-:Y:S01]  /*18c00*/  ISETP.NE.AND P0, PT, R185, R0, PT ;  /* 0x00000000b900720c */ /* 0x000fe20003f05270 */
[----:B------:R-:W-:Y:S01]  /*18c10*/  IMAD.MOV.U32 R0, RZ, RZ, RZ ;  /* 0x000000ffff007224 */ /* 0x000fe200078e00ff */
[----:B------:R-:W-:-:S05]  /*18c20*/  LOP3.LUT R22, R22, R5, RZ, 0x3c, !PT ;  /* 0x0000000516167212 */ /* 0x000fca00078e3cff */
[----:B------:R-:W0:Y:S06]  /*18c30*/  @P2 MUFU.RCP R0, R9 ;  /* 0x0000000900002308 */ /* 0x000e2c0000001000 */
[----:B------:R-:W-:Y:S02]  /*18c40*/  @!P0 IMAD R19, R19, 0x40, R194 ;  /* 0x0000004013138824 */ /* 0x000fe400078e02c2 */
[----:B------:R-:W1:Y:S02]  /*18c50*/  @P3 MUFU.RCP R4, R3 ;  /* 0x0000000300043308 */ /* 0x000e640000001000 */
[----:B------:R-:W-:-:S06]  /*18c60*/  @!P0 IMAD R19, R19, 0x4, R18 ;  /* 0x0000000413138824 */ /* 0x000fcc00078e0212 */
[----:B------:R-:W3:Y:S01]  /*18c70*/  @P2 MUFU.LG2 R18, R9 ;  /* 0x0000000900122308 */ /* 0x000ee20000000c00 */
[----:B0-----:R-:W-:Y:S01]  /*18c80*/  @!P0 STS [R19+0x38400], R0 ;  /* 0x0384000013008388 */ /* 0x001fe20000000800 */
[-C--:B------:R-:W-:Y:S01]  /*18c90*/  FMUL.FTZ R174, R24, R0.reuse ;  /* 0x0000000018ae7220 */ /* 0x080fe20000410000 */
[-C--:B------:R-:W-:Y:S01]  /*18ca0*/  FMUL.FTZ R173, R28, R0.reuse ;  /* 0x000000001cad7220 */ /* 0x080fe20000410000 */
[-C--:B------:R-:W-:Y:S01]  /*18cb0*/  FMUL.FTZ R172, R25, R0.reuse ;  /* 0x0000000019ac7220 */ /* 0x080fe20000410000 */
[-C--:B------:R-:W-:Y:S01]  /*18cc0*/  FMUL.FTZ R6, R29, R0.reuse ;  /* 0x000000001d067220 */ /* 0x080fe20000410000 */
[-C--:B------:R-:W-:Y:S01]  /*18cd0*/  FMUL.FTZ R171, R32, R0.reuse ;  /* 0x0000000020ab7220 */ /* 0x080fe20000410000 */
[----:B------:R-:W-:Y:S01]  /*18ce0*/  FMUL.FTZ R169, R33, R0 ;  /* 0x0000000021a97220 */ /* 0x000fe20000410000 */
[----:B------:R-:W0:Y:S01]  /*18cf0*/  @P3 MUFU.LG2 R23, R3 ;  /* 0x0000000300173308 */ /* 0x000e220000000c00 */
[----:B-1----:R1:W-:Y:S01]  /*18d00*/  @!P0 STS [R19+0x38420], R4 ;  /* 0x0384200413008388 */ /* 0x0023e20000000800 */
[----:B------:R-:W-:Y:S01]  /*18d10*/  FMUL.FTZ R5, R26, R4 ;  /* 0x000000041a057220 */ /* 0x000fe20000410000 */
[-C--:B------:R-:W-:Y:S01]  /*18d20*/  FMUL.FTZ R170, R36, R0.reuse ;  /* 0x0000000024aa7220 */ /* 0x080fe20000410000 */
[-C--:B--2-4-:R-:W-:Y:S01]  /*18d30*/  FMUL.FTZ R166, R37, R0.reuse ;  /* 0x0000000025a67220 */ /* 0x094fe20000410000 */
[-C--:B------:R-:W-:Y:S01]  /*18d40*/  FMUL.FTZ R167, R40, R0.reuse ;  /* 0x0000000028a77220 */ /* 0x080fe20000410000 */
[-C--:B------:R-:W-:Y:S01]  /*18d50*/  FMUL.FTZ R8, R41, R0.reuse ;  /* 0x0000000029087220 */ /* 0x080fe20000410000 */
[-C--:B------:R-:W-:Y:S01]  /*18d60*/  FMUL.FTZ R165, R44, R0.reuse ;  /* 0x000000002ca57220 */ /* 0x080fe20000410000 */
[-C--:B------:R-:W-:Y:S01]  /*18d70*/  FMUL.FTZ R10, R45, R0.reuse ;  /* 0x000000002d0a7220 */ /* 0x080fe20000410000 */
[----:B---3--:R-:W-:Y:S01]  /*18d80*/  @P2 FMUL.FTZ R18, R18, 0.69314718246459960938 ;  /* 0x3f31721812122820 */ /* 0x008fe20000410000 */
[-C--:B------:R-:W-:Y:S01]  /*18d90*/  FMUL.FTZ R164, R48, R0.reuse ;  /* 0x0000000030a47220 */ /* 0x080fe20000410000 */
[C---:B-1----:R-:W-:Y:S01]  /*18da0*/  @P2 FMUL.FTZ R19, R21.reuse, 0.69314718246459960938 ;  /* 0x3f31721815132820 */ /* 0x042fe20000410000 */
[----:B------:R-:W-:Y:S01]  /*18db0*/  @P3 FMUL.FTZ R21, R21, 0.69314718246459960938 ;  /* 0x3f31721815153820 */ /* 0x000fe20000410000 */
        /* <DEDUP_REMOVED lines=52> */
[----:B------:R-:W-:-:S02]  /*19100*/  IMAD.MOV.U32 R0, RZ, RZ, -0x800000 ;  /* 0xff800000ff007424 */ /* 0x000fc400078e00ff */
[-C--:B------:R-:W-:Y:S01]  /*19110*/  FMUL.FTZ R9, R42, R4.reuse ;  /* 0x000000042a097220 */ /* 0x080fe20000410000 */
[-C--:B------:R-:W-:Y:S01]  /*19120*/  FMUL.FTZ R11, R46, R4.reuse ;  /* 0x000000042e0b7220 */ /* 0x080fe20000410000 */
[-C--:B------:R-:W-:Y:S01]  /*19130*/  FMUL.FTZ R13, R50, R4.reuse ;  /* 0x00000004320d7220 */ /* 0x080fe20000410000 */
[-C--:B------:R-:W-:Y:S01]  /*19140*/  FMUL.FTZ R25, R58, R4.reuse ;  /* 0x000000043a197220 */ /* 0x080fe20000410000 */
[----:B------:R-:W-:Y:S01]  /*19150*/  FMUL.FTZ R29, R66, R4 ;  /* 0x00000004421d7220 */ /* 0x000fe20000410000 */
        /* <DEDUP_REMOVED lines=63> */
.L_x_2726:
[----:B------:R-:W-:Y:S05]  /*19550*/  BSYNC B7 ;  /* 0x0000000000077941 */ /* 0x000fea0003800000 */
.L_x_2716:
[----:B------:R-:W0:Y:S08]  /*19560*/  S2UR UR5, SR_CgaCtaId ;  /* 0x00000000000579c3 */ /* 0x000e300000008800 */
[----:B------:R-:W-:Y:S06]  /*19570*/  BAR.SYNC.DEFER_BLOCKING 0x5, 0x120 ;  /* 0x0144800000007b1d */ /* 0x000fec0000010000 */
[----:B------:R-:W-:Y:S01]  /*19580*/  UMOV UR4, 0x400 ;  /* 0x0000040000047882 */ /* 0x000fe20000000000 */
[----:B------:R-:W-:Y:S01]  /*19590*/  BSSY B0, `(.L_x_2865) ;  /* 0x000026d000007945 */ /* 0x000fe20003800000 */
[----:B0-----:R-:W-:-:S06]  /*195a0*/  ULEA UR4, UR5, UR4, 0x18 ;  /* 0x0000000405047291 */ /* 0x001fcc000f8ec03f */
[----:B------:R-:W-:-:S05]  /*195b0*/  IMAD.U32 R18, RZ, RZ, UR4 ;  /* 0x00000004ff127e24 */ /* 0x000fca000f8e00ff */
[----:B------:R0:W1:Y:S01]  /*195c0*/  LDS.128 R188, [R18+0x388d0] ;  /* 0x0388d00012bc7984 */ /* 0x0000620000000c00 */
        /* <DEDUP_REMOVED lines=22> */
[----:B------:R-:W-:Y:S01]  /*19730*/  F2FP.BF16.F32.PACK_AB R74, R77, R76 ;  /* 0x0000004c4d4a723e */ /* 0x000fe200000010ff */
[----:B------:R-:W-:Y:S01]  /*19740*/  IMAD.MOV.U32 R76, RZ, RZ, RZ ;  /* 0x000000ffff4c7224 */ /* 0x000fe200078e00ff */
        /* <DEDUP_REMOVED lines=8> */
[----:B------:R-:W-:Y:S01]  /*197d0*/  LOP3.LUT R14, R175, 0x380, RZ, 0xc0, !PT ;  /* 0x00000380af0e7812 */ /* 0x000fe200078ec0ff */
[--C-:B------:R-:W-:Y:S01]  /*197e0*/  IMAD.X R15, RZ, RZ, R123.reuse, P1 ;  /* 0x000000ffff0f7224 */ /* 0x100fe200008e067b */
[----:B------:R-:W-:Y:S02]  /*197f0*/  SHF.R.U64 R44, R44, 0x3, RZ ;  /* 0x000000032c2c7819 */ /* 0x000fe400000012ff */
[C---:B------:R-:W-:Y:S02]  /*19800*/  IADD3 R60, P1, R122.reuse, 0x4000, RZ ;  /* 0x000040007a3c7810 */ /* 0x040fe40007f3e0ff */
[----:B------:R-:W-:Y:S02]  /*19810*/  IADD3 R48, P6, R122, 0x2020, RZ ;  /* 0x000020207a307810 */ /* 0x000fe40007fde0ff */
[----:B------:R-:W-:Y:S01]  /*19820*/  SHF.R.U64 R14, R14, 0x3, RZ ;  /* 0x000000030e0e7819 */ /* 0x000fe200000012ff */
[--C-:B------:R-:W-:Y:S01]  /*19830*/  IMAD.X R61, RZ, RZ, R123.reuse, P1 ;  /* 0x000000ffff3d7224 */ /* 0x100fe200008e067b */
[----:B------:R-:W-:Y:S01]  /*19840*/  LOP3.LUT R44, R44, R181, RZ, 0x3c, !PT ;  /* 0x000000b52c2c7212 */ /* 0x000fe200078e3cff */
[----:B------:R-:W-:Y:S01]  /*19850*/  IMAD.X R49, RZ, RZ, R123, P6 ;  /* 0x000000ffff317224 */ /* 0x000fe200030e067b */
[----:B------:R-:W-:-:S02]  /*19860*/  LOP3.LUT R181, R60, 0x380, RZ, 0xc0, !PT ;  /* 0x000003803cb57812 */ /* 0x000fc400078ec0ff */
[----:B------:R-:W-:Y:S02]  /*19870*/  IADD3 R177, P0, R122, 0x40, RZ ;  /* 0x000000407ab17810 */ /* 0x000fe40007f1e0ff */
[----:B------:R-:W-:Y:S02]  /*19880*/  LOP3.LUT R14, R14, R175, RZ, 0x3c, !PT ;  /* 0x000000af0e0e7212 */ /* 0x000fe400078e3cff */
[----:B------:R-:W-:Y:S01]  /*19890*/  LOP3.LUT R175, R48, 0x380, RZ, 0xc0, !PT ;  /* 0x0000038030af7812 */ /* 0x000fe200078ec0ff */
[----:B------:R-:W-:Y:S01]  /*198a0*/  IMAD.X R37, RZ, RZ, R123, P0 ;  /* 0x000000ffff257224 */ /* 0x000fe200000e067b */
[----:B------:R-:W-:Y:S02]  /*198b0*/  SHF.R.U64 R181, R181, 0x3, RZ ;  /* 0x00000003b5b57819 */ /* 0x000fe400000012ff */
[C---:B------:R-:W-:Y:S02]  /*198c0*/  IADD3 R32, P6, R122.reuse, 0x6000, RZ ;  /* 0x000060007a207810 */ /* 0x040fe40007fde0ff */
[----:B-----5:R-:W-:-:S02]  /*198d0*/  LOP3.LUT R33, R122, 0x380, RZ, 0xc0, !PT ;  /* 0x000003807a217812 */ /* 0x020fc400078ec0ff */
[C---:B------:R-:W-:Y:S01]  /*198e0*/  IADD3 R179, P4, R122.reuse, 0x60, RZ ;  /* 0x000000607ab37810 */ /* 0x040fe20007f9e0ff */
[--C-:B------:R-:W-:Y:S01]  /*198f0*/  IMAD.X R111, RZ, RZ, R123.reuse, P6 ;  /* 0x000000ffff6f7224 */ /* 0x100fe200030e067b */
[C---:B------:R-:W-:Y:S02]  /*19900*/  IADD3 R52, P5, R122.reuse, 0x2040, RZ ;  /* 0x000020407a347810 */ /* 0x040fe40007fbe0ff */
[C---:B------:R-:W-:Y:S01]  /*19910*/  IADD3 R56, P2, R122.reuse, 0x2060, RZ ;  /* 0x000020607a387810 */ /* 0x040fe20007f5e0ff */
[--C-:B------:R-:W-:Y:S01]  /*19920*/  IMAD.X R41, RZ, RZ, R123.reuse, P4 ;  /* 0x000000ffff297224 */ /* 0x100fe200020e067b */
[----:B------:R-:W-:Y:S01]  /*19930*/  SHF.R.U64 R175, R175, 0x3, RZ ;  /* 0x00000003afaf7819 */ /* 0x000fe200000012ff */
[--C-:B------:R-:W-:Y:S01]  /*19940*/  IMAD.X R53, RZ, RZ, R123.reuse, P5 ;  /* 0x000000ffff357224 */ /* 0x100fe200028e067b */
[----:B------:R-:W-:Y:S01]  /*19950*/  LOP3.LUT R60, R181, R60, RZ, 0x3c, !PT ;  /* 0x0000003cb53c7212 */ /* 0x000fe200078e3cff */
[----:B------:R-:W-:Y:S01]  /*19960*/  IMAD.X R57, RZ, RZ, R123, P2 ;  /* 0x000000ffff397224 */ /* 0x000fe200010e067b */
[----:B------:R-:W-:-:S02]  /*19970*/  IADD3 R4, P0, R122, 0x4020, RZ ;  /* 0x000040207a047810 */ /* 0x000fc40007f1e0ff */
[----:B------:R-:W-:Y:S02]  /*19980*/  LOP3.LUT R181, R32, 0x380, RZ, 0xc0, !PT ;  /* 0x0000038020b57812 */ /* 0x000fe400078ec0ff */
[----:B------:R-:W-:Y:S01]  /*19990*/  SHF.R.U64 R33, R33, 0x3, RZ ;  /* 0x0000000321217819 */ /* 0x000fe200000012ff */
        /* <DEDUP_REMOVED lines=12> */
[----:B------:R-:W-:-:S02]  /*19a60*/  SHF.R.U64 R181, R181, 0x3, RZ ;  /* 0x00000003b5b57819 */ /* 0x000fc400000012ff */
[----:B------:R-:W-:Y:S01]  /*19a70*/  LOP3.LUT R122, R33, R122, RZ, 0x3c, !PT ;  /* 0x0000007a217a7212 */ /* 0x000fe200078e3cff */
[----:B------:R-:W-:Y:S01]  /*19a80*/  IMAD.X R33, RZ, RZ, R123, P1 ;  /* 0x000000ffff217224 */ /* 0x000fe200008e067b */
[----:B------:R-:W-:Y:S02]  /*19a90*/  SHF.R.U64 R175, R175, 0x3, RZ ;  /* 0x00000003afaf7819 */ /* 0x000fe400000012ff */
[----:B------:R-:W-:Y:S02]  /*19aa0*/  LOP3.LUT R110, R181, R32, RZ, 0x3c, !PT ;  /* 0x00000020b56e7212 */ /* 0x000fe400078e3cff */
[----:B------:R-:W-:Y:S02]  /*19ab0*/  MOV R168, R122 ;  /* 0x0000007a00a87202 */ /* 0x000fe40000000f00 */
[----:B------:R-:W-:Y:S02]  /*19ac0*/  LOP3.LUT R32, R23, 0x380, RZ, 0xc0, !PT ;  /* 0x0000038017207812 */ /* 0x000fe400078ec0ff */
[----:B------:R-:W-:-:S02]  /*19ad0*/  LOP3.LUT R123, R26, 0x380, RZ, 0xc0, !PT ;  /* 0x000003801a7b7812 */ /* 0x000fc400078ec0ff */
[----:B------:R-:W-:Y:S02]  /*19ae0*/  LOP3.LUT R98, R175, R4, RZ, 0x3c, !PT ;  /* 0x00000004af627212 */ /* 0x000fe400078e3cff */
[----:B------:R-:W-:Y:S02]  /*19af0*/  LOP3.LUT R40, R179, 0x380, RZ, 0xc0, !PT ;  /* 0x00000380b3287812 */ /* 0x000fe400078ec0ff */
[----:B------:R-:W-:Y:S01]  /*19b00*/  F2FP.BF16.F32.PACK_AB R4, R172, R174 ;  /* 0x000000aeac04723e */ /* 0x000fe200000010ff */
[----:B------:R-:W-:Y:S01]  /*19b10*/  BAR.SYNC.DEFER_BLOCKING 0x1, 0x100 ;  /* 0x0044000000007b1d */ /* 0x000fe20000010000 */
[----:B------:R-:W-:Y:S02]  /*19b20*/  SHF.R.U64 R32, R32, 0x3, RZ ;  /* 0x0000000320207819 */ /* 0x000fe400000012ff */
[----:B------:R-:W-:Y:S02]  /*19b30*/  LOP3.LUT R36, R177, 0x380, RZ, 0xc0, !PT ;  /* 0x00000380b1247812 */ /* 0x000fe400078ec0ff */
[----:B------:R-:W-:-:S02]  /*19b40*/  SHF.R.U64 R123, R123, 0x3, RZ ;  /* 0x000000037b7b7819 */ /* 0x000fc400000012ff */
[----:B------:R-:W-:Y:S02]  /*19b50*/  SHF.R.U64 R40, R40, 0x3, RZ ;  /* 0x0000000328287819 */ /* 0x000fe400000012ff */
[----:B------:R-:W-:Y:S02]  /*19b60*/  LOP3.LUT R114, R32, R23, RZ, 0x3c, !PT ;  /* 0x0000001720727212 */ /* 0x000fe400078e3cff */
[----:B------:R-:W-:Y:S02]  /*19b70*/  SHF.R.U64 R36, R36, 0x3, RZ ;  /* 0x0000000324247819 */ /* 0x000fe400000012ff */
[----:B------:R-:W-:Y:S02]  /*19b80*/  LOP3.LUT R32, R123, R26, RZ, 0x3c, !PT ;  /* 0x0000001a7b207212 */ /* 0x000fe400078e3cff */
[----:B------:R-:W-:Y:S02]  /*19b90*/  MOV R123, R14 ;  /* 0x0000000e007b7202 */ /* 0x000fe40000000f00 */
[----:B------:R-:W-:-:S02]  /*19ba0*/  LOP3.LUT R40, R40, R179, RZ, 0x3c, !PT ;  /* 0x000000b328287212 */ /* 0x000fc400078e3cff */
[----:B------:R-:W-:Y:S02]  /*19bb0*/  LOP3.LUT R36, R36, R177, RZ, 0x3c, !PT ;  /* 0x000000b124247212 */ /* 0x000fe400078e3cff */
[----:B------:R-:W-:Y:S02]  /*19bc0*/  LOP3.LUT R179, R56, 0x380, RZ, 0xc0, !PT ;  /* 0x0000038038b37812 */ /* 0x000fe400078ec0ff */
[----:B------:R-:W-:Y:S01]  /*19bd0*/  LOP3.LUT R177, R52, 0x380, RZ, 0xc0, !PT ;  /* 0x0000038034b17812 */ /* 0x000fe200078ec0ff */
[----:B------:R2:W-:Y:S01]  /*19be0*/  STSM.16.M88.4 [R168], R4 ;  /* 0x00000004a8007844 */ /* 0x0005e20000000200 */
[----:B------:R-:W-:Y:S02]  /*19bf0*/  SHF.R.U64 R179, R179, 0x3, RZ ;  /* 0x00000003b3b37819 */ /* 0x000fe400000012ff */
[----:B------:R-:W-:Y:S02]  /*19c00*/  ISETP.NE.U32.AND P0, PT, RZ, UR4, PT ;  /* 0x00000004ff007c0c */ /* 0x000fe4000bf05070 */
[----:B------:R-:W-:-:S02]  /*19c10*/  SHF.R.U64 R177, R177, 0x3, RZ ;  /* 0x00000003b1b17819 */ /* 0x000fc400000012ff */
[----:B------:R-:W-:Y:S02]  /*19c20*/  LOP3.LUT R27, R30, 0x380, RZ, 0xc0, !PT ;  /* 0x000003801e1b7812 */ /* 0x000fe400078ec0ff */
[----:B------:R-:W-:Y:S02]  /*19c30*/  LOP3.LUT R56, R179, R56, RZ, 0x3c, !PT ;  /* 0x00000038b3387212 */ /* 0x000fe400078e3cff */
[----:B------:R-:W-:Y:S01]  /*19c40*/  ISETP.NE.AND.EX P0, PT, RZ, UR5, PT, P0 ;  /* 0x00000005ff007c0c */ /* 0x000fe2000bf05300 */
[----:B------:R-:W-:Y:S01]  /*19c50*/  ULDC.64 UR4, c[0x0][0xce0] ;  /* 0x0003380000047ab9 */ /* 0x000fe20000000a00 */
[----:B------:R-:W-:Y:S02]  /*19c60*/  LOP3.LUT R52, R177, R52, RZ, 0x3c, !PT ;  /* 0x00000034b1347212 */ /* 0x000fe400078e3cff */
[----:B------:R-:W-:Y:S02]  /*19c70*/  LOP3.LUT R179, R106, 0x380, RZ, 0xc0, !PT ;  /* 0x000003806ab37812 */ /* 0x000fe400078ec0ff */
[----:B--2---:R-:W-:-:S02]  /*19c80*/  F2FP.BF16.F32.PACK_AB R4, R169, R171 ;  /* 0x000000aba904723e */ /* 0x004fc400000010ff */
[----:B------:R-:W-:Y:S02]  /*19c90*/  F2FP.BF16.F32.PACK_AB R5, R35, R34 ;  /* 0x000000222305723e */ /* 0x000fe400000010ff */
[----:B------:R-:W-:Y:S02]  /*19ca0*/  F2FP.BF16.F32.PACK_AB R6, R166, R170 ;  /* 0x000000aaa606723e */ /* 0x000fe400000010ff */
[----:B------:R-:W-:Y:S02]  /*19cb0*/  F2FP.BF16.F32.PACK_AB R7, R39, R38 ;  /* 0x000000262707723e */ /* 0x000fe400000010ff */
[----:B------:R-:W-:Y:S02]  /*19cc0*/  LOP3.LUT R177, R102, 0x380, RZ, 0xc0, !PT ;  /* 0x0000038066b17812 */ /* 0x000fe400078ec0ff */
[----:B------:R-:W-:Y:S01]  /*19cd0*/  SHF.R.U64 R27, R27, 0x3, RZ ;  /* 0x000000031b1b7819 */ /* 0x000fe200000012ff */
[----:B------:R2:W-:Y:S01]  /*19ce0*/  STSM.16.M88.4 [R123], R4 ;  /* 0x000000047b007844 */ /* 0x0005e20000000200 */
[----:B------:R-:W-:-:S02]  /*19cf0*/  ISETP.NE.U32.AND P6, PT, RZ, UR4, PT ;  /* 0x00000004ff007c0c */ /* 0x000fc4000bfc5070 */
[----:B------:R-:W-:Y:S02]  /*19d00*/  SHF.R.U64 R179, R179, 0x3, RZ ;  /* 0x00000003b3b37819 */ /* 0x000fe400000012ff */
[----:B------:R-:W-:Y:S02]  /*19d10*/  SHF.R.U64 R177, R177, 0x3, RZ ;  /* 0x00000003b1b17819 */ /* 0x000fe400000012ff */
[----:B------:R-:W-:Y:S02]  /*19d20*/  MOV R122, R36 ;  /* 0x00000024007a7202 */ /* 0x000fe40000000f00 */
[----:B------:R-:W-:Y:S02]  /*19d30*/  LOP3.LUT R118, R27, R30, RZ, 0x3c, !PT ;  /* 0x0000001e1b767212 */ /* 0x000fe400078e3cff */
[----:B------:R-:W-:Y:S01]  /*19d40*/  MOV R40, R40 ;  /* 0x0000002800287202 */ /* 0x000fe20000000f00 */
[----:B------:R3:W-:Y:S01]  /*19d50*/  STSM.16.M88.4 [R122], R8 ;  /* 0x000000087a007844 */ /* 0x0007e20000000200 */
[----:B------:R-:W-:-:S02]  /*19d60*/  F2FP.BF16.F32.PACK_AB R14, R161, R163 ;  /* 0x000000a3a10e723e */ /* 0x000fc400000010ff */
[----:B------:R-:W-:Y:S01]  /*19d70*/  F2FP.BF16.F32.PACK_AB R15, R55, R54 ;  /* 0x00000036370f723e */ /* 0x000fe200000010ff */
[----:B--2---:R-:W2:Y:S01]  /*19d80*/  LDC.64 R4, c[0x0][0xcd8] ;  /* 0x00033600ff047b82 */ /* 0x004ea20000000a00 */
[----:B------:R-:W-:Y:S02]  /*19d90*/  ISETP.NE.AND.EX P6, PT, RZ, UR5, PT, P6 ;  /* 0x00000005ff007c0c */ /* 0x000fe4000bfc5360 */
[----:B------:R-:W-:Y:S01]  /*19da0*/  MOV R44, R44 ;  /* 0x0000002c002c7202 */ /* 0x000fe20000000f00 */
[----:B------:R4:W-:Y:S01]  /*19db0*/  STSM.16.M88.4 [R40], R12 ;  /* 0x0000000c28007844 */ /* 0x0009e20000000200 */
[----:B------:R-:W-:Y:S02]  /*19dc0*/  F2FP.BF16.F32.PACK_AB R26, R28, R158 ;  /* 0x0000009e1c1a723e */ /* 0x000fe400000010ff */
[----:B------:R-:W-:Y:S02]  /*19dd0*/  F2FP.BF16.F32.PACK_AB R27, R63, R62 ;  /* 0x0000003e3f1b723e */ /* 0x000fe400000010ff */
[----:B------:R-:W-:-:S02]  /*19de0*/  LOP3.LUT R106, R179, R106, RZ, 0x3c, !PT ;  /* 0x0000006ab36a7212 */ /* 0x000fc400078e3cff */
[----:B------:R-:W-:Y:S01]  /*19df0*/  MOV R48, R48 ;  /* 0x0000003000307202 */ /* 0x000fe20000000f00 */
[----:B------:R0:W-:Y:S01]  /*19e00*/  STSM.16.M88.4 [R44], R24 ;  /* 0x000000182c007844 */ /* 0x0001e20000000200 */
[----:B------:R-:W-:Y:S02]  /*19e10*/  F2FP.BF16.F32.PACK_AB R28, R65, R155 ;  /* 0x0000009b411c723e */ /* 0x000fe400000010ff */
[----:B------:R-:W-:Y:S02]  /*19e20*/  F2FP.BF16.F32.PACK_AB R30, R69, R68 ;  /* 0x00000044451e723e */ /* 0x000fe400000010ff */
[----:B------:R-:W-:Y:S02]  /*19e30*/  LOP3.LUT R102, R177, R102, RZ, 0x3c, !PT ;  /* 0x00000066b1667212 */ /* 0x000fe400078e3cff */
[----:B------:R-:W-:Y:S01]  /*19e40*/  MOV R52, R52 ;  /* 0x0000003400347202 */ /* 0x000fe20000000f00 */
[----:B------:R1:W-:Y:S01]  /*19e50*/  STSM.16.M88.4 [R48], R28 ;  /* 0x0000001c30007844 */ /* 0x0003e20000000200 */
[----:B------:R-:W-:-:S02]  /*19e60*/  MOV R56, R56 ;  /* 0x0000003800387202 */ /* 0x000fc40000000f00 */
[----:B------:R-:W-:Y:S01]  /*19e70*/  F2FP.BF16.F32.PACK_AB R82, R85, R84 ;  /* 0x000000545552723e */ /* 0x000fe200000010ff */
[----:B------:R-:W-:Y:S01]  /*19e80*/  STSM.16.M88.4 [R52], R72 ;  /* 0x0000004834007844 */ /* 0x000fe20000000200 */
[----:B------:R-:W-:Y:S01]  /*19e90*/  F2FP.BF16.F32.PACK_AB R83, R87, R86 ;  /* 0x000000565753723e */ /* 0x000fe200000010ff */
[----:B--2---:R-:W-:Y:S01]  /*19ea0*/  IMAD.WIDE R6, R217, 0x4, R4 ;  /* 0x00000004d9067825 */ /* 0x004fe200078e0204 */
[----:B------:R-:W-:Y:S01]  /*19eb0*/  F2FP.BF16.F32.PACK_AB R89, R91, R90 ;  /* 0x0000005a5b59723e */ /* 0x000fe200000010ff */
[----:B------:R-:W2:Y:S01]  /*19ec0*/  @P6 LDC.64 R4, c[0x0][0xce0] ;  /* 0x00033800ff046b82 */ /* 0x000ea20000000a00 */
[----:B------:R-:W-:Y:S01]  /*19ed0*/  MOV R60, R60 ;  /* 0x0000003c003c7202 */ /* 0x000fe20000000f00 */
[----:B------:R-:W-:Y:S01]  /*19ee0*/  STSM.16.M88.4 [R56], R80 ;  /* 0x0000005038007844 */ /* 0x000fe20000000200 */
[----:B------:R-:W-:Y:S02]  /*19ef0*/  MOV R36, R98 ;  /* 0x0000006200247202 */ /* 0x000fe40000000f00 */
        /* <DEDUP_REMOVED lines=10> */
[----:B------:R-:W-:Y:S01]  /*19fa0*/  STSM.16.M88.4 [R36], R96 ;  /* 0x0000006024007844 */ /* 0x000fe20000000200 */
[----:B------:R-:W-:Y:S02]  /*19fb0*/  MOV R23, R114 ;  /* 0x0000007200177202 */ /* 0x000fe40000000f00 */
[----:B------:R-:W-:Y:S02]  /*19fc0*/  F2FP.BF16.F32.PACK_AB R105, R64, R58 ;  /* 0x0000003a4069723e */ /* 0x000fe400000010ff */
        /* <DEDUP_REMOVED lines=12> */
[----:B---3--:R-:W-:Y:S02]  /*1a090*/  F2FP.BF16.F32.PACK_AB R122, R125, R124 ;  /* 0x0000007c7d7a723e */ /* 0x008fe400000010ff */
[----:B------:R-:W-:Y:S02]  /*1a0a0*/  F2FP.BF16.F32.PACK_AB R123, R127, R126 ;  /* 0x0000007e7f7b723e */ /* 0x000fe400000010ff */
[----:B------:R-:W-:Y:S02]  /*1a0b0*/  F2FP.BF16.F32.PACK_AB R129, R131, R130 ;  /* 0x000000828381723e */ /* 0x000fe400000010ff */
[----:B------:R-:W-:Y:S01]  /*1a0c0*/  F2FP.BF16.F32.PACK_AB R136, R137, R136 ;  /* 0x000000888988723e */ /* 0x000fe200000010ff */
[----:B------:R-:W-:Y:S01]  /*1a0d0*/  STSM.16.M88.4 [R110], R120 ;  /* 0x000000786e007844 */ /* 0x000fe20000000200 */
        /* <DEDUP_REMOVED lines=10> */
[----:B------:R-:W-:Y:S01]  /*1a180*/  STSM.16.M88.4 [R118], R136 ;  /* 0x0000008876007844 */ /* 0x000fe20000000200 */
[----:B------:R-:W-:Y:S02]  /*1a190*/  F2FP.BF16.F32.PACK_AB R146, R149, R148 ;  /* 0x000000949592723e */ /* 0x000fe400000010ff */
[----:B------:R-:W-:-:S05]  /*1a1a0*/  F2FP.BF16.F32.PACK_AB R147, R151, R150 ;  /* 0x000000969793723e */ /* 0x000fca00000010ff */
[----:B------:R3:W-:Y:S01]  /*1a1b0*/  STSM.16.M88.4 [R32], R144 ;  /* 0x0000009020007844 */ /* 0x0007e20000000200 */
[----:B------:R-:W-:Y:S01]  /*1a1c0*/  BAR.SYNC.DEFER_BLOCKING 0x1, 0x100 ;  /* 0x0044000000007b1d */ /* 0x000fe20000010000 */
[----:B--2---:R-:W-:-:S05]  /*1a1d0*/  @P6 IMAD.WIDE R4, R217, 0x4, R4 ;  /* 0x00000004d9046825 */ /* 0x004fca00078e0204 */
[----:B------:R-:W-:Y:S02]  /*1a1e0*/  ULDC UR4, c[0x0][0xb88] ;  /* 0x0002e20000047ab9 */ /* 0x000fe40000000800 */
[----:B------:R-:W-:Y:S01]  /*1a1f0*/  IMAD.U32 R78, RZ, RZ, UR4 ;  /* 0x00000004ff4e7e24 */ /* 0x000fe2000f8e00ff */
[----:B------:R2:W5:Y:S01]  /*1a200*/  @P0 LDG.E R76, desc[UR54][R6.64] ;  /* 0x00000036064c0981 */ /* 0x000562000c1e1900 */
[----:B------:R-:W-:-:S04]  /*1a210*/  IMAD R3, R214, 0x40, R211 ;  /* 0x00000040d6037824 */ /* 0x000fc800078e02d3 */
[----:B------:R2:W5:Y:S01]  /*1a220*/  @P6 LDG.E R78, desc[UR54][R4.64] ;  /* 0x00000036044e6981 */ /* 0x000562000c1e1900 */
[----:B------:R-:W-:-:S03]  /*1a230*/  IMAD.WIDE R20, R3, 0x2, R20 ;  /* 0x0000000203147825 */ /* 0x000fc600078e0214 */
[C---:B------:R-:W-:Y:S02]  /*1a240*/  IADD3 R9, P1, R20.reuse, 0x1000, RZ ;  /* 0x0000100014097810 */ /* 0x040fe40007f3e0ff */
[C---:B----4-:R-:W-:Y:S02]  /*1a250*/  IADD3 R13, P2, R20.reuse, 0x2000, RZ ;  /* 0x00002000140d7810 */ /* 0x050fe40007f5e0ff */
[C---:B0-----:R-:W-:Y:S02]  /*1a260*/  IADD3 R25, P3, R20.reuse, 0x3000, RZ ;  /* 0x0000300014197810 */ /* 0x041fe40007f7e0ff */
[----:B-1----:R-:W-:Y:S02]  /*1a270*/  IADD3 R29, P4, R20, 0x4000, RZ ;  /* 0x00004000141d7810 */ /* 0x002fe40007f9e0ff */
        /* <DEDUP_REMOVED lines=16> */
[C---:B------:R-:W-:Y:S02]  /*1a380*/  IADD3 R33, P5, R20.reuse, 0x5000, RZ ;  /* 0x0000500014217810 */ /* 0x040fe40007fbe0ff */
[----:B------:R-:W-:-:S02]  /*1a390*/  IADD3 R37, P1, R20, 0x6000, RZ ;  /* 0x0000600014257810 */ /* 0x000fc40007f3e0ff */
[C---:B------:R-:W-:Y:S02]  /*1a3a0*/  IADD3 R41, P2, R20.reuse, 0x7000, RZ ;  /* 0x0000700014297810 */ /* 0x040fe40007f5e0ff */
[C---:B------:R-:W-:Y:S02]  /*1a3b0*/  IADD3 R45, P3, R20.reuse, 0x8000, RZ ;  /* 0x00008000142d7810 */ /* 0x040fe40007f7e0ff */
[----:B------:R-:W-:Y:S02]  /*1a3c0*/  IADD3 R49, P4, R20, 0x9000, RZ ;  /* 0x0000900014317810 */ /* 0x000fe40007f9e0ff */
[----:B------:R-:W-:Y:S02]  /*1a3d0*/  P2R R10, PR, RZ, 0x20 ;  /* 0x00000020ff0a7803 */ /* 0x000fe40000000000 */
[----:B---3--:R-:W-:Y:S02]  /*1a3e0*/  LOP3.LUT R32, R33, 0x380, RZ, 0xc0, !PT ;  /* 0x0000038021207812 */ /* 0x008fe400078ec0ff */
[----:B------:R-:W-:-:S02]  /*1a3f0*/  LOP3.LUT R36, R37, 0x380, RZ, 0xc0, !PT ;  /* 0x0000038025247812 */ /* 0x000fc400078ec0ff */
[----:B------:R-:W-:Y:S02]  /*1a400*/  LOP3.LUT R40, R41, 0x380, RZ, 0xc0, !PT ;  /* 0x0000038029287812 */ /* 0x000fe400078ec0ff */
[----:B------:R-:W-:Y:S02]  /*1a410*/  LOP3.LUT R44, R45, 0x380, RZ, 0xc0, !PT ;  /* 0x000003802d2c7812 */ /* 0x000fe400078ec0ff */
[----:B------:R-:W-:Y:S02]  /*1a420*/  LOP3.LUT R48, R49, 0x380, RZ, 0xc0, !PT ;  /* 0x0000038031307812 */ /* 0x000fe400078ec0ff */
[----:B------:R-:W-:Y:S02]  /*1a430*/  IADD3 R53, P5, R20, 0xa000, RZ ;  /* 0x0000a00014357810 */ /* 0x000fe40007fbe0ff */
[----:B------:R-:W-:Y:S02]  /*1a440*/  SHF.R.U64 R32, R32, 0x3, RZ ;  /* 0x0000000320207819 */ /* 0x000fe400000012ff */
[----:B------:R-:W-:-:S02]  /*1a450*/  SHF.R.U64 R36, R36, 0x3, RZ ;  /* 0x0000000324247819 */ /* 0x000fc400000012ff */
[----:B------:R-:W-:Y:S02]  /*1a460*/  LOP3.LUT R52, R53, 0x380, RZ, 0xc0, !PT ;  /* 0x0000038035347812 */ /* 0x000fe400078ec0ff */
[----:B------:R-:W-:Y:S02]  /*1a470*/  SHF.R.U64 R40, R40, 0x3, RZ ;  /* 0x0000000328287819 */ /* 0x000fe400000012ff */
[----:B------:R-:W-:Y:S02]  /*1a480*/  SHF.R.U64 R44, R44, 0x3, RZ ;  /* 0x000000032c2c7819 */ /* 0x000fe400000012ff */
[----:B------:R-:W-:Y:S02]  /*1a490*/  SHF.R.U64 R48, R48, 0x3, RZ ;  /* 0x0000000330307819 */ /* 0x000fe400000012ff */
[----:B------:R-:W-:Y:S02]  /*1a4a0*/  LOP3.LUT R32, R32, R33, RZ, 0x3c, !PT ;  /* 0x0000002120207212 */ /* 0x000fe400078e3cff */
[----:B------:R-:W-:-:S02]  /*1a4b0*/  LOP3.LUT R36, R36, R37, RZ, 0x3c, !PT ;  /* 0x0000002524247212 */ /* 0x000fc400078e3cff */
[----:B------:R-:W-:Y:S02]  /*1a4c0*/  LOP3.LUT R40, R40, R41, RZ, 0x3c, !PT ;  /* 0x0000002928287212 */ /* 0x000fe400078e3cff */
[----:B------:R-:W-:Y:S02]  /*1a4d0*/  LOP3.LUT R44, R44, R45, RZ, 0x3c, !PT ;  /* 0x0000002d2c2c7212 */ /* 0x000fe400078e3cff */
[----:B------:R-:W-:Y:S02]  /*1a4e0*/  LOP3.LUT R48, R48, R49, RZ, 0x3c, !PT ;  /* 0x0000003130307212 */ /* 0x000fe400078e3cff */
[----:B------:R-:W-:Y:S01]  /*1a4f0*/  SHF.R.U64 R52, R52, 0x3, RZ ;  /* 0x0000000334347819 */ /* 0x000fe200000012ff */
[----:B--2---:R-:W-:Y:S06]  /*1a500*/  @P6 BRA `(.L_x_2867) ;  /* 0x0000000000106947 */ /* 0x004fec0003800000 */
[----:B------:R-:W-:Y:S05]  /*1a510*/  @!P0 BRA `(.L_x_2867) ;  /* 0x00000000000c8947 */ /* 0x000fea0003800000 */
[----:B------:R-:W2:Y:S04]  /*1a520*/  LDG.E R3, desc[UR54][R6.64] ;  /* 0x0000003606037981 */ /* 0x000ea8000c1e1900 */
[----:B-----5:R-:W2:Y:S02]  /*1a530*/  LDG.E R78, desc[UR54][R6.64+0x4] ;  /* 0x00000436064e7981 */ /* 0x020ea4000c1e1900 */
[----:B--2---:R-:W-:-:S07]  /*1a540*/  IMAD.IADD R78, R78, 0x1, -R3 ;  /* 0x000000014e4e7824 */ /* 0x004fce00078e0a03 */
.L_x_2867:
        /* <DEDUP_REMOVED lines=13> */
[----:B------:R-:W-:-:S02]  /*1a620*/  LOP3.LUT R3, R20, 0x380, RZ, 0xc0, !PT ;  /* 0x0000038014037812 */ /* 0x000fc400078ec0ff */
[----:B------:R-:W-:Y:S02]  /*1a630*/  IADD3 R5, P5, R20, 0xf000, RZ ;  /* 0x0000f00014057810 */ /* 0x000fe40007fbe0ff */
[----:B------:R-:W-:Y:S02]  /*1a640*/  LOP3.LUT R56, R57, 0x380, RZ, 0xc0, !PT ;  /* 0x0000038039387812 */ /* 0x000fe400078ec0ff */
[----:B------:R-:W-:Y:S01]  /*1a650*/  LOP3.LUT R60, R61, 0x380, RZ, 0xc0, !PT ;  /* 0x000003803d3c7812 */ /* 0x000fe200078ec0ff */
[----:B------:R-:W-:Y:S01]  /*1a660*/  IMAD.X R73, RZ, RZ, R21, P5 ;  /* 0x000000ffff497224 */ /* 0x000fe200028e0615 */
[----:B------:R-:W-:Y:S02]  /*1a670*/  LOP3.LUT R64, R65, 0x380, RZ, 0xc0, !PT ;  /* 0x0000038041407812 */ /* 0x000fe400078ec0ff */
[----:B------:R-:W-:Y:S02]  /*1a680*/  LOP3.LUT R68, R69, 0x380, RZ, 0xc0, !PT ;  /* 0x0000038045447812 */ /* 0x000fe400078ec0ff */
[----:B0-----:R-:W-:-:S02]  /*1a690*/  ISETP.NE.AND P4, PT, R4, RZ, PT ;  /* 0x000000ff0400720c */ /* 0x001fc40003f85270 */
[----:B------:R-:W-:Y:S02]  /*1a6a0*/  SHF.R.U64 R3, R3, 0x3, RZ ;  /* 0x0000000303037819 */ /* 0x000fe400000012ff */
[----:B------:R-:W-:Y:S02]  /*1a6b0*/  LOP3.LUT R4, R5, 0x380, RZ, 0xc0, !PT ;  /* 0x0000038005047812 */ /* 0x000fe400078ec0ff */
[----:B------:R-:W-:Y:S02]  /*1a6c0*/  SHF.R.U64 R56, R56, 0x3, RZ ;  /* 0x0000000338387819 */ /* 0x000fe400000012ff */
[----:B------:R-:W-:Y:S02]  /*1a6d0*/  SHF.R.U64 R60, R60, 0x3, RZ ;  /* 0x000000033c3c7819 */ /* 0x000fe400000012ff */
[----:B------:R-:W-:Y:S02]  /*1a6e0*/  SHF.R.U64 R64, R64, 0x3, RZ ;  /* 0x0000000340407819 */ /* 0x000fe400000012ff */
[----:B------:R-:W-:-:S02]  /*1a6f0*/  SHF.R.U64 R68, R68, 0x3, RZ ;  /* 0x0000000344447819 */ /* 0x000fc400000012ff */
[----:B------:R-:W-:Y:S02]  /*1a700*/  LOP3.LUT R20, R3, R20, RZ, 0x3c, !PT ;  /* 0x0000001403147212 */ /* 0x000fe400078e3cff */
        /* <DEDUP_REMOVED lines=11> */
[----:B------:R-:W-:Y:S02]  /*1a7c0*/  SHF.R.S32.HI R23, RZ, 0x1f, R216 ;  /* 0x0000001fff177819 */ /* 0x000fe400000114d8 */
[----:B------:R-:W-:Y:S02]  /*1a7d0*/  SEL R85, R217, RZ, !P0 ;  /* 0x000000ffd9557207 */ /* 0x000fe40004000000 */
[----:B------:R-:W-:Y:S02]  /*1a7e0*/  SEL R79, R3, RZ, !P0 ;  /* 0x000000ff034f7207 */ /* 0x000fe40004000000 */
[----:B-----5:R-:W-:Y:S01]  /*1a7f0*/  SHF.R.S32.HI R77, RZ, 0x1f, R76 ;  /* 0x0000001fff4d7819 */ /* 0x020fe2000001144c */
[----:B------:R-:W-:Y:S06]  /*1a800*/  @P4 BRA `(.L_x_2868) ;  /* 0x00000000005c4947 */ /* 0x000fec0003800000 */
[----:B------:R-:W-:Y:S01]  /*1a810*/  ULDC.64 UR4, c[0x0][0xc70] ;  /* 0x00031c0000047ab9 */ /* 0x000fe20000000a00 */
[----:B------:R-:W-:Y:S02]  /*1a820*/  IMAD.MOV R6, RZ, RZ, -R196 ;  /* 0x000000ffff067224 */ /* 0x000fe400078e0ac4 */
[----:B------:R-:W-:Y:S02]  /*1a830*/  IMAD R3, R23, UR4, RZ ;  /* 0x0000000417037c24 */ /* 0x000fe4000f8e02ff */
[----:B------:R-:W-:Y:S01]  /*1a840*/  IMAD.WIDE.U32 R4, R216, UR4, R76 ;  /* 0x00000004d8047c25 */ /* 0x000fe2000f8e004c */
[----:B------:R-:W-:-:S03]  /*1a850*/  ISETP.NE.AND P0, PT, R185, R6, PT ;  /* 0x00000006b900720c */ /* 0x000fc60003f05270 */
[----:B------:R-:W-:Y:S01]  /*1a860*/  IMAD R3, R216, UR5, R3 ;  /* 0x00000005d8037c24 */ /* 0x000fe2000f8e0203 */
[----:B------:R-:W-:Y:S01]  /*1a870*/  ULDC.64 UR4, c[0x0][0xc78] ;  /* 0x00031e0000047ab9 */ /* 0x000fe20000000a00 */
[----:B------:R-:W-:Y:S02]  /*1a880*/  IMAD R11, R219, 0x40, R194 ;  /* 0x00000040db0b7824 */ /* 0x000fe400078e02c2 */
[----:B------:R-:W-:Y:S02]  /*1a890*/  IMAD.IADD R5, R5, 0x1, R3 ;  /* 0x0000000105057824 */ /* 0x000fe400078e0203 */
[----:B------:R-:W-:Y:S01]  /*1a8a0*/  IMAD R3, R79, UR4, RZ ;  /* 0x000000044f037c24 */ /* 0x000fe2000f8e02ff */
[----:B------:R-:W-:Y:S01]  /*1a8b0*/  SHF.R.S32.HI R7, RZ, 0x1f, R11 ;  /* 0x0000001fff077819 */ /* 0x000fe2000001140b */
[----:B------:R-:W-:Y:S01]  /*1a8c0*/  IMAD.WIDE.U32 R4, R85, UR4, R4 ;  /* 0x0000000455047c25 */ /* 0x000fe2000f8e0004 */
[----:B------:R-:W-:-:S03]  /*1a8d0*/  ISETP.GE.OR P1, PT, R11, R78, P0 ;  /* 0x0000004e0b00720c */ /* 0x000fc60000726670 */
        /* <DEDUP_REMOVED lines=10> */
.L_x_2868:
[----:B------:R-:W1:Y:S01]  /*1a980*/  LDC R86, c[0x0][0xb8c] ;  /* 0x0002e300ff567b82 */ /* 0x000e620000000800 */
[----:B------:R-:W-:Y:S01]  /*1a990*/  ULDC.64 UR4, c[0x0][0xba0] ;  /* 0x0002e80000047ab9 */ /* 0x000fe20000000a00 */
[----:B0-----:R0:W5:Y:S01]  /*1a9a0*/  LD.E.128 R4, desc[UR54][R20.64] ;  /* 0x0000003614047980 */ /* 0x001162000c101d00 */
[--C-:B------:R-:W-:Y:S01]  /*1a9b0*/  SHF.R.S32.HI R3, RZ, 0x1f, R211.reuse ;  /* 0x0000001fff037819 */ /* 0x100fe200000114d3 */
[----:B------:R-:W-:Y:S02]  /*1a9c0*/  IMAD.MOV.U32 R2, RZ, RZ, R211 ;  /* 0x000000ffff027224 */ /* 0x000fe400078e00d3 */
[----:B------:R-:W5:Y:S02]  /*1a9d0*/  LD.E.128 R8, desc[UR54][R8.64] ;  /* 0x0000003608087980 */ /* 0x000f64000c101d00 */
[----:B------:R-:W-:Y:S02]  /*1a9e0*/  IMAD.WIDE.U32 R2, R76, UR4, R2 ;  /* 0x000000044c027c25 */ /* 0x000fe4000f8e0002 */
[----:B------:R-:W5:Y:S02]  /*1a9f0*/  LD.E.128 R12, desc[UR54][R12.64] ;  /* 0x000000360c0c7980 */ /* 0x000f64000c101d00 */
[----:B0-----:R-:W-:-:S02]  /*1aa00*/  IMAD R21, R77, UR4, RZ ;  /* 0x000000044d157c24 */ /* 0x001fc4000f8e02ff */
[----:B------:R-:W5:Y:S02]  /*1aa10*/  LD.E.128 R24, desc[UR54][R24.64] ;  /* 0x0000003618187980 */ /* 0x000f64000c101d00 */
[----:B------:R-:W-:Y:S01]  /*1aa20*/  IMAD R21, R76, UR5, R21 ;  /* 0x000000054c157c24 */ /* 0x000fe2000f8e0215 */
[----:B------:R-:W-:Y:S01]  /*1aa30*/  ULDC.64 UR4, c[0x0][0xbe0] ;  /* 0x0002f80000047ab9 */ /* 0x000fe20000000a00 */
[----:B------:R-:W5:Y:S02]  /*1aa40*/  LD.E.128 R28, desc[UR54][R28.64] ;  /* 0x000000361c1c7980 */ /* 0x000f64000c101d00 */
[----:B------:R-:W-:Y:S02]  /*1aa50*/  IMAD.IADD R3, R3, 0x1, R21 ;  /* 0x0000000103037824 */ /* 0x000fe400078e0215 */
[----:B------:R-:W-:Y:S01]  /*1aa60*/  IMAD R21, R23, UR4, RZ ;  /* 0x0000000417157c24 */ /* 0x000fe2000f8e02ff */
[----:B------:R-:W5:Y:S01]  /*1aa70*/  LD.E.128 R32, desc[UR54][R32.64] ;  /* 0x0000003620207980 */ /* 0x000f62000c101d00 */
[----:B------:R-:W-:-:S03]  /*1aa80*/  VIADD R23, R211, 0x40 ;  /* 0x00000040d3177836 */ /* 0x000fc60000000000 */
[----:B------:R-:W5:Y:S02]  /*1aa90*/  LD.E.128 R36, desc[UR54][R36.64] ;  /* 0x0000003624247980 */ /* 0x000f64000c101d00 */
[-C--:B-1----:R-:W-:Y:S01]  /*1aaa0*/  ISETP.GE.AND P3, PT, R23, R86.reuse, PT ;  /* 0x000000561700720c */ /* 0x082fe20003f66270 */
[----:B------:R-:W-:Y:S01]  /*1aab0*/  IMAD R77, R219, -0x40, R78 ;  /* 0xffffffc0db4d7824 */ /* 0x000fe200078e024e */
[----:B------:R-:W5:Y:S01]  /*1aac0*/  LD.E.128 R40, desc[UR54][R40.64] ;  /* 0x0000003628287980 */ /* 0x000f62000c101d00 */
[----:B------:R-:W-:Y:S01]  /*1aad0*/  VIADD R0, R214, 0x20 ;  /* 0x00000020d6007836 */ /* 0x000fe20000000000 */
[----:B------:R-:W-:Y:S01]  /*1aae0*/  SEL R20, RZ, 0xffffffff, P3 ;  /* 0xffffffffff147807 */ /* 0x000fe20001800000 */
[C---:B------:R-:W-:Y:S01]  /*1aaf0*/  IMAD R21, R216.reuse, UR5, R21 ;  /* 0x00000005d8157c24 */ /* 0x040fe2000f8e0215 */
[----:B------:R-:W5:Y:S01]  /*1ab00*/  LD.E.128 R44, desc[UR54][R44.64] ;  /* 0x000000362c2c7980 */ /* 0x000f62000c101d00 */
[----:B------:R-:W-:Y:S01]  /*1ab10*/  IMAD.WIDE.U32 R2, R216, UR4, R2 ;  /* 0x00000004d8027c25 */ /* 0x000fe2000f8e0002 */
[C---:B------:R-:W-:Y:S01]  /*1ab20*/  ISETP.GE.AND P2, PT, R211.reuse, R86, PT ;  /* 0x00000056d300720c */ /* 0x040fe20003f46270 */
[----:B------:R-:W-:Y:S01]  /*1ab30*/  ULDC.64 UR4, c[0x0][0xbe8] ;  /* 0x0002fa0000047ab9 */ /* 0x000fe20000000a00 */
        /* <DEDUP_REMOVED lines=46> */
[----:B0-----:R-:W-:-:S03]  /*1ae20*/  SEL R0, RZ, 0x40, P4 ;  /* 0x00000040ff007807 */ /* 0x001fc60002000000 */
[----:B------:R-:W-:Y:S01]  /*1ae30*/  IMAD.IADD R85, R77, 0x1, R79 ;  /* 0x000000014d557824 */ /* 0x000fe200078e024f */
        /* <DEDUP_REMOVED lines=30> */
.L_x_2870:
[----:B------:R-:W-:Y:S05]  /*1b020*/  BSYNC B1 ;  /* 0x0000000000017941 */ /* 0x000fea0003800000 */
.L_x_2869:
        /* <DEDUP_REMOVED lines=31> */
.L_x_2866:
[----:B------:R-:W-:Y:S01]  /*1b220*/  ULDC.64 UR4, c[0x0][0xcd8] ;  /* 0x0003360000047ab9 */ /* 0x000fe20000000a00 */
[----:B------:R-:W2:Y:S01]  /*1b230*/  LDC.64 R2, c[0x0][0xcd8] ;  /* 0x00033600ff027b82 */ /* 0x000ea20000000a00 */
[----:B------:R-:W-:Y:S01]  /*1b240*/  ISETP.NE.U32.AND P0, PT, RZ, UR4, PT ;  /* 0x00000004ff007c0c */ /* 0x000fe2000bf05070 */
[----:B------:R-:W-:-:S03]  /*1b250*/  IMAD.MOV.U32 R7, RZ, RZ, RZ ;  /* 0x000000ffff077224 */ /* 0x000fc600078e00ff */
[----:B------:R-:W-:Y:S01]  /*1b260*/  ISETP.NE.AND.EX P0, PT, RZ, UR5, PT, P0 ;  /* 0x00000005ff007c0c */ /* 0x000fe2000bf05300 */
[----:B------:R-:W-:Y:S02]  /*1b270*/  ULDC.64 UR4, c[0x0][0xce0] ;  /* 0x0003380000047ab9 */ /* 0x000fe40000000a00 */
[----:B------:R-:W-:Y:S01]  /*1b280*/  ISETP.NE.U32.AND P1, PT, RZ, UR4, PT ;  /* 0x00000004ff007c0c */ /* 0x000fe2000bf25070 */
[----:B------:R-:W3:Y:S03]  /*1b290*/  LDC R12, c[0x0][0xb8c] ;  /* 0x0002e300ff0c7b82 */ /* 0x000ee60000000800 */
[----:B------:R-:W-:Y:S01]  /*1b2a0*/  ISETP.NE.AND.EX P1, PT, RZ, UR5, PT, P1 ;  /* 0x00000005ff007c0c */ /* 0x000fe2000bf25310 */
[----:B--2---:R-:W-:-:S12]  /*1b2b0*/  IMAD.WIDE R2, R217, 0x4, R2 ;  /* 0x00000004d9027825 */ /* 0x004fd800078e0202 */
[----:B------:R-:W2:Y:S01]  /*1b2c0*/  @P1 LDC.64 R4, c[0x0][0xce0] ;  /* 0x00033800ff041b82 */ /* 0x000ea20000000a00 */
[----:B------:R-:W-:Y:S02]  /*1b2d0*/  ULDC UR4, c[0x0][0xb88] ;  /* 0x0002e20000047ab9 */ /* 0x000fe40000000800 */
[----:B------:R-:W-:Y:S01]  /*1b2e0*/  IMAD.U32 R0, RZ, RZ, UR4 ;  /* 0x00000004ff007e24 */ /* 0x000fe2000f8e00ff */
[----:B------:R4:W5:Y:S01]  /*1b2f0*/  @P0 LDG.E R7, desc[UR54][R2.64] ;  /* 0x0000003602070981 */ /* 0x000962000c1e1900 */
[----:B--2---:R-:W-:-:S05]  /*1b300*/  @P1 IMAD.WIDE R4, R217, 0x4, R4 ;  /* 0x00000004d9041825 */ /* 0x004fca00078e0204 */
[----:B------:R4:W5:Y:S01]  /*1b310*/  @P1 LDG.E R0, desc[UR54][R4.64] ;  /* 0x0000003604001981 */ /* 0x000962000c1e1900 */
[----:B------:R-:W-:Y:S01]  /*1b320*/  ISETP.GT.AND P2, PT, R234, 0x3f, PT ;  /* 0x0000003fea00780c */ /* 0x000fe20003f44270 */
[----:B---3--:R-:W-:-:S12]  /*1b330*/  @P1 BRA `(.L_x_2872) ;  /* 0x0000000000101947 */ /* 0x008fd80003800000 */
[----:B------:R-:W-:Y:S05]  /*1b340*/  @!P0 BRA `(.L_x_2872) ;  /* 0x00000000000c8947 */ /* 0x000fea0003800000 */
[----:B----4-:R-:W2:Y:S04]  /*1b350*/  LDG.E R5, desc[UR54][R2.64] ;  /* 0x0000003602057981 */ /* 0x010ea8000c1e1900 */
[----:B-----5:R-:W2:Y:S02]  /*1b360*/  LDG.E R0, desc[UR54][R2.64+0x4] ;  /* 0x0000043602007981 */ /* 0x020ea4000c1e1900 */
[----:B--2---:R-:W-:-:S07]  /*1b370*/  IMAD.IADD R0, R0, 0x1, -R5 ;  /* 0x0000000100007824 */ /* 0x004fce00078e0a05 */
.L_x_2872:
[----:B----4-:R-:W-:Y:S01]  /*1b380*/  SHF.R.S32.HI R2, RZ, 0x1f, R217 ;  /* 0x0000001fff027819 */ /* 0x010fe200000114d9 */
[----:B------:R-:W-:Y:S01]  /*1b390*/  BSSY B1, `(.L_x_2873) ;  /* 0x000001d000017945 */ /* 0x000fe20003800000 */
[----:B------:R-:W-:Y:S02]  /*1b3a0*/  SHF.R.S32.HI R8, RZ, 0x1f, R216 ;  /* 0x0000001fff087819 */ /* 0x000fe400000114d8 */
[----:B------:R-:W-:Y:S02]  /*1b3b0*/  SHF.R.S32.HI R10, RZ, 0x1f, R211 ;  /* 0x0000001fff0a7819 */ /* 0x000fe400000114d3 */
[----:B------:R-:W-:Y:S02]  /*1b3c0*/  SEL R11, R217, RZ, !P0 ;  /* 0x000000ffd90b7207 */ /* 0x000fe40004000000 */
[----:B------:R-:W-:Y:S02]  /*1b3d0*/  SEL R9, R2, RZ, !P0 ;  /* 0x000000ff02097207 */ /* 0x000fe40004000000 */
[----:B-----5:R-:W-:Y:S01]  /*1b3e0*/  SHF.R.S32.HI R6, RZ, 0x1f, R7 ;  /* 0x0000001fff067819 */ /* 0x020fe20000011407 */
[----:B------:R-:W-:Y:S06]  /*1b3f0*/  @P2 BRA `(.L_x_2874) ;  /* 0x0000000000582947 */ /* 0x000fec0003800000 */
[----:B------:R-:W2:Y:S02]  /*1b400*/  S2R R2, SR_TID.X ;  /* 0x0000000000027919 */ /* 0x000ea40000002100 */
[----:B--2---:R-:W-:-:S04]  /*1b410*/  IMAD R2, R219, 0x40, R2 ;  /* 0x00000040db027824 */ /* 0x004fc800078e0202 */
[----:B------:R-:W-:-:S05]  /*1b420*/  VIADD R3, R2, 0xffffff80 ;  /* 0xffffff8002037836 */ /* 0x000fca0000000000 */
[----:B------:R-:W-:-:S13]  /*1b430*/  ISETP.GE.AND P0, PT, R3, R0, PT ;  /* 0x000000000300720c */ /* 0x000fda0003f06270 */
[----:B------:R-:W-:Y:S05]  /*1b440*/  @P0 BRA `(.L_x_2874) ;  /* 0x0000000000440947 */ /* 0x000fea0003800000 */
[C---:B------:R-:W-:Y:S01]  /*1b450*/  IADD3 R2, P0, R3.reuse, R7, RZ ;  /* 0x0000000703027210 */ /* 0x040fe20007f1e0ff */
        /* <DEDUP_REMOVED lines=16> */
.L_x_2874:
[----:B------:R-:W-:Y:S05]  /*1b560*/  BSYNC B1 ;  /* 0x0000000000017941 */ /* 0x000fea0003800000 */
.L_x_2873:
[----:B------:R-:W-:Y:S01]  /*1b570*/  ULDC.64 UR4, c[0x0][0xba0] ;  /* 0x0002e80000047ab9 */ /* 0x000fe20000000a00 */
[----:B------:R-:W-:Y:S01]  /*1b580*/  IMAD.MOV.U32 R2, RZ, RZ, R211 ;  /* 0x000000ffff027224 */ /* 0x000fe200078e00d3 */
[----:B------:R-:W-:Y:S01]  /*1b590*/  ISETP.GE.AND P2, PT, R211, R12, PT ;  /* 0x0000000cd300720c */ /* 0x000fe20003f46270 */
[----:B--2---:R-:W-:Y:S01]  /*1b5a0*/  IMAD.MOV.U32 R3, RZ, RZ, R10 ;  /* 0x000000ffff037224 */ /* 0x004fe200078e000a */
[----:B------:R-:W-:Y:S01]  /*1b5b0*/  BSSY B1, `(.L_x_2875) ;  /* 0x000004d000017945 */ /* 0x000fe20003800000 */
[----:B------:R-:W-:Y:S02]  /*1b5c0*/  IMAD R4, R6, UR4, RZ ;  /* 0x0000000406047c24 */ /* 0x000fe4000f8e02ff */
[----:B------:R-:W-:-:S04]  /*1b5d0*/  IMAD.WIDE.U32 R2, R7, UR4, R2 ;  /* 0x0000000407027c25 */ /* 0x000fc8000f8e0002 */
[----:B------:R-:W-:Y:S02]  /*1b5e0*/  VIADD R13, R211, 0x40 ;  /* 0x00000040d30d7836 */ /* 0x000fe40000000000 */
[----:B------:R-:W-:Y:S01]  /*1b5f0*/  IMAD R7, R7, UR5, R4 ;  /* 0x0000000507077c24 */ /* 0x000fe2000f8e0204 */
[----:B------:R-:W-:Y:S01]  /*1b600*/  ULDC.64 UR4, c[0x0][0xbe0] ;  /* 0x0002f80000047ab9 */ /* 0x000fe20000000a00 */
[----:B------:R-:W-:Y:S01]  /*1b610*/  VIADD R15, R211, 0x80 ;  /* 0x00000080d30f7836 */ /* 0x000fe20000000000 */
[----:B------:R-:W-:Y:S01]  /*1b620*/  ISETP.GE.AND P0, PT, R13, R12, PT ;  /* 0x0000000c0d00720c */ /* 0x000fe20003f06270 */
[----:B------:R-:W-:Y:S02]  /*1b630*/  IMAD R5, R8, UR4, RZ ;  /* 0x0000000408057c24 */ /* 0x000fe4000f8e02ff */
[----:B------:R-:W-:Y:S01]  /*1b640*/  IMAD.IADD R3, R3, 0x1, R7 ;  /* 0x0000000103037824 */ /* 0x000fe200078e0207 */
[----:B------:R-:W-:Y:S01]  /*1b650*/  SEL R4, RZ, 0xffffffff, P0 ;  /* 0xffffffffff047807 */ /* 0x000fe20000000000 */
[----:B------:R-:W-:-:S02]  /*1b660*/  IMAD R7, R219, -0x40, R0 ;  /* 0xffffffc0db077824 */ /* 0x000fc400078e0200 */
[C---:B------:R-:W-:Y:S02]  /*1b670*/  IMAD R5, R216.reuse, UR5, R5 ;  /* 0x00000005d8057c24 */ /* 0x040fe4000f8e0205 */
[----:B------:R-:W-:Y:S01]  /*1b680*/  IMAD.WIDE.U32 R2, R216, UR4, R2 ;  /* 0x00000004d8027c25 */ /* 0x000fe2000f8e0002 */
[CC--:B------:R-:W-:Y:S01]  /*1b690*/  ISETP.GE.AND P1, PT, R214.reuse, R7.reuse, PT ;  /* 0x00000007d600720c */ /* 0x0c0fe20003f26270 */
[----:B------:R-:W-:Y:S02]  /*1b6a0*/  ULDC.64 UR4, c[0x0][0xbe8] ;  /* 0x0002fa0000047ab9 */ /* 0x000fe40000000a00 */
[----:B------:R-:W-:Y:S02]  /*1b6b0*/  VIADD R0, R214, 0x20 ;  /* 0x00000020d6007836 */ /* 0x000fe40000000000 */
[----:B------:R-:W-:Y:S02]  /*1b6c0*/  VIADD R21, R211, 0xc0 ;  /* 0x000000c0d3157836 */ /* 0x000fe40000000000 */
[----:B------:R-:W-:Y:S01]  /*1b6d0*/  IMAD.IADD R3, R3, 0x1, R5 ;  /* 0x0000000103037824 */ /* 0x000fe200078e0205 */
[----:B------:R-:W-:Y:S01]  /*1b6e0*/  ISETP.GE.AND P0, PT, R0, R7, PT ;  /* 0x000000070000720c */ /* 0x000fe20003f06270 */
[----:B------:R-:W-:Y:S01]  /*1b6f0*/  IMAD.SHL.U32 R5, R4, 0x2, RZ ;  /* 0x0000000204057824 */ /* 0x000fe200078e00ff */
[----:B------:R-:W-:Y:S01]  /*1b700*/  SEL R0, RZ, 0x1, P2 ;  /* 0x00000001ff007807 */ /* 0x000fe20001000000 */
[----:B------:R-:W-:Y:S01]  /*1b710*/  VIADD R23, R211, 0x100 ;  /* 0x00000100d3177836 */ /* 0x000fe20000000000 */
[-C--:B------:R-:W-:Y:S01]  /*1b720*/  ISETP.GE.AND P2, PT, R15, R12.reuse, PT ;  /* 0x0000000c0f00720c */ /* 0x080fe20003f46270 */
[----:B------:R-:W-:Y:S01]  /*1b730*/  VIADD R25, R211, 0x140 ;  /* 0x00000140d3197836 */ /* 0x000fe20000000000 */
[----:B------:R-:W-:Y:S01]  /*1b740*/  ISETP.GE.AND P3, PT, R21, R12, PT ;  /* 0x0000000c1500720c */ /* 0x000fe20003f66270 */
[----:B------:R-:W-:Y:S01]  /*1b750*/  VIADD R7, R211, 0x180 ;  /* 0x00000180d3077836 */ /* 0x000fe20000000000 */
[----:B------:R-:W-:-:S02]  /*1b760*/  LOP3.LUT R0, R5, 0x2, R0, 0xe2, !PT ;  /* 0x0000000205007812 */ /* 0x000fc400078ee200 */
[----:B------:R-:W-:Y:S02]  /*1b770*/  SEL R5, RZ, 0x4, P2 ;  /* 0x00000004ff057807 */ /* 0x000fe40001000000 */
[----:B------:R-:W-:Y:S02]  /*1b780*/  SEL R4, RZ, 0x8, P3 ;  /* 0x00000008ff047807 */ /* 0x000fe40001800000 */
[-C--:B------:R-:W-:Y:S02]  /*1b790*/  ISETP.GE.AND P2, PT, R23, R12.reuse, PT ;  /* 0x0000000c1700720c */ /* 0x080fe40003f46270 */
[----:B------:R-:W-:Y:S02]  /*1b7a0*/  ISETP.GE.AND P3, PT, R25, R12, PT ;  /* 0x0000000c1900720c */ /* 0x000fe40003f66270 */
[----:B------:R-:W-:Y:S01]  /*1b7b0*/  LOP3.LUT R4, R4, R0, R5, 0xfe, !PT ;  /* 0x0000000004047212 */ /* 0x000fe200078efe05 */
[----:B------:R-:W-:Y:S01]  /*1b7c0*/  IMAD R0, R9, UR4, RZ ;  /* 0x0000000409007c24 */ /* 0x000fe2000f8e02ff */
[----:B------:R-:W-:Y:S01]  /*1b7d0*/  ISETP.GE.AND P4, PT, R7, R12, PT ;  /* 0x0000000c0700720c */ /* 0x000fe20003f86270 */
[----:B------:R-:W-:Y:S01]  /*1b7e0*/  VIADD R7, R211, 0x1c0 ;  /* 0x000001c0d3077836 */ /* 0x000fe20000000000 */
[----:B------:R-:W-:Y:S01]  /*1b7f0*/  SEL R5, RZ, 0x10, P2 ;  /* 0x00000010ff057807 */ /* 0x000fe20001000000 */
[----:B------:R-:W-:Y:S01]  /*1b800*/  IMAD R9, R11, UR5, R0 ;  /* 0x000000050b097c24 */ /* 0x000fe2000f8e0200 */
[----:B------:R-:W-:-:S02]  /*1b810*/  SEL R6, RZ, 0x20, P3 ;  /* 0x00000020ff067807 */ /* 0x000fc40001800000 */
[----:B------:R-:W-:Y:S02]  /*1b820*/  ISETP.GE.AND P2, PT, R7, R12, PT ;  /* 0x0000000c0700720c */ /* 0x000fe40003f46270 */
[----:B------:R-:W-:Y:S01]  /*1b830*/  LOP3.LUT R27, R6, R4, R5, 0xfe, !PT ;  /* 0x00000004061b7212 */ /* 0x000fe200078efe05 */
[----:B------:R-:W-:Y:S01]  /*1b840*/  IMAD.WIDE.U32 R4, R11, UR4, R2 ;  /* 0x000000040b047c25 */ /* 0x000fe2000f8e0002 */
[----:B------:R-:W-:Y:S02]  /*1b850*/  SEL R6, RZ, 0x40, P4 ;  /* 0x00000040ff067807 */ /* 0x000fe40002000000 */
[--C-:B------:R-:W-:Y:S01]  /*1b860*/  SHF.R.S32.HI R7, RZ, 0x1f, R214.reuse ;  /* 0x0000001fff077819 */ /* 0x100fe200000114d6 */
[----:B------:R-:W-:Y:S01]  /*1b870*/  IMAD.IADD R11, R5, 0x1, R9 ;  /* 0x00000001050b7824 */ /* 0x000fe200078e0209 */
[----:B------:R-:W-:Y:S01]  /*1b880*/  LOP3.LUT R27, R27, R6, RZ, 0xfc, !PT ;  /* 0x000000061b1b7212 */ /* 0x000fe200078efcff */
[----:B------:R-:W-:Y:S01]  /*1b890*/  IMAD.MOV.U32 R6, RZ, RZ, R214 ;  /* 0x000000ffff067224 */ /* 0x000fe200078e00d6 */
[----:B------:R-:W-:-:S03]  /*1b8a0*/  SEL R0, RZ, 0x80, P2 ;  /* 0x00000080ff007807 */ /* 0x000fc60001000000 */
        /* <DEDUP_REMOVED lines=29> */
.L_x_2876:
[----:B------:R-:W-:Y:S05]  /*1ba80*/  BSYNC B1 ;  /* 0x0000000000017941 */ /* 0x000fea0003800000 */
.L_x_2875:
        /* <DEDUP_REMOVED lines=29> */
.L_x_2871:
[----:B------:R-:W-:Y:S05]  /*1bc60*/  BSYNC B0 ;  /* 0x0000000000007941 */ /* 0x000fea0003800000 */
.L_x_2865:
[----:B------:R-:W-:Y:S02]  /*1bc70*/  ULDC UR4, c[0x0][0xd14] ;  /* 0x0003450000047ab9 */ /* 0x000fe40000000800 */
[----:B-1----:R-:W-:-:S13]  /*1bc80*/  ISETP.GE.AND P0, PT, R191, UR4, PT ;  /* 0x00000004bf007c0c */ /* 0x002fda000bf06270 */
[----:B------:R-:W-:Y:S05]  /*1bc90*/  @!P0 BRA `(.L_x_2877) ;  /* 0xfffffe5400408947 */ /* 0x000fea000383ffff */
[----:B------:R-:W-:Y:S05]  /*1bca0*/  BRA `(.L_x_2667) ;  /* 0x0000006c00787947 */ /* 0x000fea0003800000 */
.L_x_2665:
[----:B------:R-:W-:-:S08]  /*1bcb0*/  NOP ;  /* 0x0000000000007918 */ /* 0x000fd00000000000 */
[----:B0-----:R-:W0:-:S00]  /*1bcc0*/  USETMAXREG.DEALLOC.CTAPOOL 0x18 ;  /* 0x00000018000079c8 */ /* 0x001e0000080e0500 */
        /* <DEDUP_REMOVED lines=58> */
.L_x_2882:
        /* <DEDUP_REMOVED lines=16> */
.L_x_2881:
[----:B------:R-:W-:Y:S05]  /*1c170*/  BSYNC B0 ;  /* 0x0000000000007941 */ /* 0x000fea0003800000 */
.L_x_2880:
        /* <DEDUP_REMOVED lines=26> */
.L_x_2878:
        /* <DEDUP_REMOVED lines=18> */
[----:B0-----:R-:W-:-:S05]  /*1c440*/  VIADD R13, R4, 0xffffffff ;  /* 0xffffffff040d7836 */ /* 0x001fca0000000000 */
[----:B------:R2:W3:Y:S02]  /*1c450*/  SHFL.IDX PT, R16, R6, R13, 0x1f ;  /* 0x00001f0d06107589 */ /* 0x0004e400000e0000 */
.L_x_2883:
[----:B-1----:R-:W-:Y:S02]  /*1c460*/  IMAD.MOV R2, RZ, RZ, -R3 ;  /* 0x000000ffff027224 */ /* 0x002fe400078e0a03 */
[----:B---3--:R-:W-:Y:S02]  /*1c470*/  IMAD R16, R16, UR4, R5 ;  /* 0x0000000410107c24 */ /* 0x008fe4000f8e0205 */
[----:B------:R-:W-:Y:S02]  /*1c480*/  IMAD R5, R2, R11, RZ ;  /* 0x0000000b02057224 */ /* 0x000fe400078e02ff */
[----:B------:R-:W-:-:S04]  /*1c490*/  IMAD.MOV.U32 R2, RZ, RZ, RZ ;  /* 0x000000ffff027224 */ /* 0x000fc800078e00ff */
[----:B------:R-:W-:Y:S01]  /*1c4a0*/  IMAD.HI.U32 R3, R3, R5, R2 ;  /* 0x0000000503037227 */ /* 0x000fe200078e0002 */
[----:B------:R-:W-:Y:S02]  /*1c4b0*/  IADD3 R2, -R16, UR6, RZ ;  /* 0x0000000610027c10 */ /* 0x000fe4000fffe1ff */
        /* <DEDUP_REMOVED lines=21> */
[----:B------:R-:W-:-:S04]  /*1c610*/  IABS R5, R10 ;  /* 0x0000000a00057213 */ /* 0x000fc80000000000 */
[----:B--2---:R-:W1:Y:S08]  /*1c620*/  I2F.RP R6, R5 ;  /* 0x0000000500067306 */ /* 0x004e700000209400 */
[----:B-1----:R-:W1:Y:S02]  /*1c630*/  MUFU.RCP R6, R6 ;  /* 0x0000000600067308 */ /* 0x002e640000001000 */
[----:B-1----:R-:W-:Y:S01]  /*1c640*/  VIADD R3, R6, 0xffffffe ;  /* 0x0ffffffe06037836 */ /* 0x002fe20000000000 */
[----:B------:R-:W-:-:S05]  /*1c650*/  IABS R6, R10 ;  /* 0x0000000a00067213 */ /* 0x000fca0000000000 */
[----:B------:R-:W1:Y:S01]  /*1c660*/  F2I.FTZ.U32.TRUNC.NTZ R3, R3 ;  /* 0x0000000300037305 */ /* 0x000e62000021f000 */
[----:B------:R-:W-:Y:S02]  /*1c670*/  IMAD.MOV R6, RZ, RZ, -R6 ;  /* 0x000000ffff067224 */ /* 0x000fe400078e0a06 */
        /* <DEDUP_REMOVED lines=23> */
.L_x_2879:
[----:B------:R-:W-:Y:S02]  /*1c7f0*/  IMAD.MOV.U32 R17, RZ, RZ, RZ ;  /* 0x000000ffff117224 */ /* 0x000fe400078e00ff */
[----:B------:R-:W-:Y:S02]  /*1c800*/  IMAD.U32 R16, RZ, RZ, UR6 ;  /* 0x00000006ff107e24 */ /* 0x000fe4000f8e00ff */
[----:B------:R-:W-:-:S07]  /*1c810*/  IMAD.MOV.U32 R18, RZ, RZ, RZ ;  /* 0x000000ffff127224 */ /* 0x000fce00078e00ff */
.L_x_2884:
        /* <DEDUP_REMOVED lines=16> */
[----:B-1----:R-:W-:Y:S01]  /*1c920*/  IMAD.MOV.U32 R0, RZ, RZ, 0x1 ;  /* 0x00000001ff007424 */ /* 0x002fe200078e00ff */
[----:B------:R-:W-:Y:S01]  /*1c930*/  ULDC UR4, c[0x0][0xc] ;  /* 0x0000030000047ab9 */ /* 0x000fe20000000800 */
[----:B------:R-:W-:Y:S01]  /*1c940*/  STL [R1+0x4], RZ ;  /* 0x000004ff01007387 */ /* 0x000fe20000100800 */
[----:B------:R-:W-:-:S03]  /*1c950*/  IMAD.MOV.U32 R2, RZ, RZ, 0x1 ;  /* 0x00000001ff027424 */ /* 0x000fc600078e00ff */
[----:B------:R1:W-:Y:S04]  /*1c960*/  STL [R1+0xc], R0 ;  /* 0x00000c0001007387 */ /* 0x0003e80000100800 */
[----:B------:R-:W-:Y:S01]  /*1c970*/  STL [R1], RZ ;  /* 0x000000ff01007387 */ /* 0x000fe20000100800 */
[----:B-1----:R-:W-:Y:S01]  /*1c980*/  IMAD.U32 R0, RZ, RZ, UR4 ;  /* 0x00000004ff007e24 */ /* 0x002fe2000f8e00ff */
[----:B------:R-:W-:-:S04]  /*1c990*/  UMOV UR4, URZ ;  /* 0x0000003f00047c82 */ /* 0x000fc80008000000 */
[----:B------:R1:W-:Y:S04]  /*1c9a0*/  STL [R1+0x28], R0 ;  /* 0x0000280001007387 */ /* 0x0003e80000100800 */
[----:B------:R2:W-:Y:S01]  /*1c9b0*/  STL [R1+0x8], R2 ;  /* 0x0000080201007387 */ /* 0x0005e20000100800 */
[----:B-1----:R-:W-:-:S05]  /*1c9c0*/  IMAD.U32 R0, RZ, RZ, UR4 ;  /* 0x00000004ff007e24 */ /* 0x002fca000f8e00ff */
[----:B------:R2:W-:Y:S02]  /*1c9d0*/  STL [R1+0x24], R0 ;  /* 0x0000240001007387 */ /* 0x0005e40000100800 */
.L_x_2985:
[----:B------:R-:W-:Y:S05]  /*1c9e0*/  YIELD ;  /* 0x0000000000007946 */ /* 0x000fea0003800000 */
[----:B------:R-:W-:Y:S01]  /*1c9f0*/  ULDC.64 UR4, c[0x0][0xb20] ;  /* 0x0002c80000047ab9 */ /* 0x000fe20000000a00 */
[----:B------:R-:W-:Y:S01]  /*1ca00*/  IMAD.MOV.U32 R6, RZ, RZ, RZ ;  /* 0x000000ffff067224 */ /* 0x000fe200078e00ff */
[----:B------:R-:W-:Y:S01]  /*1ca10*/  ISETP.NE.U32.AND P0, PT, RZ, UR4, PT ;  /* 0x00000004ff007c0c */ /* 0x000fe2000bf05070 */
[----:B--2---:R-:W-:Y:S01]  /*1ca20*/  IMAD.MOV.U32 R0, RZ, RZ, RZ ;  /* 0x000000ffff007224 */ /* 0x004fe200078e00ff */
[----:B------:R-:W-:Y:S01]  /*1ca30*/  ULDC.64 UR8, c[0x0][0xb00] ;  /* 0x0002c00000087ab9 */ /* 0x000fe20000000a00 */
[----:B------:R-:W-:Y:S01]  /*1ca40*/  ULDC.64 UR10, c[0x0][0xb08] ;  /* 0x0002c200000a7ab9 */ /* 0x000fe20000000a00 */
[----:B------:R-:W-:Y:S01]  /*1ca50*/  ISETP.NE.AND.EX P0, PT, RZ, UR5, PT, P0 ;  /* 0x00000005ff007c0c */ /* 0x000fe2000bf05300 */
[----:B------:R-:W-:-:S12]  /*1ca60*/  ULDC.64 UR4, c[0x0][0xaf8] ;  /* 0x0002be0000047ab9 */ /* 0x000fd80000000a00 */
[----:B-1-3--:R-:W1:Y:S01]  /*1ca70*/  @P0 LDC.64 R2, c[0x0][0xb20] ;  /* 0x0002c800ff020b82 */ /* 0x00ae620000000a00 */
        /* <DEDUP_REMOVED lines=32> */
[----:B-----5:R-:W2:Y:S04]  /*1cc80*/  LDG.E R0, desc[UR54][R2.64] ;  /* 0x0000003602007981 */ /* 0x020ea8000c1e1900 */
[----:B------:R-:W2:Y:S02]  /*1cc90*/  LDG.E R5, desc[UR54][R2.64+0x4] ;  /* 0x0000043602057981 */ /* 0x000ea4000c1e1900 */
[----:B--2---:R-:W-:-:S07]  /*1cca0*/  IMAD.IADD R0, R5, 0x1, -R0 ;  /* 0x0000000105007824 */ /* 0x004fce00078e0a00 */
.L_x_2886:
        /* <DEDUP_REMOVED lines=10> */
[----:B------:R-:W-:Y:S01]  /*1cd50*/  ISETP.NE.AND.EX P0, PT, RZ, UR5, PT, P0 ;  /* 0x00000005ff007c0c */ /* 0x000fe2000bf05300 */
[----:B---3-5:R-:W-:-:S05]  /*1cd60*/  IMAD.IADD R8, R8, 0x1, R6 ;  /* 0x0000000108087824 */ /* 0x028fca00078e0206 */
[----:B------:R1:W-:Y:S07]  /*1cd70*/  STL [R1+0x10], R8 ;  /* 0x0000100801007387 */ /* 0x0003ee0000100800 */
[----:B------:R-:W-:Y:S05]  /*1cd80*/  @!P0 BRA `(.L_x_2887) ;  /* 0x0000000000108947 */ /* 0x000fea0003800000 */
[----:B------:R-:W2:Y:S02]  /*1cd90*/  LDC.64 R4, c[0x0][0xb18] ;  /* 0x0002c600ff047b82 */ /* 0x000ea40000000a00 */
[----:B--2---:R-:W-:-:S05]  /*1cda0*/  IMAD.WIDE R4, R19, 0x4, R4 ;  /* 0x0000000413047825 */ /* 0x004fca00078e0204 */
[----:B------:R2:W5:Y:S01]  /*1cdb0*/  LDG.E R7, desc[UR54][R4.64] ;  /* 0x0000003604077981 */ /* 0x000562000c1e1900 */
[----:B------:R-:W-:Y:S05]  /*1cdc0*/  BRA `(.L_x_2888) ;  /* 0x0000000000107947 */ /* 0x000fea0003800000 */
.L_x_2887:
[----:B------:R-:W-:Y:S05]  /*1cdd0*/  @!P3 BRA `(.L_x_2888) ;  /* 0x00000000000cb947 */ /* 0x000fea0003800000 */
[----:B------:R-:W2:Y:S04]  /*1cde0*/  LDG.E R7, desc[UR54][R4.64] ;  /* 0x0000003604077981 */ /* 0x000ea8000c1e1900 */
[----:B------:R-:W2:Y:S02]  /*1cdf0*/  LDG.E R4, desc[UR54][R4.64+0x4] ;  /* 0x0000043604047981 */ /* 0x000ea4000c1e1900 */
[----:B--2---:R-:W-:-:S07]  /*1ce00*/  IMAD.IADD R7, R4, 0x1, -R7 ;  /* 0x0000000104077824 */ /* 0x004fce00078e0a07 */
.L_x_2888:
[----:B--2---:R-:W2:Y:S04]  /*1ce10*/  @P1 LDG.E R4, desc[UR54][R2.64] ;  /* 0x0000003602041981 */ /* 0x004ea8000c1e1900 */
[----:B-1----:R-:W2:Y:S01]  /*1ce20*/  @P1 LDG.E R2, desc[UR54][R2.64+0x4] ;  /* 0x0000043602021981 */ /* 0x002ea2000c1e1900 */
[----:B-----5:R-:W-:Y:S02]  /*1ce30*/  IMAD.IADD R5, R7, 0x1, -R6 ;  /* 0x0000000107057824 */ /* 0x020fe400078e0a06 */
[----:B--2---:R-:W-:Y:S01]  /*1ce40*/  @P1 IMAD.IADD R9, R2, 0x1, -R4 ;  /* 0x0000000102091824 */ /* 0x004fe200078e0a04 */
[----:B------:R-:W-:-:S03]  /*1ce50*/  LEA R4, R17, 0x40, 0x6 ;  /* 0x0000004011047811 */ /* 0x000fc600078e30ff */
[----:B------:R-:W-:-:S04]  /*1ce60*/  IMAD.IADD R8, R5, 0x1, R9 ;  /* 0x0000000105087824 */ /* 0x000fc800078e0209 */
[C---:B------:R-:W-:Y:S01]  /*1ce70*/  VIADD R20, R8.reuse, 0x3f ;  /* 0x0000003f08147836 */ /* 0x040fe20000000000 */
[----:B------:R-:W-:-:S04]  /*1ce80*/  IADD3 R4, R8, R4, -R0 ;  /* 0x0000000408047210 */ /* 0x000fc80007ffe800 */
[----:B------:R-:W-:-:S04]  /*1ce90*/  SHF.R.S32.HI R2, RZ, 0x1f, R20 ;  /* 0x0000001fff027819 */ /* 0x000fc80000011414 */
[----:B------:R-:W-:Y:S02]  /*1cea0*/  LEA.HI R20, R2, R20, RZ, 0x6 ;  /* 0x0000001402147211 */ /* 0x000fe400078f30ff */
[----:B------:R-:W1:Y:S02]  /*1ceb0*/  LDC.64 R2, c[0x0][0xad8] ;  /* 0x0002b600ff027b82 */ /* 0x000e640000000a00 */
[----:B------:R-:W-:Y:S02]  /*1cec0*/  SHF.R.S32.HI R20, RZ, 0x6, R20 ;  /* 0x00000006ff147819 */ /* 0x000fe40000011414 */
[----:B-1----:R-:W-:Y:S01]  /*1ced0*/  ISETP.GE.AND P2, PT, R3, 0x1, PT ;  /* 0x000000010300780c */ /* 0x002fe20003f46270 */
        /* <DEDUP_REMOVED lines=13> */
.L_x_2891:
[----:B------:R-:W-:-:S13]  /*1cfb0*/  ISETP.NE.AND P0, PT, R3, 0x1, PT ;  /* 0x000000010300780c */ /* 0x000fda0003f05270 */
[----:B------:R-:W1:Y:S02]  /*1cfc0*/  @P0 LDC.64 R6, c[0x0][0xae0] ;  /* 0x0002b800ff060b82 */ /* 0x000e640000000a00 */
[----:B-1----:R-:W-:-:S05]  /*1cfd0*/  @P0 IMAD.HI.U32 R6, R11, R6, RZ ;  /* 0x000000060b060227 */ /* 0x002fca00078e00ff */
[----:B------:R-:W-:-:S07]  /*1cfe0*/  @P0 SHF.R.U32.HI R11, RZ, R7, R6 ;  /* 0x00000007ff0b0219 */ /* 0x000fce0000011606 */
.L_x_2892:
[----:B------:R-:W-:Y:S05]  /*1cff0*/  BSYNC B0 ;  /* 0x0000000000007941 */ /* 0x000fea0003800000 */
.L_x_2890:
[----:B------:R-:W-:-:S05]  /*1d000*/  IMAD R11, R11, R3, R3 ;  /* 0x000000030b0b7224 */ /* 0x000fca00078e0203 */
[----:B------:R-:W-:-:S07]  /*1d010*/  VIMNMX R2, R2, R11, PT ;  /* 0x0000000b02027248 */ /* 0x000fce0003fe0100 */
.L_x_2889:
        /* <DEDUP_REMOVED lines=15> */
.L_x_2895:
[----:B------:R-:W-:Y:S01]  /*1d110*/  ISETP.NE.AND P0, PT, R3, 0x1, PT ;  /* 0x000000010300780c */ /* 0x000fe20003f05270 */
[----:B------:R-:W-:-:S12]  /*1d120*/  IMAD.MOV.U32 R11, RZ, RZ, R0 ;  /* 0x000000ffff0b7224 */ /* 0x000fd800078e0000 */
[----:B------:R-:W1:Y:S02]  /*1d130*/  @P0 LDC.64 R6, c[0x0][0xae0] ;  /* 0x0002b800ff060b82 */ /* 0x000e640000000a00 */
[----:B-1----:R-:W-:-:S05]  /*1d140*/  @P0 IMAD.HI.U32 R6, R0, R6, RZ ;  /* 0x0000000600060227 */ /* 0x002fca00078e00ff */
[----:B------:R-:W-:-:S07]  /*1d150*/  @P0 SHF.R.U32.HI R11, RZ, R7, R6 ;  /* 0x00000007ff0b0219 */ /* 0x000fce0000011606 */
.L_x_2896:
[----:B------:R-:W-:Y:S05]  /*1d160*/  BSYNC B0 ;  /* 0x0000000000007941 */ /* 0x000fea0003800000 */
.L_x_2894:
[----:B------:R-:W-:-:S05]  /*1d170*/  IMAD R3, R11, R3, RZ ;  /* 0x000000030b037224 */ /* 0x000fca00078e02ff */
[----:B------:R-:W-:-:S07]  /*1d180*/  VIMNMX R8, R8, R3, !PT ;  /* 0x0000000308087248 */ /* 0x000fce0007fe0100 */
.L_x_2893:
        /* <DEDUP_REMOVED lines=34> */
.L_x_3052:
[----:B------:R-:W-:-:S03]  /*1d3b0*/  UMOV UR4, 0xffffffff ;  /* 0xffffffff00047882 */ /* 0x000fc60000000000 */
[----:B------:R-:W-:Y:S05]  /*1d3c0*/  BRA.DIV UR4, `(.L_x_2900) ;  /* 0x0000006604987947 */ /* 0x000fea000b800000 */
[----:B------:R-:W-:-:S13]  /*1d3d0*/  ELECT P6, URZ, PT ;  /* 0x00000000003f782f */ /* 0x000fda00038c0000 */
.L_x_3055:
[----:B------:R-:W2:Y:S01]  /*1d3e0*/  LDL R7, [R1+0x24] ;  /* 0x0000240001077983 */ /* 0x000ea20000100800 */
[----:B------:R-:W-:Y:S02]  /*1d3f0*/  MOV R8, 0x400 ;  /* 0x0000040000087802 */ /* 0x000fe40000000f00 */
[----:B--2---:R-:W-:Y:S02]  /*1d400*/  R2UR UR4, R7 ;  /* 0x00000000070472ca */ /* 0x004fe400000e0000 */
[----:B------:R-:W1:Y:S11]  /*1d410*/  S2R R7, SR_CgaCtaId ;  /* 0x0000000000077919 */ /* 0x000e760000008800 */
[----:B------:R-:W-:-:S04]  /*1d420*/  UIADD3 UR4, UR4, 0x1, URZ ;  /* 0x0000000104047890 */ /* 0x000fc8000fffe03f */
[----:B------:R-:W-:-:S04]  /*1d430*/  ULEA.HI UR5, UR4, UR4, URZ, 0x1 ;  /* 0x0000000404057291 */ /* 0x000fc8000f8f083f */
[----:B------:R-:W-:-:S04]  /*1d440*/  ULOP3.LUT UR5, UR5, 0xfffffffe, URZ, 0xc0, !UPT ;  /* 0xfffffffe05057892 */ /* 0x000fc8000f8ec03f */
[----:B------:R-:W-:Y:S01]  /*1d450*/  UIADD3 UR5, UR4, -UR5, URZ ;  /* 0x8000000504057290 */ /* 0x000fe2000fffe03f */
[----:B-1----:R-:W-:-:S05]  /*1d460*/  LEA R7, R7, R8, 0x18 ;  /* 0x0000000807077211 */ /* 0x002fca00078ec0ff */
[----:B------:R-:W-:-:S04]  /*1d470*/  MOV R8, UR5 ;  /* 0x0000000500087c02 */ /* 0x000fc80008000f00 */
[----:B------:R-:W-:-:S04]  /*1d480*/  SHF.L.U32 R8, R8, 0x1f, RZ ;  /* 0x0000001f08087819 */ /* 0x000fc800000006ff */
[----:B------:R-:W1:Y:S02]  /*1d490*/  SYNCS.PHASECHK.TRANS64.TRYWAIT P0, [R7+URZ+0x38820], R8 ;  /* 0x03882008070075a7 */ /* 0x000e64000800017f */
[----:B-1----:R-:W-:Y:S05]  /*1d4a0*/  @!P0 BRA `(.L_x_2901) ;  /* 0x0000006400808947 */ /* 0x002fea0003800000 */
.L_x_3056:
        /* <DEDUP_REMOVED lines=8> */
.L_x_3057:
        /* <DEDUP_REMOVED lines=11> */
.L_x_2905:
[----:B--2---:R-:W2:Y:S01]  /*1d5e0*/  LDL R11, [R1+0x4] ;  /* 0x00000400010b7983 */ /* 0x004ea20000100800 */
        /* <DEDUP_REMOVED lines=12> */
[----:B------:R-:W-:-:S04]  /*1d6b0*/  IMAD R11, R3, 0x40, R10 ;  /* 0x00000040030b7824 */ /* 0x000fc800078e020a */
[----:B------:R-:W-:-:S05]  /*1d6c0*/  VIADD R11, R11, 0xffffffc0 ;  /* 0xffffffc00b0b7836 */ /* 0x000fca0000000000 */
[----:B------:R-:W-:-:S03]  /*1d6d0*/  R2UR UR11, R11 ;  /* 0x000000000b0b72ca */ /* 0x000fc600000e0000 */
[----:B------:R-:W-:-:S10]  /*1d6e0*/  UIADD3 UR8, UR8, 0x22400, URZ ;  /* 0x0002240008087890 */ /* 0x000fd4000fffe03f */
[----:B------:R2:W-:Y:S01]  /*1d6f0*/  UTMALDG.4D [UR8], [UR4], desc[UR6] ;  /* 0x00000608040075b4 */ /* 0x0005e20008019000 */
[----:B------:R-:W3:Y:S02]  /*1d700*/  SYNCS.PHASECHK.TRANS64.TRYWAIT P0, [R8+URZ+0x388c0], R9 ;  /* 0x0388c009080075a7 */ /* 0x000ee4000800017f */
[----:B--23--:R-:W-:Y:S05]  /*1d710*/  @!P0 BRA `(.L_x_2906) ;  /* 0x00000064000c8947 */ /* 0x00cfea0003800000 */
.L_x_3058:
        /* <DEDUP_REMOVED lines=8> */
.L_x_2907:
[----:B-12---:R-:W2:Y:S01]  /*1d7a0*/  LDL R9, [R1+0x4] ;  /* 0x0000040001097983 */ /* 0x006ea20000100800 */
        /* <DEDUP_REMOVED lines=51> */
.L_x_2903:
[----:B------:R-:W-:Y:S05]  /*1dae0*/  BSYNC B1 ;  /* 0x0000000000017941 */ /* 0x000fea0003800000 */
.L_x_2902:
        /* <DEDUP_REMOVED lines=16> */
.L_x_2914:
        /* <DEDUP_REMOVED lines=9> */
.L_x_3059:
        /* <DEDUP_REMOVED lines=11> */
.L_x_2911:
[----:B--2---:R-:W2:Y:S01]  /*1dd30*/  LDL R11, [R1+0x4] ;  /* 0x00000400010b7983 */ /* 0x004ea20000100800 */
        /* <DEDUP_REMOVED lines=15> */
[----:B------:R-:W3:Y:S02]  /*1de30*/  SYNCS.PHASECHK.TRANS64.TRYWAIT P1, [R9+URZ+0x388c0], R10 ;  /* 0x0388c00a090075a7 */ /* 0x000ee4000802017f */
[----:B--23--:R-:W-:Y:S05]  /*1de40*/  @!P1 BRA `(.L_x_2912) ;  /* 0x0000005c00689947 */ /* 0x00cfea0003800000 */
.L_x_3060:
        /* <DEDUP_REMOVED lines=8> */
.L_x_2913:
        /* <DEDUP_REMOVED lines=52> */
.L_x_2909:
[----:B------:R-:W-:Y:S05]  /*1e210*/  BSYNC B1 ;  /* 0x0000000000017941 */ /* 0x000fea0003800000 */
.L_x_2908:
        /* <DEDUP_REMOVED lines=13> */
.L_x_2898:
[----:B------:R-:W-:Y:S05]  /*1e2f0*/  BSYNC B0 ;  /* 0x0000000000007941 */ /* 0x000fea0003800000 */
.L_x_2897:
        /* <DEDUP_REMOVED lines=17> */
.L_x_2917:
[----:B------:R-:W-:-:S13]  /*1e410*/  ISETP.NE.AND P1, PT, R3, 0x1, PT ;  /* 0x000000010300780c */ /* 0x000fda0003f25270 */
[----:B------:R-:W2:Y:S02]  /*1e420*/  @P1 LDC.64 R4, c[0x0][0xae0] ;  /* 0x0002b800ff041b82 */ /* 0x000ea40000000a00 */
[----:B--2---:R-:W-:-:S05]  /*1e430*/  @P1 IMAD.HI.U32 R4, R6, R4, RZ ;  /* 0x0000000406041227 */ /* 0x004fca00078e00ff */
[----:B------:R-:W-:-:S07]  /*1e440*/  @P1 SHF.R.U32.HI R6, RZ, R5, R4 ;  /* 0x00000005ff061219 */ /* 0x000fce0000011604 */
.L_x_2918:
[----:B------:R-:W-:Y:S05]  /*1e450*/  BSYNC B0 ;  /* 0x0000000000007941 */ /* 0x000fea0003800000 */
.L_x_2916:
[----:B------:R-:W-:-:S05]  /*1e460*/  IMAD R6, R6, R3, R3 ;  /* 0x0000000306067224 */ /* 0x000fca00078e0203 */
[----:B------:R-:W-:-:S07]  /*1e470*/  VIMNMX R2, R2, R6, PT ;  /* 0x0000000602027248 */ /* 0x000fce0003fe0100 */
.L_x_2915:
        /* <DEDUP_REMOVED lines=19> */
.L_x_2921:
[----:B------:R-:W-:-:S13]  /*1e5b0*/  ISETP.NE.AND P0, PT, R3, 0x1, PT ;  /* 0x000000010300780c */ /* 0x000fda0003f05270 */
[----:B------:R-:W3:Y:S02]  /*1e5c0*/  @P0 LDC.64 R4, c[0x0][0xae0] ;  /* 0x0002b800ff040b82 */ /* 0x000ee40000000a00 */
[----:B---3--:R-:W-:-:S05]  /*1e5d0*/  @P0 IMAD.HI.U32 R4, R0, R4, RZ ;  /* 0x0000000400040227 */ /* 0x008fca00078e00ff */
[----:B------:R-:W-:-:S07]  /*1e5e0*/  @P0 SHF.R.U32.HI R0, RZ, R5, R4 ;  /* 0x00000005ff000219 */ /* 0x000fce0000011604 */
.L_x_2922:
[----:B------:R-:W-:Y:S05]  /*1e5f0*/  BSYNC B0 ;  /* 0x0000000000007941 */ /* 0x000fea0003800000 */
.L_x_2920:
[----:B------:R-:W-:-:S05]  /*1e600*/  IMAD R3, R0, R3, RZ ;  /* 0x0000000300037224 */ /* 0x000fca00078e02ff */
[----:B------:R-:W-:-:S07]  /*1e610*/  VIMNMX R2, R2, R3, !PT ;  /* 0x0000000302027248 */ /* 0x000fce0007fe0100 */
.L_x_2919:
        /* <DEDUP_REMOVED lines=12> */
[----:B------:R-:W3:Y:S01]  /*1e6e0*/  LDL R0, [R1+0x28] ;  /* 0x0000280001007983 */ /* 0x000ee20000100800 */
[----:B------:R-:W-:Y:S01]  /*1e6f0*/  VOTEU.ANY UR4, UPT, PT ;  /* 0x0000000000047886 */ /* 0x000fe200038e0100 */
[----:B------:R-:W4:Y:S01]  /*1e700*/  LDC.64 R2, c[0x0][0xd38] ;  /* 0x00034e00ff027b82 */ /* 0x000f220000000a00 */
[----:B------:R-:W-:Y:S01]  /*1e710*/  POPC R5, UR4 ;  /* 0x0000000400057d09 */ /* 0x000fe20008000000 */
[----:B------:R-:W5:Y:S01]  /*1e720*/  S2R R7, SR_LANEID ;  /* 0x0000000000077919 */ /* 0x000f620000000000 */
[----:B---3--:R-:W-:-:S06]  /*1e730*/  R2UR UR5, R0 ;  /* 0x00000000000572ca */ /* 0x008fcc00000e0000 */
[----:B------:R-:W5:Y:S02]  /*1e740*/  FLO.U32 R0, UR4 ;  /* 0x0000000400007d00 */ /* 0x000f6400080e0000 */
[----:B-----5:R-:W-:-:S13]  /*1e750*/  ISETP.EQ.U32.AND P0, PT, R0, R7, PT ;  /* 0x000000070000720c */ /* 0x020fda0003f02070 */
[----:B----4-:R-:W3:Y:S01]  /*1e760*/  @P0 ATOMG.E.ADD.STRONG.GPU PT, R3, desc[UR54][R2.64], R5 ;  /* 0x00000005020309a8 */ /* 0x010ee200081ee1f6 */
[----:B------:R-:W4:Y:S02]  /*1e770*/  S2R R4, SR_LTMASK ;  /* 0x0000000000047919 */ /* 0x000f240000003900 */
[----:B----4-:R-:W-:-:S04]  /*1e780*/  LOP3.LUT R4, R4, UR4, RZ, 0xc0, !PT ;  /* 0x0000000404047c12 */ /* 0x010fc8000f8ec0ff */
[----:B------:R-:W4:Y:S01]  /*1e790*/  POPC R7, R4 ;  /* 0x0000000400077309 */ /* 0x000f220000000000 */
[----:B---3--:R-:W4:Y:S02]  /*1e7a0*/  SHFL.IDX PT, R0, R3, R0, 0x1f ;  /* 0x00001f0003007589 */ /* 0x008f2400000e0000 */
[----:B----4-:R-:W-:Y:S01]  /*1e7b0*/  IADD3 R16, R0, UR5, R7 ;  /* 0x0000000500107c10 */ /* 0x010fe2000fffe007 */
[----:B------:R-:W-:Y:S06]  /*1e7c0*/  BRA `(.L_x_2925) ;  /* 0x0000003000b87947 */ /* 0x000fec0003800000 */
.L_x_2924:
        /* <DEDUP_REMOVED lines=11> */
[----:B------:R-:W-:Y:S02]  /*1e880*/  IMAD.U32 R4, RZ, RZ, UR6 ;  /* 0x00000006ff047e24 */ /* 0x000fe4000f8e00ff */
[----:B------:R-:W3:Y:S01]  /*1e890*/  LDC.64 R2, c[0x4][R2] ;  /* 0x0100000002027b82 */ /* 0x000ee20000000a00 */
[----:B------:R-:W-:Y:S02]  /*1e8a0*/  IMAD.U32 R5, RZ, RZ, UR7 ;  /* 0x00000007ff057e24 */ /* 0x000fe4000f8e00ff */
[----:B--2---:R-:W-:Y:S02]  /*1e8b0*/  IMAD.U32 R6, RZ, RZ, UR8 ;  /* 0x00000008ff067e24 */ /* 0x004fe4000f8e00ff */
[----:B------:R-:W-:-:S02]  /*1e8c0*/  IMAD.U32 R7, RZ, RZ, UR9 ;  /* 0x00000009ff077e24 */ /* 0x000fc4000f8e00ff */
[----:B------:R-:W-:Y:S02]  /*1e8d0*/  IMAD.U32 R10, RZ, RZ, UR4 ;  /* 0x00000004ff0a7e24 */ /* 0x000fe4000f8e00ff */
[----:B-1----:R-:W-:Y:S02]  /*1e8e0*/  IMAD.U32 R11, RZ, RZ, UR5 ;  /* 0x00000005ff0b7e24 */ /* 0x002fe4000f8e00ff */
[----:B------:R-:W-:Y:S02]  /*1e8f0*/  IMAD.MOV.U32 R8, RZ, RZ, 0x70 ;  /* 0x00000070ff087424 */ /* 0x000fe400078e00ff */
[----:B------:R-:W-:Y:S02]  /*1e900*/  IMAD.MOV.U32 R12, RZ, RZ, 0x1 ;  /* 0x00000001ff0c7424 */ /* 0x000fe400078e00ff */
[----:B0-----:R-:W-:-:S07]  /*1e910*/  IMAD.MOV.U32 R13, RZ, RZ, RZ ;  /* 0x000000ffff0d7224 */ /* 0x001fce00078e00ff */
[----:B------:R-:W-:-:S07]  /*1e920*/  LEPC R20, `(.L_x_2926) ;  /* 0x000000001014794e */ /* 0x000fce0000000000 */
[----:B---3--:R-:W-:Y:S05]  /*1e930*/  CALL.ABS.NOINC R2 ;  /* 0x0000000002007343 */ /* 0x008fea0003c00000 */
.L_x_2926:
        /* <DEDUP_REMOVED lines=20> */
.L_x_2928:
        /* <DEDUP_REMOVED lines=16> */
.L_x_2927:
[----:B--2---:R-:W2:Y:S01]  /*1eb80*/  LDL.LU R6, [R1+0x20] ;  /* 0x0000200001067983 */ /* 0x004ea20000300800 */
[----:B------:R-:W3:Y:S01]  /*1eb90*/  LDC R0, c[0x0][0x428] ;  /* 0x00010a00ff007b82 */ /* 0x000ee20000000800 */
[----:B------:R-:W-:Y:S01]  /*1eba0*/  ULDC.64 UR4, c[0x0][0xaf0] ;  /* 0x0002bc0000047ab9 */ /* 0x000fe20000000a00 */
[----:B------:R-:W-:Y:S01]  /*1ebb0*/  IMAD.MOV.U32 R4, RZ, RZ, R19 ;  /* 0x000000ffff047224 */ /* 0x000fe200078e0013 */
[----:B---3--:R-:W-:Y:S01]  /*1ebc0*/  ISETP.NE.AND P0, PT, R0, 0x1, PT ;  /* 0x000000010000780c */ /* 0x008fe20003f05270 */
[----:B------:R-:W3:Y:S01]  /*1ebd0*/  S2R R5, SR_TID.X ;  /* 0x0000000000057919 */ /* 0x000ee20000002100 */
[----:B------:R-:W-:-:S11]  /*1ebe0*/  IMAD.MOV.U32 R0, RZ, RZ, R18 ;  /* 0x000000ffff007224 */ /* 0x000fd600078e0012 */
[----:B------:R-:W4:Y:S08]  /*1ebf0*/  @P0 LDC R3, c[0x0][0x42c] ;  /* 0x00010b00ff030b82 */ /* 0x000f300000000800 */
[----:B------:R-:W0:Y:S01]  /*1ec00*/  @P0 LDC R2, c[0x0][0x430] ;  /* 0x00010c00ff020b82 */ /* 0x000e220000000800 */
[----:B----4-:R-:W-:-:S05]  /*1ec10*/  @P0 IMAD.HI.U32 R3, R18, R3, RZ ;  /* 0x0000000312030227 */ /* 0x010fca00078e00ff */
[----:B0-----:R-:W-:Y:S02]  /*1ec20*/  @P0 SHF.R.U32.HI R0, RZ, R2, R3 ;  /* 0x00000002ff000219 */ /* 0x001fe40000011603 */
[----:B------:R-:W-:-:S04]  /*1ec30*/  ISETP.NE.U32.AND P0, PT, RZ, UR4, PT ;  /* 0x00000004ff007c0c */ /* 0x000fc8000bf05070 */
[----:B------:R-:W-:Y:S01]  /*1ec40*/  ISETP.NE.AND.EX P0, PT, RZ, UR5, PT, P0 ;  /* 0x00000005ff007c0c */ /* 0x000fe2000bf05300 */
[----:B------:R-:W-:-:S12]  /*1ec50*/  ULDC.64 UR4, c[0x0][0xaf8] ;  /* 0x0002be0000047ab9 */ /* 0x000fd80000000a00 */
[----:B------:R-:W0:Y:S01]  /*1ec60*/  @P0 LDC.64 R2, c[0x0][0xaf0] ;  /* 0x0002bc00ff020b82 */ /* 0x000e220000000a00 */
[----:B---3--:R-:W-:-:S04]  /*1ec70*/  LOP3.LUT R5, R5, 0x1f, RZ, 0xc0, !PT ;  /* 0x0000001f05057812 */ /* 0x008fc800078ec0ff */
[----:B------:R-:W-:Y:S01]  /*1ec80*/  ISETP.NE.AND P6, PT, R5, RZ, PT ;  /* 0x000000ff0500720c */ /* 0x000fe20003fc5270 */
[----:B------:R-:W-:-:S03]  /*1ec90*/  ULDC.64 UR6, c[0x0][0x198] ;  /* 0x0000660000067ab9 */ /* 0x000fc60000000a00 */
[----:B------:R-:W-:-:S09]  /*1eca0*/  PLOP3.LUT P1, PT, P6, PT, PT, 0x8, 0x0 ;  /* 0x000000000000781c */ /* 0x000fd2000372e170 */
[----:B------:R-:W-:Y:S01]  /*1ecb0*/  VOTEU.ALL UP1, P6 ;  /* 0x00000000003f7886 */ /* 0x000fe20003020000 */
[----:B0-----:R-:W-:-:S05]  /*1ecc0*/  @P0 IMAD.WIDE R2, R19, 0x4, R2 ;  /* 0x0000000413020825 */ /* 0x001fca00078e0202 */
[----:B------:R0:W5:Y:S01]  /*1ecd0*/  @P0 LDG.E R4, desc[UR54][R2.64] ;  /* 0x0000003602040981 */ /* 0x000162000c1e1900 */
[----:B------:R-:W-:Y:S01]  /*1ece0*/  ISETP.NE.U32.AND P0, PT, RZ, UR4, PT ;  /* 0x00000004ff007c0c */ /* 0x000fe2000bf05070 */
[----:B------:R-:W-:-:S03]  /*1ecf0*/  @!UP1 UIADD3 UR8, UP0, UR6, 0x270, URZ ;  /* 0x0000027006089890 */ /* 0x000fc6000ff1e03f */
[----:B------:R-:W-:Y:S01]  /*1ed00*/  ISETP.NE.AND.EX P0, PT, RZ, UR5, PT, P0 ;  /* 0x00000005ff007c0c */ /* 0x000fe2000bf05300 */
[----:B------:R-:W-:-:S03]  /*1ed10*/  @!UP1 UIADD3.X UR9, URZ, UR7, URZ, UP0, !UPT ;  /* 0x000000073f099290 */ /* 0x000fc600087fe43f */
[----:B------:R-:W-:Y:S01]  /*1ed20*/  VOTEU.ALL UP0, P6 ;  /* 0x00000000003f7886 */ /* 0x000fe20003000000 */
[----:B0-----:R-:W-:Y:S01]  /*1ed30*/  SEL R2, R19, RZ, !P0 ;  /* 0x000000ff13027207 */ /* 0x001fe20004000000 */
[----:B--2---:R-:W-:-:S07]  /*1ed40*/  IMAD R17, R17, 0x40, R6 ;  /* 0x0000004011117824 */ /* 0x004fce00078e0206 */
.L_x_2929:
        /* <DEDUP_REMOVED lines=10> */
[----:B------:R-:W2:Y:S01]  /*1edf0*/  LDL R3, [R1+0x1c] ;  /* 0x00001c0001037983 */ /* 0x000ea20000100800 */
[----:B------:R-:W0:Y:S01]  /*1ee00*/  LDC.64 R20, c[0x0][0x3f8] ;  /* 0x0000fe00ff147b82 */ /* 0x000e220000000a00 */
[----:B------:R-:W-:Y:S02]  /*1ee10*/  ULDC.64 UR4, c[0x0][0xb00] ;  /* 0x0002c00000047ab9 */ /* 0x000fe40000000a00 */
[----:B0-----:R-:W-:Y:S01]  /*1ee20*/  LOP3.LUT P0, RZ, R20, UR4, RZ, 0xfc, !PT ;  /* 0x0000000414ff7c12 */ /* 0x001fe2000f80fcff */
[----:B------:R-:W-:-:S03]  /*1ee30*/  UMOV UR4, 0xffffffff ;  /* 0xffffffff00047882 */ /* 0x000fc60000000000 */
[----:B------:R-:W-:-:S04]  /*1ee40*/  LOP3.LUT P0, RZ, R21, UR5, RZ, 0xfc, P0 ;  /* 0x0000000515ff7c12 */ /* 0x000fc8000800fcff */
[----:B-----5:R-:W-:Y:S01]  /*1ee50*/  SEL R6, R4, RZ, !P0 ;  /* 0x000000ff04067207 */ /* 0x020fe20004000000 */
[----:B--2---:R-:W-:Y:S01]  /*1ee60*/  VIADD R3, R3, 0xffffffff ;  /* 0xffffffff03037836 */ /* 0x004fe20000000000 */
[----:B------:R-:W-:Y:S07]  /*1ee70*/  BRA.DIV UR4, `(.L_x_2930) ;  /* 0x0000004e04707947 */ /* 0x000fee000b800000 */
.L_x_3063:
[----:B------:R-:W-:Y:S01]  /*1ee80*/  UMOV UR4, 0xffffffff ;  /* 0xffffffff00047882 */ /* 0x000fe20000000000 */
[----:B------:R-:W-:Y:S02]  /*1ee90*/  SHF.R.S32.HI R8, RZ, 0x1f, R4 ;  /* 0x0000001fff087819 */ /* 0x000fe40000011404 */
[----:B------:R-:W-:Y:S05]  /*1eea0*/  BRA.DIV UR4, `(.L_x_2931) ;  /* 0x0000004e04987947 */ /* 0x000fea000b800000 */
[----:B------:R-:W-:-:S13]  /*1eeb0*/  ELECT P6, URZ, PT ;  /* 0x00000000003f782f */ /* 0x000fda00038c0000 */
.L_x_3066:
        /* <DEDUP_REMOVED lines=22> */
.L_x_2933:
        /* <DEDUP_REMOVED lines=9> */
.L_x_3067:
        /* <DEDUP_REMOVED lines=11> */
.L_x_2935:
[----:B------:R-:W2:Y:S04]  /*1f160*/  LDL R9, [R1] ;  /* 0x0000000001097983 */ /* 0x000ea80000100800 */
[----:B0-----:R-:W3:Y:S01]  /*1f170*/  LDL R7, [R1+0x10] ;  /* 0x0000100001077983 */ /* 0x001ee20000100800 */
[----:B------:R-:W-:Y:S01]  /*1f180*/  MOV R10, 0x400 ;  /* 0x00000400000a7802 */ /* 0x000fe20000000f00 */
[----:B------:R-:W-:Y:S01]  /*1f190*/  ULDC.64 UR14, c[0x0][0x198] ;  /* 0x00006600000e7ab9 */ /* 0x000fe20000000a00 */
[----:B------:R-:W-:Y:S01]  /*1f1a0*/  R2UR UR9, R5 ;  /* 0x00000000050972ca */ /* 0x000fe200000e0000 */
[----:B------:R-:W0:Y:S01]  /*1f1b0*/  S2R R11, SR_CgaCtaId ;  /* 0x00000000000b7919 */ /* 0x000e220000008800 */
[----:B------:R-:W-:Y:S01]  /*1f1c0*/  R2UR UR11, R3 ;  /* 0x00000000030b72ca */ /* 0x000fe200000e0000 */
[----:B------:R-:W-:Y:S01]  /*1f1d0*/  UIADD3 UR6, UP0, UR14, 0x370, URZ ;  /* 0x000003700e067890 */ /* 0x000fe2000ff1e03f */
[----:B------:R-:W-:Y:S01]  /*1f1e0*/  R2UR UR12, R0 ;  /* 0x00000000000c72ca */ /* 0x000fe200000e0000 */
[----:B------:R-:W-:Y:S01]  /*1f1f0*/  UMOV UR5, 0x14f00000 ;  /* 0x14f0000000057882 */ /* 0x000fe20000000000 */
[----:B-----5:R-:W-:Y:S01]  /*1f200*/  R2UR UR13, R6 ;  /* 0x00000000060d72ca */ /* 0x020fe200000e0000 */
[----:B------:R-:W-:Y:S01]  /*1f210*/  UIADD3.X UR7, URZ, UR15, URZ, UP0, !UPT ;  /* 0x0000000f3f077290 */ /* 0x000fe200087fe43f */
[----:B------:R-:W-:-:S05]  /*1f220*/  UMOV UR10, URZ ;  /* 0x0000003f000a7c82 */ /* 0x000fca0008000000 */
[----:B------:R-:W-:Y:S01]  /*1f230*/  UIADD3 UR9, UR9, 0x38830, URZ ;  /* 0x0003883009097890 */ /* 0x000fe2000fffe03f */
[----:B0-----:R-:W-:-:S05]  /*1f240*/  LEA R10, R11, R10, 0x18 ;  /* 0x0000000a0b0a7211 */ /* 0x001fca00078ec0ff */
        /* <DEDUP_REMOVED lines=8> */
.L_x_2932:
[----:B------:R-:W0:Y:S01]  /*1f2d0*/  S2R R10, SR_CgaCtaId ;  /* 0x00000000000a7919 */ /* 0x000e220000008800 */
[----:B------:R-:W-:Y:S05]  /*1f2e0*/  WARPSYNC.ALL ;  /* 0x0000000000007948 */ /* 0x000fea0003800000 */
[----:B------:R-:W-:Y:S01]  /*1f2f0*/  BAR.SYNC.DEFER_BLOCKING 0x8, 0xa0 ;  /* 0x0202800000007b1d */ /* 0x000fe20000010000 */
[----:B------:R-:W-:Y:S02]  /*1f300*/  ELECT P0, URZ, PT ;  /* 0x00000000003f782f */ /* 0x000fe40003800000 */
[----:B-1----:R-:W-:-:S03]  /*1f310*/  MOV R9, 0x400 ;  /* 0x0000040000097802 */ /* 0x002fc60000000f00 */
        /* <DEDUP_REMOVED lines=19> */
[----:B------:R-:W-:Y:S01]  /*1f450*/  R2UR UR54, R5 ;  /* 0x00000000053672ca */ /* 0x000fe200000e0000 */
[----:B------:R-:W-:-:S02]  /*1f460*/  UIADD3.X UR5, URZ, UR21, URZ, UP0, !UPT ;  /* 0x000000153f057290 */ /* 0x000fc400087fe43f */
[----:B------:R-:W-:Y:S01]  /*1f470*/  UIADD3 UR48, UR16, 0x28400, URZ ;  /* 0x0002840010307890 */ /* 0x000fe2000fffe03f */
[----:B------:R-:W-:Y:S01]  /*1f480*/  UMOV UR50, 0xc0 ;  /* 0x000000c000327882 */ /* 0x000fe20000000000 */
[----:B------:R-:W-:Y:S01]  /*1f490*/  UMOV UR51, UR11 ;  /* 0x0000000b00337c82 */ /* 0x000fe20008000000 */
[----:B------:R-:W-:Y:S02]  /*1f4a0*/  MOV R7, UR50 ;  /* 0x0000003200077c02 */ /* 0x000fe40008000f00 */
[----:B------:R1:W-:Y:S01]  /*1f4b0*/  UTMALDG.4D [UR8], [UR14], desc[UR6] ;  /* 0x000006080e0075b4 */ /* 0x0003e20008019000 */
[----:B0-----:R-:W-:Y:S01]  /*1f4c0*/  IMAD.MOV.U32 R2, RZ, RZ, 0x10000 ;  /* 0x00010000ff027424 */ /* 0x001fe200078e00ff */
[----:B------:R-:W-:Y:S01]  /*1f4d0*/  UMOV UR50, 0x40 ;  /* 0x0000004000327882 */ /* 0x000fe20000000000 */
        /* <DEDUP_REMOVED lines=20> */
[----:B-1----:R-:W-:Y:S01]  /*1f620*/  UIADD3 UR8, UR16, 0x26400, URZ ;  /* 0x0002640010087890 */ /* 0x002fe2000fffe03f */
[----:B0-----:R-:W-:Y:S01]  /*1f630*/  MOV R2, UR55 ;  /* 0x0000003700027c02 */ /* 0x001fe20008000f00 */
[----:B------:R-:W-:Y:S01]  /*1f640*/  UIADD3 UR9, UR16, 0x38810, URZ ;  /* 0x0003881010097890 */ /* 0x000fe2000fffe03f */
[----:B------:R-:W-:Y:S01]  /*1f650*/  UMOV UR27, UR11 ;  /* 0x0000000b001b7c82 */ /* 0x000fe20008000000 */
[----:B------:R-:W-:Y:S01]  /*1f660*/  UMOV UR28, UR12 ;  /* 0x0000000c001c7c82 */ /* 0x000fe20008000000 */
[----:B------:R-:W-:Y:S01]  /*1f670*/  UMOV UR29, UR13 ;  /* 0x0000000d001d7c82 */ /* 0x000fe20008000000 */
[----:B------:R-:W-:Y:S01]  /*1f680*/  UMOV UR18, 0x1c0 ;  /* 0x000001c000127882 */ /* 0x000fe20000000000 */
        /* <DEDUP_REMOVED lines=10> */
[----:B------:R-:W-:Y:S01]  /*1f730*/  R2UR UR55, R2 ;  /* 0x00000000023772ca */ /* 0x000fe200000e0000 */
        /* <DEDUP_REMOVED lines=11> */
.L_x_2937:
[----:B------:R-:W-:Y:S05]  /*1f7f0*/  BSYNC B0 ;  /* 0x0000000000007941 */ /* 0x000fea0003800000 */
.L_x_2936:
        /* <DEDUP_REMOVED lines=12> */
.L_x_3068:
        /* <DEDUP_REMOVED lines=13> */
.L_x_3069:
        /* <DEDUP_REMOVED lines=11> */
.L_x_2942:
        /* <DEDUP_REMOVED lines=9> */
[----:B------:R-:W-:Y:S01]  /*1fad0*/  UMOV UR10, URZ ;  /* 0x0000003f000a7c82 */ /* 0x000fe20008000000 */
        /* <DEDUP_REMOVED lines=9> */
[----:B0-----:R-:W-:-:S05]  /*1fb70*/  LEA R9, R10, R9, 0x18 ;  /* 0x000000090a097211 */ /* 0x001fca00078ec0ff */
        /* <DEDUP_REMOVED lines=38> */
.L_x_2940:
[----:B------:R-:W-:Y:S05]  /*1fde0*/  BSYNC B0 ;  /* 0x0000000000007941 */ /* 0x000fea0003800000 */
.L_x_2939:
        /* <DEDUP_REMOVED lines=45> */
.L_x_2949:
[----:B------:R-:W2:Y:S01]  /*200c0*/  S2R R3, SR_CgaCtaId ;  /* 0x0000000000037919 */ /* 0x000ea20000008800 */
[----:B------:R-:W-:-:S04]  /*200d0*/  MOV R2, 0x400 ;  /* 0x0000040000027802 */ /* 0x000fc80000000f00 */
[----:B--2---:R-:W-:Y:S02]  /*200e0*/  LEA R2, R3, R2, 0x18 ;  /* 0x0000000203027211 */ /* 0x004fe400078ec0ff */
[----:B------:R-:W-:-:S03]  /*200f0*/  SHF.L.U32 R3, R12, 0x1f, RZ ;  /* 0x0000001f0c037819 */ /* 0x000fc600000006ff */
[----:B------:R-:W-:-:S04]  /*20100*/  IMAD R2, R13, 0x8, R2 ;  /* 0x000000080d027824 */ /* 0x000fc800078e0202 */
[----:B------:R-:W2:Y:S02]  /*20110*/  SYNCS.PHASECHK.TRANS64.TRYWAIT P0, [R2+URZ+0x38840], R3 ;  /* 0x03884003020075a7 */ /* 0x000ea4000800017f */
[----:B--2---:R-:W-:Y:S05]  /*20120*/  @!P0 BRA `(.L_x_2950) ;  /* 0x0000003c00608947 */ /* 0x004fea0003800000 */
.L_x_3070:
        /* <DEDUP_REMOVED lines=11> */
.L_x_2951:
[----:B---3--:R-:W3:Y:S01]  /*201e0*/  LDL R7, [R1] ;  /* 0x0000000001077983 */ /* 0x008ee20000100800 */
[----:B------:R-:W-:-:S03]  /*201f0*/  MOV R11, 0x400 ;  /* 0x00000400000b7802 */ /* 0x000fc60000000f00 */
[----:B------:R-:W4:Y:S01]  /*20200*/  LDL R10, [R1+0x10] ;  /* 0x00001000010a7983 */ /* 0x000f220000100800 */
[----:B0-----:R-:W0:Y:S01]  /*20210*/  S2R R12, SR_CgaCtaId ;  /* 0x00000000000c7919 */ /* 0x001e220000008800 */
[----:B------:R-:W-:Y:S01]  /*20220*/  R2UR UR9, R2 ;  /* 0x00000000020972ca */ /* 0x000fe200000e0000 */
[----:B------:R-:W-:Y:S01]  /*20230*/  ULDC.64 UR6, c[0x0][0x198] ;  /* 0x0000660000067ab9 */ /* 0x000fe20000000a00 */
[----:B------:R-:W-:Y:S01]  /*20240*/  R2UR UR12, R0 ;  /* 0x00000000000c72ca */ /* 0x000fe200000e0000 */
[----:B------:R-:W-:Y:S01]  /*20250*/  UIADD3 UR4, UP0, UR6, 0x370, URZ ;  /* 0x0000037006047890 */ /* 0x000fe2000ff1e03f */
[----:B-----5:R-:W-:-:S03]  /*20260*/  R2UR UR13, R6 ;  /* 0x00000000060d72ca */ /* 0x020fc600000e0000 */
[----:B------:R-:W-:Y:S01]  /*20270*/  UIADD3.X UR5, URZ, UR7, URZ, UP0, !UPT ;  /* 0x000000073f057290 */ /* 0x000fe200087fe43f */
[----:B0-----:R-:W-:-:S05]  /*20280*/  LEA R11, R12, R11, 0x18 ;  /* 0x0000000b0c0b7211 */ /* 0x001fca00078ec0ff */
        /* <DEDUP_REMOVED lines=12> */
.L_x_3071:
        /* <DEDUP_REMOVED lines=8> */
.L_x_2953:
[----:B0-2---:R-:W2:Y:S01]  /*203d0*/  LDL R3, [R1] ;  /* 0x0000000001037983 */ /* 0x005ea20000100800 */
        /* <DEDUP_REMOVED lines=18> */
[----:B0-----:R-:W-:-:S05]  /*20500*/  LEA R7, R10, R7, 0x18 ;  /* 0x000000070a077211 */ /* 0x001fca00078ec0ff */
        /* <DEDUP_REMOVED lines=35> */
.L_x_2948:
[----:B------:R-:W-:Y:S05]  /*20740*/  BSYNC B2 ;  /* 0x0000000000027941 */ /* 0x000fea0003800000 */
.L_x_2947:
[----:B------:R-:W2:Y:S02]  /*20750*/  LDL R2, [R1+0x1c] ;  /* 0x00001c0001027983 */ /* 0x000ea40000100800 */
[----:B--2---:R-:W-:-:S07]  /*20760*/  VIADD R5, R2, 0xfffffffd ;  /* 0xfffffffd02057836 */ /* 0x004fce0000000000 */
.L_x_2946:
[----:B------:R-:W-:Y:S05]  /*20770*/  BSYNC B1 ;  /* 0x0000000000017941 */ /* 0x000fea0003800000 */
.L_x_2945:
[----:B------:R-:W2:Y:S01]  /*20780*/  LDL.LU R2, [R1+0x1c] ;  /* 0x00001c0001027983 */ /* 0x000ea20000300800 */
[----:B------:R-:W-:Y:S01]  /*20790*/  VIADD R9, R9, 0xfffffffe ;  /* 0xfffffffe09097836 */ /* 0x000fe20000000000 */
[----:B--2---:R-:W-:-:S04]  /*207a0*/  LOP3.LUT R2, RZ, R2, RZ, 0x33, !PT ;  /* 0x00000002ff027212 */ /* 0x004fc800078e33ff */
[----:B------:R-:W-:-:S13]  /*207b0*/  ISETP.NE.AND P0, PT, R9, R2, PT ;  /* 0x000000020900720c */ /* 0x000fda0003f05270 */
[----:B------:R-:W-:Y:S05]  /*207c0*/  @!P0 BRA `(.L_x_2944) ;  /* 0x0000001000408947 */ /* 0x000fea0003800000 */
.L_x_2968:
        /* <DEDUP_REMOVED lines=10> */
[----:B------:R-:W-:Y:S01]  /*20870*/  ISETP.NE.U32.AND P0, PT, RZ, UR38, PT ;  /* 0x00000026ff007c0c */ /* 0x000fe2000bf05070 */
[----:B------:R-:W-:-:S03]  /*20880*/  IMAD.MOV.U32 R11, RZ, RZ, R5 ;  /* 0x000000ffff0b7224 */ /* 0x000fc600078e0005 */
[----:B------:R-:W-:-:S13]  /*20890*/  ISETP.NE.AND.EX P0, PT, RZ, UR39, PT, P0 ;  /* 0x00000027ff007c0c */ /* 0x000fda000bf05300 */
[----:B------:R-:W-:Y:S05]  /*208a0*/  @!P0 BRA `(.L_x_2956) ;  /* 0x0000000000408947 */ /* 0x000fea0003800000 */
[----:B------:R-:W2:Y:S02]  /*208b0*/  LDC R11, c[0x0][0x41c] ;  /* 0x00010700ff0b7b82 */ /* 0x000ea40000000800 */
        /* <DEDUP_REMOVED lines=15> */
.L_x_2956:
[----:B------:R-:W3:Y:S01]  /*209b0*/  S2R R3, SR_CgaCtaId ;  /* 0x0000000000037919 */ /* 0x000ee20000008800 */
[----:B------:R-:W-:-:S04]  /*209c0*/  MOV R2, 0x400 ;  /* 0x0000040000027802 */ /* 0x000fc80000000f00 */
[----:B---3--:R-:W-:Y:S02]  /*209d0*/  LEA R2, R3, R2, 0x18 ;  /* 0x0000000203027211 */ /* 0x008fe400078ec0ff */
[----:B------:R-:W-:-:S03]  /*209e0*/  SHF.L.U32 R3, R10, 0x1f, RZ ;  /* 0x0000001f0a037819 */ /* 0x000fc600000006ff */
[----:B------:R-:W-:-:S04]  /*209f0*/  IMAD R2, R9, 0x8, R2 ;  /* 0x0000000809027824 */ /* 0x000fc800078e0202 */
[----:B------:R-:W3:Y:S02]  /*20a00*/  SYNCS.PHASECHK.TRANS64.TRYWAIT P0, [R2+URZ+0x38840], R3 ;  /* 0x03884003020075a7 */ /* 0x000ee4000800017f */
[----:B---3--:R-:W-:Y:S05]  /*20a10*/  @!P0 BRA `(.L_x_2957) ;  /* 0x00000034004c8947 */ /* 0x008fea0003800000 */
.L_x_3072:
        /* <DEDUP_REMOVED lines=11> */
.L_x_2958:
[----:B0-----:R-:W4:Y:S01]  /*20ad0*/  LDL R12, [R1+0x10] ;  /* 0x00001000010c7983 */ /* 0x001f220000100800 */
[----:B--2---:R-:W-:Y:S01]  /*20ae0*/  MOV R7, 0x400 ;  /* 0x0000040000077802 */ /* 0x004fe20000000f00 */
[----:B------:R-:W0:Y:S01]  /*20af0*/  S2R R13, SR_CgaCtaId ;  /* 0x00000000000d7919 */ /* 0x000e220000008800 */
[----:B------:R-:W-:Y:S01]  /*20b00*/  R2UR UR9, R2 ;  /* 0x00000000020972ca */ /* 0x000fe200000e0000 */
[----:B------:R-:W-:Y:S01]  /*20b10*/  ULDC.64 UR6, c[0x0][0x198] ;  /* 0x0000660000067ab9 */ /* 0x000fe20000000a00 */
[----:B------:R-:W-:Y:S01]  /*20b20*/  R2UR UR12, R0 ;  /* 0x00000000000c72ca */ /* 0x000fe200000e0000 */
[----:B------:R-:W-:Y:S01]  /*20b30*/  UIADD3 UR4, UP0, UR6, 0x370, URZ ;  /* 0x0000037006047890 */ /* 0x000fe2000ff1e03f */
[----:B-----5:R-:W-:-:S03]  /*20b40*/  R2UR UR13, R6 ;  /* 0x00000000060d72ca */ /* 0x020fc600000e0000 */
        /* <DEDUP_REMOVED lines=14> */
.L_x_3073:
        /* <DEDUP_REMOVED lines=8> */
.L_x_2960:
[----:B------:R-:W2:Y:S01]  /*20cb0*/  S2R R11, SR_CgaCtaId ;  /* 0x00000000000b7919 */ /* 0x000ea20000008800 */
[----:B0--3--:R-:W-:Y:S01]  /*20cc0*/  MOV R3, 0x400 ;  /* 0x0000040000037802 */ /* 0x009fe20000000f00 */
        /* <DEDUP_REMOVED lines=52> */
.L_x_2955:
[----:B------:R-:W-:Y:S05]  /*21010*/  BSYNC B1 ;  /* 0x0000000000017941 */ /* 0x000fea0003800000 */
.L_x_2954:
[----:B------:R-:W-:Y:S01]  /*21020*/  VIADD R9, R9, 0x1 ;  /* 0x0000000109097836 */ /* 0x000fe20000000000 */
[----:B------:R-:W-:Y:S04]  /*21030*/  BSSY B1, `(.L_x_2961) ;  /* 0x0000085000017945 */ /* 0x000fe80003800000 */
[----:B------:R-:W-:-:S04]  /*21040*/  ISETP.NE.AND P0, PT, R9, 0x2, PT ;  /* 0x000000020900780c */ /* 0x000fc80003f05270 */
[----:B------:R-:W-:Y:S02]  /*21050*/  SEL R2, RZ, 0x1, P0 ;  /* 0x00000001ff027807 */ /* 0x000fe40000000000 */
[----:B0-----:R-:W-:Y:S01]  /*21060*/  SEL R12, R9, RZ, P0 ;  /* 0x000000ff090c7207 */ /* 0x001fe20000000000 */
        /* <DEDUP_REMOVED lines=25> */
.L_x_2963:
[----:B------:R-:W3:Y:S01]  /*21200*/  S2R R3, SR_CgaCtaId ;  /* 0x0000000000037919 */ /* 0x000ee20000008800 */
[----:B------:R-:W-:-:S04]  /*21210*/  MOV R2, 0x400 ;  /* 0x0000040000027802 */ /* 0x000fc80000000f00 */
[----:B---3--:R-:W-:Y:S02]  /*21220*/  LEA R2, R3, R2, 0x18 ;  /* 0x0000000203027211 */ /* 0x008fe400078ec0ff */
[----:B------:R-:W-:-:S03]  /*21230*/  SHF.L.U32 R3, R11, 0x1f, RZ ;  /* 0x0000001f0b037819 */ /* 0x000fc600000006ff */
[----:B------:R-:W-:-:S04]  /*21240*/  IMAD R2, R12, 0x8, R2 ;  /* 0x000000080c027824 */ /* 0x000fc800078e0202 */
[----:B------:R-:W3:Y:S02]  /*21250*/  SYNCS.PHASECHK.TRANS64.TRYWAIT P0, [R2+URZ+0x38840], R3 ;  /* 0x03884003020075a7 */ /* 0x000ee4000800017f */
[----:B---3--:R-:W-:Y:S05]  /*21260*/  @!P0 BRA `(.L_x_2964) ;  /* 0x0000002c00608947 */ /* 0x008fea0003800000 */
.L_x_3074:
        /* <DEDUP_REMOVED lines=11> */
.L_x_2965:
[----:B--2---:R-:W2:Y:S01]  /*21320*/  LDL R7, [R1] ;  /* 0x0000000001077983 */ /* 0x004ea20000100800 */
[----:B0-----:R-:W-:-:S03]  /*21330*/  MOV R12, 0x400 ;  /* 0x00000400000c7802 */ /* 0x001fc60000000f00 */
[----:B------:R-:W4:Y:S01]  /*21340*/  LDL R11, [R1+0x10] ;  /* 0x00001000010b7983 */ /* 0x000f220000100800 */
        /* <DEDUP_REMOVED lines=20> */
.L_x_3075:
        /* <DEDUP_REMOVED lines=8> */
.L_x_2967:
[----:B0--3--:R-:W2:Y:S01]  /*21510*/  LDL R3, [R1] ;  /* 0x0000000001037983 */ /* 0x009ea20000100800 */
        /* <DEDUP_REMOVED lines=54> */
.L_x_2962:
[----:B------:R-:W-:Y:S05]  /*21880*/  BSYNC B1 ;  /* 0x0000000000017941 */ /* 0x000fea0003800000 */
.L_x_2961:
[----:B------:R-:W2:Y:S01]  /*21890*/  LDL R2, [R1+0x14] ;  /* 0x0000140001027983 */ /* 0x000ea20000100800 */
[----:B------:R-:W-:Y:S01]  /*218a0*/  VIADD R5, R5, 0xfffffffe ;  /* 0xfffffffe05057836 */ /* 0x000fe20000000000 */
[----:B--2---:R-:W-:-:S13]  /*218b0*/  ISETP.GT.AND P0, PT, R9, R2, PT ;  /* 0x000000020900720c */ /* 0x004fda0003f04270 */
[----:B------:R-:W-:Y:S05]  /*218c0*/  @P0 BRA `(.L_x_2968) ;  /* 0xffffffec00c00947 */ /* 0x000fea000383ffff */
.L_x_2944:
[----:B------:R-:W-:Y:S05]  /*218d0*/  BSYNC B0 ;  /* 0x0000000000007941 */ /* 0x000fea0003800000 */
.L_x_2943:
        /* <DEDUP_REMOVED lines=25> */
.L_x_2970:
[----:B------:R-:W-:Y:S05]  /*21a70*/  BSYNC B0 ;  /* 0x0000000000007941 */ /* 0x000fea0003800000 */
.L_x_2969:
[----:B--2---:R-:W2:Y:S02]  /*21a80*/  LDL.LU R2, [R1+0x8] ;  /* 0x0000080001027983 */ /* 0x004ea40000300800 */
[----:B--2---:R-:W-:-:S05]  /*21a90*/  LOP3.LUT R2, R2, R0, RZ, 0x3c, !PT ;  /* 0x0000000002027212 */ /* 0x004fca00078e3cff */
[----:B------:R3:W-:Y:S02]  /*21aa0*/  STL [R1+0x8], R2 ;  /* 0x0000080201007387 */ /* 0x0007e40000100800 */
.L_x_2925:
[----:B------:R-:W-:Y:S05]  /*21ab0*/  BSYNC B6 ;  /* 0x0000000000067941 */ /* 0x000fea0003800000 */
.L_x_2923:
[----:B------:R-:W-:-:S03]  /*21ac0*/  UMOV UR4, 0xffffffff ;  /* 0xffffffff00047882 */ /* 0x000fc60000000000 */
[----:B------:R-:W-:Y:S05]  /*21ad0*/  BRA.DIV UR4, `(.L_x_2971) ;  /* 0x00000026046c7947 */ /* 0x000fea000b800000 */
[----:B------:R4:W0:Y:S04]  /*21ae0*/  SHFL.IDX PT, R4, R16, RZ, 0x1f ;  /* 0x00001fff10047589 */ /* 0x00082800000e0000 */
[----:B------:R-:W0:Y:S02]  /*21af0*/  SHFL.IDX PT, R16, R16, 0x1, 0x1f ;  /* 0x00201f0010107f89 */ /* 0x000e2400000e0000 */
.L_x_3079:
        /* <DEDUP_REMOVED lines=10> */
[----:B---3--:R-:W3:Y:S02]  /*21ba0*/  LDC.64 R2, c[0x0][0xd58] ;  /* 0x00035600ff027b82 */ /* 0x008ee40000000a00 */
[----:B---3--:R-:W-:-:S05]  /*21bb0*/  IMAD.WIDE R2, R5, 0x4, R2 ;  /* 0x0000000405027825 */ /* 0x008fca00078e0202 */
[----:B------:R3:W5:Y:S02]  /*21bc0*/  LDG.E R17, desc[UR54][R2.64] ;  /* 0x0000003602117981 */ /* 0x000764000c1e1900 */
.L_x_2973:
[----:B------:R-:W-:Y:S05]  /*21bd0*/  BSYNC B0 ;  /* 0x0000000000007941 */ /* 0x000fea0003800000 */
.L_x_2972:
        /* <DEDUP_REMOVED lines=11> */
[----:B---3--:R-:W-:-:S05]  /*21c90*/  IMAD.IADD R3, R13, 0x1, R14 ;  /* 0x000000010d037824 */ /* 0x008fca00078e020e */
[----:B------:R-:W0:Y:S02]  /*21ca0*/  SHFL.UP PT, R14, R3, 0x4, RZ ;  /* 0x04800000030e7989 */ /* 0x000e2400000e00ff */
[----:B0-----:R-:W-:Y:S02]  /*21cb0*/  SEL R14, R14, RZ, P0 ;  /* 0x000000ff0e0e7207 */ /* 0x001fe40000000000 */
[----:B------:R-:W-:-:S03]  /*21cc0*/  ISETP.GE.U32.AND P0, PT, R7, 0x10, PT ;  /* 0x000000100700780c */ /* 0x000fc60003f06070 */
[----:B------:R-:W-:-:S05]  /*21cd0*/  IMAD.IADD R5, R3, 0x1, R14 ;  /* 0x0000000103057824 */ /* 0x000fca00078e020e */
[----:B------:R-:W2:Y:S02]  /*21ce0*/  SHFL.UP PT, R14, R5, 0x8, RZ ;  /* 0x05000000050e7989 */ /* 0x000ea400000e00ff */
[----:B--2---:R-:W-:-:S05]  /*21cf0*/  SEL R6, R14, RZ, P1 ;  /* 0x000000ff0e067207 */ /* 0x004fca0000800000 */
[----:B------:R-:W-:-:S05]  /*21d00*/  IMAD.IADD R6, R5, 0x1, R6 ;  /* 0x0000000105067824 */ /* 0x000fca00078e0206 */
[----:B------:R-:W0:Y:S02]  /*21d10*/  SHFL.UP PT, R14, R6, 0x10, RZ ;  /* 0x06000000060e7989 */ /* 0x000e2400000e00ff */
[----:B0-----:R-:W-:-:S05]  /*21d20*/  SEL R7, R14, RZ, P0 ;  /* 0x000000ff0e077207 */ /* 0x001fca0000000000 */
[----:B------:R-:W-:-:S05]  /*21d30*/  IMAD.IADD R2, R6, 0x1, R7 ;  /* 0x0000000106027824 */ /* 0x000fca00078e0207 */
[----:B------:R0:W2:Y:S02]  /*21d40*/  SHFL.IDX PT, R14, R2, 0x1f, 0x1f ;  /* 0x03e01f00020e7f89 */ /* 0x0000a400000e0000 */
.L_x_3087:
[----:B------:R-:W-:Y:S02]  /*21d50*/  ULDC UR4, c[0x0][0xd10] ;  /* 0x0003440000047ab9 */ /* 0x000fe40000000800 */
[----:B------:R-:W-:-:S04]  /*21d60*/  IMAD.U32 R5, RZ, RZ, UR4 ;  /* 0x00000004ff057e24 */ /* 0x000fc8000f8e00ff */
[----:B--2---:R-:W-:-:S04]  /*21d70*/  IMAD R3, R14, R5, RZ ;  /* 0x000000050e037224 */ /* 0x004fc800078e02ff */
[----:B----4-:R-:W-:-:S05]  /*21d80*/  IMAD.IADD R16, R16, 0x1, R3 ;  /* 0x0000000110107824 */ /* 0x010fca00078e0203 */
[----:B------:R-:W-:-:S13]  /*21d90*/  ISETP.GT.AND P0, PT, R16, R4, PT ;  /* 0x000000041000720c */ /* 0x000fda0003f04270 */
[----:B------:R-:W-:Y:S05]  /*21da0*/  @P0 BRA `(.L_x_2975) ;  /* 0x0000000000b40947 */ /* 0x000fea0003800000 */
[----:B------:R-:W2:Y:S02]  /*21db0*/  LDC R0, c[0x0][0xd14] ;  /* 0x00034500ff007b82 */ /* 0x000ea40000000800 */
.L_x_2980:
[----:B------:R-:W-:-:S05]  /*21dc0*/  VIADD R19, R19, 0x1f ;  /* 0x0000001f13137836 */ /* 0x000fca0000000000 */
        /* <DEDUP_REMOVED lines=13> */
.L_x_2978:
[----:B------:R-:W-:Y:S05]  /*21ea0*/  BSYNC B0 ;  /* 0x0000000000007941 */ /* 0x000fea0003800000 */
.L_x_2977:
[----:B------:R-:W-:-:S03]  /*21eb0*/  UMOV UR4, 0xffffffff ;  /* 0xffffffff00047882 */ /* 0x000fc60000000000 */
[----:B------:R-:W-:Y:S05]  /*21ec0*/  BRA.DIV UR4, `(.L_x_2979) ;  /* 0x00000026048c7947 */ /* 0x000fea000b800000 */
[----:B-----5:R-:W0:Y:S01]  /*21ed0*/  SHFL.UP PT, R14, R17, 0x1, RZ ;  /* 0x04200000110e7989 */ /* 0x020e2200000e00ff */
[C---:B------:R-:W-:Y:S02]  /*21ee0*/  ISETP.NE.AND P0, PT, R6.reuse, RZ, PT ;  /* 0x000000ff0600720c */ /* 0x040fe40003f05270 */
[----:B------:R-:W-:Y:S02]  /*21ef0*/  ISETP.GE.U32.AND P1, PT, R6, 0x2, PT ;  /* 0x000000020600780c */ /* 0x000fe40003f26070 */
        /* <DEDUP_REMOVED lines=18> */
.L_x_3095:
[----:B------:R-:W-:Y:S02]  /*22020*/  ULDC UR4, c[0x0][0xd10] ;  /* 0x0003440000047ab9 */ /* 0x000fe40000000800 */
[----:B------:R-:W-:-:S04]  /*22030*/  IMAD.U32 R5, RZ, RZ, UR4 ;  /* 0x00000004ff057e24 */ /* 0x000fc8000f8e00ff */
[----:B--2---:R-:W-:-:S04]  /*22040*/  IMAD R3, R14, R5, RZ ;  /* 0x000000050e037224 */ /* 0x004fc800078e02ff */
[----:B------:R-:W-:-:S05]  /*22050*/  IMAD.IADD R16, R3, 0x1, R16 ;  /* 0x0000000103107824 */ /* 0x000fca00078e0210 */
[----:B------:R-:W-:-:S13]  /*22060*/  ISETP.GT.AND P0, PT, R16, R4, PT ;  /* 0x000000041000720c */ /* 0x000fda0003f04270 */
[----:B------:R-:W-:Y:S05]  /*22070*/  @!P0 BRA `(.L_x_2980) ;  /* 0xfffffffc00508947 */ /* 0x000fea000383ffff */
.L_x_2975:
        /* <DEDUP_REMOVED lines=8> */
.L_x_3099:
[----:B------:R-:W-:Y:S01]  /*22100*/  ISETP.NE.AND P0, PT, R3, RZ, PT ;  /* 0x000000ff0300720c */ /* 0x000fe20003f05270 */
[----:B------:R-:W-:-:S12]  /*22110*/  IMAD.MOV.U32 R7, RZ, RZ, RZ ;  /* 0x000000ffff077224 */ /* 0x000fd800078e00ff */
[----:B------:R-:W-:Y:S05]  /*22120*/  @!P0 BRA `(.L_x_2982) ;  /* 0x0000000000108947 */ /* 0x000fea0003800000 */
[----:B------:R-:W-:Y:S01]  /*22130*/  UMOV UR4, 0xffffffff ;  /* 0xffffffff00047882 */ /* 0x000fe20000000000 */
[----:B------:R-:W-:Y:S02]  /*22140*/  VIADD R12, R6, 0xffffffff ;  /* 0xffffffff060c7836 */ /* 0x000fe40000000000 */
[----:B------:R-:W-:Y:S05]  /*22150*/  BRA.DIV UR4, `(.L_x_2983) ;  /* 0x0000002a04047947 */ /* 0x000fea000b800000 */
[----:B------:R4:W0:Y:S02]  /*22160*/  SHFL.IDX PT, R7, R2, R12, 0x1f ;  /* 0x00001f0c02077589 */ /* 0x00082400000e0000 */
.L_x_2982:
[----:B0---4-:R-:W0:Y:S01]  /*22170*/  LDC.64 R2, c[0x0][0xd68] ;  /* 0x00035a00ff027b82 */ /* 0x011e220000000a00 */
[----:B------:R-:W-:-:S04]  /*22180*/  IMAD.IADD R19, R6, 0x1, R19 ;  /* 0x0000000106137824 */ /* 0x000fc800078e0213 */
[----:B0-----:R-:W-:-:S05]  /*22190*/  IMAD.WIDE R2, R19, 0x4, R2 ;  /* 0x0000000413027825 */ /* 0x001fca00078e0202 */
[----:B-1----:R-:W2:Y:S01]  /*221a0*/  LDG.E R9, desc[UR54][R2.64] ;  /* 0x0000003602097981 */ /* 0x002ea2000c1e1900 */
[----:B------:R-:W-:Y:S02]  /*221b0*/  IMAD R16, R7, R5, R16 ;  /* 0x0000000507107224 */ /* 0x000fe400078e0210 */
[----:B--23--:R-:W-:-:S05]  /*221c0*/  IMAD R6, R17, R9, RZ ;  /* 0x0000000911067224 */ /* 0x00cfca00078e02ff */
[----:B------:R-:W-:-:S04]  /*221d0*/  IABS R8, R6 ;  /* 0x0000000600087213 */ /* 0x000fc80000000000 */
[----:B------:R-:W0:Y:S08]  /*221e0*/  I2F.RP R2, R8 ;  /* 0x0000000800027306 */ /* 0x000e300000209400 */
[----:B0-----:R-:W0:Y:S02]  /*221f0*/  MUFU.RCP R2, R2 ;  /* 0x0000000200027308 */ /* 0x001e240000001000 */
[----:B0-----:R-:W-:-:S06]  /*22200*/  VIADD R2, R2, 0xffffffe ;  /* 0x0ffffffe02027836 */ /* 0x001fcc0000000000 */
[----:B------:R-:W0:Y:S02]  /*22210*/  F2I.FTZ.U32.TRUNC.NTZ R3, R2 ;  /* 0x0000000200037305 */ /* 0x000e24000021f000 */
[----:B0-----:R-:W-:-:S04]  /*22220*/  IMAD.MOV R2, RZ, RZ, -R3 ;  /* 0x000000ffff027224 */ /* 0x001fc800078e0a03 */
[----:B------:R-:W-:Y:S02]  /*22230*/  IMAD R10, R2, R8, RZ ;  /* 0x00000008020a7224 */ /* 0x000fe400078e02ff */
[----:B------:R-:W-:-:S04]  /*22240*/  IMAD.MOV.U32 R2, RZ, RZ, RZ ;  /* 0x000000ffff027224 */ /* 0x000fc800078e00ff */
[----:B------:R-:W-:-:S04]  /*22250*/  IMAD.HI.U32 R10, R3, R10, R2 ;  /* 0x0000000a030a7227 */ /* 0x000fc800078e0002 */
[----:B------:R-:W-:Y:S01]  /*22260*/  IMAD.IADD R2, R4, 0x1, -R16 ;  /* 0x0000000104027824 */ /* 0x000fe200078e0a10 */
[----:B------:R-:W-:-:S04]  /*22270*/  IABS R4, R6 ;  /* 0x0000000600047213 */ /* 0x000fc80000000000 */
[----:B------:R-:W-:Y:S01]  /*22280*/  IABS R3, R2 ;  /* 0x0000000200037213 */ /* 0x000fe20000000000 */
[----:B------:R-:W-:-:S04]  /*22290*/  IMAD.MOV R4, RZ, RZ, -R4 ;  /* 0x000000ffff047224 */ /* 0x000fc800078e0a04 */
        /* <DEDUP_REMOVED lines=48> */
.L_x_2976:
[----:B------:R-:W-:Y:S01]  /*225a0*/  UMOV UR4, URZ ;  /* 0x0000003f00047c82 */ /* 0x000fe20008000000 */
[----:B------:R-:W-:Y:S01]  /*225b0*/  UMOV UR5, URZ ;  /* 0x0000003f00057c82 */ /* 0x000fe20008000000 */
[----:B------:R-:W-:Y:S01]  /*225c0*/  ULDC UR6, c[0x0][0xd14] ;  /* 0x0003450000067ab9 */ /* 0x000fe20000000800 */
[----:B------:R-:W-:Y:S02]  /*225d0*/  IMAD.MOV.U32 R16, RZ, RZ, R4 ;  /* 0x000000ffff107224 */ /* 0x000fe400078e0004 */
[----:B------:R-:W-:Y:S02]  /*225e0*/  IMAD.U32 R17, RZ, RZ, UR4 ;  /* 0x00000004ff117e24 */ /* 0x000fe4000f8e00ff */
[----:B------:R-:W-:Y:S02]  /*225f0*/  IMAD.U32 R18, RZ, RZ, UR5 ;  /* 0x00000005ff127e24 */ /* 0x000fe4000f8e00ff */
[----:B------:R-:W-:-:S07]  /*22600*/  IMAD.U32 R19, RZ, RZ, UR6 ;  /* 0x00000006ff137e24 */ /* 0x000fce000f8e00ff */
.L_x_2984:
        /* <DEDUP_REMOVED lines=12> */
.L_x_2885:
[----:B-1----:R-:W2:Y:S01]  /*226d0*/  LDL R0, [R1+0x24] ;  /* 0x0000240001007983 */ /* 0x002ea20000100800 */
[----:B------:R-:W1:Y:S01]  /*226e0*/  S2R R3, SR_CgaCtaId ;  /* 0x0000000000037919 */ /* 0x000e620000008800 */
[----:B--2---:R-:W-:Y:S02]  /*226f0*/  R2UR UR4, R0 ;  /* 0x00000000000472ca */ /* 0x004fe400000e0000 */
        /* <DEDUP_REMOVED lines=10> */
.L_x_3102:
[----:B------:R-:W-:-:S03]  /*227a0*/  UMOV UR4, 0xffffffff ;  /* 0xffffffff00047882 */ /* 0x000fc60000000000 */
[----:B------:R-:W-:Y:S05]  /*227b0*/  BRA.DIV UR4, `(.L_x_2987) ;  /* 0x0000002204a87947 */ /* 0x000fea000b800000 */
[----:B---3--:R-:W2:Y:S02]  /*227c0*/  S2R R2, SR_TID.X ;  /* 0x0000000000027919 */ /* 0x008ea40000002100 */
[----:B--2---:R-:W-:-:S04]  /*227d0*/  SHF.R.U32.HI R2, RZ, 0x5, R2 ;  /* 0x00000005ff027819 */ /* 0x004fc80000011602 */
[----:B------:R-:W-:-:S05]  /*227e0*/  LOP3.LUT R2, R2, 0x3, RZ, 0xc0, !PT ;  /* 0x0000000302027812 */ /* 0x000fca00078ec0ff */
[----:B------:R2:W3:Y:S02]  /*227f0*/  SHFL.IDX PT, R14, R2, RZ, 0x1f ;  /* 0x00001fff020e7589 */ /* 0x0004e400000e0000 */
.L_x_3105:
[----:B---3--:R-:W-:-:S13]  /*22800*/  ISETP.NE.AND P0, PT, R14, RZ, PT ;  /* 0x000000ff0e00720c */ /* 0x008fda0003f05270 */
[----:B------:R-:W-:Y:S05]  /*22810*/  @P0 BRA `(.L_x_2667) ;  /* 0x00000000009c0947 */ /* 0x000fea0003800000 */
[----:B------:R-:W-:-:S03]  /*22820*/  UMOV UR4, 0xffffffff ;  /* 0xffffffff00047882 */ /* 0x000fc60000000000 */
[----:B------:R-:W-:Y:S05]  /*22830*/  BRA.DIV UR4, `(.L_x_2988) ;  /* 0x0000002204bc7947 */ /* 0x000fea000b800000 */
[----:B------:R-:W-:-:S13]  /*22840*/  ELECT P6, URZ, PT ;  /* 0x00000000003f782f */ /* 0x000fda00038c0000 */
.L_x_3108:
[----:B------:R-:W-:Y:S05]  /*22850*/  @!P6 BRA `(.L_x_2667) ;  /* 0x00000000008ce947 */ /* 0x000fea0003800000 */
[----:B--2---:R-:W2:Y:S02]  /*22860*/  LDL R2, [R1+0x30] ;  /* 0x0000300001027983 */ /* 0x004ea40000100800 */
[----:B--2---:R-:W-:-:S13]  /*22870*/  R2UR UR4, R2 ;  /* 0x00000000020472ca */ /* 0x004fda00000e0000 */
[----:B------:R-:W-:-:S06]  /*22880*/  ULOP3.LUT UR4, UR4, 0x2, URZ, 0xfc, !UPT ;  /* 0x0000000204047892 */ /* 0x000fcc000f8efc3f */
[----:B------:R-:W-:-:S05]  /*22890*/  IMAD.U32 R2, RZ, RZ, UR4 ;  /* 0x00000004ff027e24 */ /* 0x000fca000f8e00ff */
[----:B------:R-:W-:-:S13]  /*228a0*/  ISETP.NE.AND P2, PT, R2, 0x3, PT ;  /* 0x000000030200780c */ /* 0x000fda0003f45270 */
[----:B------:R-:W-:Y:S05]  /*228b0*/  @!P2 BRA `(.L_x_2989) ;  /* 0x000000000004a947 */ /* 0x000fea0003800000 */
[----:B------:R-:W-:Y:S01]  /*228c0*/  BPT.TRAP 0x1 ;  /* 0x000000040000795c */ /* 0x000fe20000300000 */
.L_x_2989:
        /* <DEDUP_REMOVED lines=14> */
.L_x_3109:
[----:B------:R-:W2:Y:S02]  /*229b0*/  SYNCS.PHASECHK.TRANS64.TRYWAIT P0, [R7+URZ], R2 ;  /* 0x00000002070075a7 */ /* 0x000ea4000800017f */
[----:B--2---:R-:W-:Y:S05]  /*229c0*/  @!P0 BRA `(.L_x_2991) ;  /* 0x00000020008c8947 */ /* 0x004fea0003800000 */
.L_x_3110:
[----:B------:R-:W-:Y:S05]  /*229d0*/  @!P2 BRA `(.L_x_2992) ;  /* 0x000000000004a947 */ /* 0x000fea0003800000 */
[----:B------:R-:W-:Y:S01]  /*229e0*/  BPT.TRAP 0x1 ;  /* 0x000000040000795c */ /* 0x000fe20000300000 */
.L_x_2992:
[----:B------:R-:W3:Y:S01]  /*229f0*/  LDL.LU R4, [R1] ;  /* 0x0000000001047983 */ /* 0x000ee20000300800 */
[----:B------:R-:W-:-:S04]  /*22a00*/  VIADD R0, R0, 0x38860 ;  /* 0x0003886000007836 */ /* 0x000fc80000000000 */
[----:B---3--:R-:W-:-:S04]  /*22a10*/  IMAD R4, R4, 0x8, R0 ;  /* 0x0000000804047824 */ /* 0x008fc800078e0200 */
[----:B------:R-:W3:Y:S02]  /*22a20*/  SYNCS.PHASECHK.TRANS64.TRYWAIT P0, [R4+URZ], R5 ;  /* 0x00000005040075a7 */ /* 0x000ee4000800017f */
[----:B---3--:R-:W-:Y:S05]  /*22a30*/  @!P0 BRA `(.L_x_2993) ;  /* 0x0000002000848947 */ /* 0x008fea0003800000 */
.L_x_3111:
[----:B------:R-:W-:-:S07]  /*22a40*/  IMAD R3, R3, 0x8, R0 ;  /* 0x0000000803037824 */ /* 0x000fce00078e0200 */
.L_x_2994:
[----:B----4-:R4:W0:Y:S02]  /*22a50*/  SYNCS.PHASECHK.TRANS64.TRYWAIT P0, [R3+URZ], R2 ;  /* 0x00000002030075a7 */ /* 0x010824000800017f */
[----:B0-----:R-:W-:Y:S05]  /*22a60*/  @!P0 NANOSLEEP.SYNCS 0x989680 ;  /* 0x009896800000895d */ /* 0x001fea0003900000 */
[----:B------:R-:W0:Y:S02]  /*22a70*/  @!P0 SYNCS.PHASECHK.TRANS64 P0, [R3+URZ], R2 ;  /* 0x00000002030085a7 */ /* 0x000e24000800007f */
[----:B0-----:R-:W-:Y:S05]  /*22a80*/  @!P0 BRA `(.L_x_2994) ;  /* 0xfffffffc00f08947 */ /* 0x001fea000383ffff */
.L_x_2667:
[----:B------:R-:W-:Y:S05]  /*22a90*/  BSYNC B8 ;  /* 0x0000000000087941 */ /* 0x000fea0003800000 */
.L_x_2664:
[----:B------:R-:W-:Y:S05]  /*22aa0*/  EXIT ;  /* 0x000000000000794d */ /* 0x000fea0003800000 */
.L_x_2691:
[----:B0-----:R0:W1:Y:S02]  /*22ab0*/  SYNCS.PHASECHK.TRANS64.TRYWAIT P5, [R70+URZ+0x38890], R77 ;  /* 0x0388904d460075a7 */ /* 0x00106400080a017f */
[----:B-1----:R-:W-:Y:S05]  /*22ac0*/  @!P5 NANOSLEEP.SYNCS 0x989680 ;  /* 0x009896800000d95d */ /* 0x002fea0003900000 */
[----:B------:R-:W1:Y:S02]  /*22ad0*/  @!P5 SYNCS.PHASECHK.TRANS64 P5, [R70+URZ+0x38890], R77 ;  /* 0x0388904d4600d5a7 */ /* 0x000e6400080a007f */
[----:B-1----:R-:W-:Y:S05]  /*22ae0*/  @!P5 BRA `(.L_x_2691) ;  /* 0xfffffffc00f0d947 */ /* 0x002fea000383ffff */
[----:B------:R-:W-:Y:S05]  /*22af0*/  BRA `(.L_x_2995) ;  /* 0xfffffdfc00c07947 */ /* 0x000fea000383ffff */
.L_x_2701:
[----:B0-----:R0:W1:Y:S02]  /*22b00*/  SYNCS.PHASECHK.TRANS64.TRYWAIT P5, [R70+URZ+0x38890], R77 ;  /* 0x0388904d460075a7 */ /* 0x00106400080a017f */
[----:B-1----:R-:W-:Y:S05]  /*22b10*/  @!P5 NANOSLEEP.SYNCS 0x989680 ;  /* 0x009896800000d95d */ /* 0x002fea0003900000 */
[----:B------:R-:W1:Y:S02]  /*22b20*/  @!P5 SYNCS.PHASECHK.TRANS64 P5, [R70+URZ+0x38890], R77 ;  /* 0x0388904d4600d5a7 */ /* 0x000e6400080a007f */
[----:B-1----:R-:W-:Y:S05]  /*22b30*/  @!P5 BRA `(.L_x_2701) ;  /* 0xfffffffc00f0d947 */ /* 0x002fea000383ffff */
[----:B------:R-:W-:Y:S05]  /*22b40*/  BRA `(.L_x_2996) ;  /* 0xfffffe08003c7947 */ /* 0x000fea000383ffff */
.L_x_2706:
[----:B0-----:R0:W1:Y:S02]  /*22b50*/  SYNCS.PHASECHK.TRANS64.TRYWAIT P5, [R70+URZ+0x38890], R77 ;  /* 0x0388904d460075a7 */ /* 0x00106400080a017f */
[----:B-1----:R-:W-:Y:S05]  /*22b60*/  @!P5 NANOSLEEP.SYNCS 0x989680 ;  /* 0x009896800000d95d */ /* 0x002fea0003900000 */
[----:B------:R-:W1:Y:S02]  /*22b70*/  @!P5 SYNCS.PHASECHK.TRANS64 P5, [R70+URZ+0x38890], R77 ;  /* 0x0388904d4600d5a7 */ /* 0x000e6400080a007f */
[----:B-1----:R-:W-:Y:S05]  /*22b80*/  @!P5 BRA `(.L_x_2706) ;  /* 0xfffffffc00f0d947 */ /* 0x002fea000383ffff */
[----:B------:R-:W-:Y:S05]  /*22b90*/  BRA `(.L_x_2997) ;  /* 0xfffffe1000707947 */ /* 0x000fea000383ffff */
.L_x_2710:
[----:B--2---:R2:W4:Y:S02]  /*22ba0*/  SYNCS.PHASECHK.TRANS64.TRYWAIT P5, [R70+URZ+0x388b0], R77 ;  /* 0x0388b04d460075a7 */ /* 0x00452400080a017f */
[----:B----4-:R-:W-:Y:S05]  /*22bb0*/  @!P5 NANOSLEEP.SYNCS 0x989680 ;  /* 0x009896800000d95d */ /* 0x010fea0003900000 */
[----:B------:R-:W4:Y:S02]  /*22bc0*/  @!P5 SYNCS.PHASECHK.TRANS64 P5, [R70+URZ+0x388b0], R77 ;  /* 0x0388b04d4600d5a7 */ /* 0x000f2400080a007f */
[----:B----4-:R-:W-:Y:S05]  /*22bd0*/  @!P5 BRA `(.L_x_2710) ;  /* 0xfffffffc00f0d947 */ /* 0x010fea000383ffff */
[----:B------:R-:W-:Y:S05]  /*22be0*/  BRA `(.L_x_2998) ;  /* 0xfffffe1000ec7947 */ /* 0x000fea000383ffff */
.L_x_2753:
        /* <DEDUP_REMOVED lines=8> */
.L_x_3000:
[----:B------:R-:W-:Y:S05]  /*22c70*/  BSYNC B1 ;  /* 0x0000000000017941 */ /* 0x000fea0003800000 */
.L_x_2999:
[----:B------:R-:W-:Y:S05]  /*22c80*/  BRA `(.L_x_3001) ;  /* 0xfffffe5000087947 */ /* 0x000fea000383ffff */
.L_x_2754:
        /* <DEDUP_REMOVED lines=8> */
.L_x_3003:
[----:B------:R-:W-:Y:S05]  /*22d10*/  BSYNC B1 ;  /* 0x0000000000017941 */ /* 0x000fea0003800000 */
.L_x_3002:
[----:B------:R-:W-:Y:S05]  /*22d20*/  BRA `(.L_x_3004) ;  /* 0xfffffe4c00e87947 */ /* 0x000fea000383ffff */
.L_x_2755:
        /* <DEDUP_REMOVED lines=8> */
.L_x_3006:
[----:B------:R-:W-:Y:S05]  /*22db0*/  BSYNC B1 ;  /* 0x0000000000017941 */ /* 0x000fea0003800000 */
.L_x_3005:
[----:B------:R-:W-:Y:S05]  /*22dc0*/  BRA `(.L_x_3007) ;  /* 0xfffffe4c00c87947 */ /* 0x000fea000383ffff */
.L_x_2756:
        /* <DEDUP_REMOVED lines=8> */
.L_x_3009:
[----:B------:R-:W-:Y:S05]  /*22e50*/  BSYNC B1 ;  /* 0x0000000000017941 */ /* 0x000fea0003800000 */
.L_x_3008:
[----:B------:R-:W-:Y:S05]  /*22e60*/  BRA `(.L_x_3010) ;  /* 0xfffffe4c00a87947 */ /* 0x000fea000383ffff */
.L_x_2757:
        /* <DEDUP_REMOVED lines=8> */
.L_x_3012:
[----:B------:R-:W-:Y:S05]  /*22ef0*/  BSYNC B1 ;  /* 0x0000000000017941 */ /* 0x000fea0003800000 */
.L_x_3011:
[----:B------:R-:W-:Y:S05]  /*22f00*/  BRA `(.L_x_3013) ;  /* 0xfffffe4c00887947 */ /* 0x000fea000383ffff */
.L_x_2758:
        /* <DEDUP_REMOVED lines=8> */
.L_x_3015:
[----:B------:R-:W-:Y:S05]  /*22f90*/  BSYNC B1 ;  /* 0x0000000000017941 */ /* 0x000fea0003800000 */
.L_x_3014:
[----:B------:R-:W-:Y:S05]  /*22fa0*/  BRA `(.L_x_3016) ;  /* 0xfffffe4c00687947 */ /* 0x000fea000383ffff */
.L_x_2759:
        /* <DEDUP_REMOVED lines=8> */
.L_x_3018:
[----:B------:R-:W-:Y:S05]  /*23030*/  BSYNC B1 ;  /* 0x0000000000017941 */ /* 0x000fea0003800000 */
.L_x_3017:
[----:B------:R-:W-:Y:S05]  /*23040*/  BRA `(.L_x_3019) ;  /* 0xfffffe4c00487947 */ /* 0x000fea000383ffff */
.L_x_2760:
        /* <DEDUP_REMOVED lines=8> */
.L_x_3021:
[----:B------:R-:W-:Y:S05]  /*230d0*/  BSYNC B1 ;  /* 0x0000000000017941 */ /* 0x000fea0003800000 */
.L_x_3020:
[----:B------:R-:W-:Y:S05]  /*230e0*/  BRA `(.L_x_3022) ;  /* 0xfffffe4c00287947 */ /* 0x000fea000383ffff */
.L_x_2762:
[----:B0-----:R0:W1:Y:S02]  /*230f0*/  SYNCS.PHASECHK.TRANS64.TRYWAIT P2, [R18+URZ+0x38800], R5 ;  /* 0x03880005120075a7 */ /* 0x001064000804017f */
[----:B-1----:R-:W-:Y:S05]  /*23100*/  @!P2 NANOSLEEP.SYNCS 0x989680 ;  /* 0x009896800000a95d */ /* 0x002fea0003900000 */
[----:B------:R-:W1:Y:S02]  /*23110*/  @!P2 SYNCS.PHASECHK.TRANS64 P2, [R18+URZ+0x38800], R5 ;  /* 0x038800051200a5a7 */ /* 0x000e64000804007f */
[----:B-1----:R-:W-:Y:S05]  /*23120*/  @!P2 BRA `(.L_x_2762) ;  /* 0xfffffffc00f0a947 */ /* 0x002fea000383ffff */
[----:B------:R-:W-:Y:S05]  /*23130*/  BRA `(.L_x_3023) ;  /* 0xfffffe4c009c7947 */ /* 0x000fea000383ffff */
.L_x_2770:
        /* <DEDUP_REMOVED lines=8> */
.L_x_3025:
[----:B------:R-:W-:Y:S05]  /*231c0*/  BSYNC B1 ;  /* 0x0000000000017941 */ /* 0x000fea0003800000 */
.L_x_3024:
[----:B------:R-:W-:Y:S05]  /*231d0*/  BRA `(.L_x_3026) ;  /* 0xfffffe5c00b87947 */ /* 0x000fea000383ffff */
.L_x_2771:
        /* <DEDUP_REMOVED lines=8> */
.L_x_3028:
[----:B------:R-:W-:Y:S05]  /*23260*/  BSYNC B1 ;  /* 0x0000000000017941 */ /* 0x000fea0003800000 */
.L_x_3027:
[----:B------:R-:W-:Y:S05]  /*23270*/  BRA `(.L_x_3029) ;  /* 0xfffffe5c00987947 */ /* 0x000fea000383ffff */
.L_x_2772:
        /* <DEDUP_REMOVED lines=8> */
.L_x_3031:
[----:B------:R-:W-:Y:S05]  /*23300*/  BSYNC B1 ;  /* 0x0000000000017941 */ /* 0x000fea0003800000 */
.L_x_3030:
[----:B------:R-:W-:Y:S05]  /*23310*/  BRA `(.L_x_3032) ;  /* 0xfffffe5c00787947 */ /* 0x000fea000383ffff */
.L_x_2773:
        /* <DEDUP_REMOVED lines=8> */
.L_x_3034:
[----:B------:R-:W-:Y:S05]  /*233a0*/  BSYNC B1 ;  /* 0x0000000000017941 */ /* 0x000fea0003800000 */
.L_x_3033:
[----:B------:R-:W-:Y:S05]  /*233b0*/  BRA `(.L_x_3035) ;  /* 0xfffffe5c00587947 */ /* 0x000fea000383ffff */
.L_x_2774:
        /* <DEDUP_REMOVED lines=8> */
.L_x_3037:
[----:B------:R-:W-:Y:S05]  /*23440*/  BSYNC B1 ;  /* 0x0000000000017941 */ /* 0x000fea0003800000 */
.L_x_3036:
[----:B------:R-:W-:Y:S05]  /*23450*/  BRA `(.L_x_3038) ;  /* 0xfffffe5c00387947 */ /* 0x000fea000383ffff */
.L_x_2775:
        /* <DEDUP_REMOVED lines=8> */
.L_x_3040:
[----:B------:R-:W-:Y:S05]  /*234e0*/  BSYNC B1 ;  /* 0x0000000000017941 */ /* 0x000fea0003800000 */
.L_x_3039:
[----:B------:R-:W-:Y:S05]  /*234f0*/  BRA `(.L_x_3041) ;  /* 0xfffffe5c001c7947 */ /* 0x000fea000383ffff */
.L_x_2776:
        /* <DEDUP_REMOVED lines=8> */
.L_x_3043:
[----:B------:R-:W-:Y:S05]  /*23580*/  BSYNC B1 ;  /* 0x0000000000017941 */ /* 0x000fea0003800000 */
.L_x_3042:
[----:B------:R-:W-:Y:S05]  /*23590*/  BRA `(.L_x_3044) ;  /* 0xfffffe5c00007947 */ /* 0x000fea000383ffff */
.L_x_2777:
        /* <DEDUP_REMOVED lines=8> */
.L_x_3046:
[----:B------:R-:W-:Y:S05]  /*23620*/  BSYNC B1 ;  /* 0x0000000000017941 */ /* 0x000fea0003800000 */
.L_x_3045:
[----:B------:R-:W-:Y:S05]  /*23630*/  BRA `(.L_x_3047) ;  /* 0xfffffe5800e47947 */ /* 0x000fea000383ffff */
.L_x_2779:
[----:B0-----:R0:W1:Y:S02]  /*23640*/  SYNCS.PHASECHK.TRANS64.TRYWAIT P1, [R18+URZ+0x38800], R3 ;  /* 0x03880003120075a7 */ /* 0x001064000802017f */
[----:B-1----:R-:W-:Y:S05]  /*23650*/  @!P1 NANOSLEEP.SYNCS 0x989680 ;  /* 0x009896800000995d */ /* 0x002fea0003900000 */
[----:B------:R-:W1:Y:S02]  /*23660*/  @!P1 SYNCS.PHASECHK.TRANS64 P1, [R18+URZ+0x38800], R3 ;  /* 0x03880003120095a7 */ /* 0x000e64000802007f */
[----:B-1----:R-:W-:Y:S05]  /*23670*/  @!P1 BRA `(.L_x_2779) ;  /* 0xfffffffc00f09947 */ /* 0x002fea000383ffff */
[----:B------:R-:W-:Y:S05]  /*23680*/  BRA `(.L_x_3048) ;  /* 0xfffffe5c005c7947 */ /* 0x000fea000383ffff */
.L_x_2785:
[----:B--2---:R2:W3:Y:S02]  /*23690*/  SYNCS.PHASECHK.TRANS64.TRYWAIT P1, [R20+URZ+0x38830], R7 ;  /* 0x03883007140075a7 */ /* 0x0044e4000802017f */
[----:B---3--:R-:W-:Y:S05]  /*236a0*/  @!P1 NANOSLEEP.SYNCS 0x989680 ;  /* 0x009896800000995d */ /* 0x008fea0003900000 */
[----:B------:R-:W3:Y:S02]  /*236b0*/  @!P1 SYNCS.PHASECHK.TRANS64 P1, [R20+URZ+0x38830], R7 ;  /* 0x03883007140095a7 */ /* 0x000ee4000802007f */
[----:B---3--:R-:W-:Y:S05]  /*236c0*/  @!P1 BRA `(.L_x_2785) ;  /* 0xfffffffc00f09947 */ /* 0x008fea000383ffff */
[----:B------:R-:W-:Y:S05]  /*236d0*/  BRA `(.L_x_2784) ;  /* 0xfffffe6800f47947 */ /* 0x000fea000383ffff */
.L_x_2787:
[----:B0-----:R0:W3:Y:S02]  /*236e0*/  SYNCS.PHASECHK.TRANS64.TRYWAIT P1, [R18+URZ+0x38810], R3 ;  /* 0x03881003120075a7 */ /* 0x0010e4000802017f */
[----:B---3--:R-:W-:Y:S05]  /*236f0*/  @!P1 NANOSLEEP.SYNCS 0x989680 ;  /* 0x009896800000995d */ /* 0x008fea0003900000 */
[----:B------:R-:W3:Y:S02]  /*23700*/  @!P1 SYNCS.PHASECHK.TRANS64 P1, [R18+URZ+0x38810], R3 ;  /* 0x03881003120095a7 */ /* 0x000ee4000802007f */
[----:B---3--:R-:W-:Y:S05]  /*23710*/  @!P1 BRA `(.L_x_2787) ;  /* 0xfffffffc00f09947 */ /* 0x008fea000383ffff */
[----:B------:R-:W-:Y:S05]  /*23720*/  BRA `(.L_x_3049) ;  /* 0xfffffe6c00a47947 */ /* 0x000fea000383ffff */
.L_x_2791:
[----:B----4-:R4:W0:Y:S02]  /*23730*/  SYNCS.PHASECHK.TRANS64.TRYWAIT P2, [R20+URZ+0x38850], R7 ;  /* 0x03885007140075a7 */ /* 0x010824000804017f */
[----:B0-----:R-:W-:Y:S05]  /*23740*/  @!P2 NANOSLEEP.SYNCS 0x989680 ;  /* 0x009896800000a95d */ /* 0x001fea0003900000 */
[----:B------:R-:W0:Y:S02]  /*23750*/  @!P2 SYNCS.PHASECHK.TRANS64 P2, [R20+URZ+0x38850], R7 ;  /* 0x038850071400a5a7 */ /* 0x000e24000804007f */
[----:B0-----:R-:W-:Y:S05]  /*23760*/  @!P2 BRA `(.L_x_2791) ;  /* 0xfffffffc00f0a947 */ /* 0x001fea000383ffff */
[----:B------:R-:W-:Y:S05]  /*23770*/  BRA `(.L_x_2790) ;  /* 0xfffffe6c00c87947 */ /* 0x000fea000383ffff */
.L_x_2811:
[----:B-1----:R1:W2:Y:S02]  /*23780*/  SYNCS.PHASECHK.TRANS64.TRYWAIT P2, [R199+URZ+0x38830], R188 ;  /* 0x038830bcc70075a7 */ /* 0x0022a4000804017f */
[----:B--2---:R-:W-:Y:S05]  /*23790*/  @!P2 NANOSLEEP.SYNCS 0x989680 ;  /* 0x009896800000a95d */ /* 0x004fea0003900000 */
[----:B------:R-:W2:Y:S02]  /*237a0*/  @!P2 SYNCS.PHASECHK.TRANS64 P2, [R199+URZ+0x38830], R188 ;  /* 0x038830bcc700a5a7 */ /* 0x000ea4000804007f */
[----:B--2---:R-:W-:Y:S05]  /*237b0*/  @!P2 BRA `(.L_x_2811) ;  /* 0xfffffffc00f0a947 */ /* 0x004fea000383ffff */
[----:B------:R-:W-:Y:S05]  /*237c0*/  BRA `(.L_x_2810) ;  /* 0xfffffea4005c7947 */ /* 0x000fea000383ffff */
.L_x_2816:
[----:B---3--:R3:W4:Y:S02]  /*237d0*/  SYNCS.PHASECHK.TRANS64.TRYWAIT P2, [R199+URZ+0x38850], R188 ;  /* 0x038850bcc70075a7 */ /* 0x008724000804017f */
[----:B----4-:R-:W-:Y:S05]  /*237e0*/  @!P2 NANOSLEEP.SYNCS 0x989680 ;  /* 0x009896800000a95d */ /* 0x010fea0003900000 */
[----:B------:R-:W4:Y:S02]  /*237f0*/  @!P2 SYNCS.PHASECHK.TRANS64 P2, [R199+URZ+0x38850], R188 ;  /* 0x038850bcc700a5a7 */ /* 0x000f24000804007f */
[----:B----4-:R-:W-:Y:S05]  /*23800*/  @!P2 BRA `(.L_x_2816) ;  /* 0xfffffffc00f0a947 */ /* 0x010fea000383ffff */
[----:B------:R-:W-:Y:S05]  /*23810*/  BRA `(.L_x_2815) ;  /* 0xfffffea400f87947 */ /* 0x000fea000383ffff */
.L_x_2837:
[----:B-1----:R1:W2:Y:S02]  /*23820*/  SYNCS.PHASECHK.TRANS64.TRYWAIT P3, [R188+URZ+0x38830], R203 ;  /* 0x038830cbbc0075a7 */ /* 0x0022a4000806017f */
[----:B--2---:R-:W-:Y:S05]  /*23830*/  @!P3 NANOSLEEP.SYNCS 0x989680 ;  /* 0x009896800000b95d */ /* 0x004fea0003900000 */
[----:B------:R-:W2:Y:S02]  /*23840*/  @!P3 SYNCS.PHASECHK.TRANS64 P3, [R188+URZ+0x38830], R203 ;  /* 0x038830cbbc00b5a7 */ /* 0x000ea4000806007f */
[----:B--2---:R-:W-:Y:S05]  /*23850*/  @!P3 BRA `(.L_x_2837) ;  /* 0xfffffffc00f0b947 */ /* 0x004fea000383ffff */
[----:B------:R-:W-:Y:S05]  /*23860*/  BRA `(.L_x_2836) ;  /* 0xfffffee400107947 */ /* 0x000fea000383ffff */
.L_x_2842:
[----:B---3--:R3:W4:Y:S02]  /*23870*/  SYNCS.PHASECHK.TRANS64.TRYWAIT P3, [R188+URZ+0x38850], R203 ;  /* 0x038850cbbc0075a7 */ /* 0x008724000806017f */
[----:B----4-:R-:W-:Y:S05]  /*23880*/  @!P3 NANOSLEEP.SYNCS 0x989680 ;  /* 0x009896800000b95d */ /* 0x010fea0003900000 */
[----:B------:R-:W4:Y:S02]  /*23890*/  @!P3 SYNCS.PHASECHK.TRANS64 P3, [R188+URZ+0x38850], R203 ;  /* 0x038850cbbc00b5a7 */ /* 0x000f24000806007f */
[----:B----4-:R-:W-:Y:S05]  /*238a0*/  @!P3 BRA `(.L_x_2842) ;  /* 0xfffffffc00f0b947 */ /* 0x010fea000383ffff */
[----:B------:R-:W-:Y:S05]  /*238b0*/  BRA `(.L_x_2841) ;  /* 0xfffffee400ac7947 */ /* 0x000fea000383ffff */
.L_x_2850:
[----:B-1----:R1:W2:Y:S02]  /*238c0*/  SYNCS.PHASECHK.TRANS64.TRYWAIT P2, [R189+URZ+0x38830], R204 ;  /* 0x038830ccbd0075a7 */ /* 0x0022a4000804017f */
[----:B--2---:R-:W-:Y:S05]  /*238d0*/  @!P2 NANOSLEEP.SYNCS 0x989680 ;  /* 0x009896800000a95d */ /* 0x004fea0003900000 */
[----:B------:R-:W2:Y:S02]  /*238e0*/  @!P2 SYNCS.PHASECHK.TRANS64 P2, [R189+URZ+0x38830], R204 ;  /* 0x038830ccbd00a5a7 */ /* 0x000ea4000804007f */
[----:B--2---:R-:W-:Y:S05]  /*238f0*/  @!P2 BRA `(.L_x_2850) ;  /* 0xfffffffc00f0a947 */ /* 0x004fea000383ffff */
[----:B------:R-:W-:Y:S05]  /*23900*/  BRA `(.L_x_2849) ;  /* 0xffffff1400987947 */ /* 0x000fea000383ffff */
.L_x_2855:
[----:B---3--:R3:W4:Y:S02]  /*23910*/  SYNCS.PHASECHK.TRANS64.TRYWAIT P2, [R189+URZ+0x38850], R204 ;  /* 0x038850ccbd0075a7 */ /* 0x008724000804017f */
[----:B----4-:R-:W-:Y:S05]  /*23920*/  @!P2 NANOSLEEP.SYNCS 0x989680 ;  /* 0x009896800000a95d */ /* 0x010fea0003900000 */
[----:B------:R-:W4:Y:S02]  /*23930*/  @!P2 SYNCS.PHASECHK.TRANS64 P2, [R189+URZ+0x38850], R204 ;  /* 0x038850ccbd00a5a7 */ /* 0x000f24000804007f */
[----:B----4-:R-:W-:Y:S05]  /*23940*/  @!P2 BRA `(.L_x_2855) ;  /* 0xfffffffc00f0a947 */ /* 0x010fea000383ffff */
[----:B------:R-:W-:Y:S05]  /*23950*/  BRA `(.L_x_2854) ;  /* 0xffffff1800347947 */ /* 0x000fea000383ffff */
.L_x_2899:
        /* <DEDUP_REMOVED lines=11> */
.L_x_3051:
[----:B------:R-:W-:Y:S05]  /*23a10*/  BSYNC B1 ;  /* 0x0000000000017941 */ /* 0x000fea0003800000 */
.L_x_3050:
[----:B------:R-:W-:Y:S05]  /*23a20*/  BRA `(.L_x_3052) ;  /* 0xffffff9800607947 */ /* 0x000fea000383ffff */
.L_x_2900:
[----:B------:R-:W-:Y:S01]  /*23a30*/  BSSY B1, `(.L_x_3053) ;  /* 0x0000006000017945 */ /* 0x000fe20003800000 */
[----:B------:R-:W-:-:S07]  /*23a40*/  IMAD.MOV.U32 R15, RZ, RZ, -0x1 ;  /* 0xffffffffff0f7424 */ /* 0x000fce00078e00ff */
[----:B0-----:R-:W-:Y:S05]  /*23a50*/  WARPSYNC.COLLECTIVE R15, `(.L_x_3054) ;  /* 0x000000000f0c7348 */ /* 0x001fea0003c00000 */
[----:B------:R-:W-:Y:S02]  /*23a60*/  ELECT P6, UR62, PT ;  /* 0x00000000003e782f */ /* 0x000fe400038c0000 */
[----:B------:R-:W-:Y:S01]  /*23a70*/  MOV R14, UR62 ;  /* 0x0000003e000e7c02 */ /* 0x000fe20008000f00 */
[----:B0-----:R-:W-:Y:S10]  /*23a80*/  ENDCOLLECTIVE ;  /* 0x000000000000791b */ /* 0x001ff40003800000 */
.L_x_3054:
[----:B------:R-:W-:Y:S05]  /*23a90*/  BSYNC B1 ;  /* 0x0000000000017941 */ /* 0x000fea0003800000 */
.L_x_3053:
[----:B------:R-:W-:Y:S05]  /*23aa0*/  BRA `(.L_x_3055) ;  /* 0xffffff98004c7947 */ /* 0x000fea000383ffff */
.L_x_2901:
[----:B-1----:R1:W2:Y:S02]  /*23ab0*/  SYNCS.PHASECHK.TRANS64.TRYWAIT P0, [R7+URZ+0x38820], R8 ;  /* 0x03882008070075a7 */ /* 0x0022a4000800017f */
[----:B--2---:R-:W-:Y:S05]  /*23ac0*/  @!P0 NANOSLEEP.SYNCS 0x989680 ;  /* 0x009896800000895d */ /* 0x004fea0003900000 */
[----:B------:R-:W2:Y:S02]  /*23ad0*/  @!P0 SYNCS.PHASECHK.TRANS64 P0, [R7+URZ+0x38820], R8 ;  /* 0x03882008070085a7 */ /* 0x000ea4000800007f */
[----:B--2---:R-:W-:Y:S05]  /*23ae0*/  @!P0 BRA `(.L_x_2901) ;  /* 0xfffffffc00f08947 */ /* 0x004fea000383ffff */
[----:B------:R-:W-:Y:S05]  /*23af0*/  BRA `(.L_x_3056) ;  /* 0xffffff98006c7947 */ /* 0x000fea000383ffff */
.L_x_2904:
[----:B-1----:R1:W2:Y:S02]  /*23b00*/  SYNCS.PHASECHK.TRANS64.TRYWAIT P0, [R8+URZ+0x388a0], R9 ;  /* 0x0388a009080075a7 */ /* 0x0022a4000800017f */
[----:B--2---:R-:W-:Y:S05]  /*23b10*/  @!P0 NANOSLEEP.SYNCS 0x989680 ;  /* 0x009896800000895d */ /* 0x004fea0003900000 */
[----:B------:R-:W2:Y:S02]  /*23b20*/  @!P0 SYNCS.PHASECHK.TRANS64 P0, [R8+URZ+0x388a0], R9 ;  /* 0x0388a009080085a7 */ /* 0x000ea4000800007f */
[----:B--2---:R-:W-:Y:S05]  /*23b30*/  @!P0 BRA `(.L_x_2904) ;  /* 0xfffffffc00f08947 */ /* 0x004fea000383ffff */
[----:B------:R-:W-:Y:S05]  /*23b40*/  BRA `(.L_x_3057) ;  /* 0xffffff9800787947 */ /* 0x000fea000383ffff */
.L_x_2906:
[----:B--2---:R2:W3:Y:S02]  /*23b50*/  SYNCS.PHASECHK.TRANS64.TRYWAIT P0, [R8+URZ+0x388c0], R9 ;  /* 0x0388c009080075a7 */ /* 0x0044e4000800017f */
[----:B---3--:R-:W-:Y:S05]  /*23b60*/  @!P0 NANOSLEEP.SYNCS 0x989680 ;  /* 0x009896800000895d */ /* 0x008fea0003900000 */
[----:B------:R-:W3:Y:S02]  /*23b70*/  @!P0 SYNCS.PHASECHK.TRANS64 P0, [R8+URZ+0x388c0], R9 ;  /* 0x0388c009080085a7 */ /* 0x000ee4000800007f */
[----:B---3--:R-:W-:Y:S05]  /*23b80*/  @!P0 BRA `(.L_x_2906) ;  /* 0xfffffffc00f08947 */ /* 0x008fea000383ffff */
[----:B------:R-:W-:Y:S05]  /*23b90*/  BRA `(.L_x_3058) ;  /* 0xffffff9800e07947 */ /* 0x000fea000383ffff */
.L_x_2910:
[----:B-1----:R1:W2:Y:S02]  /*23ba0*/  SYNCS.PHASECHK.TRANS64.TRYWAIT P0, [R9+URZ+0x388a0], R10 ;  /* 0x0388a00a090075a7 */ /* 0x0022a4000800017f */
[----:B--2---:R-:W-:Y:S05]  /*23bb0*/  @!P0 NANOSLEEP.SYNCS 0x989680 ;  /* 0x009896800000895d */ /* 0x004fea0003900000 */
[----:B------:R-:W2:Y:S02]  /*23bc0*/  @!P0 SYNCS.PHASECHK.TRANS64 P0, [R9+URZ+0x388a0], R10 ;  /* 0x0388a00a090085a7 */ /* 0x000ea4000800007f */
[----:B--2---:R-:W-:Y:S05]  /*23bd0*/  @!P0 BRA `(.L_x_2910) ;  /* 0xfffffffc00f08947 */ /* 0x004fea000383ffff */
[----:B------:R-:W-:Y:S05]  /*23be0*/  BRA `(.L_x_3059) ;  /* 0xffffffa000247947 */ /* 0x000fea000383ffff */
.L_x_2912:
[----:B--2---:R2:W3:Y:S02]  /*23bf0*/  SYNCS.PHASECHK.TRANS64.TRYWAIT P1, [R9+URZ+0x388c0], R10 ;  /* 0x0388c00a090075a7 */ /* 0x0044e4000802017f */
[----:B---3--:R-:W-:Y:S05]  /*23c00*/  @!P1 NANOSLEEP.SYNCS 0x989680 ;  /* 0x009896800000995d */ /* 0x008fea0003900000 */
[----:B------:R-:W3:Y:S02]  /*23c10*/  @!P1 SYNCS.PHASECHK.TRANS64 P1, [R9+URZ+0x388c0], R10 ;  /* 0x0388c00a090095a7 */ /* 0x000ee4000802007f */
[----:B---3--:R-:W-:Y:S05]  /*23c20*/  @!P1 BRA `(.L_x_2912) ;  /* 0xfffffffc00f09947 */ /* 0x008fea000383ffff */
[----:B------:R-:W-:Y:S05]  /*23c30*/  BRA `(.L_x_3060) ;  /* 0xffffffa000847947 */ /* 0x000fea000383ffff */
.L_x_2930:
[----:B------:R-:W0:Y:S01]  /*23c40*/  S2R R5, SR_TID.X ;  /* 0x0000000000057919 */ /* 0x000e220000002100 */
[----:B------:R-:W-:Y:S01]  /*23c50*/  BSSY B0, `(.L_x_3061) ;  /* 0x000000a000007945 */ /* 0x000fe20003800000 */
[----:B------:R-:W-:Y:S02]  /*23c60*/  IMAD.MOV.U32 R12, RZ, RZ, RZ ;  /* 0x000000ffff0c7224 */ /* 0x000fe400078e00ff */
[----:B-1----:R-:W-:Y:S02]  /*23c70*/  IMAD.MOV.U32 R11, RZ, RZ, 0x1f ;  /* 0x0000001fff0b7424 */ /* 0x002fe400078e00ff */
[----:B------:R-:W-:Y:S01]  /*23c80*/  IMAD.MOV.U32 R15, RZ, RZ, -0x1 ;  /* 0xffffffffff0f7424 */ /* 0x000fe200078e00ff */
[----:B0-----:R-:W-:-:S04]  /*23c90*/  SHF.R.U32.HI R5, RZ, 0x5, R5 ;  /* 0x00000005ff057819 */ /* 0x001fc80000011605 */
[----:B------:R-:W-:-:S05]  /*23ca0*/  LOP3.LUT R5, R5, 0x3, RZ, 0xc0, !PT ;  /* 0x0000000305057812 */ /* 0x000fca00078ec0ff */
[----:B------:R-:W-:-:S07]  /*23cb0*/  IMAD.MOV.U32 R13, RZ, RZ, R5 ;  /* 0x000000ffff0d7224 */ /* 0x000fce00078e0005 */
[----:B------:R-:W-:Y:S05]  /*23cc0*/  WARPSYNC.COLLECTIVE R15, `(.L_x_3062) ;  /* 0x000000000f087348 */ /* 0x000fea0003c00000 */
[----:B------:R0:W1:Y:S02]  /*23cd0*/  SHFL.IDX P6, R14, R13, R12, R11 ;  /* 0x0000000c0d0e7389 */ /* 0x00006400000c000b */
[----:B01----:R-:W-:Y:S01]  /*23ce0*/  ENDCOLLECTIVE ;  /* 0x000000000000791b */ /* 0x003fe20003800000 */
.L_x_3062:
[----:B------:R-:W-:Y:S05]  /*23cf0*/  BSYNC B0 ;  /* 0x0000000000007941 */ /* 0x000fea0003800000 */
.L_x_3061:
[----:B------:R-:W-:Y:S05]  /*23d00*/  BRA `(.L_x_3063) ;  /* 0xffffffb0005c7947 */ /* 0x000fea000383ffff */
.L_x_2931:
[----:B------:R-:W-:Y:S01]  /*23d10*/  BSSY B0, `(.L_x_3064) ;  /* 0x0000006000007945 */ /* 0x000fe20003800000 */
[----:B------:R-:W-:-:S07]  /*23d20*/  IMAD.MOV.U32 R15, RZ, RZ, -0x1 ;  /* 0xffffffffff0f7424 */ /* 0x000fce00078e00ff */
[----:B-1----:R-:W-:Y:S05]  /*23d30*/  WARPSYNC.COLLECTIVE R15, `(.L_x_3065) ;  /* 0x000000000f0c7348 */ /* 0x002fea0003c00000 */
[----:B------:R-:W-:Y:S02]  /*23d40*/  ELECT P6, UR62, PT ;  /* 0x00000000003e782f */ /* 0x000fe400038c0000 */
[----:B------:R-:W-:Y:S01]  /*23d50*/  MOV R14, UR62 ;  /* 0x0000003e000e7c02 */ /* 0x000fe20008000f00 */
[----:B-1----:R-:W-:Y:S10]  /*23d60*/  ENDCOLLECTIVE ;  /* 0x000000000000791b */ /* 0x002ff40003800000 */
.L_x_3065:
[----:B------:R-:W-:Y:S05]  /*23d70*/  BSYNC B0 ;  /* 0x0000000000007941 */ /* 0x000fea0003800000 */
.L_x_3064:
[----:B------:R-:W-:Y:S05]  /*23d80*/  BRA `(.L_x_3066) ;  /* 0xffffffb0004c7947 */ /* 0x000fea000383ffff */
.L_x_2934:
[----:B0-----:R0:W1:Y:S02]  /*23d90*/  SYNCS.PHASECHK.TRANS64.TRYWAIT P0, [R5+URZ+0x38840], R7 ;  /* 0x03884007050075a7 */ /* 0x001064000800017f */
[----:B-1----:R-:W-:Y:S05]  /*23da0*/  @!P0 NANOSLEEP.SYNCS 0x989680 ;  /* 0x009896800000895d */ /* 0x002fea0003900000 */
[----:B------:R-:W1:Y:S02]  /*23db0*/  @!P0 SYNCS.PHASECHK.TRANS64 P0, [R5+URZ+0x38840], R7 ;  /* 0x03884007050085a7 */ /* 0x000e64000800007f */
[----:B-1----:R-:W-:Y:S05]  /*23dc0*/  @!P0 BRA `(.L_x_2934) ;  /* 0xfffffffc00f08947 */ /* 0x002fea000383ffff */
[----:B------:R-:W-:Y:S05]  /*23dd0*/  BRA `(.L_x_3067) ;  /* 0xffffffb000b47947 */ /* 0x000fea000383ffff */
.L_x_2938:
        /* <DEDUP_REMOVED lines=8> */
.L_x_2941:
[----:B0-----:R0:W1:Y:S02]  /*23e60*/  SYNCS.PHASECHK.TRANS64.TRYWAIT P0, [R2+URZ+0x38860], R5 ;  /* 0x03886005020075a7 */ /* 0x001064000800017f */
[----:B-1----:R-:W-:Y:S05]  /*23e70*/  @!P0 NANOSLEEP.SYNCS 0x989680 ;  /* 0x009896800000895d */ /* 0x002fea0003900000 */
[----:B------:R-:W1:Y:S02]  /*23e80*/  @!P0 SYNCS.PHASECHK.TRANS64 P0, [R2+URZ+0x38860], R5 ;  /* 0x03886005020085a7 */ /* 0x000e64000800007f */
[----:B-1----:R-:W-:Y:S05]  /*23e90*/  @!P0 BRA `(.L_x_2941) ;  /* 0xfffffffc00f08947 */ /* 0x002fea000383ffff */
[----:B------:R-:W-:Y:S05]  /*23ea0*/  BRA `(.L_x_3069) ;  /* 0xffffffb800b87947 */ /* 0x000fea000383ffff */
.L_x_2950:
[----:B--2---:R2:W3:Y:S02]  /*23eb0*/  SYNCS.PHASECHK.TRANS64.TRYWAIT P0, [R2+URZ+0x38840], R3 ;  /* 0x03884003020075a7 */ /* 0x0044e4000800017f */
[----:B---3--:R-:W-:Y:S05]  /*23ec0*/  @!P0 NANOSLEEP.SYNCS 0x989680 ;  /* 0x009896800000895d */ /* 0x008fea0003900000 */
[----:B------:R-:W3:Y:S02]  /*23ed0*/  @!P0 SYNCS.PHASECHK.TRANS64 P0, [R2+URZ+0x38840], R3 ;  /* 0x03884003020085a7 */ /* 0x000ee4000800007f */
[----:B---3--:R-:W-:Y:S05]  /*23ee0*/  @!P0 BRA `(.L_x_2950) ;  /* 0xfffffffc00f08947 */ /* 0x008fea000383ffff */
[----:B------:R-:W-:Y:S05]  /*23ef0*/  BRA `(.L_x_3070) ;  /* 0xffffffc0008c7947 */ /* 0x000fea000383ffff */
.L_x_2952:
[----:B0-----:R0:W3:Y:S02]  /*23f00*/  SYNCS.PHASECHK.TRANS64.TRYWAIT P0, [R2+URZ+0x38860], R3 ;  /* 0x03886003020075a7 */ /* 0x0010e4000800017f */
[----:B---3--:R-:W-:Y:S05]  /*23f10*/  @!P0 NANOSLEEP.SYNCS 0x989680 ;  /* 0x009896800000895d */ /* 0x008fea0003900000 */
[----:B------:R-:W3:Y:S02]  /*23f20*/  @!P0 SYNCS.PHASECHK.TRANS64 P0, [R2+URZ+0x38860], R3 ;  /* 0x03886003020085a7 */ /* 0x000ee4000800007f */
[----:B---3--:R-:W-:Y:S05]  /*23f30*/  @!P0 BRA `(.L_x_2952) ;  /* 0xfffffffc00f08947 */ /* 0x008fea000383ffff */
[----:B------:R-:W-:Y:S05]  /*23f40*/  BRA `(.L_x_3071) ;  /* 0xffffffc400007947 */ /* 0x000fea000383ffff */
.L_x_2957:
[----:B---3--:R3:W4:Y:S02]  /*23f50*/  SYNCS.PHASECHK.TRANS64.TRYWAIT P0, [R2+URZ+0x38840], R3 ;  /* 0x03884003020075a7 */ /* 0x008724000800017f */
[----:B----4-:R-:W-:Y:S05]  /*23f60*/  @!P0 NANOSLEEP.SYNCS 0x989680 ;  /* 0x009896800000895d */ /* 0x010fea0003900000 */
[----:B------:R-:W4:Y:S02]  /*23f70*/  @!P0 SYNCS.PHASECHK.TRANS64 P0, [R2+URZ+0x38840], R3 ;  /* 0x03884003020085a7 */ /* 0x000f24000800007f */
[----:B----4-:R-:W-:Y:S05]  /*23f80*/  @!P0 BRA `(.L_x_2957) ;  /* 0xfffffffc00f08947 */ /* 0x010fea000383ffff */
[----:B------:R-:W-:Y:S05]  /*23f90*/  BRA `(.L_x_3072) ;  /* 0xffffffc800a07947 */ /* 0x000fea000383ffff */
.L_x_2959:
[----:B0-----:R0:W2:Y:S02]  /*23fa0*/  SYNCS.PHASECHK.TRANS64.TRYWAIT P1, [R2+URZ+0x38860], R3 ;  /* 0x03886003020075a7 */ /* 0x0010a4000802017f */
[----:B--2---:R-:W-:Y:S05]  /*23fb0*/  @!P1 NANOSLEEP.SYNCS 0x989680 ;  /* 0x009896800000995d */ /* 0x004fea0003900000 */
[----:B------:R-:W2:Y:S02]  /*23fc0*/  @!P1 SYNCS.PHASECHK.TRANS64 P1, [R2+URZ+0x38860], R3 ;  /* 0x03886003020095a7 */ /* 0x000ea4000802007f */
[----:B--2---:R-:W-:Y:S05]  /*23fd0*/  @!P1 BRA `(.L_x_2959) ;  /* 0xfffffffc00f09947 */ /* 0x004fea000383ffff */
[----:B------:R-:W-:Y:S05]  /*23fe0*/  BRA `(.L_x_3073) ;  /* 0xffffffcc00107947 */ /* 0x000fea000383ffff */
.L_x_2964:
[----:B---3--:R3:W4:Y:S02]  /*23ff0*/  SYNCS.PHASECHK.TRANS64.TRYWAIT P0, [R2+URZ+0x38840], R3 ;  /* 0x03884003020075a7 */ /* 0x008724000800017f */
[----:B----4-:R-:W-:Y:S05]  /*24000*/  @!P0 NANOSLEEP.SYNCS 0x989680 ;  /* 0x009896800000895d */ /* 0x010fea0003900000 */
[----:B------:R-:W4:Y:S02]  /*24010*/  @!P0 SYNCS.PHASECHK.TRANS64 P0, [R2+URZ+0x38840], R3 ;  /* 0x03884003020085a7 */ /* 0x000f24000800007f */
[----:B----4-:R-:W-:Y:S05]  /*24020*/  @!P0 BRA `(.L_x_2964) ;  /* 0xfffffffc00f08947 */ /* 0x010fea000383ffff */
[----:B------:R-:W-:Y:S05]  /*24030*/  BRA `(.L_x_3074) ;  /* 0xffffffd0008c7947 */ /* 0x000fea000383ffff */
.L_x_2966:
[----:B0-----:R0:W2:Y:S02]  /*24040*/  SYNCS.PHASECHK.TRANS64.TRYWAIT P1, [R2+URZ+0x38860], R3 ;  /* 0x03886003020075a7 */ /* 0x0010a4000802017f */
[----:B--2---:R-:W-:Y:S05]  /*24050*/  @!P1 NANOSLEEP.SYNCS 0x989680 ;  /* 0x009896800000995d */ /* 0x004fea0003900000 */
[----:B------:R-:W2:Y:S02]  /*24060*/  @!P1 SYNCS.PHASECHK.TRANS64 P1, [R2+URZ+0x38860], R3 ;  /* 0x03886003020095a7 */ /* 0x000ea4000802007f */
[----:B--2---:R-:W-:Y:S05]  /*24070*/  @!P1 BRA `(.L_x_2966) ;  /* 0xfffffffc00f09947 */ /* 0x004fea000383ffff */
[----:B------:R-:W-:Y:S05]  /*24080*/  BRA `(.L_x_3075) ;  /* 0xffffffd400007947 */ /* 0x000fea000383ffff */
.L_x_2971:
[----:B------:R-:W-:Y:S01]  /*24090*/  BSSY B0, `(.L_x_3076) ;  /* 0x0000008000007945 */ /* 0x000fe20003800000 */
[----:B0-----:R-:W-:Y:S02]  /*240a0*/  IMAD.MOV.U32 R13, RZ, RZ, R16 ;  /* 0x000000ffff0d7224 */ /* 0x001fe400078e0010 */
[----:B------:R-:W-:Y:S02]  /*240b0*/  IMAD.MOV.U32 R12, RZ, RZ, RZ ;  /* 0x000000ffff0c7224 */ /* 0x000fe400078e00ff */
[----:B-1----:R-:W-:Y:S02]  /*240c0*/  IMAD.MOV.U32 R11, RZ, RZ, 0x1f ;  /* 0x0000001fff0b7424 */ /* 0x002fe400078e00ff */
[----:B------:R-:W-:-:S07]  /*240d0*/  IMAD.MOV.U32 R15, RZ, RZ, -0x1 ;  /* 0xffffffffff0f7424 */ /* 0x000fce00078e00ff */
[----:B--23--:R-:W-:Y:S05]  /*240e0*/  WARPSYNC.COLLECTIVE R15, `(.L_x_3077) ;  /* 0x000000000f087348 */ /* 0x00cfea0003c00000 */
[----:B------:R0:W1:Y:S02]  /*240f0*/  SHFL.IDX P6, R14, R13, R12, R11 ;  /* 0x0000000c0d0e7389 */ /* 0x00006400000c000b */
[----:B0123--:R-:W-:Y:S01]  /*24100*/  ENDCOLLECTIVE ;  /* 0x000000000000791b */ /* 0x00ffe20003800000 */
.L_x_3077:
[----:B------:R-:W-:Y:S05]  /*24110*/  BSYNC B0 ;  /* 0x0000000000007941 */ /* 0x000fea0003800000 */
.L_x_3076:
        /* <DEDUP_REMOVED lines=8> */
.L_x_3078:
[----:B------:R-:W-:Y:S01]  /*241a0*/  IMAD.MOV.U32 R16, RZ, RZ, R14 ;  /* 0x000000ffff107224 */ /* 0x000fe200078e000e */
[----:B------:R-:W-:Y:S06]  /*241b0*/  BRA `(.L_x_3079) ;  /* 0xffffffd800507947 */ /* 0x000fec000383ffff */
.L_x_2974:
        /* <DEDUP_REMOVED lines=8> */
.L_x_3081:
[----:B------:R-:W-:Y:S05]  /*24240*/  BSYNC B0 ;  /* 0x0000000000007941 */ /* 0x000fea0003800000 */
.L_x_3080:
        /* <DEDUP_REMOVED lines=10> */
.L_x_3082:
        /* <DEDUP_REMOVED lines=8> */
.L_x_3083:
        /* <DEDUP_REMOVED lines=8> */
.L_x_3084:
        /* <DEDUP_REMOVED lines=8> */
.L_x_3085:
        /* <DEDUP_REMOVED lines=8> */
.L_x_3086:
[----:B------:R-:W-:Y:S05]  /*244f0*/  BRA `(.L_x_3087) ;  /* 0xffffffd800147947 */ /* 0x000fea000383ffff */
.L_x_2979:
        /* <DEDUP_REMOVED lines=8> */
.L_x_3089:
[----:B------:R-:W-:Y:S05]  /*24580*/  BSYNC B0 ;  /* 0x0000000000007941 */ /* 0x000fea0003800000 */
.L_x_3088:
[----:B------:R-:W-:Y:S01]  /*24590*/  ISETP.NE.AND P0, PT, R6, RZ, PT ;  /* 0x000000ff0600720c */ /* 0x000fe20003f05270 */
[----:B------:R-:W-:Y:S02]  /*245a0*/  IMAD.MOV.U32 R12, RZ, RZ, 0x2 ;  /* 0x00000002ff0c7424 */ /* 0x000fe400078e00ff */
[----:B------:R-:W-:Y:S01]  /*245b0*/  IMAD.MOV.U32 R11, RZ, RZ, RZ ;  /* 0x000000ffff0b7224 */ /* 0x000fe200078e00ff */
[----:B------:R-:W-:Y:S01]  /*245c0*/  SEL R2, R14, RZ, P0 ;  /* 0x000000ff0e027207 */ /* 0x000fe20000000000 */
[----:B------:R-:W-:Y:S01]  /*245d0*/  IMAD.MOV.U32 R15, RZ, RZ, -0x1 ;  /* 0xffffffffff0f7424 */ /* 0x000fe200078e00ff */
[----:B------:R-:W-:-:S03]  /*245e0*/  ISETP.GE.U32.AND P0, PT, R6, 0x2, PT ;  /* 0x000000020600780c */ /* 0x000fc60003f06070 */
[----:B------:R-:W-:-:S04]  /*245f0*/  IMAD.IADD R2, R17, 0x1, R2 ;  /* 0x0000000111027824 */ /* 0x000fc800078e0202 */
[----:B------:R-:W-:-:S07]  /*24600*/  IMAD.MOV.U32 R13, RZ, RZ, R2 ;  /* 0x000000ffff0d7224 */ /* 0x000fce00078e0002 */
[----:B------:R-:W-:Y:S05]  /*24610*/  WARPSYNC.COLLECTIVE R15, `(.L_x_3090) ;  /* 0x000000000f087348 */ /* 0x000fea0003c00000 */
[----:B------:R0:W1:Y:S02]  /*24620*/  SHFL.UP P6, R14, R13, R12, R11 ;  /* 0x0400000c0d0e7389 */ /* 0x00006400000c000b */
[----:B01----:R-:W-:Y:S01]  /*24630*/  ENDCOLLECTIVE ;  /* 0x000000000000791b */ /* 0x003fe20003800000 */
.L_x_3090:
        /* <DEDUP_REMOVED lines=8> */
.L_x_3091:
        /* <DEDUP_REMOVED lines=8> */
.L_x_3092:
        /* <DEDUP_REMOVED lines=8> */
.L_x_3093:
        /* <DEDUP_REMOVED lines=8> */
.L_x_3094:
[----:B------:R-:W-:Y:S05]  /*24840*/  BRA `(.L_x_3095) ;  /* 0xffffffd400f47947 */ /* 0x000fea000383ffff */
.L_x_2981:
[----:B------:R-:W-:Y:S01]  /*24850*/  BSSY B0, `(.L_x_3096) ;  /* 0x0000006000007945 */ /* 0x000fe20003800000 */
[----:B------:R-:W-:Y:S01]  /*24860*/  PLOP3.LUT P6, PT, P6, PT, PT, 0x8, 0x0 ;  /* 0x000000000000781c */ /* 0x000fe200037ce170 */
[----:B------:R-:W-:-:S12]  /*24870*/  IMAD.MOV.U32 R15, RZ, RZ, -0x1 ;  /* 0xffffffffff0f7424 */ /* 0x000fd800078e00ff */
[----:B01----:R-:W-:Y:S05]  /*24880*/  WARPSYNC.COLLECTIVE R15, `(.L_x_3097) ;  /* 0x000000000f087348 */ /* 0x003fea0003c00000 */
[----:B------:R-:W-:Y:S01]  /*24890*/  VOTE.ANY R14, PT, P6 ;  /* 0x00000000000e7806 */ /* 0x000fe200030e0100 */
[----:B01----:R-:W-:Y:S06]  /*248a0*/  ENDCOLLECTIVE ;  /* 0x000000000000791b */ /* 0x003fec0003800000 */
.L_x_3097:
[----:B------:R-:W-:Y:S05]  /*248b0*/  BSYNC B0 ;  /* 0x0000000000007941 */ /* 0x000fea0003800000 */
.L_x_3096:
        /* <DEDUP_REMOVED lines=9> */
.L_x_3098:
[----:B------:R-:W-:Y:S01]  /*24950*/  IMAD.MOV.U32 R17, RZ, RZ, R14 ;  /* 0x000000ffff117224 */ /* 0x000fe200078e000e */
[----:B------:R-:W-:Y:S06]  /*24960*/  BRA `(.L_x_3099) ;  /* 0xffffffd400e47947 */ /* 0x000fec000383ffff */
.L_x_2983:
[----:B------:R-:W-:Y:S01]  /*24970*/  BSSY B0, `(.L_x_3100) ;  /* 0x0000007000007945 */ /* 0x000fe20003800000 */
[----:B------:R-:W-:Y:S02]  /*24980*/  IMAD.MOV.U32 R13, RZ, RZ, R2 ;  /* 0x000000ffff0d7224 */ /* 0x000fe400078e0002 */
[----:B-1----:R-:W-:Y:S02]  /*24990*/  IMAD.MOV.U32 R11, RZ, RZ, 0x1f ;  /* 0x0000001fff0b7424 */ /* 0x002fe400078e00ff */
[----:B------:R-:W-:-:S07]  /*249a0*/  IMAD.MOV.U32 R15, RZ, RZ, -0x1 ;  /* 0xffffffffff0f7424 */ /* 0x000fce00078e00ff */
[----:B0-23--:R-:W-:Y:S05]  /*249b0*/  WARPSYNC.COLLECTIVE R15, `(.L_x_3101) ;  /* 0x000000000f087348 */ /* 0x00dfea0003c00000 */
[----:B------:R1:W4:Y:S02]  /*249c0*/  SHFL.IDX P6, R14, R13, R12, R11 ;  /* 0x0000000c0d0e7389 */ /* 0x00032400000c000b */
[----:B01234-:R-:W-:Y:S01]  /*249d0*/  ENDCOLLECTIVE ;  /* 0x000000000000791b */ /* 0x01ffe20003800000 */
.L_x_3101:
[----:B------:R-:W-:Y:S05]  /*249e0*/  BSYNC B0 ;  /* 0x0000000000007941 */ /* 0x000fea0003800000 */
.L_x_3100:
[----:B------:R-:W-:Y:S01]  /*249f0*/  IMAD.MOV.U32 R7, RZ, RZ, R14 ;  /* 0x000000ffff077224 */ /* 0x000fe200078e000e */
[----:B------:R-:W-:Y:S06]  /*24a00*/  BRA `(.L_x_2982) ;  /* 0xffffffd400d87947 */ /* 0x000fec000383ffff */
.L_x_2986:
[----:B-1----:R1:W2:Y:S02]  /*24a10*/  SYNCS.PHASECHK.TRANS64.TRYWAIT P0, [R0+URZ+0x38820], R3 ;  /* 0x03882003000075a7 */ /* 0x0022a4000800017f */
[----:B--2---:R-:W-:Y:S05]  /*24a20*/  @!P0 NANOSLEEP.SYNCS 0x989680 ;  /* 0x009896800000895d */ /* 0x004fea0003900000 */
[----:B------:R-:W2:Y:S02]  /*24a30*/  @!P0 SYNCS.PHASECHK.TRANS64 P0, [R0+URZ+0x38820], R3 ;  /* 0x03882003000085a7 */ /* 0x000ea4000800007f */
[----:B--2---:R-:W-:Y:S05]  /*24a40*/  @!P0 BRA `(.L_x_2986) ;  /* 0xfffffffc00f08947 */ /* 0x004fea000383ffff */
[----:B------:R-:W-:Y:S05]  /*24a50*/  BRA `(.L_x_3102) ;  /* 0xffffffdc00507947 */ /* 0x000fea000383ffff */
.L_x_2987:
[----:B---3--:R-:W2:Y:S01]  /*24a60*/  S2R R2, SR_TID.X ;  /* 0x0000000000027919 */ /* 0x008ea20000002100 */
        /* <DEDUP_REMOVED lines=10> */
.L_x_3104:
[----:B------:R-:W-:Y:S05]  /*24b10*/  BSYNC B0 ;  /* 0x0000000000007941 */ /* 0x000fea0003800000 */
.L_x_3103:
[----:B------:R-:W-:Y:S05]  /*24b20*/  BRA `(.L_x_3105) ;  /* 0xffffffdc00347947 */ /* 0x000fea000383ffff */
.L_x_2988:
[----:B------:R-:W-:Y:S01]  /*24b30*/  BSSY B0, `(.L_x_3106) ;  /* 0x0000006000007945 */ /* 0x000fe20003800000 */
[----:B------:R-:W-:-:S07]  /*24b40*/  IMAD.MOV.U32 R15, RZ, RZ, -0x1 ;  /* 0xffffffffff0f7424 */ /* 0x000fce00078e00ff */
[----:B012---:R-:W-:Y:S05]  /*24b50*/  WARPSYNC.COLLECTIVE R15, `(.L_x_3107) ;  /* 0x000000000f0c7348 */ /* 0x007fea0003c00000 */
[----:B------:R-:W-:Y:S02]  /*24b60*/  ELECT P6, UR62, PT ;  /* 0x00000000003e782f */ /* 0x000fe400038c0000 */
[----:B------:R-:W-:Y:S01]  /*24b70*/  MOV R14, UR62 ;  /* 0x0000003e000e7c02 */ /* 0x000fe20008000f00 */
[----:B012---:R-:W-:Y:S10]  /*24b80*/  ENDCOLLECTIVE ;  /* 0x000000000000791b */ /* 0x007ff40003800000 */
.L_x_3107:
[----:B------:R-:W-:Y:S05]  /*24b90*/  BSYNC B0 ;  /* 0x0000000000007941 */ /* 0x000fea0003800000 */
.L_x_3106:
[----:B------:R-:W-:Y:S05]  /*24ba0*/  BRA `(.L_x_3108) ;  /* 0xffffffdc00287947 */ /* 0x000fea000383ffff */
.L_x_2990:
[----:B-1----:R1:W2:Y:S02]  /*24bb0*/  SYNCS.PHASECHK.TRANS64.TRYWAIT P0, [R6+URZ], R5 ;  /* 0x00000005060075a7 */ /* 0x0022a4000800017f */
[----:B--2---:R-:W-:Y:S05]  /*24bc0*/  @!P0 NANOSLEEP.SYNCS 0x989680 ;  /* 0x009896800000895d */ /* 0x004fea0003900000 */
[----:B------:R-:W2:Y:S02]  /*24bd0*/  @!P0 SYNCS.PHASECHK.TRANS64 P0, [R6+URZ], R5 ;  /* 0x00000005060085a7 */ /* 0x000ea4000800007f */
[----:B--2---:R-:W-:Y:S05]  /*24be0*/  @!P0 BRA `(.L_x_2990) ;  /* 0xfffffffc00f08947 */ /* 0x004fea000383ffff */
[----:B------:R-:W-:Y:S05]  /*24bf0*/  BRA `(.L_x_3109) ;  /* 0xffffffdc006c7947 */ /* 0x000fea000383ffff */
.L_x_2991:
[----:B--2---:R2:W3:Y:S02]  /*24c00*/  SYNCS.PHASECHK.TRANS64.TRYWAIT P0, [R7+URZ], R2 ;  /* 0x00000002070075a7 */ /* 0x0044e4000800017f */
[----:B---3--:R-:W-:Y:S05]  /*24c10*/  @!P0 NANOSLEEP.SYNCS 0x989680 ;  /* 0x009896800000895d */ /* 0x008fea0003900000 */
[----:B------:R-:W3:Y:S02]  /*24c20*/  @!P0 SYNCS.PHASECHK.TRANS64 P0, [R7+URZ], R2 ;  /* 0x00000002070085a7 */ /* 0x000ee4000800007f */
[----:B---3--:R-:W-:Y:S05]  /*24c30*/  @!P0 BRA `(.L_x_2991) ;  /* 0xfffffffc00f08947 */ /* 0x008fea000383ffff */
[----:B------:R-:W-:Y:S05]  /*24c40*/  BRA `(.L_x_3110) ;  /* 0xffffffdc00607947 */ /* 0x000fea000383ffff */
.L_x_2993:
[----:B---3--:R3:W4:Y:S02]  /*24c50*/  SYNCS.PHASECHK.TRANS64.TRYWAIT P0, [R4+URZ], R5 ;  /* 0x00000005040075a7 */ /* 0x008724000800017f */
[----:B----4-:R-:W-:Y:S05]  /*24c60*/  @!P0 NANOSLEEP.SYNCS 0x989680 ;  /* 0x009896800000895d */ /* 0x010fea0003900000 */
[----:B------:R-:W4:Y:S02]  /*24c70*/  @!P0 SYNCS.PHASECHK.TRANS64 P0, [R4+URZ], R5 ;  /* 0x00000005040085a7 */ /* 0x000f24000800007f */
[----:B----4-:R-:W-:Y:S05]  /*24c80*/  @!P0 BRA `(.L_x_2993) ;  /* 0xfffffffc00f08947 */ /* 0x010fea000383ffff */
[----:B------:R-:W-:Y:S05]  /*24c90*/  BRA `(.L_x_3111) ;  /* 0xffffffdc00687947 */ /* 0x000fea000383ffff */
.L_x_3112:
        /* <DEDUP_REMOVED lines=14> */
.L_x_4560:


//--------------------- .text._ZN7cutlass13device_kernelIN5flash11enable_sm90INS1_16FlashAttnFwdSm90INS1_25CollectiveMainloopFwdSm90ILi2EN4cute5tupleIJNS5_1CILi1EEES8_S8_EEENS6_IJNS7_ILi64EEESA_SA_EEELi512ENS_10bfloat16_tEfNS_4arch4Sm90ELb1ELb0ELb0ELb0ELb0ELb0ELb0ELb0ELb0ELb0ELb0ELb0EEENS1_21CollectiveEpilogueFwdINS6_IJSA_NS7_ILi512EEESA_EEES9_SC_SE_Li256ELb0ELb0ELb0ELb0EEENS1_30DynamicPersistentTileSchedulerILi256ELi32ELb0ELb0ELb1EEEEEEEEEvNT_6ParamsE --------------------------
	.section	.text._ZN7cutlass13device_kernelIN5flash11enable_sm90INS1_16FlashAttnFwdSm90INS1_25CollectiveMainloopFwdSm90ILi2EN4cute5tupleIJNS5_1CILi1EEES8_S8_EEENS6_IJNS7_ILi64EEESA_SA_EEELi512ENS_10bfloat16_tEfNS_4arch4Sm90ELb1ELb0ELb0ELb0ELb0ELb0ELb0ELb0ELb0ELb0ELb0ELb0EEENS1_21CollectiveEpilogueFwdINS6_IJSA_NS7_ILi512EEESA_EEES9_SC_SE_Li256ELb0ELb0ELb0ELb0EEENS1_30DynamicPersistentTileSchedulerILi256ELi32ELb0ELb0ELb1EEEEEEEEEvNT_6ParamsE,"ax",@progbits
	.align	128
.text._ZN7cutlass13device_kernelIN5flash11enable_sm90INS1_16FlashAttnFwdSm90INS1_25CollectiveMainloopFwdSm90ILi2EN4cute5tupleIJNS5_1CILi1EEES8_S8_EEENS6_IJNS7_ILi64EEESA_SA_EEELi512ENS_10bfloat16_tEfNS_4arch4Sm90ELb1ELb0ELb0ELb0ELb0ELb0ELb0ELb0ELb0ELb0ELb0ELb0EEENS1_21CollectiveEpilogueFwdINS6_IJSA_NS7_ILi512EEESA_EEES9_SC_SE_Li256ELb0ELb0ELb0ELb0EEENS1_30DynamicPersistentTileSchedulerILi256ELi32ELb0ELb0ELb1EEEEEEEEEvNT_6ParamsE:
        .type           _ZN7cutlass13device_kernelIN5flash11enable_sm90INS1_16FlashAttnFwdSm90INS1_25CollectiveMainloopFwdSm90ILi2EN4cute5tupleIJNS5_1CILi1EEES8_S8_EEENS6_IJNS7_ILi64EEESA_SA_EEELi512ENS_10bfloat16_tEfNS_4arch4Sm90ELb1ELb0ELb0ELb0ELb0ELb0ELb0ELb0ELb0ELb0ELb0ELb0EEENS1_21CollectiveEpilogueFwdINS6_IJSA_NS7_ILi512EEESA_EEES9_SC_SE_Li256ELb0ELb0ELb0ELb0EEENS1_30DynamicPersistentTileSchedulerILi256ELi32ELb0ELb0ELb1EEEEEEEEEvNT_6ParamsE,@function
        .size           _ZN7cutlass13device_kernelIN5flash11enable_sm90INS1_16FlashAttnFwdSm90INS1_25CollectiveMainloopFwdSm90ILi2EN4cute5tupleIJNS5_1CILi1EEES8_S8_EEENS6_IJNS7_ILi64EEESA_SA_EEELi512ENS_10bfloat16_tEfNS_4arch4Sm90ELb1ELb0ELb0ELb0ELb0ELb0ELb0ELb0ELb0ELb0ELb0ELb0EEENS1_21CollectiveEpilogueFwdINS6_IJSA_NS7_ILi512EEESA_EEES9_SC_SE_Li256ELb0ELb0ELb0ELb0EEENS1_30DynamicPersistentTileSchedulerILi256ELi32ELb0ELb0ELb1EEEEEEEEEvNT_6ParamsE,(.L_x_4561 - _ZN7cutlass13device_kernelIN5flash11enable_sm90INS1_16FlashAttnFwdSm90INS1_25CollectiveMainloopFwdSm90ILi2EN4cute5tupleIJNS5_1CILi1EEES8_S8_EEENS6_IJNS7_ILi64EEESA_SA_EEELi512ENS_10bfloat16_tEfNS_4arch4Sm90ELb1ELb0ELb0ELb0ELb0ELb0ELb0ELb0ELb0ELb0ELb0ELb0EEENS1_21CollectiveEpilogueFwdINS6_IJSA_NS7_ILi512EEESA_EEES9_SC_SE_Li256ELb0ELb0ELb0ELb0EEENS1_30DynamicPersistentTileSchedulerILi256ELi32ELb0ELb0ELb1EEEEEEEEEvNT_6ParamsE)
        .other          _ZN7cutlass13device_kernelIN5flash11enable_sm90INS1_16FlashAttnFwdSm90INS1_25CollectiveMainloopFwdSm90ILi2EN4cute5tupleIJNS5_1CILi1EEES8_S8_EEENS6_IJNS7_ILi64EEESA_SA_EEELi512ENS_10bfloat16_tEfNS_4arch4Sm90ELb1ELb0ELb0ELb0ELb0ELb0ELb0ELb0ELb0ELb0ELb0ELb0EEENS1_21CollectiveEpilogueFwdINS6_IJSA_NS7_ILi512EEESA_EEES9_SC_SE_Li256ELb0ELb0ELb0ELb0EEENS1_30DynamicPersistentTileSchedulerILi256ELi32ELb0ELb0ELb1EEEEEEEEEvNT_6ParamsE,@"STO_CUDA_ENTRY STV_DEFAULT"
_ZN7cutlass13device_kernelIN5flash11enable_sm90INS1_16FlashAttnFwdSm90INS1_25CollectiveMainloopFwdSm90ILi2EN4cute5tupleIJNS5_1CILi1EEES8_S8_EEENS6_IJNS7_ILi64EEESA_SA_EEELi512ENS_10bfloat16_tEfNS_4arch4Sm90ELb1ELb0ELb0ELb0ELb0ELb0ELb0ELb0ELb0ELb0ELb0ELb0EEENS1_21CollectiveEpilogueFwdINS6_IJSA_NS7_ILi512EEESA_EEES9_SC_SE_Li256ELb0ELb0ELb0ELb0EEENS1_30DynamicPersistentTileSchedulerILi256ELi32ELb0ELb0ELb1EEEEEEEEEvNT_6ParamsE:
        /* <DEDUP_REMOVED lines=23> */
.L_x_3114:
[----:B------:R-:W-:Y:S05]  /*0170*/  BSYNC B0 ;  /* 0x0000000000007941 */ /* 0x000fea0003800000 */
.L_x_3113:
        /* <DEDUP_REMOVED lines=33> */
.L_x_3115:
        /* <DEDUP_REMOVED lines=22> */
.L_x_3116:
        /* <DEDUP_REMOVED lines=18> */
.L_x_3117:
        /* <DEDUP_REMOVED lines=22> */
.L_x_3118:
        /* <DEDUP_REMOVED lines=22> */
.L_x_3119:
[----:B------:R-:W-:Y:S01]  /*08d0*/  PLOP3.LUT P0, PT, PT, PT, UP0, 0x80, 0x0 ;  /* 0x000000000000781c */ /* 0x000fe20003f0f008 */
[----:B------:R-:W-:Y:S01]  /*08e0*/  UMOV UR36, 0x1 ;  /* 0x0000000100247882 */ /* 0x000fe20000000000 */
[----:B------:R-:W-:Y:S01]  /*08f0*/  NOP ;  /* 0x0000000000007918 */ /* 0x000fe20000000000 */
[----:B------:R-:W-:Y:S01]  /*0900*/  USEL UR36, UR36, 0x2, !UP0 ;  /* 0x0000000224247887 */ /* 0x000fe2000c000000 */
[----:B------:R-:W-:Y:S01]  /*0910*/  ULDC.64 UR50, c[0x0][0x208] ;  /* 0x0000820000327ab9 */ /* 0x000fe20000000a00 */
[----:B-123--:R-:W-:Y:S08]  /*0920*/  BAR.SYNC.DEFER_BLOCKING 0x0 ;  /* 0x0000000000007b1d */ /* 0x00eff00000010000 */
[----:B------:R-:W-:Y:S05]  /*0930*/  @!P0 BRA `(.L_x_3120) ;  /* 0x0000009800ec8947 */ /* 0x000fea0003800000 */
.L_x_3121:
[----:B------:R-:W-:-:S08]  /*0940*/  NOP ;  /* 0x0000000000007918 */ /* 0x000fd00000000000 */
[----:B------:R-:W1:Y:S02]  /*0950*/  USETMAXREG.TRY_ALLOC.CTAPOOL UP0, 0xf0 ;  /* 0x000000f0000079c8 */ /* 0x000e640008000600 */
[----:B-1----:R-:W-:-:S13]  /*0960*/  PLOP3.LUT P0, PT, PT, PT, UP0, 0x80, 0x0 ;  /* 0x000000000000781c */ /* 0x002fda0003f0f008 */
[----:B------:R-:W-:Y:S05]  /*0970*/  @!P0 BRA `(.L_x_3121) ;  /* 0xfffffffc00f08947 */ /* 0x000fea000383ffff */
[----:B------:R-:W1:Y:S01]  /*0980*/  S2R R2, SR_TID.X ;  /* 0x0000000000027919 */ /* 0x000e620000002100 */
[----:B------:R-:W2:Y:S08]  /*0990*/  S2UR UR4, SR_CTAID.X ;  /* 0x00000000000479c3 */ /* 0x000eb00000002500 */
[----:B------:R-:W-:Y:S06]  /*09a0*/  BAR.ARV 0x4, 0x120 ;  /* 0x0104800000007b1d */ /* 0x000fec0000002000 */
[----:B-1----:R-:W-:-:S04]  /*09b0*/  LOP3.LUT R0, R2, 0xffffff80, RZ, 0xc0, !PT ;  /* 0xffffff8002007812 */ /* 0x002fc800078ec0ff */
[----:B------:R-:W-:Y:S02]  /*09c0*/  ISETP.NE.AND P0, PT, R0, 0x80, PT ;  /* 0x000000800000780c */ /* 0x000fe40003f05270 */
[----:B------:R-:W2:Y:S11]  /*09d0*/  LDC R0, c[0x0][0xda8] ;  /* 0x00036a00ff007b82 */ /* 0x000eb60000000800 */
[----:B------:R-:W-:Y:S06]  /*09e0*/  @!P0 BAR.ARV 0x8, 0xa0 ;  /* 0x0202800000008b1d */ /* 0x000fec0000002000 */
[----:B------:R-:W-:-:S13]  /*09f0*/  ISETP.GE.U32.AND P0, PT, R2, 0x100, PT ;  /* 0x000001000200780c */ /* 0x000fda0003f06070 */
[----:B------:R-:W-:Y:S06]  /*0a00*/  @P0 BAR.ARV 0xf, 0x100 ;  /* 0x03c4000000000b1d */ /* 0x000fec0000002000 */
[----:B--2---:R-:W-:-:S13]  /*0a10*/  ISETP.LE.AND P0, PT, R0, UR4, PT ;  /* 0x0000000400007c0c */ /* 0x004fda000bf03270 */
[----:B------:R-:W-:Y:S05]  /*0a20*/  @P0 EXIT ;  /* 0x000000000000094d */ /* 0x000fea0003800000 */
[----:B------:R-:W-:Y:S01]  /*0a30*/  IADD3 R191, R2, -0x80, RZ ;  /* 0xffffff8002bf7810 */ /* 0x000fe20007ffe0ff */
[----:B------:R-:W1:Y:S01]  /*0a40*/  S2UR UR5, SR_CgaCtaId ;  /* 0x00000000000579c3 */ /* 0x000e620000008800 */
[----:B------:R-:W-:Y:S01]  /*0a50*/  UMOV UR48, 0x400 ;  /* 0x0000040000307882 */ /* 0x000fe20000000000 */
[----:B------:R-:W-:Y:S01]  /*0a60*/  IMAD.MOV.U32 R22, RZ, RZ, 0x40 ;  /* 0x00000040ff167424 */ /* 0x000fe200078e00ff */
[----:B------:R-:W-:Y:S01]  /*0a70*/  SHF.R.S32.HI R0, RZ, 0x1f, R191 ;  /* 0x0000001fff007819 */ /* 0x000fe200000114bf */
[----:B------:R-:W-:Y:S01]  /*0a80*/  ULOP3.LUT UR47, UR36, 0x1, URZ, 0xfc, !UPT ;  /* 0x00000001242f7892 */ /* 0x000fe2000f8efc3f */
[----:B------:R-:W-:Y:S02]  /*0a90*/  ULDC.64 UR52, c[0x0][0x198] ;  /* 0x0000660000347ab9 */ /* 0x000fe40000000a00 */
[CC--:B------:R-:W-:Y:S01]  /*0aa0*/  LEA.HI R4, R0.reuse, R191.reuse, RZ, 0x4 ;  /* 0x000000bf00047211 */ /* 0x0c0fe200078f20ff */
[----:B------:R-:W-:Y:S01]  /*0ab0*/  UMOV UR37, URZ ;  /* 0x0000003f00257c82 */ /* 0x000fe20008000000 */
[-C--:B------:R-:W-:Y:S01]  /*0ac0*/  LEA.HI R2, R0, R191.reuse, RZ, 0x5 ;  /* 0x000000bf00027211 */ /* 0x080fe200078f28ff */
[----:B------:R-:W-:Y:S01]  /*0ad0*/  UMOV UR38, URZ ;  /* 0x0000003f00267c82 */ /* 0x000fe20008000000 */
[----:B------:R-:W-:Y:S01]  /*0ae0*/  LOP3.LUT R6, R4, 0xfffffff0, RZ, 0xc0, !PT ;  /* 0xfffffff004067812 */ /* 0x000fe200078ec0ff */
[----:B------:R-:W-:Y:S01]  /*0af0*/  UMOV UR39, URZ ;  /* 0x0000003f00277c82 */ /* 0x000fe20008000000 */
[----:B------:R-:W-:-:S02]  /*0b00*/  LEA.HI R3, R0, R191, RZ, 0x7 ;  /* 0x000000bf00037211 */ /* 0x000fc400078f38ff */
[--C-:B------:R-:W-:Y:S02]  /*0b10*/  SHF.R.S32.HI R189, RZ, 0x5, R2.reuse ;  /* 0x00000005ffbd7819 */ /* 0x100fe40000011402 */
[----:B------:R-:W-:Y:S02]  /*0b20*/  SHF.R.S32.HI R8, RZ, 0x1f, R2 ;  /* 0x0000001fff087819 */ /* 0x000fe40000011402 */
[----:B------:R-:W-:Y:S02]  /*0b30*/  IADD3 R9, R191, -R6, RZ ;  /* 0x80000006bf097210 */ /* 0x000fe40007ffe0ff */
[----:B------:R-:W-:Y:S02]  /*0b40*/  LOP3.LUT R2, R3, 0xffffff80, RZ, 0xc0, !PT ;  /* 0xffffff8003027812 */ /* 0x000fe400078ec0ff */
[----:B------:R-:W-:Y:S01]  /*0b50*/  LEA.HI R8, R8, R189, RZ, 0x2 ;  /* 0x000000bd08087211 */ /* 0x000fe200078f10ff */
[----:B-1----:R-:W-:Y:S01]  /*0b60*/  ULEA UR48, UR5, UR48, 0x18 ;  /* 0x0000003005307291 */ /* 0x002fe2000f8ec03f */
[----:B------:R-:W-:Y:S01]  /*0b70*/  SHF.R.S32.HI R6, RZ, 0x1f, R9 ;  /* 0x0000001fff067819 */ /* 0x000fe20000011409 */
[----:B------:R-:W-:Y:S01]  /*0b80*/  IMAD.IADD R2, R191, 0x1, -R2 ;  /* 0x00000001bf027824 */ /* 0x000fe200078e0a02 */
[----:B------:R-:W-:-:S02]  /*0b90*/  SHF.R.S32.HI R11, RZ, 0x4, R4 ;  /* 0x00000004ff0b7819 */ /* 0x000fc40000011404 */
[----:B------:R-:W-:Y:S02]  /*0ba0*/  LOP3.LUT R10, R8, 0x3ffffc, RZ, 0xc0, !PT ;  /* 0x003ffffc080a7812 */ /* 0x000fe400078ec0ff */
[----:B------:R-:W-:Y:S02]  /*0bb0*/  LEA.HI R8, R6, R9, RZ, 0x3 ;  /* 0x0000000906087211 */ /* 0x000fe400078f18ff */
[----:B------:R-:W-:Y:S02]  /*0bc0*/  LEA.HI R4, R4, R11, RZ, 0x1 ;  /* 0x0000000b04047211 */ /* 0x000fe400078f08ff */
[----:B------:R-:W-:Y:S02]  /*0bd0*/  SHF.R.S32.HI R5, RZ, 0x1f, R2 ;  /* 0x0000001fff057819 */ /* 0x000fe40000011402 */
[----:B------:R-:W-:Y:S02]  /*0be0*/  IADD3 R13, R189, -R10, RZ ;  /* 0x8000000abd0d7210 */ /* 0x000fe40007ffe0ff */
[----:B------:R-:W-:-:S02]  /*0bf0*/  LOP3.LUT R10, R8, 0xfffffff8, RZ, 0xc0, !PT ;  /* 0xfffffff8080a7812 */ /* 0x000fc400078ec0ff */
[----:B------:R-:W-:Y:S02]  /*0c00*/  SHF.R.S32.HI R188, RZ, 0x7, R3 ;  /* 0x00000007ffbc7819 */ /* 0x000fe40000011403 */
[----:B------:R-:W-:Y:S01]  /*0c10*/  LOP3.LUT R12, R4, 0x1ffffffe, RZ, 0xc0, !PT ;  /* 0x1ffffffe040c7812 */ /* 0x000fe200078ec0ff */
[----:B------:R-:W-:Y:S01]  /*0c20*/  IMAD.IADD R10, R9, 0x1, -R10 ;  /* 0x00000001090a7824 */ /* 0x000fe200078e0a0a */
[----:B------:R-:W-:Y:S01]  /*0c30*/  LEA.HI R4, R5, R2, RZ, 0x2 ;  /* 0x0000000205047211 */ /* 0x000fe200078f10ff */
[----:B------:R-:W-:Y:S01]  /*0c40*/  IMAD R14, R188, 0x100, R9 ;  /* 0x00000100bc0e7824 */ /* 0x000fe200078e0209 */
[----:B------:R-:W-:Y:S01]  /*0c50*/  SHF.L.U32 R8, R8, 0x6, RZ ;  /* 0x0000000608087819 */ /* 0x000fe200000006ff */
[----:B------:R-:W-:Y:S01]  /*0c60*/  IMAD.IADD R12, R11, 0x1, -R12 ;  /* 0x000000010b0c7824 */ /* 0x000fe200078e0a0c */
[----:B------:R-:W-:Y:S02]  /*0c70*/  LOP3.LUT R9, R4, 0x7ffffffc, RZ, 0xc0, !PT ;  /* 0x7ffffffc04097812 */ /* 0x000fe400078ec0ff */
[----:B------:R-:W-:-:S02]  /*0c80*/  SHF.R.S32.HI R6, RZ, 0x2, R4 ;  /* 0x00000002ff067819 */ /* 0x000fc40000011404 */
[----:B------:R-:W-:Y:S01]  /*0c90*/  SHF.R.S32.HI R7, RZ, 0x1f, R4 ;  /* 0x0000001fff077819 */ /* 0x000fe20000011404 */
[----:B------:R-:W-:Y:S01]  /*0ca0*/  IMAD.IADD R16, R2, 0x1, -R9 ;  /* 0x0000000102107824 */ /* 0x000fe200078e0a09 */
[----:B------:R-:W-:Y:S01]  /*0cb0*/  SHF.L.U32 R4, R10, 0x6, RZ ;  /* 0x000000060a047819 */ /* 0x000fe200000006ff */
[----:B------:R-:W-:Y:S01]  /*0cc0*/  IMAD.SHL.U32 R9, R12, 0x8, RZ ;  /* 0x000000080c097824 */ /* 0x000fe200078e00ff */
[----:B------:R-:W-:Y:S01]  /*0cd0*/  LEA R14, R13, R14, 0x4 ;  /* 0x0000000e0d0e7211 */ /* 0x000fe200078e20ff */
[----:B------:R-:W-:Y:S01]  /*0ce0*/  IMAD.SHL.U32 R16, R16, 0x2, RZ ;  /* 0x0000000210107824 */ /* 0x000fe200078e00ff */
[----:B------:R-:W-:Y:S02]  /*0cf0*/  LOP3.LUT R4, R4, 0x1c0, RZ, 0xc0, !PT ;  /* 0x000001c004047812 */ /* 0x000fe400078ec0ff */
[----:B------:R-:W-:Y:S01]  /*0d00*/  LOP3.LUT R8, R8, 0x7ffffe00, RZ, 0xc0, !PT ;  /* 0x7ffffe0008087812 */ /* 0x000fe200078ec0ff */
[--C-:B------:R-:W-:Y:S01]  /*0d10*/  IMAD.U32 R190, R14, 0x40, R9.reuse ;  /* 0x000000400ebe7824 */ /* 0x100fe200078e0009 */
[----:B------:R-:W-:-:S02]  /*0d20*/  LOP3.LUT R9, R4, 0x8, R9, 0xf8, !PT ;  /* 0x0000000804097812 */ /* 0x000fc400078ef809 */
[----:B------:R-:W-:Y:S01]  /*0d30*/  SHF.R.U32.HI R4, RZ, 0x3, R4 ;  /* 0x00000003ff047819 */ /* 0x000fe20000011604 */
[----:B------:R-:W-:Y:S01]  /*0d40*/  IMAD R8, R189, 0x400, R8 ;  /* 0x00000400bd087824 */ /* 0x000fe200078e0208 */
[----:B------:R-:W-:Y:S02]  /*0d50*/  R2P PR, R10, 0x6 ;  /* 0x000000060a007804 */ /* 0x000fe40000000000 */
[----:B------:R-:W-:Y:S02]  /*0d60*/  LOP3.LUT R9, R9, R4, RZ, 0x3c, !PT ;  /* 0x0000000409097212 */ /* 0x000fe400078e3cff */
[----:B------:R-:W-:Y:S02]  /*0d70*/  LEA.HI R3, R3, R188, RZ, 0x1 ;  /* 0x000000bc03037211 */ /* 0x000fe400078f08ff */
[----:B------:R-:W-:Y:S02]  /*0d80*/  IADD3 R8, R8, R9, RZ ;  /* 0x0000000908087210 */ /* 0x000fe40007ffe0ff */
[----:B------:R-:W-:-:S02]  /*0d90*/  LEA.HI R7, R7, R6, RZ, 0x3 ;  /* 0x0000000607077211 */ /* 0x000fc400078f18ff */
[----:B------:R-:W-:Y:S02]  /*0da0*/  LEA R18, R8, UR48, 0x1 ;  /* 0x0000003008127c11 */ /* 0x000fe4000f8e08ff */
[----:B------:R-:W-:Y:S02]  /*0db0*/  LEA.HI R0, R0, R191, RZ, 0x3 ;  /* 0x000000bf00007211 */ /* 0x000fe400078f18ff */
[----:B------:R-:W-:Y:S01]  /*0dc0*/  LOP3.LUT R3, R3, 0xfffffe, RZ, 0xc0, !PT ;  /* 0x00fffffe03037812 */ /* 0x000fe200078ec0ff */
[----:B------:R-:W-:Y:S01]  /*0dd0*/  VIADD R23, R18, 0x26800 ;  /* 0x0002680012177836 */ /* 0x000fe20000000000 */
[----:B------:R-:W-:Y:S02]  /*0de0*/  LOP3.LUT R7, R7, 0xfffffff8, RZ, 0xc0, !PT ;  /* 0xfffffff807077812 */ /* 0x000fe400078ec0ff */
[----:B------:R-:W-:Y:S01]  /*0df0*/  LEA.HI R5, R5, R2, RZ, 0x5 ;  /* 0x0000000205057211 */ /* 0x000fe200078f28ff */
[----:B------:R-:W-:Y:S01]  /*0e00*/  IMAD.IADD R3, R188, 0x1, -R3 ;  /* 0x00000001bc037824 */ /* 0x000fe200078e0a03 */
[----:B------:R-:W-:-:S02]  /*0e10*/  LOP3.LUT R4, R0, 0x1ffffff8, RZ, 0xc0, !PT ;  /* 0x1ffffff800047812 */ /* 0x000fc400078ec0ff */
[----:B------:R-:W-:Y:S01]  /*0e20*/  IADD3 R19, R18, 0x26820, RZ ;  /* 0x0002682012137810 */ /* 0x000fe20007ffe0ff */
[----:B------:R-:W-:Y:S01]  /*0e30*/  @P1 VIADD R19, R23, 0xffffffe0 ;  /* 0xffffffe017131836 */ /* 0x000fe20000000000 */
[----:B------:R-:W-:Y:S02]  /*0e40*/  SEL R22, R22, 0xffffffc0, !P2 ;  /* 0xffffffc016167807 */ /* 0x000fe40005000000 */
[----:B------:R-:W-:Y:S02]  /*0e50*/  IADD3 R7, R6, -R7, RZ ;  /* 0x8000000706077210 */ /* 0x000fe40007ffe0ff */
[----:B------:R-:W-:Y:S02]  /*0e60*/  SHF.R.S32.HI R2, RZ, 0x5, R5 ;  /* 0x00000005ff027819 */ /* 0x000fe40000011405 */
[----:B------:R-:W-:Y:S02]  /*0e70*/  IADD3 R4, R191, -R4, RZ ;  /* 0x80000004bf047210 */ /* 0x000fe40007ffe0ff */
[----:B------:R-:W-:Y:S01]  /*0e80*/  IADD3 R23, R23, R22, RZ ;  /* 0x0000001617177210 */ /* 0x000fe20007ffe0ff */
[----:B------:R-:W-:Y:S01]  /*0e90*/  IMAD.IADD R22, R22, 0x1, R19 ;  /* 0x0000000116167824 */ /* 0x000fe200078e0213 */
[----:B------:R-:W-:-:S02]  /*0ea0*/  LEA R2, R2, R7, 0x4 ;  /* 0x0000000702027211 */ /* 0x000fc400078e20ff */
[----:B------:R-:W-:Y:S02]  /*0eb0*/  SHF.R.S32.HI R186, RZ, 0x3, R0 ;  /* 0x00000003ffba7819 */ /* 0x000fe40000011400 */
[----:B------:R-:W-:Y:S02]  /*0ec0*/  SHF.L.U32 R184, R4, 0x3, RZ ;  /* 0x0000000304b87819 */ /* 0x000fe400000006ff */
[----:B------:R-:W-:-:S07]  /*0ed0*/  SHF.L.U32 R17, R3, 0x8, RZ ;  /* 0x0000000803117819 */ /* 0x000fce00000006ff */
.L_x_3174:
        /* <DEDUP_REMOVED lines=20> */
.L_x_3122:
[----:B------:R-:W-:Y:S01]  /*1020*/  ULDC UR6, c[0x0][0xdc4] ;  /* 0x0003710000067ab9 */ /* 0x000fe20000000800 */
[----:B------:R-:W-:Y:S01]  /*1030*/  UMOV UR40, UR7 ;  /* 0x0000000700287c82 */ /* 0x000fe20008000000 */
[----:B------:R-:W-:-:S11]  /*1040*/  UISETP.NE.AND UP0, UPT, UR6, 0x1, UPT ;  /* 0x000000010600788c */ /* 0x000fd6000bf05270 */
[----:B------:R-:W-:Y:S02]  /*1050*/  @UP0 ULDC.64 UR10, c[0x0][0xdc8] ;  /* 0x00037200000a0ab9 */ /* 0x000fe40000000a00 */
[----:B------:R-:W-:-:S04]  /*1060*/  UIMAD.WIDE.U32 UR4, UR7, UR10, URZ ;  /* 0x0000000a070472a5 */ /* 0x000fc8000f8e003f */
[----:B------:R-:W-:-:S04]  /*1070*/  @UP0 USHF.R.U32.HI UR40, URZ, UR11, UR5 ;  /* 0x0000000b3f280299 */ /* 0x000fc80008011605 */
[----:B------:R-:W-:-:S12]  /*1080*/  UIMAD UR4, UR40, UR6, URZ ;  /* 0x00000006280472a4 */ /* 0x000fd8000f8e023f */
.L_x_3123:
[----:B------:R-:W-:Y:S01]  /*1090*/  ULOP3.LUT UR5, URZ, UR40, URZ, 0x33, !UPT ;  /* 0x000000283f057292 */ /* 0x000fe2000f8e333f */
[----:B------:R-:W-:Y:S01]  /*10a0*/  CS2R R154, SRZ ;  /* 0x00000000009a7805 */ /* 0x000fe2000001ff00 */
[----:B------:R-:W-:Y:S01]  /*10b0*/  ULDC.64 UR10, c[0x0][0x3f8] ;  /* 0x0000fe00000a7ab9 */ /* 0x000fe20000000a00 */
[----:B------:R-:W-:Y:S01]  /*10c0*/  ULDC UR6, c[0x0][0xdac] ;  /* 0x00036b0000067ab9 */ /* 0x000fe20000000800 */
[----:B------:R-:W-:Y:S01]  /*10d0*/  UISETP.NE.U32.AND UP0, UPT, UR10, URZ, UPT ;  /* 0x0000003f0a00728c */ /* 0x000fe2000bf05070 */
[----:B------:R-:W-:Y:S01]  /*10e0*/  CS2R R156, SRZ ;  /* 0x00000000009c7805 */ /* 0x000fe2000001ff00 */
[----:B------:R-:W-:Y:S01]  /*10f0*/  UIADD3 UR5, UR5, UR6, URZ ;  /* 0x0000000605057290 */ /* 0x000fe2000fffe03f */
[----:B------:R-:W-:Y:S01]  /*1100*/  CS2R R150, SRZ ;  /* 0x0000000000967805 */ /* 0x000fe2000001ff00 */
[----:B------:R-:W-:Y:S01]  /*1110*/  UISETP.NE.AND.EX UP0, UPT, UR11, URZ, UPT, UP0 ;  /* 0x0000003f0b00728c */ /* 0x000fe2000bf05300 */
[----:B------:R-:W-:Y:S01]  /*1120*/  CS2R R148, SRZ ;  /* 0x0000000000947805 */ /* 0x000fe2000001ff00 */
[----:B------:R-:W-:Y:S01]  /*1130*/  USHF.L.U32 UR42, UR5, 0x6, URZ ;  /* 0x00000006052a7899 */ /* 0x000fe2000800063f */
[----:B------:R-:W-:Y:S01]  /*1140*/  CS2R R146, SRZ ;  /* 0x0000000000927805 */ /* 0x000fe2000001ff00 */
[----:B------:R-:W-:Y:S01]  /*1150*/  UIADD3 UR4, UR7, -UR4, URZ ;  /* 0x8000000407047290 */ /* 0x000fe2000fffe03f */
[----:B------:R-:W-:Y:S01]  /*1160*/  CS2R R144, SRZ ;  /* 0x0000000000907805 */ /* 0x000fe2000001ff00 */
[----:B------:R-:W-:Y:S01]  /*1170*/  ULDC UR43, c[0x0][0xdb8] ;  /* 0x00036e00002b7ab9 */ /* 0x000fe20000000800 */
[----:B------:R-:W-:Y:S01]  /*1180*/  ULDC UR49, c[0x0][0x404] ;  /* 0x0001010000317ab9 */ /* 0x000fe20000000800 */
[----:B------:R-:W-:Y:S01]  /*1190*/  ULDC UR7, c[0x0][0x288] ;  /* 0x0000a20000077ab9 */ /* 0x000fe20000000800 */
[----:B------:R-:W-:Y:S01]  /*11a0*/  UISETP.NE.AND UP1, UPT, UR43, 0x1, UPT ;  /* 0x000000012b00788c */ /* 0x000fe2000bf25270 */
[----:B------:R-:W-:Y:S01]  /*11b0*/  CS2R R142, SRZ ;  /* 0x00000000008e7805 */ /* 0x000fe2000001ff00 */
[----:B------:R-:W-:Y:S01]  /*11c0*/  USEL UR49, UR49, 0x1, UP0 ;  /* 0x0000000131317887 */ /* 0x000fe20008000000 */
[----:B------:R-:W-:Y:S01]  /*11d0*/  CS2R R140, SRZ ;  /* 0x00000000008c7805 */ /* 0x000fe2000001ff00 */
[----:B------:R-:W-:Y:S01]  /*11e0*/  UIADD3 UR7, UR42, 0x7f, -UR7 ;  /* 0x0000007f2a077890 */ /* 0x000fe2000fffe807 */
[----:B------:R-:W-:Y:S01]  /*11f0*/  CS2R R138, SRZ ;  /* 0x00000000008a7805 */ /* 0x000fe2000001ff00 */
[----:B------:R-:W-:Y:S01]  /*1200*/  ULDC UR10, c[0x0][0xdc4] ;  /* 0x00037100000a7ab9 */ /* 0x000fe20000000800 */
[----:B------:R-:W-:Y:S01]  /*1210*/  ULDC UR9, c[0x0][0x2e0] ;  /* 0x0000b80000097ab9 */ /* 0x000fe20000000800 */
[----:B------:R-:W-:Y:S01]  /*1220*/  UIMAD UR10, UR8, UR10, UR4 ;  /* 0x0000000a080a72a4 */ /* 0x000fe2000f8e0204 */
[----:B------:R-:W-:Y:S01]  /*1230*/  CS2R R136, SRZ ;  /* 0x0000000000887805 */ /* 0x000fe2000001ff00 */
[----:B------:R-:W-:Y:S01]  /*1240*/  UIMAD UR6, UR49, UR9, 0x3f ;  /* 0x0000003f310674a4 */ /* 0x000fe2000f8e0209 */
[----:B------:R-:W-:Y:S01]  /*1250*/  CS2R R134, SRZ ;  /* 0x0000000000867805 */ /* 0x000fe2000001ff00 */
[----:B------:R-:W-:Y:S01]  /*1260*/  UIMAD UR8, UR49, UR9, UR7 ;  /* 0x00000009310872a4 */ /* 0x000fe2000f8e0207 */
[----:B------:R-:W-:Y:S01]  /*1270*/  CS2R R132, SRZ ;  /* 0x0000000000847805 */ /* 0x000fe2000001ff00 */
[----:B------:R-:W-:Y:S01]  /*1280*/  UISETP.NE.AND UP2, UPT, UR46, 0x1, UPT ;  /* 0x000000012e00788c */ /* 0x000fe2000bf45270 */
[----:B------:R-:W-:Y:S01]  /*1290*/  CS2R R130, SRZ ;  /* 0x0000000000827805 */ /* 0x000fe2000001ff00 */
[----:B------:R-:W-:Y:S01]  /*12a0*/  USHF.R.S32.HI UR7, URZ, 0x1f, UR6 ;  /* 0x0000001f3f077899 */ /* 0x000fe20008011406 */
[----:B------:R-:W-:Y:S01]  /*12b0*/  CS2R R128, SRZ ;  /* 0x0000000000807805 */ /* 0x000fe2000001ff00 */
[----:B------:R-:W-:Y:S01]  /*12c0*/  USHF.R.S32.HI UR9, URZ, 0x1f, UR8 ;  /* 0x0000001f3f097899 */ /* 0x000fe20008011408 */
[----:B------:R-:W-:Y:S01]  /*12d0*/  CS2R R126, SRZ ;  /* 0x00000000007e7805 */ /* 0x000fe2000001ff00 */
[----:B------:R-:W-:Y:S01]  /*12e0*/  @UP1 ULDC UR4, c[0x0][0xdbc] ;  /* 0x00036f0000041ab9 */ /* 0x000fe20000000800 */
[----:B------:R-:W-:Y:S01]  /*12f0*/  ULEA.HI UR7, UR7, UR6, URZ, 0x6 ;  /* 0x0000000607077291 */ /* 0x000fe2000f8f303f */
[----:B------:R-:W-:Y:S01]  /*1300*/  PLOP3.LUT P0, PT, PT, PT, UP2, 0x80, 0x0 ;  /* 0x000000000000781c */ /* 0x000fe20003f0f028 */
[----:B------:R-:W-:Y:S01]  /*1310*/  UIMAD.WIDE.U32 UR4, UR10, UR4, URZ ;  /* 0x000000040a0472a5 */ /* 0x000fe2000f8e003f */
[----:B------:R-:W-:Y:S01]  /*1320*/  CS2R R124, SRZ ;  /* 0x00000000007c7805 */ /* 0x000fe2000001ff00 */
[----:B------:R-:W-:Y:S01]  /*1330*/  ULEA.HI UR9, UR9, UR8, URZ, 0x6 ;  /* 0x0000000809097291 */ /* 0x000fe2000f8f303f */
[----:B------:R-:W-:Y:S01]  /*1340*/  CS2R R122, SRZ ;  /* 0x00000000007a7805 */ /* 0x000fe2000001ff00 */
[----:B------:R-:W-:Y:S01]  /*1350*/  @UP1 ULDC UR11, c[0x0][0xdc0] ;  /* 0x00037000000b1ab9 */ /* 0x000fe20000000800 */
[----:B------:R-:W-:Y:S01]  /*1360*/  UMOV UR44, UR10 ;  /* 0x0000000a002c7c82 */ /* 0x000fe20008000000 */
[----:B------:R-:W-:Y:S01]  /*1370*/  @UP1 USHF.R.U32.HI UR44, URZ, UR11, UR5 ;  /* 0x0000000b3f2c1299 */ /* 0x000fe20008011605 */
[----:B------:R-:W-:Y:S01]  /*1380*/  CS2R R120, SRZ ;  /* 0x0000000000787805 */ /* 0x000fe2000001ff00 */
[----:B------:R-:W-:Y:S01]  /*1390*/  USHF.R.S32.HI UR7, URZ, 0x6, UR7 ;  /* 0x000000063f077899 */ /* 0x000fe20008011407 */
[----:B------:R-:W-:Y:S01]  /*13a0*/  CS2R R118, SRZ ;  /* 0x0000000000767805 */ /* 0x000fe2000001ff00 */
[----:B------:R-:W-:Y:S01]  /*13b0*/  USHF.R.S32.HI UR9, URZ, 0x6, UR9 ;  /* 0x000000063f097899 */ /* 0x000fe20008011409 */
[----:B------:R-:W-:Y:S01]  /*13c0*/  CS2R R116, SRZ ;  /* 0x0000000000747805 */ /* 0x000fe2000001ff00 */
[----:B------:R-:W-:Y:S01]  /*13d0*/  UIADD3 UR4, -UR44, URZ, URZ ;  /* 0x0000003f2c047290 */ /* 0x000fe2000fffe13f */
[----:B------:R-:W-:Y:S01]  /*13e0*/  CS2R R170, SRZ ;  /* 0x0000000000aa7805 */ /* 0x000fe2000001ff00 */
[----:B------:R-:W-:Y:S01]  /*13f0*/  UISETP.LT.AND UP0, UPT, UR7, UR9, UPT ;  /* 0x000000090700728c */ /* 0x000fe2000bf01270 */
[----:B------:R-:W-:Y:S01]  /*1400*/  CS2R R112, SRZ ;  /* 0x0000000000707805 */ /* 0x000fe2000001ff00 */
[----:B------:R-:W-:Y:S01]  /*1410*/  UIMAD UR43, UR43, UR4, UR10 ;  /* 0x000000042b2b72a4 */ /* 0x000fe2000f8e020a */
[----:B------:R-:W-:Y:S01]  /*1420*/  CS2R R168, SRZ ;  /* 0x0000000000a87805 */ /* 0x000fe2000001ff00 */
[----:B------:R-:W-:Y:S01]  /*1430*/  USEL UR45, UR7, UR9, UP0 ;  /* 0x00000009072d7287 */ /* 0x000fe20008000000 */
        /* <DEDUP_REMOVED lines=42> */
[----:B------:R-:W-:Y:S06]  /*16e0*/  @!P0 BRA `(.L_x_3124) ;  /* 0x00000018005c8947 */ /* 0x000fec0003800000 */
[----:B------:R-:W-:Y:S01]  /*16f0*/  UISETP.GE.AND UP0, UPT, UR45, 0x1, UPT ;  /* 0x000000012d00788c */ /* 0x000fe2000bf06270 */
[----:B------:R-:W-:-:S05]  /*1700*/  PLOP3.LUT P0, PT, PT, PT, PT, 0x80, 0x0 ;  /* 0x000000000000781c */ /* 0x000fca0003f0f070 */
[----:B------:R-:W-:-:S13]  /*1710*/  PLOP3.LUT P1, PT, PT, PT, UP0, 0x80, 0x0 ;  /* 0x000000000000781c */ /* 0x000fda0003f2f008 */
[----:B------:R-:W-:Y:S05]  /*1720*/  @!P1 BRA `(.L_x_3125) ;  /* 0x0000007000cc9947 */ /* 0x000fea0003800000 */
        /* <DEDUP_REMOVED lines=14> */
.L_x_3126:
[----:B------:R-:W-:Y:S01]  /*1810*/  ULEA UR16, UR39, UR48, 0x3 ;  /* 0x0000003027107291 */ /* 0x000fe2000f8e183f */
[----:B------:R-:W-:-:S04]  /*1820*/  MOV R0, UR38 ;  /* 0x0000002600007c02 */ /* 0x000fc80008000f00 */
[----:B------:R-:W-:-:S04]  /*1830*/  SHF.L.U32 R0, R0, 0x1f, RZ ;  /* 0x0000001f00007819 */ /* 0x000fc800000006ff */
[----:B------:R-:W1:Y:S02]  /*1840*/  SYNCS.PHASECHK.TRANS64.TRYWAIT P0, [UR16+0x28c50], R0 ;  /* 0x028c5000ff0075a7 */ /* 0x000e640008000150 */
[----:B-1----:R-:W-:Y:S05]  /*1850*/  @!P0 BRA `(.L_x_3127) ;  /* 0x000000bc00708947 */ /* 0x002fea0003800000 */
.L_x_3233:
[----:B------:R-:W-:Y:S01]  /*1860*/  BAR.SYNC.DEFER_BLOCKING 0xe, 0x100 ;  /* 0x0384000000007b1d */ /* 0x000fe20000010000 */
[----:B------:R-:W-:Y:S01]  /*1870*/  UIADD3 UR4, UR48, 0x26800, URZ ;  /* 0x0002680030047890 */ /* 0x000fe2000fffe03f */
[----:B-1----:R-:W-:Y:S01]  /*1880*/  IMAD.U32 R0, RZ, RZ, UR16 ;  /* 0x00000010ff007e24 */ /* 0x002fe2000f8e00ff */
        /* <DEDUP_REMOVED lines=46> */
.L_x_3133:
[----:B------:R-:W-:Y:S01]  /*1b70*/  BAR.SYNC.DEFER_BLOCKING 0xe, 0x100 ;  /* 0x0384000000007b1d */ /* 0x000fe20000010000 */
[----:B-1----:R-:W-:Y:S01]  /*1b80*/  MOV R3, UR39 ;  /* 0x0000002700037c02 */ /* 0x002fe20008000f00 */
[----:B------:R-:W-:Y:S01]  /*1b90*/  UISETP.NE.AND UP1, UPT, UR47, 0x3, UPT ;  /* 0x000000032f00788c */ /* 0x000fe2000bf25270 */
[C---:B------:R-:W-:Y:S01]  /*1ba0*/  ISETP.GT.AND P1, PT, R0.reuse, RZ, PT ;  /* 0x000000ff0000720c */ /* 0x040fe20003f24270 */
[----:B------:R-:W-:Y:S01]  /*1bb0*/  UIADD3 UR39, UR39, 0x1, URZ ;  /* 0x0000000127277890 */ /* 0x000fe2000fffe03f */
[----:B------:R-:W-:Y:S01]  /*1bc0*/  IADD3 R0, R0, -0x1, RZ ;  /* 0xffffffff00007810 */ /* 0x000fe20007ffe0ff */
[----:B------:R-:W-:Y:S02]  /*1bd0*/  IMAD R3, R3, 0x40, R2 ;  /* 0x0000004003037824 */ /* 0x000fe400078e0202 */
[----:B------:R-:W-:Y:S01]  /*1be0*/  PLOP3.LUT P2, PT, PT, PT, UP1, 0x80, 0x0 ;  /* 0x000000000000781c */ /* 0x000fe20003f4f018 */
[----:B------:R-:W-:Y:S02]  /*1bf0*/  UISETP.NE.AND UP0, UPT, UR39, 0x2, UPT ;  /* 0x000000022700788c */ /* 0x000fe4000bf05270 */
[----:B------:R-:W-:-:S02]  /*1c00*/  LEA R3, R3, UR48, 0x2 ;  /* 0x0000003003037c11 */ /* 0x000fc4000f8e10ff */
        /* <DEDUP_REMOVED lines=135> */
.L_x_3129:
[----:B------:R-:W-:Y:S01]  /*2480*/  ULEA UR6, UR39, UR48, 0x3 ;  /* 0x0000003027067291 */ /* 0x000fe2000f8e183f */
[----:B------:R-:W-:-:S05]  /*2490*/  IMAD.U32 R3, RZ, RZ, UR38 ;  /* 0x00000026ff037e24 */ /* 0x000fca000f8e00ff */
[----:B------:R-:W-:-:S04]  /*24a0*/  SHF.L.U32 R3, R3, 0x1f, RZ ;  /* 0x0000001f03037819 */ /* 0x000fc800000006ff */
[----:B------:R1:W2:Y:S01]  /*24b0*/  SYNCS.PHASECHK.TRANS64.TRYWAIT P0, [UR6+0x28c50], R3 ;  /* 0x028c5003ff0075a7 */ /* 0x0002a20008000146 */
[----:B------:R-:W-:Y:S05]  /*24c0*/  @!P2 BRA `(.L_x_3130) ;  /* 0x000000000004a947 */ /* 0x000fea0003800000 */
[----:B------:R-:W-:Y:S01]  /*24d0*/  BPT.TRAP 0x1 ;  /* 0x000000040000795c */ /* 0x000fe20000300000 */
.L_x_3130:
[----:B--2---:R-:W-:Y:S05]  /*24e0*/  @P0 BRA `(.L_x_3131) ;  /* 0x0000000000080947 */ /* 0x004fea0003800000 */
[----:B------:R-:W2:Y:S02]  /*24f0*/  SYNCS.PHASECHK.TRANS64.TRYWAIT P0, [UR6+0x28c50], R3 ;  /* 0x028c5003ff0075a7 */ /* 0x000ea40008000146 */
[----:B--2---:R-:W-:Y:S05]  /*2500*/  @!P0 BRA `(.L_x_3132) ;  /* 0x000000b0005c8947 */ /* 0x004fea0003800000 */
.L_x_3131:
        /* <DEDUP_REMOVED lines=37> */
.L_x_3128:
[----:B------:R-:W-:Y:S01]  /*2760*/  BAR.SYNC.DEFER_BLOCKING 0xe, 0x100 ;  /* 0x0384000000007b1d */ /* 0x000fe20000010000 */
[----:B-1----:R-:W-:Y:S01]  /*2770*/  MOV R3, UR39 ;  /* 0x0000002700037c02 */ /* 0x002fe20008000f00 */
[----:B------:R-:W-:Y:S01]  /*2780*/  UIADD3 UR39, UR39, 0x1, URZ ;  /* 0x0000000127277890 */ /* 0x000fe2000fffe03f */
[----:B------:R-:W-:Y:S01]  /*2790*/  PLOP3.LUT P0, PT, PT, PT, PT, 0x8, 0x0 ;  /* 0x000000000000781c */ /* 0x000fe20003f0e170 */
[----:B------:R-:W-:Y:S01]  /*27a0*/  IMAD.MOV.U32 R155, RZ, RZ, RZ ;  /* 0x000000ffff9b7224 */ /* 0x000fe200078e00ff */
[----:B------:R-:W-:Y:S01]  /*27b0*/  MOV R156, RZ ;  /* 0x000000ff009c7202 */ /* 0x000fe20000000f00 */
[----:B------:R-:W-:Y:S01]  /*27c0*/  IMAD R0, R3, 0x40, R2 ;  /* 0x0000004003007824 */ /* 0x000fe200078e0202 */
[----:B------:R-:W-:-:S04]  /*27d0*/  UISETP.NE.AND UP0, UPT, UR39, 0x2, UPT ;  /* 0x000000022700788c */ /* 0x000fc8000bf05270 */
        /* <DEDUP_REMOVED lines=136> */
.L_x_3124:
[----:B------:R-:W-:Y:S01]  /*3060*/  UISETP.GE.AND UP0, UPT, UR45, 0x1, UPT ;  /* 0x000000012d00788c */ /* 0x000fe2000bf06270 */
[----:B------:R-:W-:-:S05]  /*3070*/  PLOP3.LUT P0, PT, PT, PT, PT, 0x80, 0x0 ;  /* 0x000000000000781c */ /* 0x000fca0003f0f070 */
[----:B------:R-:W-:-:S13]  /*3080*/  PLOP3.LUT P1, PT, PT, PT, UP0, 0x80, 0x0 ;  /* 0x000000000000781c */ /* 0x000fda0003f2f008 */
[----:B------:R-:W-:Y:S05]  /*3090*/  @!P1 BRA `(.L_x_3125) ;  /* 0x0000005800709947 */ /* 0x000fea0003800000 */
        /* <DEDUP_REMOVED lines=18> */
[----:B------:R1:W2:Y:S01]  /*31c0*/  LDC.64 R14, c[0x4][R0] ;  /* 0x01000000000e7b82 */ /* 0x0002a20000000a00 */
[----:B------:R-:W-:Y:S01]  /*31d0*/  IMAD.U32 R5, RZ, RZ, UR5 ;  /* 0x00000005ff057e24 */ /* 0x000fe2000f8e00ff */
[----:B------:R-:W-:Y:S01]  /*31e0*/  ULDC.64 UR4, c[0x4][0x90] ;  /* 0x0100240000047ab9 */ /* 0x000fe20000000a00 */
[----:B------:R-:W-:Y:S01]  /*31f0*/  MOV R10, UR6 ;  /* 0x00000006000a7c02 */ /* 0x000fe20008000f00 */
[----:B------:R-:W-:Y:S01]  /*3200*/  IMAD.U32 R7, RZ, RZ, UR5 ;  /* 0x00000005ff077e24 */ /* 0x000fe2000f8e00ff */
[----:B------:R-:W-:Y:S01]  /*3210*/  MOV R6, UR4 ;  /* 0x0000000400067c02 */ /* 0x000fe20008000f00 */
[----:B------:R-:W-:Y:S01]  /*3220*/  IMAD.U32 R11, RZ, RZ, UR7 ;  /* 0x00000007ff0b7e24 */ /* 0x000fe2000f8e00ff */
[----:B------:R-:W-:Y:S01]  /*3230*/  MOV R8, 0x70 ;  /* 0x0000007000087802 */ /* 0x000fe20000000f00 */
[----:B------:R-:W-:Y:S01]  /*3240*/  IMAD.MOV.U32 R12, RZ, RZ, 0x1 ;  /* 0x00000001ff0c7424 */ /* 0x000fe200078e00ff */
[----:B-1----:R-:W-:-:S07]  /*3250*/  MOV R13, RZ ;  /* 0x000000ff000d7202 */ /* 0x002fce0000000f00 */
[----:B------:R-:W-:-:S07]  /*3260*/  LEPC R20, `(.L_x_3134) ;  /* 0x000000001014794e */ /* 0x000fce0000000000 */
[----:B--2---:R-:W-:Y:S05]  /*3270*/  CALL.ABS.NOINC R14 ;  /* 0x000000000e007343 */ /* 0x004fea0003c00000 */
.L_x_3134:
        /* <DEDUP_REMOVED lines=9> */
.L_x_3234:
[----:B------:R-:W-:Y:S05]  /*3310*/  @!P0 BRA `(.L_x_3136) ;  /* 0x0000000000048947 */ /* 0x000fea0003800000 */
[----:B------:R-:W-:Y:S01]  /*3320*/  BPT.TRAP 0x1 ;  /* 0x000000040000795c */ /* 0x000fe20000300000 */
.L_x_3136:
[----:B------:R-:W-:Y:S01]  /*3330*/  IMAD.U32 R7, RZ, RZ, UR39 ;  /* 0x00000027ff077e24 */ /* 0x000fe2000f8e00ff */
[----:B------:R-:W-:-:S04]  /*3340*/  MOV R8, UR38 ;  /* 0x0000002600087c02 */ /* 0x000fc80008000f00 */
[----:B------:R-:W-:Y:S02]  /*3350*/  LEA R7, R7, UR48, 0x3 ;  /* 0x0000003007077c11 */ /* 0x000fe4000f8e18ff */
[----:B------:R-:W-:-:S04]  /*3360*/  SHF.L.U32 R8, R8, 0x1f, RZ ;  /* 0x0000001f08087819 */ /* 0x000fc800000006ff */
[----:B------:R2:W3:Y:S01]  /*3370*/  SYNCS.PHASECHK.TRANS64.TRYWAIT P1, [R7+URZ+0x28c30], R8 ;  /* 0x028c3008070075a7 */ /* 0x0004e2000802017f */
[----:B------:R-:W-:Y:S05]  /*3380*/  @!P0 BRA `(.L_x_3137) ;  /* 0x0000000000048947 */ /* 0x000fea0003800000 */
[----:B------:R-:W-:Y:S01]  /*3390*/  BPT.TRAP 0x1 ;  /* 0x000000040000795c */ /* 0x000fe20000300000 */
.L_x_3137:
[----:B---3--:R-:W-:Y:S05]  /*33a0*/  @P1 BRA `(.L_x_3138) ;  /* 0x0000000000081947 */ /* 0x008fea0003800000 */
[----:B------:R-:W3:Y:S02]  /*33b0*/  SYNCS.PHASECHK.TRANS64.TRYWAIT P1, [R7+URZ+0x28c30], R8 ;  /* 0x028c3008070075a7 */ /* 0x000ee4000802017f */
[----:B---3--:R-:W-:Y:S05]  /*33c0*/  @!P1 BRA `(.L_x_3139) ;  /* 0x000000a000dc9947 */ /* 0x008fea0003800000 */
.L_x_3138:
[----:B-1----:R-:W1:Y:S01]  /*33d0*/  S2R R0, SR_TID.X ;  /* 0x0000000000007919 */ /* 0x002e620000002100 */
[----:B------:R-:W-:-:S04]  /*33e0*/  UIADD3 UR4, UR48, 0x22400, URZ ;  /* 0x0002240030047890 */ /* 0x000fc8000fffe03f */
[----:B------:R-:W-:-:S04]  /*33f0*/  USHF.R.U32.HI UR4, URZ, 0x4, UR4 ;  /* 0x000000043f047899 */ /* 0x000fc80008011604 */
[----:B------:R-:W-:Y:S01]  /*3400*/  ULOP3.LUT UR4, UR4, 0x3fff, URZ, 0xc0, !UPT ;  /* 0x00003fff04047892 */ /* 0x000fe2000f8ec03f */
[----:B-1----:R-:W-:-:S05]  /*3410*/  LOP3.LUT R3, R0, 0x7f, RZ, 0xc0, !PT ;  /* 0x0000007f00037812 */ /* 0x002fca00078ec0ff */
[----:B------:R-:W-:Y:S01]  /*3420*/  IMAD.U32 R0, RZ, RZ, UR4 ;  /* 0x00000004ff007e24 */ /* 0x000fe2000f8e00ff */
[----:B------:R-:W-:Y:S05]  /*3430*/  WARPSYNC.ALL ;  /* 0x0000000000007948 */ /* 0x000fea0003800000 */
[----:B------:R-:W-:Y:S02]  /*3440*/  ISETP.NE.AND P1, PT, R3, RZ, PT ;  /* 0x000000ff0300720c */ /* 0x000fe40003f25270 */
[----:B------:R-:W-:-:S04]  /*3450*/  LOP3.LUT R0, R0, 0x10000, RZ, 0xfc, !PT ;  /* 0x0001000000007812 */ /* 0x000fc800078efcff */
[----:B------:R-:W-:Y:S01]  /*3460*/  R2UR UR18, R0 ;  /* 0x00000000001272ca */ /* 0x000fe200000e0000 */
[----:B------:R-:W-:Y:S01]  /*3470*/  UIADD3 UR4, UR48, 0x20400, URZ ;  /* 0x0002040030047890 */ /* 0x000fe2000fffe03f */
[----:B------:R-:W-:Y:S01]  /*3480*/  WARPGROUP.ARRIVE ;  /* 0x00000000000079c5 */ /* 0x000fe20000000000 */
[----:B------:R-:W-:Y:S01]  /*3490*/  UMOV UR19, 0x40000040 ;  /* 0x4000004000137882 */ /* 0x000fe20000000000 */
[----:B------:R-:W-:Y:S01]  /*34a0*/  UMOV UR17, 0x40000040 ;  /* 0x4000004000117882 */ /* 0x000fe20000000000 */
[----:B------:R-:W-:Y:S01]  /*34b0*/  USHF.R.U32.HI UR4, URZ, 0x4, UR4 ;  /* 0x000000043f047899 */ /* 0x000fe20008011604 */
[----:B------:R-:W-:Y:S01]  /*34c0*/  VIADD R5, R2, UR42 ;  /* 0x0000002a02057c36 */ /* 0x000fe20008000000 */
[----:B------:R-:W-:Y:S01]  /*34d0*/  UMOV UR7, 0x40000040 ;  /* 0x4000004000077882 */ /* 0x000fe20000000000 */
[----:B------:R-:W-:Y:S01]  /*34e0*/  UMOV UR5, 0x40000040 ;  /* 0x4000004000057882 */ /* 0x000fe20000000000 */
        /* <DEDUP_REMOVED lines=16> */
[----:B------:R-:W-:Y:S01]  /*35f0*/  HGMMA.64x64x16.F32.BF16 R24, gdesc[UR4], R24, gsb0 ;  /* 0x00e00000041879f0 */ /* 0x000fe20008001818 */
[----:B------:R-:W-:Y:S02]  /*3600*/  UMOV UR6, 0xffffffc0 ;  /* 0xffffffc000067882 */ /* 0x000fe40000000000 */
[----:B------:R-:W-:-:S04]  /*3610*/  UIMAD UR6, UR45, UR6, 0x40 ;  /* 0x000000402d0674a4 */ /* 0x000fc8000f8e0206 */
[----:B------:R-:W-:Y:S01]  /*3620*/  UIADD3 UR7, UR6, 0x1, URZ ;  /* 0x0000000106077890 */ /* 0x000fe2000fffe03f */
[----:B------:R-:W-:Y:S02]  /*3630*/  WARPGROUP.DEPBAR.LE gsb0, 0x0 ;  /* 0x00008000000079c5 */ /* 0x000fe40000010000 */
[----:B------:R-:W-:-:S06]  /*3640*/  WARPGROUP.ARRIVE ;  /* 0x00000000000079c5 */ /* 0x000fcc0000000000 */
[----:B------:R-:W-:Y:S01]  /*3650*/  HGMMA.64x64x16.F32.BF16 R24, gdesc[UR8], R24, gsb0 ;  /* 0x00e00000081879f0 */ /* 0x000fe20008001818 */
[----:B------:R-:W-:Y:S02]  /*3660*/  ULDC UR10, c[0x0][0x988] ;  /* 0x00026200000a7ab9 */ /* 0x000fe40000000800 */
[----:B------:R-:W-:Y:S02]  /*3670*/  WARPGROUP.DEPBAR.LE gsb0, 0x0 ;  /* 0x00008000000079c5 */ /* 0x000fe40000010000 */
[----:B------:R-:W-:-:S06]  /*3680*/  WARPGROUP.ARRIVE ;  /* 0x00000000000079c5 */ /* 0x000fcc0000000000 */
[----:B------:R-:W-:Y:S01]  /*3690*/  HGMMA.64x64x16.F32.BF16 R24, gdesc[UR12], R24, gsb0 ;  /* 0x00e000000c1879f0 */ /* 0x000fe20008001818 */
[----:B------:R-:W-:Y:S01]  /*36a0*/  ULDC UR14, c[0x0][0x2e0] ;  /* 0x0000b800000e7ab9 */ /* 0x000fe20000000800 */
[----:B------:R-:W-:Y:S01]  /*36b0*/  ULDC UR15, c[0x0][0x288] ;  /* 0x0000a200000f7ab9 */ /* 0x000fe20000000800 */
[----:B------:R-:W-:Y:S01]  /*36c0*/  UIMAD UR7, UR49, UR14, UR7 ;  /* 0x0000000e310772a4 */ /* 0x000fe2000f8e0207 */
[----:B------:R-:W-:Y:S01]  /*36d0*/  MOV R3, UR15 ;  /* 0x0000000f00037c02 */ /* 0x000fe20008000f00 */
[----:B------:R-:W-:-:S04]  /*36e0*/  UIMAD UR6, UR49, UR14, UR6 ;  /* 0x0000000e310672a4 */ /* 0x000fc8000f8e0206 */
[----:B------:R-:W-:Y:S02]  /*36f0*/  IADD3 R4, -R3, UR7, -R16 ;  /* 0x0000000703047c10 */ /* 0x000fe4000fffe910 */
[----:B------:R-:W-:Y:S02]  /*3700*/  IADD3 R3, -R16, UR6, RZ ;  /* 0x0000000610037c10 */ /* 0x000fe4000fffe1ff */
[----:B------:R-:W-:-:S04]  /*3710*/  IADD3 R6, R4, 0x8, R5 ;  /* 0x0000000804067810 */ /* 0x000fc80007ffe005 */
[----:B------:R-:W-:Y:S02]  /*3720*/  VIMNMX R6, R3, R6, PT ;  /* 0x0000000603067248 */ /* 0x000fe40003fe0100 */
[----:B------:R-:W-:Y:S02]  /*3730*/  VIADDMNMX R3, R5, R4, R3, PT ;  /* 0x0000000405037246 */ /* 0x000fe40003800103 */
[C---:B------:R-:W-:Y:S02]  /*3740*/  ISETP.GT.AND P2, PT, R6.reuse, RZ, PT ;  /* 0x000000ff0600720c */ /* 0x040fe40003f44270 */
[C---:B------:R-:W-:Y:S02]  /*3750*/  ISETP.GT.AND P3, PT, R6.reuse, 0x1, PT ;  /* 0x000000010600780c */ /* 0x040fe40003f64270 */
[----:B------:R-:W-:Y:S01]  /*3760*/  ISETP.GT.AND P4, PT, R6, 0x8, PT ;  /* 0x000000080600780c */ /* 0x000fe20003f84270 */
[----:B------:R-:W-:Y:S02]  /*3770*/  WARPGROUP.DEPBAR.LE gsb0, 0x0 ;  /* 0x00008000000079c5 */ /* 0x000fe40000010000 */
[----:B------:R-:W-:-:S02]  /*3780*/  FSEL R26, R26, -INF , P2 ;  /* 0xff8000001a1a7808 */ /* 0x000fc40001000000 */
[----:B------:R-:W-:Y:S02]  /*3790*/  FSEL R27, R27, -INF , P3 ;  /* 0xff8000001b1b7808 */ /* 0x000fe40001800000 */
[----:B------:R-:W-:Y:S02]  /*37a0*/  ISETP.GT.AND P2, PT, R6, 0x9, PT ;  /* 0x000000090600780c */ /* 0x000fe40003f44270 */
[----:B------:R-:W-:Y:S02]  /*37b0*/  FSEL R30, R30, -INF , P4 ;  /* 0xff8000001e1e7808 */ /* 0x000fe40002000000 */
[----:B------:R-:W-:Y:S02]  /*37c0*/  FMNMX.FTZ R9, R26, R27, !PT ;  /* 0x0000001b1a097209 */ /* 0x000fe40007810000 */
[----:B------:R-:W-:Y:S02]  /*37d0*/  ISETP.GT.AND P3, PT, R6, 0x10, PT ;  /* 0x000000100600780c */ /* 0x000fe40003f64270 */
[----:B------:R-:W-:-:S02]  /*37e0*/  FSEL R31, R31, -INF , P2 ;  /* 0xff8000001f1f7808 */ /* 0x000fc40001000000 */
[----:B------:R-:W-:Y:S02]  /*37f0*/  FMNMX.FTZ R10, R30, R9, !PT ;  /* 0x000000091e0a7209 */ /* 0x000fe40007810000 */
        /* <DEDUP_REMOVED lines=33> */
[----:B------:R-:W-:Y:S02]  /*3a10*/  FSEL R55, R55, -INF , P2 ;  /* 0xff80000037377808 */ /* 0x000fe40001000000 */
[----:B------:R-:W-:-:S02]  /*3a20*/  FMNMX.FTZ R6, R54, R9, !PT ;  /* 0x0000000936067209 */ /* 0x000fc40007810000 */
[----:B------:R-:W-:Y:S02]  /*3a30*/  ISETP.GT.AND P2, PT, R3, RZ, PT ;  /* 0x000000ff0300720c */ /* 0x000fe40003f44270 */
[----:B------:R-:W-:Y:S02]  /*3a40*/  FMNMX.FTZ R6, R55, R6, !PT ;  /* 0x0000000637067209 */ /* 0x000fe40007810000 */
[C---:B------:R-:W-:Y:S02]  /*3a50*/  ISETP.GT.AND P3, PT, R3.reuse, 0x1, PT ;  /* 0x000000010300780c */ /* 0x040fe40003f64270 */
[----:B------:R-:W-:Y:S01]  /*3a60*/  ISETP.GT.AND P4, PT, R3, 0x8, PT ;  /* 0x000000080300780c */ /* 0x000fe20003f84270 */
[----:B------:R-:W1:Y:S01]  /*3a70*/  SHFL.BFLY PT, R9, R6, 0x2, 0x1f ;  /* 0x0c401f0006097f89 */ /* 0x000e6200000e0000 */
[----:B------:R-:W-:Y:S02]  /*3a80*/  FSEL R24, R24, -INF , P2 ;  /* 0xff80000018187808 */ /* 0x000fe40001000000 */
[----:B------:R-:W-:-:S02]  /*3a90*/  FSEL R25, R25, -INF , P3 ;  /* 0xff80000019197808 */ /* 0x000fc40001800000 */
[C---:B------:R-:W-:Y:S02]  /*3aa0*/  ISETP.GT.AND P2, PT, R3.reuse, 0x9, PT ;  /* 0x000000090300780c */ /* 0x040fe40003f44270 */
[----:B------:R-:W-:Y:S02]  /*3ab0*/  FSEL R28, R28, -INF , P4 ;  /* 0xff8000001c1c7808 */ /* 0x000fe40002000000 */
[----:B------:R-:W-:Y:S02]  /*3ac0*/  FMNMX.FTZ R5, R24, R25, !PT ;  /* 0x0000001918057209 */ /* 0x000fe40007810000 */
[----:B------:R-:W-:Y:S02]  /*3ad0*/  ISETP.GT.AND P3, PT, R3, 0x10, PT ;  /* 0x000000100300780c */ /* 0x000fe40003f64270 */
[----:B------:R-:W-:Y:S02]  /*3ae0*/  FSEL R29, R29, -INF , P2 ;  /* 0xff8000001d1d7808 */ /* 0x000fe40001000000 */
[----:B------:R-:W-:-:S02]  /*3af0*/  FMNMX.FTZ R4, R28, R5, !PT ;  /* 0x000000051c047209 */ /* 0x000fc40007810000 */
[----:B------:R-:W-:Y:S02]  /*3b00*/  ISETP.GT.AND P2, PT, R3, 0x11, PT ;  /* 0x000000110300780c */ /* 0x000fe40003f44270 */
        /* <DEDUP_REMOVED lines=8> */
[----:B-1----:R-:W-:Y:S02]  /*3b90*/  FMNMX.FTZ R9, R6, R9, !PT ;  /* 0x0000000906097209 */ /* 0x002fe40007810000 */
[----:B------:R-:W-:Y:S02]  /*3ba0*/  ISETP.GT.AND P3, PT, R3, 0x20, PT ;  /* 0x000000200300780c */ /* 0x000fe40003f64270 */
[----:B------:R-:W-:Y:S01]  /*3bb0*/  FSEL R37, R37, -INF , P2 ;  /* 0xff80000025257808 */ /* 0x000fe20001000000 */
[----:B------:R-:W1:Y:S01]  /*3bc0*/  SHFL.BFLY PT, R10, R9, 0x1, 0x1f ;  /* 0x0c201f00090a7f89 */ /* 0x000e6200000e0000 */
        /* <DEDUP_REMOVED lines=22> */
[----:B------:R-:W-:Y:S02]  /*3d30*/  FSEL R53, R53, -INF , P3 ;  /* 0xff80000035357808 */ /* 0x000fe40001800000 */
[----:B------:R-:W-:Y:S02]  /*3d40*/  FMNMX.FTZ R6, R52, R3, !PT ;  /* 0x0000000334067209 */ /* 0x000fe40007810000 */
[----:B-1----:R-:W-:-:S02]  /*3d50*/  FMNMX.FTZ R4, R9, R10, !PT ;  /* 0x0000000a09047209 */ /* 0x002fc40007810000 */
[----:B------:R-:W-:Y:S02]  /*3d60*/  FMNMX.FTZ R6, R53, R6, !PT ;  /* 0x0000000635067209 */ /* 0x000fe40007810000 */
[C---:B------:R-:W-:Y:S01]  /*3d70*/  FSETP.NEU.FTZ.AND P5, PT, R4.reuse, -INF , PT ;  /* 0xff8000000400780b */ /* 0x040fe20003fbd000 */
[----:B------:R-:W-:Y:S02]  /*3d80*/  FMUL.FTZ R9, R4, UR10 ;  /* 0x0000000a04097c20 */ /* 0x000fe40008410000 */
[----:B------:R-:W1:Y:S03]  /*3d90*/  SHFL.BFLY PT, R3, R6, 0x2, 0x1f ;  /* 0x0c401f0006037f89 */ /* 0x000e6600000e0000 */
        /* <DEDUP_REMOVED lines=15> */
[----:B------:R-:W4:Y:S01]  /*3e90*/  MUFU.EX2 R27, R27 ;  /* 0x0000001b001b7308 */ /* 0x000f220000000800 */
[--C-:B------:R-:W-:Y:S01]  /*3ea0*/  FFMA.FTZ R51, R51, UR10, -R9.reuse ;  /* 0x0000000a33337c23 */ /* 0x100fe20008010809 */
[----:B-1----:R-:W-:Y:S01]  /*3eb0*/  FMNMX.FTZ R5, R6, R3, !PT ;  /* 0x0000000306057209 */ /* 0x002fe20007810000 */
[--C-:B------:R-:W-:Y:S01]  /*3ec0*/  FFMA.FTZ R54, R54, UR10, -R9.reuse ;  /* 0x0000000a36367c23 */ /* 0x100fe20008010809 */
[----:B------:R-:W-:-:S03]  /*3ed0*/  FFMA.FTZ R9, R55, UR10, -R9 ;  /* 0x0000000a37097c23 */ /* 0x000fc60008010809 */
[----:B------:R-:W1:Y:S01]  /*3ee0*/  SHFL.BFLY PT, R6, R5, 0x1, 0x1f ;  /* 0x0c201f0005067f89 */ /* 0x000e6200000e0000 */
[----:B------:R-:W-:Y:S08]  /*3ef0*/  MUFU.EX2 R30, R30 ;  /* 0x0000001e001e7308 */ /* 0x000ff00000000800 */
[----:B------:R-:W5:Y:S01]  /*3f00*/  MUFU.EX2 R31, R31 ;  /* 0x0000001f001f7308 */ /* 0x000f620000000800 */
[----:B----4-:R-:W-:-:S07]  /*3f10*/  F2FP.BF16.F32.PACK_AB R153, R27, R26 ;  /* 0x0000001a1b99723e */ /* 0x010fce00000010ff */
[----:B------:R-:W4:Y:S01]  /*3f20*/  MUFU.EX2 R34, R34 ;  /* 0x0000002200227308 */ /* 0x000f220000000800 */
[----:B-1----:R-:W-:-:S07]  /*3f30*/  FMNMX.FTZ R3, R5, R6, !PT ;  /* 0x0000000605037209 */ /* 0x002fce0007810000 */
[----:B------:R-:W1:Y:S01]  /*3f40*/  MUFU.EX2 R35, R35 ;  /* 0x0000002300237308 */ /* 0x000e620000000800 */
[----:B-----5:R-:W-:Y:S02]  /*3f50*/  F2FP.BF16.F32.PACK_AB R155, R31, R30 ;  /* 0x0000001e1f9b723e */ /* 0x020fe400000010ff */
[C---:B------:R-:W-:Y:S01]  /*3f60*/  FSETP.NEU.FTZ.AND P2, PT, R3.reuse, -INF , PT ;  /* 0xff8000000300780b */ /* 0x040fe20003f5d000 */
[----:B------:R-:W-:-:S04]  /*3f70*/  FMUL.FTZ R5, R3, UR10 ;  /* 0x0000000a03057c20 */ /* 0x000fc80008410000 */
[----:B------:R-:W-:Y:S01]  /*3f80*/  MUFU.EX2 R38, R38 ;  /* 0x0000002600267308 */ /* 0x000fe20000000800 */
[----:B------:R-:W-:Y:S01]  /*3f90*/  FSEL R6, R5, RZ, P2 ;  /* 0x000000ff05067208 */ /* 0x000fe20001000000 */
[----:B------:R-:W-:-:S04]  /*3fa0*/  FADD.FTZ R5, R26, R27 ;  /* 0x0000001b1a057221 */ /* 0x000fc80000010000 */
        /* <DEDUP_REMOVED lines=8> */
[----:B------:R-:W-:Y:S01]  /*4030*/  FADD.FTZ R10, R30, R5 ;  /* 0x000000051e0a7221 */ /* 0x000fe20000010000 */
[----:B------:R-:W-:Y:S01]  /*4040*/  @!P1 IADD3 R5, R7, 0x28c40, RZ ;  /* 0x00028c4007059810 */ /* 0x000fe20007ffe0ff */
[--C-:B------:R-:W-:Y:S01]  /*4050*/  FFMA.FTZ R37, R37, UR10, -R6.reuse ;  /* 0x0000000a25257c23 */ /* 0x100fe20008010806 */
[----:B------:R-:W-:Y:S01]  /*4060*/  FFMA.FTZ R40, R40, UR10, -R6 ;  /* 0x0000000a28287c23 */ /* 0x000fe20008010806 */
[----:B------:R-:W-:Y:S01]  /*4070*/  FADD.FTZ R13, R31, R10 ;  /* 0x0000000a1f0d7221 */ /* 0x000fe20000010000 */
[----:B------:R-:W-:Y:S01]  /*4080*/  @!P1 PRMT R5, RZ, 0x654, R5 ;  /* 0x00000654ff059816 */ /* 0x000fe20000000005 */
[----:B------:R-:W5:Y:S01]  /*4090*/  MUFU.EX2 R25, R25 ;  /* 0x0000001900197308 */ /* 0x000f620000000800 */
[--C-:B------:R-:W-:Y:S01]  /*40a0*/  FFMA.FTZ R41, R41, UR10, -R6.reuse ;  /* 0x0000000a29297c23 */ /* 0x100fe20008010806 */
[----:B----4-:R-:W-:Y:S01]  /*40b0*/  FADD.FTZ R12, R34, R13 ;  /* 0x0000000d220c7221 */ /* 0x010fe20000010000 */
[----:B------:R4:W-:Y:S01]  /*40c0*/  @!P1 SYNCS.ARRIVE.TRANS64.RED.A1T0 RZ, [R5+URZ], RZ ;  /* 0x000000ff05ff99a7 */ /* 0x0009e2000810043f */
[--C-:B------:R-:W-:Y:S01]  /*40d0*/  FFMA.FTZ R44, R44, UR10, -R6.reuse ;  /* 0x0000000a2c2c7c23 */ /* 0x100fe20008010806 */
[--C-:B------:R-:W-:Y:S01]  /*40e0*/  FFMA.FTZ R45, R45, UR10, -R6.reuse ;  /* 0x0000000a2d2d7c23 */ /* 0x100fe20008010806 */
[--C-:B------:R-:W-:Y:S01]  /*40f0*/  FFMA.FTZ R48, R48, UR10, -R6.reuse ;  /* 0x0000000a30307c23 */ /* 0x100fe20008010806 */
[--C-:B------:R-:W-:Y:S01]  /*4100*/  FFMA.FTZ R49, R49, UR10, -R6.reuse ;  /* 0x0000000a31317c23 */ /* 0x100fe20008010806 */
[----:B------:R-:W2:Y:S01]  /*4110*/  MUFU.EX2 R28, R28 ;  /* 0x0000001c001c7308 */ /* 0x000ea20000000800 */
[--C-:B------:R-:W-:Y:S01]  /*4120*/  FFMA.FTZ R52, R52, UR10, -R6.reuse ;  /* 0x0000000a34347c23 */ /* 0x100fe20008010806 */
[----:B------:R-:W-:Y:S01]  /*4130*/  FFMA.FTZ R6, R53, UR10, -R6 ;  /* 0x0000000a35067c23 */ /* 0x000fe20008010806 */
[----:B-1----:R-:W-:-:S05]  /*4140*/  F2FP.BF16.F32.PACK_AB R157, R35, R34 ;  /* 0x00000022239d723e */ /* 0x002fca00000010ff */
[----:B------:R-:W4:Y:S01]  /*4150*/  MUFU.EX2 R29, R29 ;  /* 0x0000001d001d7308 */ /* 0x000f220000000800 */
[----:B-----5:R-:W-:Y:S01]  /*4160*/  FADD.FTZ R11, R24, R25 ;  /* 0x00000019180b7221 */ /* 0x020fe20000010000 */
[----:B------:R-:W-:-:S06]  /*4170*/  F2FP.BF16.F32.PACK_AB R152, R25, R24 ;  /* 0x000000181998723e */ /* 0x000fcc00000010ff */
[----:B------:R-:W1:Y:S01]  /*4180*/  MUFU.EX2 R32, R32 ;  /* 0x0000002000207308 */ /* 0x000e620000000800 */
[----:B--2---:R-:W-:Y:S01]  /*4190*/  FADD.FTZ R10, R28, R11 ;  /* 0x0000000b1c0a7221 */ /* 0x004fe20000010000 */
[----:B------:R-:W-:-:S04]  /*41a0*/  FADD.FTZ R11, R35, R12 ;  /* 0x0000000c230b7221 */ /* 0x000fc80000010000 */
[----:B------:R-:W-:Y:S02]  /*41b0*/  FADD.FTZ R12, R38, R11 ;  /* 0x0000000b260c7221 */ /* 0x000fe40000010000 */
[----:B------:R-:W2:Y:S01]  /*41c0*/  MUFU.EX2 R33, R33 ;  /* 0x0000002100217308 */ /* 0x000ea20000000800 */
[C---:B----4-:R-:W-:Y:S01]  /*41d0*/  FADD.FTZ R5, R29.reuse, R10 ;  /* 0x0000000a1d057221 */ /* 0x050fe20000010000 */
[----:B------:R-:W-:Y:S01]  /*41e0*/  F2FP.BF16.F32.PACK_AB R154, R29, R28 ;  /* 0x0000001c1d9a723e */ /* 0x000fe200000010ff */
[----:B------:R-:W-:Y:S06]  /*41f0*/  BAR.SYNC.DEFER_BLOCKING 0xf, 0x100 ;  /* 0x03c4000000007b1d */ /* 0x000fec0000010000 */
[----:B------:R-:W4:Y:S01]  /*4200*/  MUFU.EX2 R39, R39 ;  /* 0x0000002700277308 */ /* 0x000f220000000800 */
[----:B-1----:R-:W-:-:S07]  /*4210*/  FADD.FTZ R10, R32, R5 ;  /* 0x00000005200a7221 */ /* 0x002fce0000010000 */
[----:B------:R-:W1:Y:S01]  /*4220*/  MUFU.EX2 R36, R36 ;  /* 0x0000002400247308 */ /* 0x000e620000000800 */
[C---:B--2---:R-:W-:Y:S01]  /*4230*/  FADD.FTZ R5, R33.reuse, R10 ;  /* 0x0000000a21057221 */ /* 0x044fe20000010000 */
[----:B------:R-:W-:-:S06]  /*4240*/  F2FP.BF16.F32.PACK_AB R156, R33, R32 ;  /* 0x00000020219c723e */ /* 0x000fcc00000010ff */
[----:B------:R-:W2:Y:S01]  /*4250*/  MUFU.EX2 R42, R42 ;  /* 0x0000002a002a7308 */ /* 0x000ea20000000800 */
[C---:B----4-:R-:W-:Y:S01]  /*4260*/  FADD.FTZ R11, R39.reuse, R12 ;  /* 0x0000000c270b7221 */ /* 0x050fe20000010000 */
[----:B------:R-:W-:Y:S01]  /*4270*/  F2FP.BF16.F32.PACK_AB R159, R39, R38 ;  /* 0x00000026279f723e */ /* 0x000fe200000010ff */
[----:B------:R4:W-:Y:S05]  /*4280*/  STSM.16.M88.4 [R18+0x26800], R152 ;  /* 0x0268009812007844 */ /* 0x0009ea0000000200 */
[----:B------:R-:W5:Y:S01]  /*4290*/  MUFU.EX2 R37, R37 ;  /* 0x0000002500257308 */ /* 0x000f620000000800 */
[----:B-1----:R-:W-:-:S07]  /*42a0*/  FADD.FTZ R10, R36, R5 ;  /* 0x00000005240a7221 */ /* 0x002fce0000010000 */
[----:B------:R-:W1:Y:S01]  /*42b0*/  MUFU.EX2 R40, R40 ;  /* 0x0000002800287308 */ /* 0x000e620000000800 */
[----:B--2---:R-:W-:-:S07]  /*42c0*/  FADD.FTZ R12, R42, R11 ;  /* 0x0000000b2a0c7221 */ /* 0x004fce0000010000 */
[----:B------:R-:W2:Y:S01]  /*42d0*/  MUFU.EX2 R43, R43 ;  /* 0x0000002b002b7308 */ /* 0x000ea20000000800 */
[C---:B-----5:R-:W-:Y:S01]  /*42e0*/  FADD.FTZ R11, R37.reuse, R10 ;  /* 0x0000000a250b7221 */ /* 0x060fe20000010000 */
[----:B------:R-:W-:-:S05]  /*42f0*/  F2FP.BF16.F32.PACK_AB R158, R37, R36 ;  /* 0x00000024259e723e */ /* 0x000fca00000010ff */
[----:B------:R4:W-:Y:S01]  /*4300*/  STSM.16.M88.4 [R19], R156 ;  /* 0x0000009c13007844 */ /* 0x0009e20000000200 */
[----:B------:R-:W5:Y:S01]  /*4310*/  MUFU.EX2 R41, R41 ;  /* 0x0000002900297308 */ /* 0x000f620000000800 */
[----:B-1----:R-:W-:-:S07]  /*4320*/  FADD.FTZ R10, R40, R11 ;  /* 0x0000000b280a7221 */ /* 0x002fce0000010000 */
[----:B------:R-:W1:Y:S01]  /*4330*/  MUFU.EX2 R46, R46 ;  /* 0x0000002e002e7308 */ /* 0x000e620000000800 */
[C---:B--2---:R-:W-:Y:S01]  /*4340*/  FADD.FTZ R13, R43.reuse, R12 ;  /* 0x0000000c2b0d7221 */ /* 0x044fe20000010000 */
[----:B------:R-:W-:-:S06]  /*4350*/  F2FP.BF16.F32.PACK_AB R161, R43, R42 ;  /* 0x0000002a2ba1723e */ /* 0x000fcc00000010ff */
[----:B------:R-:W-:Y:S01]  /*4360*/  MUFU.EX2 R44, R44 ;  /* 0x0000002c002c7308 */ /* 0x000fe20000000800 */
[C---:B-----5:R-:W-:Y:S01]  /*4370*/  FADD.FTZ R11, R41.reuse, R10 ;  /* 0x0000000a290b7221 */ /* 0x060fe20000010000 */
[----:B------:R-:W-:-:S06]  /*4380*/  F2FP.BF16.F32.PACK_AB R160, R41, R40 ;  /* 0x0000002829a0723e */ /* 0x000fcc00000010ff */
[----:B------:R-:W2:Y:S01]  /*4390*/  MUFU.EX2 R47, R47 ;  /* 0x0000002f002f7308 */ /* 0x000ea20000000800 */
[----:B-1----:R-:W-:-:S07]  /*43a0*/  FADD.FTZ R10, R46, R13 ;  /* 0x0000000d2e0a7221 */ /* 0x002fce0000010000 */
[----:B------:R-:W1:Y:S08]  /*43b0*/  MUFU.EX2 R45, R45 ;  /* 0x0000002d002d7308 */ /* 0x000e700000000800 */
[----:B------:R-:W-:Y:S01]  /*43c0*/  MUFU.EX2 R50, R50 ;  /* 0x0000003200327308 */ /* 0x000fe20000000800 */
[C---:B--2---:R-:W-:Y:S01]  /*43d0*/  F2FP.BF16.F32.PACK_AB R163, R47.reuse, R46 ;  /* 0x0000002e2fa3723e */ /* 0x044fe200000010ff */
[----:B------:R-:W-:-:S06]  /*43e0*/  FADD.FTZ R47, R47, R10 ;  /* 0x0000000a2f2f7221 */ /* 0x000fcc0000010000 */
[----:B------:R-:W2:Y:S01]  /*43f0*/  MUFU.EX2 R51, R51 ;  /* 0x0000003300337308 */ /* 0x000ea20000000800 */
[----:B-1----:R-:W-:-:S05]  /*4400*/  F2FP.BF16.F32.PACK_AB R162, R45, R44 ;  /* 0x0000002c2da2723e */ /* 0x002fca00000010ff */
[----:B------:R4:W-:Y:S02]  /*4410*/  STSM.16.M88.4 [R23], R160 ;  /* 0x000000a017007844 */ /* 0x0009e40000000200 */
[----:B------:R-:W-:Y:S08]  /*4420*/  MUFU.EX2 R48, R48 ;  /* 0x0000003000307308 */ /* 0x000ff00000000800 */
[----:B------:R-:W1:Y:S01]  /*4430*/  MUFU.EX2 R49, R49 ;  /* 0x0000003100317308 */ /* 0x000e620000000800 */
[----:B--2---:R-:W-:Y:S01]  /*4440*/  F2FP.BF16.F32.PACK_AB R165, R51, R50 ;  /* 0x0000003233a5723e */ /* 0x004fe200000010ff */
[----:B------:R-:W-:-:S04]  /*4450*/  FADD.FTZ R50, R50, R47 ;  /* 0x0000002f32327221 */ /* 0x000fc80000010000 */
[----:B------:R-:W-:Y:S02]  /*4460*/  FADD.FTZ R51, R51, R50 ;  /* 0x0000003233337221 */ /* 0x000fe40000010000 */
[----:B------:R-:W-:Y:S08]  /*4470*/  MUFU.EX2 R54, R54 ;  /* 0x0000003600367308 */ /* 0x000ff00000000800 */
[----:B------:R-:W2:Y:S01]  /*4480*/  MUFU.EX2 R9, R9 ;  /* 0x0000000900097308 */ /* 0x000ea20000000800 */
[----:B-1----:R-:W-:-:S07]  /*4490*/  F2FP.BF16.F32.PACK_AB R164, R49, R48 ;  /* 0x0000003031a4723e */ /* 0x002fce00000010ff */
[----:B------:R-:W-:Y:S08]  /*44a0*/  MUFU.EX2 R52, R52 ;  /* 0x0000003400347308 */ /* 0x000ff00000000800 */
[----:B------:R1:W5:Y:S01]  /*44b0*/  MUFU.EX2 R5, R6 ;  /* 0x0000000600057308 */ /* 0x0003620000000800 */
[----:B--2---:R-:W-:Y:S01]  /*44c0*/  F2FP.BF16.F32.PACK_AB R167, R9, R54 ;  /* 0x0000003609a7723e */ /* 0x004fe200000010ff */
[----:B-1----:R-:W-:-:S04]  /*44d0*/  FADD.FTZ R6, R44, R11 ;  /* 0x0000000b2c067221 */ /* 0x002fc80000010000 */
[----:B------:R-:W-:Y:S01]  /*44e0*/  FADD.FTZ R45, R45, R6 ;  /* 0x000000062d2d7221 */ /* 0x000fe20000010000 */
[----:B------:R-:W-:-:S03]  /*44f0*/  FADD.FTZ R6, R54, R51 ;  /* 0x0000003336067221 */ /* 0x000fc60000010000 */
[----:B------:R-:W-:Y:S01]  /*4500*/  FADD.FTZ R48, R48, R45 ;  /* 0x0000002d30307221 */ /* 0x000fe20000010000 */
[----:B-----5:R-:W-:Y:S01]  /*4510*/  F2FP.BF16.F32.PACK_AB R166, R5, R52 ;  /* 0x0000003405a6723e */ /* 0x020fe200000010ff */
[----:B------:R-:W-:Y:S02]  /*4520*/  FADD.FTZ R6, R9, R6 ;  /* 0x0000000609067221 */ /* 0x000fe40000010000 */
[----:B------:R-:W-:Y:S02]  /*4530*/  FADD.FTZ R49, R49, R48 ;  /* 0x0000003031317221 */ /* 0x000fe40000010000 */
[----:B------:R4:W-:Y:S02]  /*4540*/  STSM.16.M88.4 [R22], R164 ;  /* 0x000000a416007844 */ /* 0x0009e40000000200 */
[----:B------:R-:W-:-:S04]  /*4550*/  FADD.FTZ R52, R52, R49 ;  /* 0x0000003134347221 */ /* 0x000fc80000010000 */
[----:B------:R-:W-:Y:S01]  /*4560*/  FADD.FTZ R5, R5, R52 ;  /* 0x0000003405057221 */ /* 0x000fe20000010000 */
[----:B------:R-:W-:Y:S06]  /*4570*/  @!P0 BRA `(.L_x_3140) ;  /* 0x0000000000048947 */ /* 0x000fec0003800000 */
[----:B------:R-:W-:Y:S01]  /*4580*/  BPT.TRAP 0x1 ;  /* 0x000000040000795c */ /* 0x000fe20000300000 */
.L_x_3140:
[----:B------:R1:W2:Y:S01]  /*4590*/  SYNCS.PHASECHK.TRANS64.TRYWAIT P2, [R7+URZ+0x28c50], R8 ;  /* 0x028c5008070075a7 */ /* 0x0002a2000804017f */
[----:B------:R-:W-:Y:S05]  /*45a0*/  @!P0 BRA `(.L_x_3141) ;  /* 0x0000000000048947 */ /* 0x000fea0003800000 */
[----:B------:R-:W-:Y:S01]  /*45b0*/  BPT.TRAP 0x1 ;  /* 0x000000040000795c */ /* 0x000fe20000300000 */
.L_x_3141:
[----:B--2---:R-:W-:Y:S05]  /*45c0*/  @P2 BRA `(.L_x_3142) ;  /* 0x0000000000082947 */ /* 0x004fea0003800000 */
[----:B------:R-:W2:Y:S02]  /*45d0*/  SYNCS.PHASECHK.TRANS64.TRYWAIT P2, [R7+URZ+0x28c50], R8 ;  /* 0x028c5008070075a7 */ /* 0x000ea4000804017f */
[----:B--2---:R-:W-:Y:S05]  /*45e0*/  @!P2 BRA `(.L_x_3143) ;  /* 0x000000900068a947 */ /* 0x004fea0003800000 */
.L_x_3142:
[----:B------:R-:W-:Y:S01]  /*45f0*/  ULEA UR11, UR39, UR41, 0xc ;  /* 0x00000029270b7291 */ /* 0x000fe2000f8e603f */
[----:B------:R-:W-:Y:S01]  /*4600*/  WARPGROUP.ARRIVE ;  /* 0x00000000000079c5 */ /* 0x000fe20000000000 */
[----:B------:R-:W-:Y:S01]  /*4610*/  UMOV UR7, 0x40000040 ;  /* 0x4000004000077882 */ /* 0x000fe20000000000 */
[----:B------:R-:W-:Y:S01]  /*4620*/  UIMAD UR49, UR49, UR14, -UR15 ;  /* 0x0000000e313172a4 */ /* 0x000fe2000f8e0a0f */
[----:B-123--:R-:W-:Y:S01]  /*4630*/  @!P1 VIADD R7, R7, 0x28c60 ;  /* 0x00028c6007079836 */ /* 0x00efe20000000000 */
[----:B------:R-:W-:Y:S02]  /*4640*/  UIADD3 UR23, UR45, -0x2, URZ ;  /* 0xfffffffe2d177890 */ /* 0x000fe4000fffe03f */
[----:B------:R-:W-:Y:S01]  /*4650*/  UMOV UR6, UR11 ;  /* 0x0000000b00067c82 */ /* 0x000fe20008000000 */
[----:B------:R-:W-:Y:S01]  /*4660*/  UIADD3 UR49, UR42, UR49, URZ ;  /* 0x000000312a317290 */ /* 0x000fe2000fffe03f */
        /* <DEDUP_REMOVED lines=20> */
[----:B------:R-:W-:-:S04]  /*47b0*/  USHF.R.S32.HI UR6, URZ, 0x1f, UR49 ;  /* 0x0000001f3f067899 */ /* 0x000fc80008011431 */
[----:B------:R-:W-:-:S04]  /*47c0*/  ULEA.HI UR6, UR6, UR49, URZ, 0x6 ;  /* 0x0000003106067291 */ /* 0x000fc8000f8f303f */
[----:B------:R-:W-:-:S04]  /*47d0*/  USHF.R.S32.HI UR6, URZ, 0x6, UR6 ;  /* 0x000000063f067899 */ /* 0x000fc80008011406 */
[----:B------:R-:W-:-:S04]  /*47e0*/  UISETP.LT.AND UP0, UPT, URZ, UR6, UPT ;  /* 0x000000063f00728c */ /* 0x000fc8000bf01270 */
[----:B------:R-:W-:-:S04]  /*47f0*/  USEL UR22, URZ, UR6, !UP0 ;  /* 0x000000063f167287 */ /* 0x000fc8000c000000 */
[----:B------:R-:W-:-:S06]  /*4800*/  UISETP.GE.AND UP0, UPT, UR23, UR22, UPT ;  /* 0x000000161700728c */ /* 0x000fcc000bf06270 */
[----:B------:R-:W-:Y:S01]  /*4810*/  PLOP3.LUT P2, PT, PT, PT, UP0, 0x80, 0x0 ;  /* 0x000000000000781c */ /* 0x000fe20003f4f008 */
        /* <DEDUP_REMOVED lines=11> */
[----:B------:R-:W-:Y:S01]  /*48d0*/  MOV R8, R4 ;  /* 0x0000000400087202 */ /* 0x000fe20000000f00 */
[----:B------:R-:W-:Y:S01]  /*48e0*/  IMAD.MOV.U32 R9, RZ, RZ, R3 ;  /* 0x000000ffff097224 */ /* 0x000fe200078e0003 */
[----:B------:R-:W-:Y:S01]  /*48f0*/  UMOV UR25, UR39 ;  /* 0x0000002700197c82 */ /* 0x000fe20008000000 */
[----:B------:R-:W-:Y:S01]  /*4900*/  ULDC UR26, c[0x0][0x2e0] ;  /* 0x0000b800001a7ab9 */ /* 0x000fe20000000800 */
[----:B------:R-:W-:Y:S01]  /*4910*/  ULDC UR27, c[0x0][0x288] ;  /* 0x0000a200001b7ab9 */ /* 0x000fe20000000800 */
[----:B------:R-:W-:Y:S01]  /*4920*/  ULDC UR28, c[0x0][0x404] ;  /* 0x00010100001c7ab9 */ /* 0x000fe20000000800 */
[----:B------:R-:W-:Y:S01]  /*4930*/  ULDC UR24, c[0x0][0x988] ;  /* 0x0002620000187ab9 */ /* 0x000fe20000000800 */
[----:B------:R-:W-:-:S05]  /*4940*/  ULDC.64 UR20, c[0x0][0x3f8] ;  /* 0x0000fe0000147ab9 */ /* 0x000fca0000000a00 */
.L_x_3153:
[----:B------:R-:W-:-:S04]  /*4950*/  UIADD3 UR39, UR25, 0x1, URZ ;  /* 0x0000000119277890 */ /* 0x000fc8000fffe03f */
[----:B------:R-:W-:-:S04]  /*4960*/  UISETP.NE.AND UP0, UPT, UR39, 0x2, UPT ;  /* 0x000000022700788c */ /* 0x000fc8000bf05270 */
[----:B------:R-:W-:Y:S02]  /*4970*/  USEL UR6, URZ, 0x1, UP0 ;  /* 0x000000013f067887 */ /* 0x000fe40008000000 */
[----:B------:R-:W-:Y:S02]  /*4980*/  USEL UR39, UR39, URZ, UP0 ;  /* 0x0000003f27277287 */ /* 0x000fe40008000000 */
[----:B------:R-:W-:Y:S01]  /*4990*/  ULOP3.LUT UR38, UR38, UR6, URZ, 0x3c, !UPT ;  /* 0x0000000626267292 */ /* 0x000fe2000f8e3c3f */
[----:B--23--:R-:W-:Y:S11]  /*49a0*/  @!P0 BRA `(.L_x_3145) ;  /* 0x0000000000048947 */ /* 0x00cff60003800000 */
[----:B------:R-:W-:Y:S01]  /*49b0*/  BPT.TRAP 0x1 ;  /* 0x000000040000795c */ /* 0x000fe20000300000 */
.L_x_3145:
[----:B------:R-:W-:Y:S01]  /*49c0*/  ULEA UR29, UR39, UR48, 0x3 ;  /* 0x00000030271d7291 */ /* 0x000fe2000f8e183f */
[----:B-1----:R-:W-:-:S04]  /*49d0*/  MOV R7, UR38 ;  /* 0x0000002600077c02 */ /* 0x002fc80008000f00 */
[----:B------:R-:W-:-:S04]  /*49e0*/  SHF.L.U32 R7, R7, 0x1f, RZ ;  /* 0x0000001f07077819 */ /* 0x000fc800000006ff */
[----:B------:R1:W2:Y:S01]  /*49f0*/  SYNCS.PHASECHK.TRANS64.TRYWAIT P2, [UR29+0x28c30], R7 ;  /* 0x028c3007ff0075a7 */ /* 0x0002a2000804015d */
[----:B------:R-:W-:Y:S05]  /*4a00*/  @!P0 BRA `(.L_x_3146) ;  /* 0x0000000000048947 */ /* 0x000fea0003800000 */
[----:B------:R-:W-:Y:S01]  /*4a10*/  BPT.TRAP 0x1 ;  /* 0x000000040000795c */ /* 0x000fe20000300000 */
.L_x_3146:
[----:B--2---:R-:W-:Y:S05]  /*4a20*/  @P2 BRA `(.L_x_3147) ;  /* 0x0000000000082947 */ /* 0x004fea0003800000 */
[----:B------:R-:W2:Y:S02]  /*4a30*/  SYNCS.PHASECHK.TRANS64.TRYWAIT P2, [UR29+0x28c30], R7 ;  /* 0x028c3007ff0075a7 */ /* 0x000ea4000804015d */
[----:B--2---:R-:W-:Y:S05]  /*4a40*/  @!P2 BRA `(.L_x_3148) ;  /* 0x0000008c0064a947 */ /* 0x004fea0003800000 */
.L_x_3147:
[----:B------:R-:W-:Y:S01]  /*4a50*/  R2UR UR18, R0 ;  /* 0x00000000001272ca */ /* 0x000fe200000e0000 */
[----:B----4-:R-:W-:Y:S01]  /*4a60*/  WARPGROUP.ARRIVE ;  /* 0x00000000000079c5 */ /* 0x010fe20000000000 */
[----:B------:R-:W-:Y:S01]  /*4a70*/  UMOV UR19, 0x40000040 ;  /* 0x4000004000137882 */ /* 0x000fe20000000000 */
[----:B------:R-:W-:Y:S01]  /*4a80*/  UMOV UR7, 0x40000040 ;  /* 0x4000004000077882 */ /* 0x000fe20000000000 */
[----:B------:R-:W-:Y:S01]  /*4a90*/  UMOV UR11, 0x40000040 ;  /* 0x40000040000b7882 */ /* 0x000fe20000000000 */
[----:B------:R-:W-:Y:S01]  /*4aa0*/  UMOV UR15, 0x40000040 ;  /* 0x40000040000f7882 */ /* 0x000fe20000000000 */
[----:B------:R-:W-:Y:S01]  /*4ab0*/  UISETP.NE.U32.AND UP0, UPT, UR20, URZ, UPT ;  /* 0x0000003f1400728c */ /* 0x000fe2000bf05070 */
[----:B------:R-:W-:-:S03]  /*4ac0*/  IMAD.U32 R3, RZ, RZ, UR27 ;  /* 0x0000001bff037e24 */ /* 0x000fc6000f8e00ff */
[----:B------:R-:W-:-:S03]  /*4ad0*/  UISETP.NE.AND.EX UP0, UPT, UR21, URZ, UPT, UP0 ;  /* 0x0000003f1500728c */ /* 0x000fc6000bf05300 */
[----:B------:R-:W-:-:S04]  /*4ae0*/  ULEA UR18, UR39, UR18, 0x9 ;  /* 0x0000001227127291 */ /* 0x000fc8000f8e483f */
[----:B------:R-:W-:Y:S02]  /*4af0*/  UIADD3 UR6, UR18, 0x2, URZ ;  /* 0x0000000212067890 */ /* 0x000fe4000fffe03f */
[----:B------:R-:W-:Y:S02]  /*4b00*/  UIADD3 UR10, UR18, 0x4, URZ ;  /* 0x00000004120a7890 */ /* 0x000fe4000fffe03f */
[----:B------:R-:W-:Y:S02]  /*4b10*/  UIADD3 UR14, UR18, 0x6, URZ ;  /* 0x00000006120e7890 */ /* 0x000fe4000fffe03f */
[----:B------:R-:W-:Y:S03]  /*4b20*/  HGMMA.64x64x16.F32.BF16 R152, gdesc[UR16], RZ, !UPT, gsb0 ;  /* 0x00e00000109879f0 */ /* 0x000fe6000c0018ff */
[----:B------:R-:W-:Y:S02]  /*4b30*/  WARPGROUP.DEPBAR.LE gsb0, 0x0 ;  /* 0x00008000000079c5 */ /* 0x000fe40000010000 */
[----:B------:R-:W-:-:S06]  /*4b40*/  WARPGROUP.ARRIVE ;  /* 0x00000000000079c5 */ /* 0x000fcc0000000000 */
[----:B------:R-:W-:Y:S01]  /*4b50*/  HGMMA.64x64x16.F32.BF16 R152, gdesc[UR4], R152, gsb0 ;  /* 0x00e00000049879f0 */ /* 0x000fe20008001898 */
[----:B------:R-:W-:Y:S01]  /*4b60*/  UMOV UR6, 0xffffffc0 ;  /* 0xffffffc000067882 */ /* 0x000fe20000000000 */
[----:B------:R-:W-:Y:S02]  /*4b70*/  USEL UR7, UR28, 0x1, UP0 ;  /* 0x000000011c077887 */ /* 0x000fe40008000000 */
[----:B------:R-:W-:-:S04]  /*4b80*/  UIMAD UR6, UR23, UR6, 0x1 ;  /* 0x00000001170674a4 */ /* 0x000fc8000f8e0206 */
[----:B------:R-:W-:-:S04]  /*4b90*/  UIADD3 UR6, UR42, UR6, URZ ;  /* 0x000000062a067290 */ /* 0x000fc8000fffe03f */
[----:B------:R-:W-:-:S06]  /*4ba0*/  UIMAD UR6, UR7, UR26, UR6 ;  /* 0x0000001a070672a4 */ /* 0x000fcc000f8e0206 */
[----:B------:R-:W-:-:S04]  /*4bb0*/  IADD3 R3, -R3, UR6, -R16 ;  /* 0x0000000603037c10 */ /* 0x000fc8000fffe910 */
[----:B------:R-:W-:-:S04]  /*4bc0*/  IADD3 R3, R2, R3, RZ ;  /* 0x0000000302037210 */ /* 0x000fc80007ffe0ff */
[C---:B------:R-:W-:Y:S02]  /*4bd0*/  ISETP.GT.AND P2, PT, R3.reuse, RZ, PT ;  /* 0x000000ff0300720c */ /* 0x040fe40003f44270 */
[----:B------:R-:W-:Y:S01]  /*4be0*/  ISETP.GT.AND P3, PT, R3, 0x1, PT ;  /* 0x000000010300780c */ /* 0x000fe20003f64270 */
        /* <DEDUP_REMOVED lines=8> */
[----:B------:R-:W-:Y:S02]  /*4c70*/  FSEL R152, R152, -INF , P2 ;  /* 0xff80000098987808 */ /* 0x000fe40001000000 */
[----:B------:R-:W-:Y:S02]  /*4c80*/  ISETP.GT.AND P2, PT, R3, 0x8, PT ;  /* 0x000000080300780c */ /* 0x000fe40003f44270 */
[----:B------:R-:W-:Y:S02]  /*4c90*/  FSEL R153, R153, -INF , P3 ;  /* 0xff80000099997808 */ /* 0x000fe40001800000 */
[----:B--2---:R-:W-:-:S02]  /*4ca0*/  FMNMX.FTZ R4, R152, R9, !PT ;  /* 0x0000000998047209 */ /* 0x004fc40007810000 */
        /* <DEDUP_REMOVED lines=40> */
[----:B------:R-:W-:-:S04]  /*4f30*/  FMNMX.FTZ R4, R180, R11, !PT ;  /* 0x0000000bb4047209 */ /* 0x000fc80007810000 */
[----:B------:R-:W-:Y:S01]  /*4f40*/  FMNMX.FTZ R12, R181, R4, !PT ;  /* 0x00000004b50c7209 */ /* 0x000fe20007810000 */
[----:B------:R-:W-:-:S04]  /*4f50*/  VIADD R4, R3, 0x8 ;  /* 0x0000000803047836 */ /* 0x000fc80000000000 */
[----:B------:R-:W2:Y:S01]  /*4f60*/  SHFL.BFLY PT, R11, R12, 0x2, 0x1f ;  /* 0x0c401f000c0b7f89 */ /* 0x000ea200000e0000 */
[C---:B------:R-:W-:Y:S02]  /*4f70*/  ISETP.GT.AND P2, PT, R4.reuse, RZ, PT ;  /* 0x000000ff0400720c */ /* 0x040fe40003f44270 */
[C---:B------:R-:W-:Y:S02]  /*4f80*/  ISETP.GT.AND P3, PT, R4.reuse, 0x1, PT ;  /* 0x000000010400780c */ /* 0x040fe40003f64270 */
[C---:B------:R-:W-:Y:S02]  /*4f90*/  ISETP.GT.AND P4, PT, R4.reuse, 0x20, PT ;  /* 0x000000200400780c */ /* 0x040fe40003f84270 */
[----:B------:R-:W-:Y:S02]  /*4fa0*/  FSEL R155, R155, -INF , P3 ;  /* 0xff8000009b9b7808 */ /* 0x000fe40001800000 */
[C---:B------:R-:W-:Y:S02]  /*4fb0*/  ISETP.GT.AND P3, PT, R4.reuse, 0x9, PT ;  /* 0x000000090400780c */ /* 0x040fe40003f64270 */
[----:B------:R-:W-:-:S02]  /*4fc0*/  ISETP.GT.AND P5, PT, R4, 0x21, PT ;  /* 0x000000210400780c */ /* 0x000fc40003fa4270 */
[----:B------:R-:W-:Y:S02]  /*4fd0*/  FSEL R159, R159, -INF , P3 ;  /* 0xff8000009f9f7808 */ /* 0x000fe40001800000 */
[----:B------:R-:W-:Y:S02]  /*4fe0*/  ISETP.GT.AND P3, PT, R4, 0x11, PT ;  /* 0x000000110400780c */ /* 0x000fe40003f64270 */
[----:B------:R-:W-:Y:S02]  /*4ff0*/  FSEL R170, R170, -INF , P4 ;  /* 0xff800000aaaa7808 */ /* 0x000fe40002000000 */
[----:B------:R-:W-:Y:S02]  /*5000*/  FSEL R163, R163, -INF , P3 ;  /* 0xff800000a3a37808 */ /* 0x000fe40001800000 */
[----:B------:R-:W-:Y:S02]  /*5010*/  ISETP.GT.AND P3, PT, R4, 0x19, PT ;  /* 0x000000190400780c */ /* 0x000fe40003f64270 */
[----:B------:R-:W-:-:S02]  /*5020*/  FSEL R171, R171, -INF , P5 ;  /* 0xff800000abab7808 */ /* 0x000fc40002800000 */
[----:B--2---:R-:W-:Y:S02]  /*5030*/  FMNMX.FTZ R14, R12, R11, !PT ;  /* 0x0000000b0c0e7209 */ /* 0x004fe40007810000 */
[----:B------:R-:W-:Y:S02]  /*5040*/  FSEL R11, R154, -INF , P2 ;  /* 0xff8000009a0b7808 */ /* 0x000fe40001000000 */
[----:B------:R-:W-:Y:S01]  /*5050*/  ISETP.GT.AND P2, PT, R4, 0x8, PT ;  /* 0x000000080400780c */ /* 0x000fe20003f44270 */
[----:B------:R-:W2:Y:S01]  /*5060*/  SHFL.BFLY PT, R15, R14, 0x1, 0x1f ;  /* 0x0c201f000e0f7f89 */ /* 0x000ea200000e0000 */
[----:B------:R-:W-:Y:S02]  /*5070*/  FMNMX.FTZ R10, R11, R8, !PT ;  /* 0x000000080b0a7209 */ /* 0x000fe40007810000 */
[----:B------:R-:W-:Y:S02]  /*5080*/  FSEL R158, R158, -INF , P2 ;  /* 0xff8000009e9e7808 */ /* 0x000fe40001000000 */
[----:B------:R-:W-:-:S02]  /*5090*/  FMNMX.FTZ R3, R155, R10, !PT ;  /* 0x0000000a9b037209 */ /* 0x000fc40007810000 */
[----:B------:R-:W-:Y:S02]  /*50a0*/  ISETP.GT.AND P2, PT, R4, 0x10, PT ;  /* 0x000000100400780c */ /* 0x000fe40003f44270 */
[----:B------:R-:W-:Y:S02]  /*50b0*/  FMNMX.FTZ R10, R158, R3, !PT ;  /* 0x000000039e0a7209 */ /* 0x000fe40007810000 */
[----:B------:R-:W-:Y:S02]  /*50c0*/  FSEL R162, R162, -INF , P2 ;  /* 0xff800000a2a27808 */ /* 0x000fe40001000000 */
[----:B------:R-:W-:Y:S02]  /*50d0*/  FMNMX.FTZ R13, R159, R10, !PT ;  /* 0x0000000a9f0d7209 */ /* 0x000fe40007810000 */
[----:B------:R-:W-:Y:S02]  /*50e0*/  ISETP.GT.AND P2, PT, R4, 0x18, PT ;  /* 0x000000180400780c */ /* 0x000fe40003f44270 */
[----:B------:R-:W-:-:S02]  /*50f0*/  FMNMX.FTZ R10, R162, R13, !PT ;  /* 0x0000000da20a7209 */ /* 0x000fc40007810000 */
[----:B------:R-:W-:Y:S02]  /*5100*/  FSEL R166, R166, -INF , P2 ;  /* 0xff800000a6a67808 */ /* 0x000fe40001000000 */
[----:B------:R-:W-:Y:S02]  /*5110*/  FMNMX.FTZ R13, R163, R10, !PT ;  /* 0x0000000aa30d7209 */ /* 0x000fe40007810000 */
[----:B------:R-:W-:Y:S02]  /*5120*/  FSEL R167, R167, -INF , P3 ;  /* 0xff800000a7a77808 */ /* 0x000fe40001800000 */
[----:B------:R-:W-:Y:S02]  /*5130*/  FMNMX.FTZ R10, R166, R13, !PT ;  /* 0x0000000da60a7209 */ /* 0x000fe40007810000 */
[----:B------:R-:W-:Y:S02]  /*5140*/  ISETP.GT.AND P3, PT, R4, 0x28, PT ;  /* 0x000000280400780c */ /* 0x000fe40003f64270 */
[----:B------:R-:W-:-:S02]  /*5150*/  FMNMX.FTZ R13, R167, R10, !PT ;  /* 0x0000000aa70d7209 */ /* 0x000fc40007810000 */
[----:B------:R-:W-:Y:S02]  /*5160*/  ISETP.GT.AND P4, PT, R4, 0x29, PT ;  /* 0x000000290400780c */ /* 0x000fe40003f84270 */
[----:B------:R-:W-:Y:S02]  /*5170*/  FMNMX.FTZ R10, R170, R13, !PT ;  /* 0x0000000daa0a7209 */ /* 0x000fe40007810000 */
[----:B------:R-:W-:Y:S02]  /*5180*/  FSEL R174, R174, -INF , P3 ;  /* 0xff800000aeae7808 */ /* 0x000fe40001800000 */
[----:B------:R-:W-:Y:S02]  /*5190*/  FMNMX.FTZ R13, R171, R10, !PT ;  /* 0x0000000aab0d7209 */ /* 0x000fe40007810000 */
[----:B------:R-:W-:Y:S02]  /*51a0*/  ISETP.GT.AND P3, PT, R4, 0x30, PT ;  /* 0x000000300400780c */ /* 0x000fe40003f64270 */
[----:B------:R-:W-:-:S02]  /*51b0*/  FSEL R175, R175, -INF , P4 ;  /* 0xff800000afaf7808 */ /* 0x000fc40002000000 */
[----:B------:R-:W-:Y:S02]  /*51c0*/  FMNMX.FTZ R10, R174, R13, !PT ;  /* 0x0000000dae0a7209 */ /* 0x000fe40007810000 */
[----:B--2---:R-:W-:Y:S02]  /*51d0*/  FMNMX.FTZ R3, R14, R15, !PT ;  /* 0x0000000f0e037209 */ /* 0x004fe40007810000 */
[----:B------:R-:W-:Y:S02]  /*51e0*/  ISETP.GT.AND P4, PT, R4, 0x31, PT ;  /* 0x000000310400780c */ /* 0x000fe40003f84270 */
[----:B------:R-:W-:Y:S01]  /*51f0*/  FSEL R178, R178, -INF , P3 ;  /* 0xff800000b2b27808 */ /* 0x000fe20001800000 */
[----:B------:R-:W-:Y:S01]  /*5200*/  FMUL.FTZ R12, R3, UR10 ;  /* 0x0000000a030c7c20 */ /* 0x000fe20008410000 */
[----:B------:R-:W-:Y:S02]  /*5210*/  FMNMX.FTZ R15, R175, R10, !PT ;  /* 0x0000000aaf0f7209 */ /* 0x000fe40007810000 */
[----:B------:R-:W-:-:S02]  /*5220*/  ISETP.GT.AND P3, PT, R4, 0x38, PT ;  /* 0x000000380400780c */ /* 0x000fc40003f64270 */
[----:B------:R-:W-:Y:S02]  /*5230*/  FSEL R179, R179, -INF , P4 ;  /* 0xff800000b3b37808 */ /* 0x000fe40002000000 */
[----:B------:R-:W-:Y:S02]  /*5240*/  FMNMX.FTZ R10, R178, R15, !PT ;  /* 0x0000000fb20a7209 */ /* 0x000fe40007810000 */
[----:B------:R-:W-:Y:S02]  /*5250*/  ISETP.GT.AND P4, PT, R4, 0x39, PT ;  /* 0x000000390400780c */ /* 0x000fe40003f84270 */
[----:B------:R-:W-:Y:S02]  /*5260*/  FSEL R182, R182, -INF , P3 ;  /* 0xff800000b6b67808 */ /* 0x000fe40001800000 */
[----:B------:R-:W-:Y:S02]  /*5270*/  FMNMX.FTZ R15, R179, R10, !PT ;  /* 0x0000000ab30f7209 */ /* 0x000fe40007810000 */
[----:B------:R-:W-:-:S02]  /*5280*/  FSETP.NEU.FTZ.AND P2, PT, R3, -INF , PT ;  /* 0xff8000000300780b */ /* 0x000fc40003f5d000 */
[----:B------:R-:W-:Y:S02]  /*5290*/  FSEL R183, R183, -INF , P4 ;  /* 0xff800000b7b77808 */ /* 0x000fe40002000000 */
[----:B------:R-:W-:Y:S02]  /*52a0*/  FMNMX.FTZ R4, R182, R15, !PT ;  /* 0x0000000fb6047209 */ /* 0x000fe40007810000 */
[----:B------:R-:W-:Y:S02]  /*52b0*/  FSEL R192, R12, RZ, P2 ;  /* 0x000000ff0cc07208 */ /* 0x000fe40001000000 */
[----:B------:R-:W-:Y:S02]  /*52c0*/  FMNMX.FTZ R4, R183, R4, !PT ;  /* 0x00000004b7047209 */ /* 0x000fe40007810000 */
[----:B------:R-:W-:Y:S01]  /*52d0*/  FSEL R20, R3, RZ, P2 ;  /* 0x000000ff03147208 */ /* 0x000fe20001000000 */
[--C-:B------:R-:W-:Y:S01]  /*52e0*/  FFMA.FTZ R15, R157, UR10, -R192.reuse ;  /* 0x0000000a9d0f7c23 */ /* 0x100fe200080108c0 */
[--C-:B------:R-:W-:Y:S01]  /*52f0*/  FFMA.FTZ R21, R161, UR10, -R192.reuse ;  /* 0x0000000aa1157c23 */ /* 0x100fe200080108c0 */
[----:B------:R-:W2:Y:S01]  /*5300*/  SHFL.BFLY PT, R157, R4, 0x2, 0x1f ;  /* 0x0c401f00049d7f89 */ /* 0x000ea200000e0000 */
[--C-:B------:R-:W-:Y:S01]  /*5310*/  FFMA.FTZ R12, R172, UR10, -R192.reuse ;  /* 0x0000000aac0c7c23 */ /* 0x100fe200080108c0 */
[----:B------:R-:W-:Y:S01]  /*5320*/  FADD.FTZ R20, -R20, R9 ;  /* 0x0000000914147221 */ /* 0x000fe20000010100 */
[--C-:B------:R-:W-:Y:S01]  /*5330*/  FFMA.FTZ R161, R173, UR10, -R192.reuse ;  /* 0x0000000aada17c23 */ /* 0x100fe200080108c0 */
[--C-:B------:R-:W-:Y:S01]  /*5340*/  FFMA.FTZ R152, R152, UR10, -R192.reuse ;  /* 0x0000000a98987c23 */ /* 0x100fe200080108c0 */
[--C-:B------:R-:W-:Y:S01]  /*5350*/  FFMA.FTZ R13, R153, UR10, -R192.reuse ;  /* 0x0000000a990d7c23 */ /* 0x100fe200080108c0 */
[----:B------:R-:W-:Y:S01]  /*5360*/  FMUL.FTZ R9, R20, UR10 ;  /* 0x0000000a14097c20 */ /* 0x000fe20008410000 */
        /* <DEDUP_REMOVED lines=10> */
[----:B--2---:R-:W-:Y:S01]  /*5410*/  FMNMX.FTZ R14, R4, R157, !PT ;  /* 0x0000009d040e7209 */ /* 0x004fe20007810000 */
[----:B------:R-:W-:-:S06]  /*5420*/  FFMA.FTZ R157, R169, UR10, -R192 ;  /* 0x0000000aa99d7c23 */ /* 0x000fcc00080108c0 */
[----:B------:R-:W2:Y:S01]  /*5430*/  MUFU.EX2 R9, R9 ;  /* 0x0000000900097308 */ /* 0x000ea20000000800 */
[----:B------:R-:W3:Y:S07]  /*5440*/  SHFL.BFLY PT, R169, R14, 0x1, 0x1f ;  /* 0x0c201f000ea97f89 */ /* 0x000eee00000e0000 */
[----:B------:R-:W4:Y:S08]  /*5450*/  MUFU.EX2 R13, R13 ;  /* 0x0000000d000d7308 */ /* 0x000f300000000800 */
[----:B------:R-:W5:Y:S01]  /*5460*/  MUFU.EX2 R154, R154 ;  /* 0x0000009a009a7308 */ /* 0x000f620000000800 */
[-C--:B--2---:R-:W-:Y:S01]  /*5470*/  FMUL.FTZ R24, R24, R9.reuse ;  /* 0x0000000918187220 */ /* 0x084fe20000410000 */
        /* <DEDUP_REMOVED lines=8> */
[----:B------:R-:W-:Y:S01]  /*5500*/  FMUL.FTZ R40, R40, R9 ;  /* 0x0000000928287220 */ /* 0x000fe20000410000 */
[----:B---3--:R-:W-:Y:S01]  /*5510*/  FMNMX.FTZ R4, R14, R169, !PT ;  /* 0x000000a90e047209 */ /* 0x008fe20007810000 */
[----:B------:R-:W-:Y:S01]  /*5520*/  FFMA.FTZ R169, R181, UR10, -R192 ;  /* 0x0000000ab5a97c23 */ /* 0x000fe200080108c0 */
[-C--:B------:R-:W-:Y:S01]  /*5530*/  FMUL.FTZ R41, R41, R9.reuse ;  /* 0x0000000929297220 */ /* 0x080fe20000410000 */
[-C--:B------:R-:W-:Y:S01]  /*5540*/  FMUL.FTZ R44, R44, R9.reuse ;  /* 0x000000092c2c7220 */ /* 0x080fe20000410000 */
[C---:B------:R-:W-:Y:S01]  /*5550*/  FSETP.NEU.FTZ.AND P2, PT, R4.reuse, -INF , PT ;  /* 0xff8000000400780b */ /* 0x040fe20003f5d000 */
[C---:B------:R-:W-:Y:S01]  /*5560*/  FMUL.FTZ R172, R4.reuse, UR10 ;  /* 0x0000000a04ac7c20 */ /* 0x040fe20008410000 */
[----:B------:R-:W3:Y:S01]  /*5570*/  MUFU.EX2 R21, R21 ;  /* 0x0000001500157308 */ /* 0x000ee20000000800 */
[-C--:B------:R-:W-:Y:S01]  /*5580*/  FMUL.FTZ R45, R45, R9.reuse ;  /* 0x000000092d2d7220 */ /* 0x080fe20000410000 */
[----:B------:R-:W-:Y:S01]  /*5590*/  FSEL R173, R4, RZ, P2 ;  /* 0x000000ff04ad7208 */ /* 0x000fe20001000000 */
[-C--:B------:R-:W-:Y:S01]  /*55a0*/  FMUL.FTZ R48, R48, R9.reuse ;  /* 0x0000000930307220 */ /* 0x080fe20000410000 */
[----:B------:R-:W-:Y:S01]  /*55b0*/  FSEL R172, R172, RZ, P2 ;  /* 0x000000ffacac7208 */ /* 0x000fe20001000000 */
[-C--:B------:R-:W-:Y:S01]  /*55c0*/  FMUL.FTZ R49, R49, R9.reuse ;  /* 0x0000000931317220 */ /* 0x080fe20000410000 */
[----:B------:R-:W-:Y:S01]  /*55d0*/  FMUL.FTZ R52, R52, R9 ;  /* 0x0000000934347220 */ /* 0x000fe20000410000 */
[----:B------:R-:W-:Y:S01]  /*55e0*/  FADD.FTZ R173, -R173, R8 ;  /* 0x00000008adad7221 */ /* 0x000fe20000010100 */
[----:B------:R1:W-:Y:S01]  /*55f0*/  MUFU.EX2 R14, R180 ;  /* 0x000000b4000e7308 */ /* 0x0003e20000000800 */
[--C-:B------:R-:W-:Y:S01]  /*5600*/  FFMA.FTZ R11, R11, UR10, -R172.reuse ;  /* 0x0000000a0b0b7c23 */ /* 0x100fe200080108ac */
[--C-:B------:R-:W-:Y:S01]  /*5610*/  FFMA.FTZ R20, R155, UR10, -R172.reuse ;  /* 0x0000000a9b147c23 */ /* 0x100fe200080108ac */
[----:B------:R-:W-:Y:S01]  /*5620*/  FMUL.FTZ R8, R173, UR10 ;  /* 0x0000000aad087c20 */ /* 0x000fe20008410000 */
[--C-:B------:R-:W-:Y:S01]  /*5630*/  FFMA.FTZ R155, R158, UR10, -R172.reuse ;  /* 0x0000000a9e9b7c23 */ /* 0x100fe200080108ac */
[----:B------:R-:W-:Y:S01]  /*5640*/  FFMA.FTZ R168, R159, UR10, -R172 ;  /* 0x0000000a9fa87c23 */ /* 0x000fe200080108ac */
[----:B------:R-:W-:Y:S01]  /*5650*/  FFMA.FTZ R158, R9, R5, R152 ;  /* 0x00000005099e7223 */ /* 0x000fe20000010098 */
[--C-:B------:R-:W-:Y:S01]  /*5660*/  FFMA.FTZ R159, R162, UR10, -R172.reuse ;  /* 0x0000000aa29f7c23 */ /* 0x100fe200080108ac */
[----:B------:R-:W-:Y:S01]  /*5670*/  MUFU.EX2 R11, R11 ;  /* 0x0000000b000b7308 */ /* 0x000fe20000000800 */
[----:B------:R-:W-:Y:S01]  /*5680*/  FFMA.FTZ R192, R171, UR10, -R172 ;  /* 0x0000000aabc07c23 */ /* 0x000fe200080108ac */
[----:B----4-:R-:W-:Y:S01]  /*5690*/  FADD.FTZ R171, R13, R158 ;  /* 0x0000009e0dab7221 */ /* 0x010fe20000010000 */
[----:B------:R-:W-:Y:S01]  /*56a0*/  FFMA.FTZ R176, R163, UR10, -R172 ;  /* 0x0000000aa3b07c23 */ /* 0x000fe200080108ac */
[----:B------:R-:W-:-:S02]  /*56b0*/  IMAD.MOV R173, RZ, RZ, -R17 ;  /* 0x000000ffffad7224 */ /* 0x000fc400078e0a11 */
[--C-:B------:R-:W-:Y:S01]  /*56c0*/  FFMA.FTZ R163, R166, UR10, -R172.reuse ;  /* 0x0000000aa6a37c23 */ /* 0x100fe200080108ac */
[----:B-----5:R-:W-:Y:S01]  /*56d0*/  FADD.FTZ R158, R154, R171 ;  /* 0x000000ab9a9e7221 */ /* 0x020fe20000010000 */
[----:B-1----:R-:W-:Y:S01]  /*56e0*/  FFMA.FTZ R180, R167, UR10, -R172 ;  /* 0x0000000aa7b47c23 */ /* 0x002fe200080108ac */
[----:B------:R-:W1:Y:S01]  /*56f0*/  MUFU.EX2 R8, R8 ;  /* 0x0000000800087308 */ /* 0x000e620000000800 */
[----:B------:R-:W-:Y:S01]  /*5700*/  ISETP.NE.AND P2, PT, R16, R173, PT ;  /* 0x000000ad1000720c */ /* 0x000fe20003f45270 */
[----:B------:R-:W-:Y:S01]  /*5710*/  FADD.FTZ R173, R15, R158 ;  /* 0x0000009e0fad7221 */ /* 0x000fe20000010000 */
[--C-:B------:R-:W-:Y:S01]  /*5720*/  FFMA.FTZ R167, R170, UR10, -R172.reuse ;  /* 0x0000000aaaa77c23 */ /* 0x100fe200080108ac */
[----:B------:R-:W-:Y:S01]  /*5730*/  MOV R170, UR29 ;  /* 0x0000001d00aa7c02 */ /* 0x000fe20008000f00 */
[--C-:B------:R-:W-:Y:S01]  /*5740*/  FFMA.FTZ R174, R174, UR10, -R172.reuse ;  /* 0x0000000aaeae7c23 */ /* 0x100fe200080108ac */
[----:B--2---:R-:W-:Y:S01]  /*5750*/  FADD.FTZ R162, R156, R173 ;  /* 0x000000ad9ca27221 */ /* 0x004fe20000010000 */
[----:B------:R-:W-:Y:S01]  /*5760*/  FFMA.FTZ R175, R175, UR10, -R172 ;  /* 0x0000000aafaf7c23 */ /* 0x000fe200080108ac */
[----:B------:R-:W2:Y:S01]  /*5770*/  MUFU.EX2 R20, R20 ;  /* 0x0000001400147308 */ /* 0x000ea20000000800 */
[----:B------:R-:W-:Y:S01]  /*5780*/  @!P1 IADD3 R5, R170, 0x28c40, RZ ;  /* 0x00028c40aa059810 */ /* 0x000fe20007ffe0ff */
[----:B---3--:R-:W-:Y:S01]  /*5790*/  FADD.FTZ R173, R21, R162 ;  /* 0x000000a215ad7221 */ /* 0x008fe20000010000 */
[----:B------:R-:W-:Y:S01]  /*57a0*/  F2FP.BF16.F32.PACK_AB R152, R13, R152 ;  /* 0x000000980d98723e */ /* 0x000fe200000010ff */
[--C-:B------:R-:W-:Y:S01]  /*57b0*/  FFMA.FTZ R178, R178, UR10, -R172.reuse ;  /* 0x0000000ab2b27c23 */ /* 0x100fe200080108ac */
[----:B------:R-:W-:Y:S01]  /*57c0*/  @!P1 PRMT R5, RZ, 0x654, R5 ;  /* 0x00000654ff059816 */ /* 0x000fe20000000005 */
[--C-:B------:R-:W-:Y:S01]  /*57d0*/  FFMA.FTZ R179, R179, UR10, -R172.reuse ;  /* 0x0000000ab3b37c23 */ /* 0x100fe200080108ac */
[--C-:B------:R-:W-:Y:S01]  /*57e0*/  FFMA.FTZ R182, R182, UR10, -R172.reuse ;  /* 0x0000000ab6b67c23 */ /* 0x100fe200080108ac */
[----:B------:R-:W3:Y:S01]  /*57f0*/  MUFU.EX2 R155, R155 ;  /* 0x0000009b009b7308 */ /* 0x000ee20000000800 */
[----:B-1----:R-:W-:Y:S01]  /*5800*/  FFMA.FTZ R171, R8, R6, R11 ;  /* 0x0000000608ab7223 */ /* 0x002fe2000001000b */
[----:B------:R1:W-:Y:S01]  /*5810*/  @!P1 SYNCS.ARRIVE.TRANS64.RED.A1T0 RZ, [R5+URZ], RZ ;  /* 0x000000ff05ff99a7 */ /* 0x0003e2000810043f */
[----:B------:R-:W-:Y:S01]  /*5820*/  FFMA.FTZ R172, R183, UR10, -R172 ;  /* 0x0000000ab7ac7c23 */ /* 0x000fe200080108ac */
[----:B------:R-:W-:Y:S01]  /*5830*/  F2FP.BF16.F32.PACK_AB R154, R15, R154 ;  /* 0x0000009a0f9a723e */ /* 0x000fe200000010ff */
[-C--:B------:R-:W-:Y:S01]  /*5840*/  FMUL.FTZ R53, R53, R9.reuse ;  /* 0x0000000935357220 */ /* 0x080fe20000410000 */
[----:B------:R-:W-:Y:S01]  /*5850*/  F2FP.BF16.F32.PACK_AB R156, R21, R156 ;  /* 0x0000009c159c723e */ /* 0x000fe200000010ff */
[----:B------:R-:W-:Y:S01]  /*5860*/  FMUL.FTZ R56, R56, R9 ;  /* 0x0000000938387220 */ /* 0x000fe20000410000 */
[----:B------:R-:W4:Y:S01]  /*5870*/  MUFU.EX2 R168, R168 ;  /* 0x000000a800a87308 */ /* 0x000f220000000800 */
[----:B--2---:R-:W-:Y:S01]  /*5880*/  FADD.FTZ R158, R20, R171 ;  /* 0x000000ab149e7221 */ /* 0x004fe20000010000 */
[----:B-1----:R-:W-:-:S02]  /*5890*/  IMAD.U32 R5, RZ, RZ, UR25 ;  /* 0x00000019ff057e24 */ /* 0x002fc4000f8e00ff */
[-C--:B------:R-:W-:Y:S01]  /*58a0*/  FMUL.FTZ R57, R57, R9.reuse ;  /* 0x0000000939397220 */ /* 0x080fe20000410000 */
[-C--:B------:R-:W-:Y:S01]  /*58b0*/  FMUL.FTZ R60, R60, R9.reuse ;  /* 0x000000093c3c7220 */ /* 0x080fe20000410000 */
[-C--:B------:R-:W-:Y:S01]  /*58c0*/  FMUL.FTZ R61, R61, R9.reuse ;  /* 0x000000093d3d7220 */ /* 0x080fe20000410000 */
[-C--:B------:R-:W-:Y:S01]  /*58d0*/  FMUL.FTZ R64, R64, R9.reuse ;  /* 0x0000000940407220 */ /* 0x080fe20000410000 */
[----:B------:R-:W-:Y:S01]  /*58e0*/  @!P2 LEA R5, R5, R2, 0x6 ;  /* 0x000000020505a211 */ /* 0x000fe200078e30ff */
[----:B------:R-:W1:Y:S01]  /*58f0*/  MUFU.EX2 R159, R159 ;  /* 0x0000009f009f7308 */ /* 0x000e620000000800 */
[----:B---3--:R-:W-:Y:S01]  /*5900*/  FADD.FTZ R171, R155, R158 ;  /* 0x0000009e9bab7221 */ /* 0x008fe20000010000 */
[-C--:B------:R-:W-:Y:S01]  /*5910*/  FMUL.FTZ R65, R65, R9.reuse ;  /* 0x0000000941417220 */ /* 0x080fe20000410000 */
[----:B------:R-:W-:Y:S01]  /*5920*/  @!P2 LEA R5, R5, UR48, 0x2 ;  /* 0x000000300505ac11 */ /* 0x000fe2000f8e10ff */
[-C--:B------:R-:W-:Y:S01]  /*5930*/  FMUL.FTZ R68, R68, R9.reuse ;  /* 0x0000000944447220 */ /* 0x080fe20000410000 */
[-C--:B------:R-:W-:Y:S01]  /*5940*/  FMUL.FTZ R69, R69, R9.reuse ;  /* 0x0000000945457220 */ /* 0x080fe20000410000 */
[-C--:B------:R-:W-:Y:S01]  /*5950*/  FMUL.FTZ R72, R72, R9.reuse ;  /* 0x0000000948487220 */ /* 0x080fe20000410000 */
[----:B------:R-:W-:Y:S01]  /*5960*/  FMUL.FTZ R73, R73, R9 ;  /* 0x0000000949497220 */ /* 0x000fe20000410000 */
[----:B------:R-:W2:Y:S01]  /*5970*/  MUFU.EX2 R176, R176 ;  /* 0x000000b000b07308 */ /* 0x000ea20000000800 */
[C---:B----4-:R-:W-:Y:S01]  /*5980*/  FADD.FTZ R158, R168.reuse, R171 ;  /* 0x000000aba89e7221 */ /* 0x050fe20000010000 */
[----:B------:R-:W-:Y:S01]  /*5990*/  @!P2 STS [R5+0x28800], R9 ;  /* 0x028800090500a388 */ /* 0x000fe20000000800 */
[----:B------:R-:W-:Y:S01]  /*59a0*/  F2FP.BF16.F32.PACK_AB R155, R168, R155 ;  /* 0x0000009ba89b723e */ /* 0x000fe200000010ff */
[-C--:B------:R-:W-:Y:S01]  /*59b0*/  FMUL.FTZ R76, R76, R9.reuse ;  /* 0x000000094c4c7220 */ /* 0x080fe20000410000 */
[-C--:B------:R-:W-:Y:S01]  /*59c0*/  FMUL.FTZ R77, R77, R9.reuse ;  /* 0x000000094d4d7220 */ /* 0x080fe20000410000 */
[----:B------:R3:W-:Y:S01]  /*59d0*/  @!P2 STS [R5+0x28820], R8 ;  /* 0x028820080500a388 */ /* 0x0007e20000000800 */
[-C--:B------:R-:W-:Y:S01]  /*59e0*/  FMUL.FTZ R80, R80, R9.reuse ;  /* 0x0000000950507220 */ /* 0x080fe20000410000 */
[----:B------:R-:W4:Y:S01]  /*59f0*/  MUFU.EX2 R10, R10 ;  /* 0x0000000a000a7308 */ /* 0x000f220000000800 */
        /* <DEDUP_REMOVED lines=45> */
[----:B------:R-:W-:Y:S01]  /*5cd0*/  FMUL.FTZ R149, R149, R9 ;  /* 0x0000000995957220 */ /* 0x000fe20000410000 */
        /* <DEDUP_REMOVED lines=10> */
[----:B--2---:R-:W-:Y:S01]  /*5d80*/  FADD.FTZ R13, R167, R158 ;  /* 0x0000009ea70d7221 */ /* 0x004fe20000010000 */
[----:B------:R-:W-:Y:S01]  /*5d90*/  F2FP.BF16.F32.PACK_AB R158, R153, R10 ;  /* 0x0000000a999e723e */ /* 0x000fe200000010ff */
[-C--:B------:R-:W-:Y:S01]  /*5da0*/  FMUL.FTZ R39, R39, R8.reuse ;  /* 0x0000000827277220 */ /* 0x080fe20000410000 */
[----:B------:R-:W-:Y:S01]  /*5db0*/  F2FP.BF16.F32.PACK_AB R153, R20, R11 ;  /* 0x0000000b1499723e */ /* 0x000fe200000010ff */
[----:B------:R-:W-:Y:S01]  /*5dc0*/  BAR.SYNC.DEFER_BLOCKING 0xf, 0x100 ;  /* 0x03c4000000007b1d */ /* 0x000fe20000010000 */
[-C--:B------:R-:W-:Y:S01]  /*5dd0*/  FMUL.FTZ R42, R42, R8.reuse ;  /* 0x000000082a2a7220 */ /* 0x080fe20000410000 */
[-C--:B------:R-:W-:Y:S01]  /*5de0*/  FMUL.FTZ R43, R43, R8.reuse ;  /* 0x000000082b2b7220 */ /* 0x080fe20000410000 */
[----:B------:R-:W-:Y:S01]  /*5df0*/  FMUL.FTZ R46, R46, R8 ;  /* 0x000000082e2e7220 */ /* 0x000fe20000410000 */
[C---:B----4-:R-:W-:Y:S01]  /*5e00*/  FADD.FTZ R173, R157.reuse, R162 ;  /* 0x000000a29dad7221 */ /* 0x050fe20000010000 */
[----:B------:R-:W-:Y:S01]  /*5e10*/  F2FP.BF16.F32.PACK_AB R160, R157, R160 ;  /* 0x000000a09da0723e */ /* 0x000fe200000010ff */
[----:B------:R-:W2:Y:S01]  /*5e20*/  MUFU.EX2 R12, R12 ;  /* 0x0000000c000c7308 */ /* 0x000ea20000000800 */
[----:B------:R-:W-:Y:S01]  /*5e30*/  F2FP.BF16.F32.PACK_AB R157, R176, R159 ;  /* 0x0000009fb09d723e */ /* 0x000fe200000010ff */
[-C--:B------:R-:W-:Y:S01]  /*5e40*/  FMUL.FTZ R47, R47, R8.reuse ;  /* 0x000000082f2f7220 */ /* 0x080fe20000410000 */
[----:B------:R-:W-:Y:S01]  /*5e50*/  F2FP.BF16.F32.PACK_AB R159, R180, R163 ;  /* 0x000000a3b49f723e */ /* 0x000fe200000010ff */
[-C--:B------:R-:W-:Y:S01]  /*5e60*/  FMUL.FTZ R50, R50, R8.reuse ;  /* 0x0000000832327220 */ /* 0x080fe20000410000 */
[-C--:B------:R-:W-:Y:S01]  /*5e70*/  FMUL.FTZ R51, R51, R8.reuse ;  /* 0x0000000833337220 */ /* 0x080fe20000410000 */
[----:B-1----:R-:W-:Y:S01]  /*5e80*/  FADD.FTZ R13, R192, R13 ;  /* 0x0000000dc00d7221 */ /* 0x002fe20000010000 */
        /* <DEDUP_REMOVED lines=11> */
[----:B------:R2:W-:Y:S01]  /*5f40*/  STSM.16.M88.4 [R18+0x26800], R152 ;  /* 0x0268009812007844 */ /* 0x0005e20000000200 */
[-C--:B------:R-:W-:Y:S01]  /*5f50*/  FMUL.FTZ R70, R70, R8.reuse ;  /* 0x0000000846467220 */ /* 0x080fe20000410000 */
[-C--:B------:R-:W-:Y:S01]  /*5f60*/  FMUL.FTZ R71, R71, R8.reuse ;  /* 0x0000000847477220 */ /* 0x080fe20000410000 */
[-C--:B------:R-:W-:Y:S01]  /*5f70*/  FMUL.FTZ R74, R74, R8.reuse ;  /* 0x000000084a4a7220 */ /* 0x080fe20000410000 */
[----:B------:R2:W-:Y:S01]  /*5f80*/  STSM.16.M88.4 [R19], R156 ;  /* 0x0000009c13007844 */ /* 0x0005e20000000200 */
[-C--:B------:R-:W-:Y:S01]  /*5f90*/  FMUL.FTZ R75, R75, R8.reuse ;  /* 0x000000084b4b7220 */ /* 0x080fe20000410000 */
[----:B------:R-:W5:Y:S01]  /*5fa0*/  MUFU.EX2 R164, R164 ;  /* 0x000000a400a47308 */ /* 0x000f620000000800 */
        /* <DEDUP_REMOVED lines=22> */
[----:B------:R-:W-:Y:S01]  /*6110*/  FMUL.FTZ R111, R111, R8 ;  /* 0x000000086f6f7220 */ /* 0x000fe20000410000 */
[----:B------:R-:W4:Y:S01]  /*6120*/  MUFU.EX2 R178, R178 ;  /* 0x000000b200b27308 */ /* 0x000f220000000800 */
[----:B-1----:R-:W-:Y:S01]  /*6130*/  FADD.FTZ R15, R165, R162 ;  /* 0x000000a2a50f7221 */ /* 0x002fe20000010000 */
[----:B------:R-:W-:Y:S01]  /*6140*/  F2FP.BF16.F32.PACK_AB R162, R161, R12 ;  /* 0x0000000ca1a2723e */ /* 0x000fe200000010ff */
[----:B------:R-:W-:Y:S01]  /*6150*/  FMUL.FTZ R114, R114, R8 ;  /* 0x0000000872727220 */ /* 0x000fe20000410000 */
[----:B------:R-:W-:Y:S01]  /*6160*/  F2FP.BF16.F32.PACK_AB R164, R165, R164 ;  /* 0x000000a4a5a4723e */ /* 0x000fe200000010ff */
[----:B------:R-:W-:Y:S01]  /*6170*/  FADD.FTZ R166, R14, R15 ;  /* 0x0000000f0ea67221 */ /* 0x000fe20000010000 */
[----:B------:R-:W-:Y:S01]  /*6180*/  F2FP.BF16.F32.PACK_AB R161, R192, R167 ;  /* 0x000000a7c0a1723e */ /* 0x000fe200000010ff */
[----:B------:R-:W-:Y:S01]  /*6190*/  FMUL.FTZ R115, R115, R8 ;  /* 0x0000000873737220 */ /* 0x000fe20000410000 */
[----:B------:R-:W1:Y:S01]  /*61a0*/  MUFU.EX2 R169, R169 ;  /* 0x000000a900a97308 */ /* 0x000e620000000800 */
[C---:B---3--:R-:W-:Y:S01]  /*61b0*/  FADD.FTZ R5, R175.reuse, R10 ;  /* 0x0000000aaf057221 */ /* 0x048fe20000010000 */
[----:B------:R-:W-:Y:S01]  /*61c0*/  F2FP.BF16.F32.PACK_AB R163, R175, R6 ;  /* 0x00000006afa3723e */ /* 0x000fe200000010ff */
[-C--:B------:R-:W-:Y:S01]  /*61d0*/  FMUL.FTZ R118, R118, R8.reuse ;  /* 0x0000000876767220 */ /* 0x080fe20000410000 */
[-C--:B------:R-:W-:Y:S01]  /*61e0*/  FMUL.FTZ R119, R119, R8.reuse ;  /* 0x0000000877777220 */ /* 0x080fe20000410000 */
[-C--:B------:R-:W-:Y:S01]  /*61f0*/  FMUL.FTZ R122, R122, R8.reuse ;  /* 0x000000087a7a7220 */ /* 0x080fe20000410000 */
[-C--:B------:R-:W-:Y:S01]  /*6200*/  FMUL.FTZ R123, R123, R8.reuse ;  /* 0x000000087b7b7220 */ /* 0x080fe20000410000 */
[----:B------:R2:W-:Y:S01]  /*6210*/  STSM.16.M88.4 [R23], R160 ;  /* 0x000000a017007844 */ /* 0x0005e20000000200 */
        /* <DEDUP_REMOVED lines=9> */
[C---:B-1----:R-:W-:Y:S01]  /*62b0*/  FADD.FTZ R5, R169.reuse, R166 ;  /* 0x000000a6a9057221 */ /* 0x042fe20000010000 */
[----:B------:R-:W-:Y:S01]  /*62c0*/  F2FP.BF16.F32.PACK_AB R166, R169, R14 ;  /* 0x0000000ea9a6723e */ /* 0x000fe200000010ff */
        /* <DEDUP_REMOVED lines=8> */
[-C--:B------:R-:W-:Y:S01]  /*6350*/  FMUL.FTZ R147, R147, R8.reuse ;  /* 0x0000000893937220 */ /* 0x080fe20000410000 */
[-C--:B------:R-:W-:Y:S01]  /*6360*/  FMUL.FTZ R150, R150, R8.reuse ;  /* 0x0000000896967220 */ /* 0x080fe20000410000 */
[----:B------:R-:W-:Y:S01]  /*6370*/  FMUL.FTZ R151, R151, R8 ;  /* 0x0000000897977220 */ /* 0x000fe20000410000 */
[----:B----4-:R-:W-:Y:S01]  /*6380*/  FADD.FTZ R10, R182, R11 ;  /* 0x0000000bb60a7221 */ /* 0x010fe20000010000 */
[----:B-1----:R-:W-:-:S03]  /*6390*/  F2FP.BF16.F32.PACK_AB R167, R13, R182 ;  /* 0x000000b60da7723e */ /* 0x002fc600000010ff */
[----:B------:R-:W-:Y:S02]  /*63a0*/  FADD.FTZ R6, R13, R10 ;  /* 0x0000000a0d067221 */ /* 0x000fe40000010000 */
[----:B------:R2:W-:Y:S01]  /*63b0*/  STSM.16.M88.4 [R22], R164 ;  /* 0x000000a416007844 */ /* 0x0005e20000000200 */
[----:B------:R-:W-:Y:S05]  /*63c0*/  @!P0 BRA `(.L_x_3149) ;  /* 0x0000000000048947 */ /* 0x000fea0003800000 */
[----:B------:R-:W-:Y:S01]  /*63d0*/  BPT.TRAP 0x1 ;  /* 0x000000040000795c */ /* 0x000fe20000300000 */
.L_x_3149:
[----:B------:R1:W3:Y:S01]  /*63e0*/  SYNCS.PHASECHK.TRANS64.TRYWAIT P2, [UR29+0x28c50], R7 ;  /* 0x028c5007ff0075a7 */ /* 0x0002e2000804015d */
[----:B------:R-:W-:Y:S05]  /*63f0*/  @!P0 BRA `(.L_x_3150) ;  /* 0x0000000000048947 */ /* 0x000fea0003800000 */
[----:B------:R-:W-:Y:S01]  /*6400*/  BPT.TRAP 0x1 ;  /* 0x000000040000795c */ /* 0x000fe20000300000 */
.L_x_3150:
[----:B---3--:R-:W-:Y:S05]  /*6410*/  @P2 BRA `(.L_x_3151) ;  /* 0x0000000000082947 */ /* 0x008fea0003800000 */
[----:B------:R-:W3:Y:S02]  /*6420*/  SYNCS.PHASECHK.TRANS64.TRYWAIT P2, [UR29+0x28c50], R7 ;  /* 0x028c5007ff0075a7 */ /* 0x000ee4000804015d */
[----:B---3--:R-:W-:Y:S05]  /*6430*/  @!P2 BRA `(.L_x_3152) ;  /* 0x000000740000a947 */ /* 0x008fea0003800000 */
.L_x_3151:
[----:B------:R-:W-:Y:S01]  /*6440*/  ULEA UR11, UR39, UR41, 0xc ;  /* 0x00000029270b7291 */ /* 0x000fe2000f8e603f */
[----:B------:R-:W-:Y:S01]  /*6450*/  WARPGROUP.ARRIVE ;  /* 0x00000000000079c5 */ /* 0x000fe20000000000 */
[----:B------:R-:W-:Y:S01]  /*6460*/  UMOV UR7, 0x40000040 ;  /* 0x4000004000077882 */ /* 0x000fe20000000000 */
[----:B------:R-:W-:Y:S01]  /*6470*/  UISETP.GT.AND UP0, UPT, UR23, UR22, UPT ;  /* 0x000000161700728c */ /* 0x000fe2000bf04270 */
[----:B---3--:R-:W-:Y:S01]  /*6480*/  @!P1 VIADD R170, R170, 0x28c60 ;  /* 0x00028c60aaaa9836 */ /* 0x008fe20000000000 */
[----:B------:R-:W-:Y:S01]  /*6490*/  UIADD3 UR23, UR23, -0x1, URZ ;  /* 0xffffffff17177890 */ /* 0x000fe2000fffe03f */
[----:B------:R-:W-:Y:S01]  /*64a0*/  MOV R8, R4 ;  /* 0x0000000400087202 */ /* 0x000fe20000000f00 */
[----:B------:R-:W-:Y:S01]  /*64b0*/  UMOV UR6, UR11 ;  /* 0x0000000b00067c82 */ /* 0x000fe20008000000 */
[----:B------:R-:W-:Y:S01]  /*64c0*/  UMOV UR25, UR39 ;  /* 0x0000002700197c82 */ /* 0x000fe20008000000 */
[----:B------:R-:W-:Y:S01]  /*64d0*/  HGMMA.64x256x16.F32.BF16 R24, R152, gdesc[UR4].tnspB, R24, gsb0 ;  /* 0x43e0000498187df0 */ /* 0x000fe20008001818 */
[----:B------:R-:W-:Y:S01]  /*64e0*/  UIADD3 UR6, UR11, 0x80, URZ ;  /* 0x000000800b067890 */ /* 0x000fe2000fffe03f */
[----:B------:R-:W-:Y:S01]  /*64f0*/  PLOP3.LUT P2, PT, PT, PT, UP0, 0x80, 0x0 ;  /* 0x000000000000781c */ /* 0x000fe20003f4f008 */
[----:B------:R-:W-:Y:S01]  /*6500*/  UMOV UR7, 0x40000040 ;  /* 0x4000004000077882 */ /* 0x000fe20000000000 */
[----:B------:R-:W-:Y:S01]  /*6510*/  @!P1 PRMT R170, RZ, 0x654, R170 ;  /* 0x00000654ffaa9816 */ /* 0x000fe200000000aa */
[----:B------:R-:W-:Y:S01]  /*6520*/  IMAD.MOV.U32 R9, RZ, RZ, R3 ;  /* 0x000000ffff097224 */ /* 0x000fe200078e0003 */
[----:B------:R-:W-:-:S02]  /*6530*/  WARPGROUP.DEPBAR.LE gsb0, 0x0 ;  /* 0x00008000000079c5 */ /* 0x000fc40000010000 */
[----:B------:R-:W-:-:S15]  /*6540*/  WARPGROUP.ARRIVE ;  /* 0x00000000000079c5 */ /* 0x000fde0000000000 */
[----:B------:R-:W-:-:S05]  /*6550*/  NOP ;  /* 0x0000000000007918 */ /* 0x000fca0000000000 */
        /* <DEDUP_REMOVED lines=24> */
.L_x_3144:
[----:B------:R-:W-:-:S13]  /*66e0*/  ISETP.LE.AND P2, PT, RZ, UR23, PT ;  /* 0x00000017ff007c0c */ /* 0x000fda000bf43270 */
[----:B------:R-:W-:Y:S05]  /*66f0*/  @!P2 BRA `(.L_x_3154) ;  /* 0x00000018002ca947 */ /* 0x000fea0003800000 */
[----:B------:R-:W-:Y:S01]  /*6700*/  MOV R9, R4 ;  /* 0x0000000400097202 */ /* 0x000fe20000000f00 */
[----:B------:R-:W-:Y:S01]  /*6710*/  IMAD.MOV.U32 R8, RZ, RZ, R3 ;  /* 0x000000ffff087224 */ /* 0x000fe200078e0003 */
[----:B------:R-:W-:Y:S01]  /*6720*/  UMOV UR21, UR39 ;  /* 0x0000002700157c82 */ /* 0x000fe20008000000 */
[----:B------:R-:W-:-:S05]  /*6730*/  ULDC UR20, c[0x0][0x988] ;  /* 0x0002620000147ab9 */ /* 0x000fca0000000800 */
.L_x_3163:
[----:B------:R-:W-:-:S04]  /*6740*/  UIADD3 UR39, UR21, 0x1, URZ ;  /* 0x0000000115277890 */ /* 0x000fc8000fffe03f */
[----:B------:R-:W-:-:S04]  /*6750*/  UISETP.NE.AND UP0, UPT, UR39, 0x2, UPT ;  /* 0x000000022700788c */ /* 0x000fc8000bf05270 */
[----:B------:R-:W-:Y:S02]  /*6760*/  USEL UR6, URZ, 0x1, UP0 ;  /* 0x000000013f067887 */ /* 0x000fe40008000000 */
[----:B------:R-:W-:Y:S02]  /*6770*/  USEL UR39, UR39, URZ, UP0 ;  /* 0x0000003f27277287 */ /* 0x000fe40008000000 */
[----:B------:R-:W-:Y:S01]  /*6780*/  ULOP3.LUT UR38, UR38, UR6, URZ, 0x3c, !UPT ;  /* 0x0000000626267292 */ /* 0x000fe2000f8e3c3f */
[----:B-12---:R-:W-:Y:S11]  /*6790*/  @!P0 BRA `(.L_x_3155) ;  /* 0x0000000000048947 */ /* 0x006ff60003800000 */
[----:B------:R-:W-:Y:S01]  /*67a0*/  BPT.TRAP 0x1 ;  /* 0x000000040000795c */ /* 0x000fe20000300000 */
.L_x_3155:
[----:B------:R-:W-:Y:S01]  /*67b0*/  ULEA UR22, UR39, UR48, 0x3 ;  /* 0x0000003027167291 */ /* 0x000fe2000f8e183f */
[----:B-1----:R-:W-:-:S04]  /*67c0*/  MOV R7, UR38 ;  /* 0x0000002600077c02 */ /* 0x002fc80008000f00 */
[----:B------:R-:W-:-:S04]  /*67d0*/  SHF.L.U32 R7, R7, 0x1f, RZ ;  /* 0x0000001f07077819 */ /* 0x000fc800000006ff */
[----:B------:R1:W1:Y:S01]  /*67e0*/  SYNCS.PHASECHK.TRANS64.TRYWAIT P2, [UR22+0x28c30], R7 ;  /* 0x028c3007ff0075a7 */ /* 0x0002620008040156 */
[----:B------:R-:W-:Y:S05]  /*67f0*/  @!P0 BRA `(.L_x_3156) ;  /* 0x0000000000048947 */ /* 0x000fea0003800000 */
[----:B------:R-:W-:Y:S01]  /*6800*/  BPT.TRAP 0x1 ;  /* 0x000000040000795c */ /* 0x000fe20000300000 */
.L_x_3156:
[----:B-1----:R-:W-:Y:S05]  /*6810*/  @P2 BRA `(.L_x_3157) ;  /* 0x0000000000082947 */ /* 0x002fea0003800000 */
[----:B------:R-:W1:Y:S02]  /*6820*/  SYNCS.PHASECHK.TRANS64.TRYWAIT P2, [UR22+0x28c30], R7 ;  /* 0x028c3007ff0075a7 */ /* 0x000e640008040156 */
[----:B-1----:R-:W-:Y:S05]  /*6830*/  @!P2 BRA `(.L_x_3158) ;  /* 0x000000700014a947 */ /* 0x002fea0003800000 */
.L_x_3157:
[----:B------:R-:W-:Y:S01]  /*6840*/  R2UR UR18, R0 ;  /* 0x00000000001272ca */ /* 0x000fe200000e0000 */
[----:B--234-:R-:W-:Y:S01]  /*6850*/  WARPGROUP.ARRIVE ;  /* 0x00000000000079c5 */ /* 0x01cfe20000000000 */
        /* <DEDUP_REMOVED lines=57> */
[----:B------:R-:W1:Y:S01]  /*6bf0*/  MUFU.EX2 R8, R8 ;  /* 0x0000000800087308 */ /* 0x000e620000000800 */
        /* <DEDUP_REMOVED lines=10> */
[----:B------:R-:W-:-:S02]  /*6ca0*/  FFMA.FTZ R164, R176, UR10, -R192 ;  /* 0x0000000ab0a47c23 */ /* 0x000fc400080108c0 */
[----:B------:R-:W-:-:S03]  /*6cb0*/  FMNMX.FTZ R4, R178, R13, !PT ;  /* 0x0000000db2047209 */ /* 0x000fc60007810000 */
[----:B------:R-:W3:Y:S01]  /*6cc0*/  MUFU.EX2 R152, R152 ;  /* 0x0000009800987308 */ /* 0x000ee20000000800 */
[----:B------:R-:W-:Y:S01]  /*6cd0*/  FMNMX.FTZ R13, R179, R4, !PT ;  /* 0x00000004b30d7209 */ /* 0x000fe20007810000 */
[-C--:B-1----:R-:W-:Y:S01]  /*6ce0*/  FMUL.FTZ R24, R24, R8.reuse ;  /* 0x0000000818187220 */ /* 0x082fe20000410000 */
[-C--:B------:R-:W-:Y:S01]  /*6cf0*/  FMUL.FTZ R25, R25, R8.reuse ;  /* 0x0000000819197220 */ /* 0x080fe20000410000 */
[----:B------:R-:W-:Y:S01]  /*6d00*/  FMUL.FTZ R28, R28, R8 ;  /* 0x000000081c1c7220 */ /* 0x000fe20000410000 */
[----:B------:R-:W-:Y:S01]  /*6d10*/  FMNMX.FTZ R4, R182, R13, !PT ;  /* 0x0000000db6047209 */ /* 0x000fe20007810000 */
[--C-:B------:R-:W-:Y:S01]  /*6d20*/  FFMA.FTZ R13, R157, UR10, -R192.reuse ;  /* 0x0000000a9d0d7c23 */ /* 0x100fe200080108c0 */
[----:B------:R-:W-:Y:S01]  /*6d30*/  FFMA.FTZ R157, R173, UR10, -R192 ;  /* 0x0000000aad9d7c23 */ /* 0x000fe200080108c0 */
[----:B------:R-:W1:Y:S01]  /*6d40*/  MUFU.EX2 R10, R10 ;  /* 0x0000000a000a7308 */ /* 0x000e620000000800 */
[----:B------:R-:W-:Y:S01]  /*6d50*/  FMNMX.FTZ R4, R183, R4, !PT ;  /* 0x00000004b7047209 */ /* 0x000fe20007810000 */
[----:B--2---:R-:W-:Y:S01]  /*6d60*/  FFMA.FTZ R5, R8, R5, R11 ;  /* 0x0000000508057223 */ /* 0x004fe2000001000b */
[----:B------:R-:W-:-:S02]  /*6d70*/  IMAD.MOV R173, RZ, RZ, -R17 ;  /* 0x000000ffffad7224 */ /* 0x000fc400078e0a11 */
[-C--:B------:R-:W-:Y:S01]  /*6d80*/  FMUL.FTZ R29, R29, R8.reuse ;  /* 0x000000081d1d7220 */ /* 0x080fe20000410000 */
[-C--:B------:R-:W-:Y:S01]  /*6d90*/  FMUL.FTZ R32, R32, R8.reuse ;  /* 0x0000000820207220 */ /* 0x080fe20000410000 */
[----:B------:R-:W2:Y:S01]  /*6da0*/  SHFL.BFLY PT, R153, R4, 0x2, 0x1f ;  /* 0x0c401f0004997f89 */ /* 0x000ea200000e0000 */
[-C--:B------:R-:W-:Y:S01]  /*6db0*/  FMUL.FTZ R33, R33, R8.reuse ;  /* 0x0000000821217220 */ /* 0x080fe20000410000 */
[----:B------:R-:W-:Y:S01]  /*6dc0*/  MUFU.EX2 R13, R13 ;  /* 0x0000000d000d7308 */ /* 0x000fe20000000800 */
[----:B---3--:R-:W-:Y:S01]  /*6dd0*/  FADD.FTZ R5, R152, R5 ;  /* 0x0000000598057221 */ /* 0x008fe20000010000 */
[----:B------:R-:W-:Y:S01]  /*6de0*/  ISETP.NE.AND P2, PT, R16, R173, PT ;  /* 0x000000ad1000720c */ /* 0x000fe20003f45270 */
[-C--:B------:R-:W-:Y:S01]  /*6df0*/  FMUL.FTZ R36, R36, R8.reuse ;  /* 0x0000000824247220 */ /* 0x080fe20000410000 */
[----:B------:R-:W-:Y:S01]  /*6e00*/  F2FP.BF16.F32.PACK_AB R152, R152, R11 ;  /* 0x0000000b9898723e */ /* 0x000fe200000010ff */
        /* <DEDUP_REMOVED lines=17> */
[----:B--2---:R-:W-:Y:S01]  /*6f20*/  FMNMX.FTZ R20, R4, R153, !PT ;  /* 0x0000009904147209 */ /* 0x004fe20007810000 */
[--C-:B------:R-:W-:Y:S01]  /*6f30*/  FFMA.FTZ R153, R169, UR10, -R192.reuse ;  /* 0x0000000aa9997c23 */ /* 0x100fe200080108c0 */
[----:B------:R-:W-:Y:S01]  /*6f40*/  MUFU.EX2 R12, R12 ;  /* 0x0000000c000c7308 */ /* 0x000fe20000000800 */
[-C--:B------:R-:W-:Y:S01]  /*6f50*/  FMUL.FTZ R68, R68, R8.reuse ;  /* 0x0000000844447220 */ /* 0x080fe20000410000 */
[-C--:B------:R-:W-:Y:S01]  /*6f60*/  FMUL.FTZ R69, R69, R8.reuse ;  /* 0x0000000845457220 */ /* 0x080fe20000410000 */
[----:B------:R-:W2:Y:S01]  /*6f70*/  SHFL.BFLY PT, R165, R20, 0x1, 0x1f ;  /* 0x0c201f0014a57f89 */ /* 0x000ea200000e0000 */
        /* <DEDUP_REMOVED lines=23> */
[----:B--2---:R-:W-:Y:S01]  /*70f0*/  FMNMX.FTZ R4, R20, R165, !PT ;  /* 0x000000a514047209 */ /* 0x004fe20007810000 */
[----:B------:R-:W-:Y:S01]  /*7100*/  FFMA.FTZ R165, R181, UR10, -R192 ;  /* 0x0000000ab5a57c23 */ /* 0x000fe200080108c0 */
        /* <DEDUP_REMOVED lines=14> */
[--C-:B--2---:R-:W-:Y:S01]  /*71f0*/  FFMA.FTZ R180, R167, UR10, -R177.reuse ;  /* 0x0000000aa7b47c23 */ /* 0x104fe200080108b1 */
[--C-:B------:R-:W-:Y:S01]  /*7200*/  FFMA.FTZ R167, R170, UR10, -R177.reuse ;  /* 0x0000000aaaa77c23 */ /* 0x100fe200080108b1 */
[----:B------:R-:W-:Y:S01]  /*7210*/  MOV R170, UR22 ;  /* 0x0000001600aa7c02 */ /* 0x000fe20008000f00 */
[--C-:B------:R-:W-:Y:S01]  /*7220*/  FFMA.FTZ R176, R163, UR10, -R177.reuse ;  /* 0x0000000aa3b07c23 */ /* 0x100fe200080108b1 */
[--C-:B------:R-:W-:Y:S01]  /*7230*/  FFMA.FTZ R163, R166, UR10, -R177.reuse ;  /* 0x0000000aa6a37c23 */ /* 0x100fe200080108b1 */
[--C-:B------:R-:W-:Y:S01]  /*7240*/  FFMA.FTZ R192, R171, UR10, -R177.reuse ;  /* 0x0000000aabc07c23 */ /* 0x100fe200080108b1 */
[----:B------:R-:W-:Y:S01]  /*7250*/  @!P1 IADD3 R154, R170, 0x28c40, RZ ;  /* 0x00028c40aa9a9810 */ /* 0x000fe20007ffe0ff */
[----:B------:R-:W2:Y:S01]  /*7260*/  MUFU.EX2 R168, R168 ;  /* 0x000000a800a87308 */ /* 0x000ea20000000800 */
[--C-:B------:R-:W-:Y:S01]  /*7270*/  FFMA.FTZ R171, R174, UR10, -R177.reuse ;  /* 0x0000000aaeab7c23 */ /* 0x100fe200080108b1 */
[----:B------:R-:W-:Y:S01]  /*7280*/  FFMA.FTZ R174, R175, UR10, -R177 ;  /* 0x0000000aafae7c23 */ /* 0x000fe200080108b1 */
[----:B------:R-:W-:Y:S01]  /*7290*/  @!P1 PRMT R154, RZ, 0x654, R154 ;  /* 0x00000654ff9a9816 */ /* 0x000fe2000000009a */
[----:B------:R-:W-:-:S02]  /*72a0*/  IMAD.U32 R175, RZ, RZ, UR21 ;  /* 0x00000015ffaf7e24 */ /* 0x000fc4000f8e00ff */
[--C-:B------:R-:W-:Y:S01]  /*72b0*/  FFMA.FTZ R173, R178, UR10, -R177.reuse ;  /* 0x0000000ab2ad7c23 */ /* 0x100fe200080108b1 */
[--C-:B------:R-:W-:Y:S01]  /*72c0*/  FFMA.FTZ R182, R182, UR10, -R177.reuse ;  /* 0x0000000ab6b67c23 */ /* 0x100fe200080108b1 */
[----:B------:R1:W-:Y:S01]  /*72d0*/  @!P1 SYNCS.ARRIVE.TRANS64.RED.A1T0 RZ, [R154+URZ], RZ ;  /* 0x000000ff9aff99a7 */ /* 0x0003e2000810043f */
[----:B------:R-:W3:Y:S01]  /*72e0*/  MUFU.EX2 R155, R155 ;  /* 0x0000009b009b7308 */ /* 0x000ee20000000800 */
[----:B------:R-:W-:Y:S02]  /*72f0*/  @!P2 IMAD R158, R175, 0x40, R2 ;  /* 0x00000040af9ea824 */ /* 0x000fe400078e0202 */
[--C-:B------:R-:W-:Y:S01]  /*7300*/  FFMA.FTZ R183, R183, UR10, -R177.reuse ;  /* 0x0000000ab7b77c23 */ /* 0x100fe200080108b1 */
[----:B------:R-:W-:Y:S01]  /*7310*/  FFMA.FTZ R179, R179, UR10, -R177 ;  /* 0x0000000ab3b37c23 */ /* 0x000fe200080108b1 */
[-C--:B------:R-:W-:Y:S01]  /*7320*/  FMUL.FTZ R120, R120, R8.reuse ;  /* 0x0000000878787220 */ /* 0x080fe20000410000 */
[----:B------:R-:W-:Y:S01]  /*7330*/  FMUL.FTZ R121, R121, R8 ;  /* 0x0000000879797220 */ /* 0x000fe20000410000 */
[----:B------:R-:W-:Y:S01]  /*7340*/  @!P2 LEA R158, R158, UR48, 0x2 ;  /* 0x000000309e9eac11 */ /* 0x000fe2000f8e10ff */
[----:B-1----:R-:W-:Y:S01]  /*7350*/  FADD.FTZ R154, R10, R5 ;  /* 0x000000050a9a7221 */ /* 0x002fe20000010000 */
[----:B------:R-:W1:Y:S01]  /*7360*/  MUFU.EX2 R169, R169 ;  /* 0x000000a900a97308 */ /* 0x000e620000000800 */
[----:B--2---:R-:W-:Y:S01]  /*7370*/  FFMA.FTZ R6, R9, R6, R168 ;  /* 0x0000000609067223 */ /* 0x004fe200000100a8 */
[-C--:B------:R-:W-:Y:S01]  /*7380*/  FMUL.FTZ R124, R124, R8.reuse ;  /* 0x000000087c7c7220 */ /* 0x080fe20000410000 */
[----:B------:R-:W-:Y:S01]  /*7390*/  FADD.FTZ R5, R13, R154 ;  /* 0x0000009a0d057221 */ /* 0x000fe20000010000 */
[----:B------:R-:W-:Y:S01]  /*73a0*/  @!P2 STS [R158+0x28800], R8 ;  /* 0x028800089e00a388 */ /* 0x000fe20000000800 */
[-C--:B------:R-:W-:Y:S01]  /*73b0*/  FMUL.FTZ R125, R125, R8.reuse ;  /* 0x000000087d7d7220 */ /* 0x080fe20000410000 */
[-C--:B------:R-:W-:Y:S01]  /*73c0*/  FMUL.FTZ R128, R128, R8.reuse ;  /* 0x0000000880807220 */ /* 0x080fe20000410000 */
[----:B------:R-:W-:Y:S01]  /*73d0*/  FADD.FTZ R154, R156, R5 ;  /* 0x000000059c9a7221 */ /* 0x000fe20000010000 */
[----:B------:R-:W2:Y:S01]  /*73e0*/  MUFU.EX2 R172, R172 ;  /* 0x000000ac00ac7308 */ /* 0x000ea20000000800 */
[----:B---3--:R-:W-:Y:S01]  /*73f0*/  FADD.FTZ R6, R155, R6 ;  /* 0x000000069b067221 */ /* 0x008fe20000010000 */
[----:B------:R3:W-:Y:S01]  /*7400*/  @!P2 STS [R158+0x28820], R9 ;  /* 0x028820099e00a388 */ /* 0x0007e20000000800 */
[----:B------:R-:W-:Y:S01]  /*7410*/  FADD.FTZ R175, R15, R154 ;  /* 0x0000009a0faf7221 */ /* 0x000fe20000010000 */
[-C--:B------:R-:W-:Y:S01]  /*7420*/  FMUL.FTZ R129, R129, R8.reuse ;  /* 0x0000000881817220 */ /* 0x080fe20000410000 */
[-C--:B------:R-:W-:Y:S01]  /*7430*/  FMUL.FTZ R132, R132, R8.reuse ;  /* 0x0000000884847220 */ /* 0x080fe20000410000 */
[-C--:B------:R-:W-:Y:S01]  /*7440*/  FMUL.FTZ R133, R133, R8.reuse ;  /* 0x0000000885857220 */ /* 0x080fe20000410000 */
[----:B------:R-:W-:Y:S01]  /*7450*/  FADD.FTZ R154, R12, R175 ;  /* 0x000000af0c9a7221 */ /* 0x000fe20000010000 */
[----:B------:R-:W4:Y:S01]  /*7460*/  MUFU.EX2 R159, R159 ;  /* 0x0000009f009f7308 */ /* 0x000f220000000800 */
[----:B-1----:R-:W-:Y:S01]  /*7470*/  FADD.FTZ R5, R169, R6 ;  /* 0x00000006a9057221 */ /* 0x002fe20000010000 */
[-C--:B------:R-:W-:Y:S01]  /*7480*/  FMUL.FTZ R136, R136, R8.reuse ;  /* 0x0000000888887220 */ /* 0x080fe20000410000 */
[----:B------:R-:W-:Y:S01]  /*7490*/  FADD.FTZ R175, R21, R154 ;  /* 0x0000009a15af7221 */ /* 0x000fe20000010000 */
[-C--:B------:R-:W-:Y:S01]  /*74a0*/  FMUL.FTZ R137, R137, R8.reuse ;  /* 0x0000000889897220 */ /* 0x080fe20000410000 */
[-C--:B------:R-:W-:Y:S01]  /*74b0*/  FMUL.FTZ R140, R140, R8.reuse ;  /* 0x000000088c8c7220 */ /* 0x080fe20000410000 */
[-C--:B------:R-:W-:Y:S01]  /*74c0*/  FMUL.FTZ R141, R141, R8.reuse ;  /* 0x000000088d8d7220 */ /* 0x080fe20000410000 */
[----:B------:R-:W-:Y:S01]  /*74d0*/  FADD.FTZ R154, R160, R175 ;  /* 0x000000afa09a7221 */ /* 0x000fe20000010000 */
[----:B------:R-:W1:Y:S01]  /*74e0*/  MUFU.EX2 R176, R176 ;  /* 0x000000b000b07308 */ /* 0x000e620000000800 */
[----:B--2---:R-:W-:Y:S01]  /*74f0*/  FADD.FTZ R6, R172, R5 ;  /* 0x00000005ac067221 */ /* 0x004fe20000010000 */
[-C--:B------:R-:W-:Y:S01]  /*7500*/  FMUL.FTZ R144, R144, R8.reuse ;  /* 0x0000000890907220 */ /* 0x080fe20000410000 */
[----:B------:R-:W-:Y:S01]  /*7510*/  FADD.FTZ R175, R153, R154 ;  /* 0x0000009a99af7221 */ /* 0x000fe20000010000 */
[-C--:B------:R-:W-:Y:S01]  /*7520*/  FMUL.FTZ R145, R145, R8.reuse ;  /* 0x0000000891917220 */ /* 0x080fe20000410000 */
[-C--:B------:R-:W-:Y:S01]  /*7530*/  FMUL.FTZ R148, R148, R8.reuse ;  /* 0x0000000894947220 */ /* 0x080fe20000410000 */
[----:B------:R-:W-:Y:S01]  /*7540*/  FMUL.FTZ R149, R149, R8 ;  /* 0x0000000895957220 */ /* 0x000fe20000410000 */
[----:B------:R-:W-:Y:S01]  /*7550*/  F2FP.BF16.F32.PACK_AB R160, R153, R160 ;  /* 0x000000a099a0723e */ /* 0x000fe200000010ff */
[----:B------:R-:W2:Y:S01]  /*7560*/  MUFU.EX2 R163, R163 ;  /* 0x000000a300a37308 */ /* 0x000ea20000000800 */
[----:B----4-:R-:W-:Y:S01]  /*7570*/  FADD.FTZ R5, R159, R6 ;  /* 0x000000069f057221 */ /* 0x010fe20000010000 */
[----:B------:R-:W-:Y:S01]  /*7580*/  F2FP.BF16.F32.PACK_AB R153, R155, R168 ;  /* 0x000000a89b99723e */ /* 0x000fe200000010ff */
[----:B------:R-:W-:Y:S01]  /*7590*/  FMUL.FTZ R26, R26, R9 ;  /* 0x000000091a1a7220 */ /* 0x000fe20000410000 */
[----:B------:R-:W-:Y:S01]  /*75a0*/  F2FP.BF16.F32.PACK_AB R155, R172, R169 ;  /* 0x000000a9ac9b723e */ /* 0x000fe200000010ff */
[-C--:B------:R-:W-:Y:S01]  /*75b0*/  FMUL.FTZ R27, R27, R9.reuse ;  /* 0x000000091b1b7220 */ /* 0x080fe20000410000 */
[----:B------:R-:W-:Y:S01]  /*75c0*/  F2FP.BF16.F32.PACK_AB R156, R15, R156 ;  /* 0x0000009c0f9c723e */ /* 0x000fe200000010ff */
[-C--:B------:R-:W-:Y:S01]  /*75d0*/  FMUL.FTZ R30, R30, R9.reuse ;  /* 0x000000091e1e7220 */ /* 0x080fe20000410000 */
[----:B------:R-:W4:Y:S01]  /*75e0*/  MUFU.EX2 R180, R180 ;  /* 0x000000b400b47308 */ /* 0x000f220000000800 */
[----:B-1----:R-:W-:Y:S01]  /*75f0*/  FADD.FTZ R6, R176, R5 ;  /* 0x00000005b0067221 */ /* 0x002fe20000010000 */
[----:B---3--:R-:W-:Y:S01]  /*7600*/  F2FP.BF16.F32.PACK_AB R158, R21, R12 ;  /* 0x0000000c159e723e */ /* 0x008fe200000010ff */
        /* <DEDUP_REMOVED lines=38> */
[C---:B---3--:R-:W-:Y:S01]  /*7870*/  FADD.FTZ R11, R157.reuse, R154 ;  /* 0x0000009a9d0b7221 */ /* 0x048fe20000010000 */
[----:B------:R-:W-:Y:S01]  /*7880*/  F2FP.BF16.F32.PACK_AB R162, R157, R14 ;  /* 0x0000000e9da2723e */ /* 0x000fe200000010ff */
[----:B------:R-:W-:Y:S01]  /*7890*/  FMUL.FTZ R90, R90, R9 ;  /* 0x000000095a5a7220 */ /* 0x000fe20000410000 */
[----:B------:R-:W-:Y:S01]  /*78a0*/  F2FP.BF16.F32.PACK_AB R154, R13, R10 ;  /* 0x0000000a0d9a723e */ /* 0x000fe200000010ff */
[----:B------:R-:W-:Y:S01]  /*78b0*/  BAR.SYNC.DEFER_BLOCKING 0xf, 0x100 ;  /* 0x03c4000000007b1d */ /* 0x000fe20000010000 */
[----:B------:R-:W-:Y:S01]  /*78c0*/  F2FP.BF16.F32.PACK_AB R157, R176, R159 ;  /* 0x0000009fb09d723e */ /* 0x000fe200000010ff */
[----:B------:R-:W-:Y:S01]  /*78d0*/  FMUL.FTZ R91, R91, R9 ;  /* 0x000000095b5b7220 */ /* 0x000fe20000410000 */
[----:B------:R-:W-:Y:S01]  /*78e0*/  F2FP.BF16.F32.PACK_AB R159, R180, R163 ;  /* 0x000000a3b49f723e */ /* 0x000fe200000010ff */
        /* <DEDUP_REMOVED lines=20> */
[----:B------:R1:W-:Y:S01]  /*7a30*/  STSM.16.M88.4 [R18+0x26800], R152 ;  /* 0x0268009812007844 */ /* 0x0003e20000000200 */
[-C--:B------:R-:W-:Y:S01]  /*7a40*/  FMUL.FTZ R122, R122, R9.reuse ;  /* 0x000000097a7a7220 */ /* 0x080fe20000410000 */
[-C--:B------:R-:W-:Y:S01]  /*7a50*/  FMUL.FTZ R123, R123, R9.reuse ;  /* 0x000000097b7b7220 */ /* 0x080fe20000410000 */
[-C--:B------:R-:W-:Y:S01]  /*7a60*/  FMUL.FTZ R126, R126, R9.reuse ;  /* 0x000000097e7e7220 */ /* 0x080fe20000410000 */
[----:B------:R1:W-:Y:S01]  /*7a70*/  STSM.16.M88.4 [R19], R156 ;  /* 0x0000009c13007844 */ /* 0x0003e20000000200 */
[-C--:B------:R-:W-:Y:S01]  /*7a80*/  FMUL.FTZ R127, R127, R9.reuse ;  /* 0x000000097f7f7220 */ /* 0x080fe20000410000 */
[----:B------:R-:W4:Y:S01]  /*7a90*/  MUFU.EX2 R173, R173 ;  /* 0x000000ad00ad7308 */ /* 0x000f220000000800 */
[C---:B--2---:R-:W-:Y:S01]  /*7aa0*/  FADD.FTZ R11, R161.reuse, R8 ;  /* 0x00000008a10b7221 */ /* 0x044fe20000010000 */
[----:B------:R-:W-:Y:S01]  /*7ab0*/  F2FP.BF16.F32.PACK_AB R164, R161, R164 ;  /* 0x000000a4a1a4723e */ /* 0x000fe200000010ff */
[----:B------:R-:W-:Y:S01]  /*7ac0*/  FMUL.FTZ R130, R130, R9 ;  /* 0x0000000982827220 */ /* 0x000fe20000410000 */
[----:B------:R-:W-:Y:S01]  /*7ad0*/  F2FP.BF16.F32.PACK_AB R161, R192, R167 ;  /* 0x000000a7c0a1723e */ /* 0x000fe200000010ff */
[----:B------:R-:W-:Y:S01]  /*7ae0*/  FADD.FTZ R8, R20, R11 ;  /* 0x0000000b14087221 */ /* 0x000fe20000010000 */
[-C--:B------:R-:W-:Y:S01]  /*7af0*/  FMUL.FTZ R131, R131, R9.reuse ;  /* 0x0000000983837220 */ /* 0x080fe20000410000 */
[----:B------:R-:W-:Y:S01]  /*7b00*/  FMUL.FTZ R134, R134, R9 ;  /* 0x0000000986867220 */ /* 0x000fe20000410000 */
[----:B------:R-:W2:Y:S01]  /*7b10*/  MUFU.EX2 R165, R165 ;  /* 0x000000a500a57308 */ /* 0x000ea20000000800 */
        /* <DEDUP_REMOVED lines=13> */
[----:B------:R-:W-:-:S02]  /*7bf0*/  FMUL.FTZ R151, R151, R9 ;  /* 0x0000000997977220 */ /* 0x000fc40000410000 */
[----:B------:R-:W4:Y:S01]  /*7c00*/  MUFU.EX2 R182, R182 ;  /* 0x000000b600b67308 */ /* 0x000f220000000800 */
[C---:B--2---:R-:W-:Y:S01]  /*7c10*/  FADD.FTZ R5, R165.reuse, R8 ;  /* 0x00000008a5057221 */ /* 0x044fe20000010000 */
[----:B------:R-:W-:-:S06]  /*7c20*/  F2FP.BF16.F32.PACK_AB R166, R165, R20 ;  /* 0x00000014a5a6723e */ /* 0x000fcc00000010ff */
[----:B------:R-:W2:Y:S01]  /*7c30*/  MUFU.EX2 R183, R183 ;  /* 0x000000b700b77308 */ /* 0x000ea20000000800 */
[C---:B---3--:R-:W-:Y:S01]  /*7c40*/  FADD.FTZ R11, R178.reuse, R11 ;  /* 0x0000000bb20b7221 */ /* 0x048fe20000010000 */
[----:B------:R-:W-:-:S03]  /*7c50*/  F2FP.BF16.F32.PACK_AB R165, R178, R173 ;  /* 0x000000adb2a5723e */ /* 0x000fc600000010ff */
[----:B----4-:R-:W-:Y:S01]  /*7c60*/  FADD.FTZ R6, R182, R11 ;  /* 0x0000000bb6067221 */ /* 0x010fe20000010000 */
[----:B--2---:R-:W-:-:S03]  /*7c70*/  F2FP.BF16.F32.PACK_AB R167, R183, R182 ;  /* 0x000000b6b7a7723e */ /* 0x004fc600000010ff */
[----:B------:R-:W-:Y:S02]  /*7c80*/  FADD.FTZ R6, R183, R6 ;  /* 0x00000006b7067221 */ /* 0x000fe40000010000 */
[----:B------:R1:W-:Y:S01]  /*7c90*/  STSM.16.M88.4 [R22], R164 ;  /* 0x000000a416007844 */ /* 0x0003e20000000200 */
[----:B------:R-:W-:Y:S05]  /*7ca0*/  @!P0 BRA `(.L_x_3159) ;  /* 0x0000000000048947 */ /* 0x000fea0003800000 */
[----:B------:R-:W-:Y:S01]  /*7cb0*/  BPT.TRAP 0x1 ;  /* 0x000000040000795c */ /* 0x000fe20000300000 */
.L_x_3159:
[----:B------:R2:W3:Y:S01]  /*7cc0*/  SYNCS.PHASECHK.TRANS64.TRYWAIT P2, [UR22+0x28c50], R7 ;  /* 0x028c5007ff0075a7 */ /* 0x0004e20008040156 */
[----:B------:R-:W-:Y:S05]  /*7cd0*/  @!P0 BRA `(.L_x_3160) ;  /* 0x0000000000048947 */ /* 0x000fea0003800000 */
[----:B------:R-:W-:Y:S01]  /*7ce0*/  BPT.TRAP 0x1 ;  /* 0x000000040000795c */ /* 0x000fe20000300000 */
.L_x_3160:
[----:B---3--:R-:W-:Y:S05]  /*7cf0*/  @P2 BRA `(.L_x_3161) ;  /* 0x0000000000082947 */ /* 0x008fea0003800000 */
[----:B------:R-:W3:Y:S02]  /*7d00*/  SYNCS.PHASECHK.TRANS64.TRYWAIT P2, [UR22+0x28c50], R7 ;  /* 0x028c5007ff0075a7 */ /* 0x000ee40008040156 */
[----:B---3--:R-:W-:Y:S05]  /*7d10*/  @!P2 BRA `(.L_x_3162) ;  /* 0x0000005800f4a947 */ /* 0x008fea0003800000 */
.L_x_3161:
[----:B------:R-:W-:Y:S01]  /*7d20*/  ULEA UR11, UR39, UR41, 0xc ;  /* 0x00000029270b7291 */ /* 0x000fe2000f8e603f */
[----:B------:R-:W-:Y:S01]  /*7d30*/  WARPGROUP.ARRIVE ;  /* 0x00000000000079c5 */ /* 0x000fe20000000000 */
[----:B------:R-:W-:Y:S01]  /*7d40*/  UMOV UR7, 0x40000040 ;  /* 0x4000004000077882 */ /* 0x000fe20000000000 */
[----:B------:R-:W-:Y:S01]  /*7d50*/  ISETP.LT.AND P2, PT, RZ, UR23, PT ;  /* 0x00000017ff007c0c */ /* 0x000fe2000bf41270 */
[----:B------:R-:W-:Y:S01]  /*7d60*/  UIADD3 UR23, UR23, -0x1, URZ ;  /* 0xffffffff17177890 */ /* 0x000fe2000fffe03f */
[----:B---3--:R-:W-:Y:S01]  /*7d70*/  @!P1 IADD3 R170, R170, 0x28c60, RZ ;  /* 0x00028c60aaaa9810 */ /* 0x008fe20007ffe0ff */
[----:B------:R-:W-:Y:S01]  /*7d80*/  UMOV UR21, UR39 ;  /* 0x0000002700157c82 */ /* 0x000fe20008000000 */
[----:B------:R-:W-:Y:S01]  /*7d90*/  UMOV UR6, UR11 ;  /* 0x0000000b00067c82 */ /* 0x000fe20008000000 */
[----:B------:R-:W-:Y:S01]  /*7da0*/  IMAD.MOV.U32 R9, RZ, RZ, R4 ;  /* 0x000000ffff097224 */ /* 0x000fe200078e0004 */
[----:B------:R-:W-:Y:S01]  /*7db0*/  HGMMA.64x256x16.F32.BF16 R24, R152, gdesc[UR4].tnspB, R24, gsb0 ;  /* 0x43e0000498187df0 */ /* 0x000fe20008001818 */
[----:B------:R-:W-:Y:S01]  /*7dc0*/  UIADD3 UR6, UR11, 0x80, URZ ;  /* 0x000000800b067890 */ /* 0x000fe2000fffe03f */
[----:B------:R-:W-:Y:S01]  /*7dd0*/  @!P1 PRMT R170, RZ, 0x654, R170 ;  /* 0x00000654ffaa9816 */ /* 0x000fe200000000aa */
[----:B------:R-:W-:Y:S01]  /*7de0*/  UMOV UR7, 0x40000040 ;  /* 0x4000004000077882 */ /* 0x000fe20000000000 */
[----:B------:R-:W-:Y:S01]  /*7df0*/  MOV R8, R3 ;  /* 0x0000000300087202 */ /* 0x000fe20000000f00 */
        /* <DEDUP_REMOVED lines=27> */
.L_x_3154:
[----:B------:R-:W5:Y:S01]  /*7fb0*/  SHFL.BFLY PT, R0, R5, 0x2, 0x1f ;  /* 0x0c401f0005007f89 */ /* 0x000f6200000e0000 */
[----:B------:R-:W-:Y:S01]  /*7fc0*/  MOV R12, UR10 ;  /* 0x0000000a000c7c02 */ /* 0x000fe20008000f00 */
[----:B-12-4-:R-:W-:Y:S01]  /*7fd0*/  IMAD.MOV.U32 R156, RZ, RZ, -0x800000 ;  /* 0xff800000ff9c7424 */ /* 0x016fe200078e00ff */
[----:B------:R-:W-:Y:S01]  /*7fe0*/  UIADD3 UR37, UR37, 0x1, URZ ;  /* 0x0000000125257890 */ /* 0x000fe2000fffe03f */
[----:B------:R-:W1:Y:S01]  /*7ff0*/  SHFL.BFLY PT, R9, R6, 0x2, 0x1f ;  /* 0x0c401f0006097f89 */ /* 0x000e6200000e0000 */
[----:B------:R-:W-:Y:S01]  /*8000*/  IMAD.MOV.U32 R155, RZ, RZ, -0x800000 ;  /* 0xff800000ff9b7424 */ /* 0x000fe200078e00ff */
[----:B------:R-:W-:Y:S08]  /*8010*/  BAR.ARV 0x8, 0xa0 ;  /* 0x0202800000007b1d */ /* 0x000ff00000002000 */
[----:B------:R-:W-:Y:S01]  /*8020*/  BAR.SYNC.DEFER_BLOCKING 0xf, 0x100 ;  /* 0x03c4000000007b1d */ /* 0x000fe20000010000 */
[----:B-----5:R-:W-:Y:S01]  /*8030*/  FADD.FTZ R0, R0, R5 ;  /* 0x0000000500007221 */ /* 0x020fe20000010000 */
[----:B------:R-:W-:Y:S01]  /*8040*/  IMAD.U32 R5, RZ, RZ, UR39 ;  /* 0x00000027ff057e24 */ /* 0x000fe2000f8e00ff */
[----:B------:R-:W-:Y:S01]  /*8050*/  UIADD3 UR39, UR39, 0x1, URZ ;  /* 0x0000000127277890 */ /* 0x000fe2000fffe03f */
[----:B-1----:R-:W-:-:S02]  /*8060*/  FADD.FTZ R9, R9, R6 ;  /* 0x0000000609097221 */ /* 0x002fc40000010000 */
[----:B------:R-:W1:Y:S01]  /*8070*/  SHFL.BFLY PT, R7, R0, 0x1, 0x1f ;  /* 0x0c201f0000077f89 */ /* 0x000e6200000e0000 */
[----:B------:R-:W-:-:S03]  /*8080*/  UISETP.NE.AND UP0, UPT, UR39, 0x2, UPT ;  /* 0x000000022700788c */ /* 0x000fc6000bf05270 */
[----:B------:R-:W2:Y:S01]  /*8090*/  SHFL.BFLY PT, R8, R9, 0x1, 0x1f ;  /* 0x0c201f0009087f89 */ /* 0x000ea200000e0000 */
[----:B------:R-:W-:Y:S02]  /*80a0*/  USEL UR4, URZ, 0x1, UP0 ;  /* 0x000000013f047887 */ /* 0x000fe40008000000 */
[----:B------:R-:W-:Y:S02]  /*80b0*/  USEL UR39, UR39, URZ, UP0 ;  /* 0x0000003f27277287 */ /* 0x000fe40008000000 */
[----:B------:R-:W-:Y:S01]  /*80c0*/  ULOP3.LUT UR38, UR38, UR4, URZ, 0x3c, !UPT ;  /* 0x0000000426267292 */ /* 0x000fe2000f8e3c3f */
[----:B-1----:R-:W-:Y:S01]  /*80d0*/  FADD.FTZ R10, R0, R7 ;  /* 0x00000007000a7221 */ /* 0x002fe20000010000 */
[----:B------:R-:W-:Y:S01]  /*80e0*/  IMAD.MOV R7, RZ, RZ, -R17 ;  /* 0x000000ffff077224 */ /* 0x000fe200078e0a11 */
[----:B------:R-:W-:Y:S01]  /*80f0*/  MOV R0, RZ ;  /* 0x000000ff00007202 */ /* 0x000fe20000000f00 */
[----:B--2---:R-:W-:Y:S02]  /*8100*/  FADD.FTZ R8, R9, R8 ;  /* 0x0000000809087221 */ /* 0x004fe40000010000 */
[----:B------:R-:W-:-:S02]  /*8110*/  FSETP.NE.FTZ.AND P1, PT, R10, RZ, PT ;  /* 0x000000ff0a00720b */ /* 0x000fc40003f35000 */
[----:B------:R-:W-:Y:S02]  /*8120*/  ISETP.NE.AND P0, PT, R16, R7, PT ;  /* 0x000000071000720c */ /* 0x000fe40003f05270 */
[----:B------:R-:W-:Y:S02]  /*8130*/  FSETP.NE.FTZ.AND P2, PT, R8, RZ, PT ;  /* 0x000000ff0800720b */ /* 0x000fe40003f55000 */
[----:B------:R-:W-:Y:S02]  /*8140*/  MOV R7, RZ ;  /* 0x000000ff00077202 */ /* 0x000fe40000000f00 */
[----:B------:R-:W-:-:S05]  /*8150*/  MOV R9, UR10 ;  /* 0x0000000a00097c02 */ /* 0x000fca0008000f00 */
[----:B------:R-:W1:Y:S02]  /*8160*/  @P1 MUFU.RCP R7, R10 ;  /* 0x0000000a00071308 */ /* 0x000e640000001000 */
[----:B------:R-:W-:Y:S02]  /*8170*/  @!P0 IMAD R5, R5, 0x40, R2 ;  /* 0x0000004005058824 */ /* 0x000fe400078e0202 */
[----:B------:R-:W-:-:S03]  /*8180*/  @P2 FMUL.FTZ R12, R12, 0.69314718246459960938 ;  /* 0x3f3172180c0c2820 */ /* 0x000fc60000410000 */
[----:B------:R-:W-:Y:S01]  /*8190*/  @!P0 LEA R6, R5, UR48, 0x2 ;  /* 0x0000003005068c11 */ /* 0x000fe2000f8e10ff */
        /* <DEDUP_REMOVED lines=76> */
[----:B-1----:R-:W1:Y:S01]  /*8660*/  @P2 MUFU.LG2 R7, R8 ;  /* 0x0000000800072308 */ /* 0x002e620000000c00 */
        /* <DEDUP_REMOVED lines=63> */
.L_x_3125:
        /* <DEDUP_REMOVED lines=38> */
[C---:B------:R-:W-:Y:S02]  /*8cc0*/  IADD3 R14, P1, R114.reuse, 0x2040, RZ ;  /* 0x00002040720e7810 */ /* 0x040fe40007f3e0ff */
[-C--:B------:R-:W-:Y:S01]  /*8cd0*/  IADD3.X R5, RZ, R115.reuse, RZ, P2, !PT ;  /* 0x00000073ff057210 */ /* 0x080fe200017fe4ff */
[--C-:B------:R-:W-:Y:S01]  /*8ce0*/  IMAD.X R11, RZ, RZ, R115.reuse, P5 ;  /* 0x000000ffff0b7224 */ /* 0x100fe200028e0673 */
[C---:B------:R-:W-:Y:S01]  /*8cf0*/  IADD3 R183, P3, R114.reuse, 0x4000, RZ ;  /* 0x0000400072b77810 */ /* 0x040fe20007f7e0ff */
[--C-:B------:R-:W-:Y:S01]  /*8d00*/  IMAD.X R15, RZ, RZ, R115.reuse, P1 ;  /* 0x000000ffff0f7224 */ /* 0x100fe200008e0673 */
[----:B------:R-:W-:Y:S02]  /*8d10*/  IADD3.X R9, RZ, R115, RZ, P4, !PT ;  /* 0x00000073ff097210 */ /* 0x000fe400027fe4ff */
[C---:B------:R-:W-:Y:S01]  /*8d20*/  IADD3 R179, P6, R114.reuse, 0x2020, RZ ;  /* 0x0000202072b37810 */ /* 0x040fe20007fde0ff */
[----:B------:R-:W-:Y:S01]  /*8d30*/  IMAD.X R83, RZ, RZ, R115, P3 ;  /* 0x000000ffff537224 */ /* 0x000fe200018e0673 */
[----:B------:R-:W-:-:S02]  /*8d40*/  IADD3 R181, P2, R114, 0x2060, RZ ;  /* 0x0000206072b57810 */ /* 0x000fc40007f5e0ff */
[C---:B------:R-:W-:Y:S02]  /*8d50*/  IADD3 R193, P4, R114.reuse, 0x4020, RZ ;  /* 0x0000402072c17810 */ /* 0x040fe40007f9e0ff */
[----:B------:R-:W-:Y:S02]  /*8d60*/  SHF.R.U64 R3, R3, 0x3, RZ ;  /* 0x0000000303037819 */ /* 0x000fe400000012ff */
[-C--:B------:R-:W-:Y:S02]  /*8d70*/  IADD3.X R13, RZ, R115.reuse, RZ, P6, !PT ;  /* 0x00000073ff0d7210 */ /* 0x080fe400037fe4ff */
[-C--:B------:R-:W-:Y:S02]  /*8d80*/  IADD3.X R21, RZ, R115.reuse, RZ, P2, !PT ;  /* 0x00000073ff157210 */ /* 0x080fe400017fe4ff */
[----:B------:R-:W-:Y:S02]  /*8d90*/  IADD3.X R87, RZ, R115, RZ, P4, !PT ;  /* 0x00000073ff577210 */ /* 0x000fe400027fe4ff */
[----:B------:R-:W-:-:S02]  /*8da0*/  IADD3 R90, P5, R114, 0x4040, RZ ;  /* 0x00004040725a7810 */ /* 0x000fc40007fbe0ff */
[C---:B------:R-:W-:Y:S02]  /*8db0*/  IADD3 R195, P6, R114.reuse, 0x4060, RZ ;  /* 0x0000406072c37810 */ /* 0x040fe40007fde0ff */
[C---:B------:R-:W-:Y:S01]  /*8dc0*/  IADD3 R197, P1, R114.reuse, 0x6000, RZ ;  /* 0x0000600072c57810 */ /* 0x040fe20007f3e0ff */
[--C-:B------:R-:W-:Y:S01]  /*8dd0*/  IMAD.X R91, RZ, RZ, R115.reuse, P5 ;  /* 0x000000ffff5b7224 */ /* 0x100fe200028e0673 */
[C---:B------:R-:W-:Y:S02]  /*8de0*/  IADD3 R199, P2, R114.reuse, 0x6020, RZ ;  /* 0x0000602072c77810 */ /* 0x040fe40007f5e0ff */
[C---:B------:R-:W-:Y:S01]  /*8df0*/  IADD3 R106, P3, R114.reuse, 0x6040, RZ ;  /* 0x00006040726a7810 */ /* 0x040fe20007f7e0ff */
[----:B------:R-:W-:Y:S01]  /*8e00*/  IMAD.X R99, RZ, RZ, R115, P1 ;  /* 0x000000ffff637224 */ /* 0x000fe200008e0673 */
[----:B------:R-:W-:Y:S02]  /*8e10*/  IADD3 R201, P4, R114, 0x6060, RZ ;  /* 0x0000606072c97810 */ /* 0x000fe40007f9e0ff */
[----:B------:R-:W-:-:S02]  /*8e20*/  LOP3.LUT R114, R3, R114, RZ, 0x3c, !PT ;  /* 0x0000007203727212 */ /* 0x000fc400078e3cff */
[----:B------:R-:W-:Y:S01]  /*8e30*/  LOP3.LUT R3, R6, 0x380, RZ, 0xc0, !PT ;  /* 0x0000038006037812 */ /* 0x000fe200078ec0ff */
[----:B------:R-:W-:Y:S01]  /*8e40*/  IMAD.X R111, RZ, RZ, R115, P4 ;  /* 0x000000ffff6f7224 */ /* 0x000fe200020e0673 */
[----:B------:R-:W-:Y:S02]  /*8e50*/  LOP3.LUT R0, R173, 0x380, RZ, 0xc0, !PT ;  /* 0x00000380ad007812 */ /* 0x000fe400078ec0ff */
[----:B------:R-:W-:Y:S02]  /*8e60*/  SHF.R.U64 R3, R3, 0x3, RZ ;  /* 0x0000000303037819 */ /* 0x000fe400000012ff */
[----:B------:R-:W-:Y:S02]  /*8e70*/  SHF.R.U64 R0, R0, 0x3, RZ ;  /* 0x0000000300007819 */ /* 0x000fe400000012ff */
[----:B------:R-:W-:Y:S02]  /*8e80*/  LOP3.LUT R6, R3, R6, RZ, 0x3c, !PT ;  /* 0x0000000603067212 */ /* 0x000fe400078e3cff */
[----:B------:R-:W-:-:S02]  /*8e90*/  LOP3.LUT R3, R14, 0x380, RZ, 0xc0, !PT ;  /* 0x000003800e037812 */ /* 0x000fc400078ec0ff */
[----:B------:R-:W-:Y:S02]  /*8ea0*/  LOP3.LUT R4, R0, R173, RZ, 0x3c, !PT ;  /* 0x000000ad00047212 */ /* 0x000fe400078e3cff */
[----:B------:R-:W-:Y:S02]  /*8eb0*/  LOP3.LUT R0, R179, 0x380, RZ, 0xc0, !PT ;  /* 0x00000380b3007812 */ /* 0x000fe400078ec0ff */
[----:B------:R-:W-:Y:S02]  /*8ec0*/  SHF.R.U64 R3, R3, 0x3, RZ ;  /* 0x0000000303037819 */ /* 0x000fe400000012ff */
[----:B------:R-:W-:Y:S02]  /*8ed0*/  SHF.R.U64 R0, R0, 0x3, RZ ;  /* 0x0000000300007819 */ /* 0x000fe400000012ff */
[----:B------:R-:W-:Y:S02]  /*8ee0*/  LOP3.LUT R14, R3, R14, RZ, 0x3c, !PT ;  /* 0x0000000e030e7212 */ /* 0x000fe400078e3cff */
[----:B------:R-:W-:-:S02]  /*8ef0*/  LOP3.LUT R3, R90, 0x380, RZ, 0xc0, !PT ;  /* 0x000003805a037812 */ /* 0x000fc400078ec0ff */
[----:B------:R-:W-:Y:S02]  /*8f00*/  LOP3.LUT R12, R0, R179, RZ, 0x3c, !PT ;  /* 0x000000b3000c7212 */ /* 0x000fe400078e3cff */
[----:B------:R-:W-:Y:S02]  /*8f10*/  LOP3.LUT R8, R175, 0x380, RZ, 0xc0, !PT ;  /* 0x00000380af087812 */ /* 0x000fe400078ec0ff */
[----:B------:R-:W-:Y:S02]  /*8f20*/  LOP3.LUT R0, R193, 0x380, RZ, 0xc0, !PT ;  /* 0x00000380c1007812 */ /* 0x000fe400078ec0ff */
[----:B------:R-:W-:Y:S02]  /*8f30*/  LOP3.LUT R10, R177, 0x380, RZ, 0xc0, !PT ;  /* 0x00000380b10a7812 */ /* 0x000fe400078ec0ff */
[----:B------:R-:W-:Y:S02]  /*8f40*/  SHF.R.U64 R3, R3, 0x3, RZ ;  /* 0x0000000303037819 */ /* 0x000fe400000012ff */
[----:B------:R-:W-:-:S02]  /*8f50*/  LOP3.LUT R27, R201, 0x380, RZ, 0xc0, !PT ;  /* 0x00000380c91b7812 */ /* 0x000fc400078ec0ff */
[----:B------:R-:W-:Y:S02]  /*8f60*/  LOP3.LUT R82, R183, 0x380, RZ, 0xc0, !PT ;  /* 0x00000380b7527812 */ /* 0x000fe400078ec0ff */
[----:B------:R-:W-:Y:S02]  /*8f70*/  SHF.R.U64 R8, R8, 0x3, RZ ;  /* 0x0000000308087819 */ /* 0x000fe400000012ff */
[----:B------:R-:W-:Y:S02]  /*8f80*/  LOP3.LUT R20, R181, 0x380, RZ, 0xc0, !PT ;  /* 0x00000380b5147812 */ /* 0x000fe400078ec0ff */
[----:B------:R-:W-:Y:S02]  /*8f90*/  SHF.R.U64 R0, R0, 0x3, RZ ;  /* 0x0000000300007819 */ /* 0x000fe400000012ff */
[----:B------:R-:W-:Y:S02]  /*8fa0*/  SHF.R.U64 R10, R10, 0x3, RZ ;  /* 0x000000030a0a7819 */ /* 0x000fe400000012ff */
[----:B------:R-:W-:-:S02]  /*8fb0*/  LOP3.LUT R98, R197, 0x380, RZ, 0xc0, !PT ;  /* 0x00000380c5627812 */ /* 0x000fc400078ec0ff */
[----:B------:R-:W-:Y:S02]  /*8fc0*/  LOP3.LUT R90, R3, R90, RZ, 0x3c, !PT ;  /* 0x0000005a035a7212 */ /* 0x000fe400078e3cff */
[----:B------:R-:W-:Y:S02]  /*8fd0*/  SHF.R.U64 R28, R27, 0x3, RZ ;  /* 0x000000031b1c7819 */ /* 0x000fe400000012ff */
[----:B------:R-:W-:Y:S02]  /*8fe0*/  LOP3.LUT R3, R106, 0x380, RZ, 0xc0, !PT ;  /* 0x000003806a037812 */ /* 0x000fe400078ec0ff */
[----:B------:R-:W-:Y:S02]  /*8ff0*/  SHF.R.U64 R82, R82, 0x3, RZ ;  /* 0x0000000352527819 */ /* 0x000fe400000012ff */
[----:B------:R-:W-:Y:S02]  /*9000*/  LOP3.LUT R8, R8, R175, RZ, 0x3c, !PT ;  /* 0x000000af08087212 */ /* 0x000fe400078e3cff */
[----:B------:R-:W-:-:S02]  /*9010*/  SHF.R.U64 R20, R20, 0x3, RZ ;  /* 0x0000000314147819 */ /* 0x000fc400000012ff */
[----:B------:R-:W-:Y:S02]  /*9020*/  LOP3.LUT R94, R195, 0x380, RZ, 0xc0, !PT ;  /* 0x00000380c35e7812 */ /* 0x000fe400078ec0ff */
[----:B------:R-:W-:Y:S02]  /*9030*/  LOP3.LUT R86, R0, R193, RZ, 0x3c, !PT ;  /* 0x000000c100567212 */ /* 0x000fe400078e3cff */
[----:B------:R-:W-:Y:S02]  /*9040*/  LOP3.LUT R10, R10, R177, RZ, 0x3c, !PT ;  /* 0x000000b10a0a7212 */ /* 0x000fe400078e3cff */
[----:B------:R-:W-:Y:S02]  /*9050*/  SHF.R.U64 R98, R98, 0x3, RZ ;  /* 0x0000000362627819 */ /* 0x000fe400000012ff */
[----:B------:R-:W-:Y:S02]  /*9060*/  MOV R114, R114 ;  /* 0x0000007200727202 */ /* 0x000fe40000000f00 */
[----:B------:R-:W-:-:S02]  /*9070*/  LOP3.LUT R0, R199, 0x380, RZ, 0xc0, !PT ;  /* 0x00000380c7007812 */ /* 0x000fc400078ec0ff */
[----:B------:R-:W-:Y:S02]  /*9080*/  F2FP.BF16.F32.PACK_AB R27, R31, R30 ;  /* 0x0000001e1f1b723e */ /* 0x000fe400000010ff */
[----:B------:R-:W-:Y:S02]  /*9090*/  LOP3.LUT R110, R28, R201, RZ, 0x3c, !PT ;  /* 0x000000c91c6e7212 */ /* 0x000fe400078e3cff */
[----:B------:R-:W-:Y:S01]  /*90a0*/  SHF.R.U64 R3, R3, 0x3, RZ ;  /* 0x0000000303037819 */ /* 0x000fe200000012ff */
[----:B------:R1:W-:Y:S01]  /*90b0*/  STSM.16.M88.4 [R114], R24 ;  /* 0x0000001872007844 */ /* 0x0003e20000000200 */
[----:B------:R-:W-:Y:S02]  /*90c0*/  MOV R28, R4 ;  /* 0x00000004001c7202 */ /* 0x000fe40000000f00 */
[----:B------:R-:W-:Y:S02]  /*90d0*/  LOP3.LUT R82, R82, R183, RZ, 0x3c, !PT ;  /* 0x000000b752527212 */ /* 0x000fe400078e3cff */
[----:B------:R-:W-:Y:S01]  /*90e0*/  MOV R6, R6 ;  /* 0x0000000600067202 */ /* 0x000fe20000000f00 */
[----:B------:R2:W-:Y:S01]  /*90f0*/  STSM.16.M88.4 [R28], R32 ;  /* 0x000000201c007844 */ /* 0x0005e20000000200 */
[----:B------:R-:W-:-:S02]  /*9100*/  LOP3.LUT R20, R20, R181, RZ, 0x3c, !PT ;  /* 0x000000b514147212 */ /* 0x000fc400078e3cff */
[----:B------:R-:W-:Y:S01]  /*9110*/  SHF.R.U64 R94, R94, 0x3, RZ ;  /* 0x000000035e5e7819 */ /* 0x000fe200000012ff */
[----:B------:R2:W-:Y:S01]  /*9120*/  STSM.16.M88.4 [R6], R40 ;  /* 0x0000002806007844 */ /* 0x0005e20000000200 */
[----:B------:R-:W-:Y:S02]  /*9130*/  MOV R8, R8 ;  /* 0x0000000800087202 */ /* 0x000fe40000000f00 */
[----:B------:R-:W-:Y:S02]  /*9140*/  F2FP.BF16.F32.PACK_AB R51, R55, R54 ;  /* 0x000000363733723e */ /* 0x000fe400000010ff */
[----:B------:R-:W-:Y:S02]  /*9150*/  F2FP.BF16.F32.PACK_AB R57, R59, R58 ;  /* 0x0000003a3b39723e */ /* 0x000fe400000010ff */
[----:B------:R-:W-:Y:S01]  /*9160*/  F2FP.BF16.F32.PACK_AB R64, R65, R64 ;  /* 0x000000404140723e */ /* 0x000fe200000010ff */
[----:B------:R2:W-:Y:S01]  /*9170*/  STSM.16.M88.4 [R8], R48 ;  /* 0x0000003008007844 */ /* 0x0005e20000000200 */
[----:B------:R-:W-:-:S02]  /*9180*/  LOP3.LUT R98, R98, R197, RZ, 0x3c, !PT ;  /* 0x000000c562627212 */ /* 0x000fc400078e3cff */
[----:B------:R-:W-:Y:S02]  /*9190*/  SHF.R.U64 R0, R0, 0x3, RZ ;  /* 0x0000000300007819 */ /* 0x000fe400000012ff */
[----:B------:R-:W-:Y:S02]  /*91a0*/  MOV R10, R10 ;  /* 0x0000000a000a7202 */ /* 0x000fe40000000f00 */
[----:B------:R-:W-:Y:S02]  /*91b0*/  F2FP.BF16.F32.PACK_AB R58, R61, R60 ;  /* 0x0000003c3d3a723e */ /* 0x000fe400000010ff */
[----:B------:R-:W-:Y:S02]  /*91c0*/  F2FP.BF16.F32.PACK_AB R59, R63, R62 ;  /* 0x0000003e3f3b723e */ /* 0x000fe400000010ff */
[----:B------:R-:W-:Y:S02]  /*91d0*/  F2FP.BF16.F32.PACK_AB R65, R67, R66 ;  /* 0x000000424341723e */ /* 0x000fe400000010ff */
[----:B------:R-:W-:Y:S01]  /*91e0*/  F2FP.BF16.F32.PACK_AB R72, R73, R72 ;  /* 0x000000484948723e */ /* 0x000fe200000010ff */
[----:B------:R2:W-:Y:S01]  /*91f0*/  STSM.16.M88.4 [R10], R56 ;  /* 0x000000380a007844 */ /* 0x0005e20000000200 */
[----:B------:R-:W-:-:S02]  /*9200*/  IADD3.X R107, RZ, R115, RZ, P3, !PT ;  /* 0x00000073ff6b7210 */ /* 0x000fc40001ffe4ff */
[----:B------:R-:W-:Y:S02]  /*9210*/  LOP3.LUT R106, R3, R106, RZ, 0x3c, !PT ;  /* 0x0000006a036a7212 */ /* 0x000fe400078e3cff */
[----:B------:R-:W-:Y:S02]  /*9220*/  MOV R12, R12 ;  /* 0x0000000c000c7202 */ /* 0x000fe40000000f00 */
[----:B------:R-:W-:Y:S02]  /*9230*/  F2FP.BF16.F32.PACK_AB R66, R69, R68 ;  /* 0x000000444542723e */ /* 0x000fe400000010ff */
[----:B------:R-:W-:Y:S02]  /*9240*/  F2FP.BF16.F32.PACK_AB R67, R71, R70 ;  /* 0x000000464743723e */ /* 0x000fe400000010ff */
[----:B------:R-:W-:Y:S02]  /*9250*/  F2FP.BF16.F32.PACK_AB R73, R75, R74 ;  /* 0x0000004a4b49723e */ /* 0x000fe400000010ff */
[----:B------:R-:W-:Y:S01]  /*9260*/  MOV R14, R14 ;  /* 0x0000000e000e7202 */ /* 0x000fe20000000f00 */
[----:B------:R2:W-:Y:S01]  /*9270*/  STSM.16.M88.4 [R12], R64 ;  /* 0x000000400c007844 */ /* 0x0005e20000000200 */
[----:B------:R-:W-:-:S02]  /*9280*/  MOV R5, R82 ;  /* 0x0000005200057202 */ /* 0x000fc40000000f00 */
[----:B------:R-:W-:Y:S02]  /*9290*/  F2FP.BF16.F32.PACK_AB R74, R77, R76 ;  /* 0x0000004c4d4a723e */ /* 0x000fe400000010ff */
[----:B------:R-:W-:Y:S02]  /*92a0*/  F2FP.BF16.F32.PACK_AB R75, R79, R78 ;  /* 0x0000004e4f4b723e */ /* 0x000fe400000010ff */
[----:B------:R-:W-:Y:S02]  /*92b0*/  F2FP.BF16.F32.PACK_AB R80, R81, R80 ;  /* 0x000000505150723e */ /* 0x000fe400000010ff */
[----:B------:R-:W-:Y:S01]  /*92c0*/  IADD3.X R95, RZ, R115, RZ, P6, !PT ;  /* 0x00000073ff5f7210 */ /* 0x000fe200037fe4ff */
[----:B------:R2:W-:Y:S01]  /*92d0*/  STSM.16.M88.4 [R14], R72 ;  /* 0x000000480e007844 */ /* 0x0005e20000000200 */
[----:B------:R-:W-:Y:S02]  /*92e0*/  LOP3.LUT R94, R94, R195, RZ, 0x3c, !PT ;  /* 0x000000c35e5e7212 */ /* 0x000fe400078e3cff */
[----:B------:R-:W-:-:S02]  /*92f0*/  MOV R20, R20 ;  /* 0x0000001400147202 */ /* 0x000fc40000000f00 */
[----:B------:R-:W-:Y:S02]  /*9300*/  MOV R4, R90 ;  /* 0x0000005a00047202 */ /* 0x000fe40000000f00 */
        /* <DEDUP_REMOVED lines=60> */
[----:B--2---:R-:W1:Y:S01]  /*96d0*/  LDC.64 R6, c[0x0][0xb78] ;  /* 0x0002de00ff067b82 */ /* 0x004e620000000a00 */
[----:B------:R-:W-:Y:S01]  /*96e0*/  USHF.R.S32.HI UR5, URZ, 0x1f, UR43 ;  /* 0x0000001f3f057899 */ /* 0x000fe2000801142b */
[----:B------:R-:W-:Y:S01]  /*96f0*/  IADD3 R9, R2, UR42, RZ ;  /* 0x0000002a02097c10 */ /* 0x000fe2000fffe0ff */
[----:B------:R-:W-:Y:S01]  /*9700*/  ULDC.64 UR8, c[0x0][0xb70] ;  /* 0x0002dc0000087ab9 */ /* 0x000fe20000000a00 */
[----:B------:R-:W-:Y:S01]  /*9710*/  IADD3 R3, -R17, RZ, RZ ;  /* 0x000000ff11037210 */ /* 0x000fe20007ffe1ff */
[----:B------:R-:W-:Y:S02]  /*9720*/  UIMAD UR5, UR5, UR8, URZ ;  /* 0x00000008050572a4 */ /* 0x000fe4000f8e023f */
[----:B------:R-:W-:Y:S01]  /*9730*/  UIMAD.WIDE.U32 UR6, UR43, UR8, URZ ;  /* 0x000000082b0672a5 */ /* 0x000fe2000f8e003f */
[----:B------:R-:W-:Y:S01]  /*9740*/  ISETP.NE.AND P0, PT, R16, R3, PT ;  /* 0x000000031000720c */ /* 0x000fe20003f05270 */
[----:B------:R-:W-:Y:S01]  /*9750*/  UIMAD UR5, UR43, UR9, UR5 ;  /* 0x000000092b0572a4 */ /* 0x000fe2000f8e0205 */
[----:B------:R-:W-:Y:S01]  /*9760*/  SHF.R.S32.HI R3, RZ, 0x1f, R9 ;  /* 0x0000001fff037819 */ /* 0x000fe20000011409 */
[----:B------:R-:W-:-:S02]  /*9770*/  USHF.R.S32.HI UR8, URZ, 0x1f, UR44 ;  /* 0x0000001f3f087899 */ /* 0x000fc4000801142c */
[----:B------:R-:W-:Y:S02]  /*9780*/  UIADD3 UR5, UR7, UR5, URZ ;  /* 0x0000000507057290 */ /* 0x000fe4000fffe03f */
[----:B------:R-:W-:Y:S01]  /*9790*/  IMAD.U32 R5, RZ, RZ, UR7 ;  /* 0x00000007ff057e24 */ /* 0x000fe2000f8e00ff */
[----:B------:R-:W-:Y:S01]  /*97a0*/  MOV R4, UR6 ;  /* 0x0000000600047c02 */ /* 0x000fe20008000f00 */
[----:B------:R-:W-:Y:S02]  /*97b0*/  ULDC.64 UR6, c[0x0][0xb40] ;  /* 0x0002d00000067ab9 */ /* 0x000fe40000000a00 */
[----:B------:R-:W-:Y:S01]  /*97c0*/  MOV R5, UR5 ;  /* 0x0000000500057c02 */ /* 0x000fe20008000f00 */
[----:B------:R-:W-:Y:S02]  /*97d0*/  ULDC UR5, c[0x0][0xa88] ;  /* 0x0002a20000057ab9 */ /* 0x000fe40000000800 */
[----:B------:R-:W-:Y:S01]  /*97e0*/  ISETP.GE.OR P1, PT, R9, UR5, P0 ;  /* 0x0000000509007c0c */ /* 0x000fe20008726670 */
[----:B-1----:R-:W-:-:S02]  /*97f0*/  IMAD R0, R6, UR8, RZ ;  /* 0x0000000806007c24 */ /* 0x002fc4000f8e02ff */
[----:B------:R-:W-:-:S04]  /*9800*/  IMAD.WIDE.U32 R4, R6, UR44, R4 ;  /* 0x0000002c06047c25 */ /* 0x000fc8000f8e0004 */
[----:B------:R-:W-:Y:S01]  /*9810*/  IMAD R6, R7, UR44, R0 ;  /* 0x0000002c07067c24 */ /* 0x000fe2000f8e0200 */
[C---:B------:R-:W-:Y:S01]  /*9820*/  IADD3 R0, P2, R9.reuse, R4, RZ ;  /* 0x0000000409007210 */ /* 0x040fe20007f5e0ff */
[----:B------:R-:W-:-:S03]  /*9830*/  VIADD R7, R9, 0x8 ;  /* 0x0000000809077836 */ /* 0x000fc60000000000 */
[----:B------:R-:W-:Y:S02]  /*9840*/  IADD3.X R3, R3, R5, R6, P2, !PT ;  /* 0x0000000503037210 */ /* 0x000fe400017fe406 */
[----:B------:R-:W-:Y:S02]  /*9850*/  ISETP.GE.OR P0, PT, R7, UR5, P0 ;  /* 0x0000000507007c0c */ /* 0x000fe40008706670 */
[----:B------:R-:W-:-:S04]  /*9860*/  LEA R4, P2, R0, UR6, 0x2 ;  /* 0x0000000600047c11 */ /* 0x000fc8000f8410ff */
[----:B------:R-:W-:-:S05]  /*9870*/  LEA.HI.X R5, R0, UR7, R3, 0x2, P2 ;  /* 0x0000000700057c11 */ /* 0x000fca00090f1403 */
[----:B------:R1:W-:Y:S04]  /*9880*/  @!P1 STG.E desc[UR50][R4.64], R156 ;  /* 0x0000009c04009986 */ /* 0x0003e8000c101932 */
[----:B------:R1:W-:Y:S02]  /*9890*/  @!P0 STG.E desc[UR50][R4.64+0x20], R155 ;  /* 0x0000209b04008986 */ /* 0x0003e4000c101932 */
.L_x_3165:
        /* <DEDUP_REMOVED lines=53> */
.L_x_3168:
[----:B------:R-:W-:Y:S05]  /*9bf0*/  BSYNC B0 ;  /* 0x0000000000007941 */ /* 0x000fea0003800000 */
.L_x_3167:
[----:B------:R-:W-:Y:S05]  /*9c00*/  BRA `(.L_x_3166) ;  /* 0x0000000800287947 */ /* 0x000fea0003800000 */
.L_x_3164:
[----:B------:R-:W1:Y:S01]  /*9c10*/  LDC.64 R8, c[0x0][0xae0] ;  /* 0x0002b800ff087b82 */ /* 0x000e620000000a00 */
[----:B------:R-:W-:Y:S01]  /*9c20*/  ISETP.GT.AND P0, PT, R191, 0x3f, PT ;  /* 0x0000003fbf00780c */ /* 0x000fe20003f04270 */
[----:B------:R-:W-:Y:S01]  /*9c30*/  USHF.R.S32.HI UR5, URZ, 0x1f, UR43 ;  /* 0x0000001f3f057899 */ /* 0x000fe2000801142b */
[----:B------:R-:W-:Y:S01]  /*9c40*/  BSSY B0, `(.L_x_3169) ;  /* 0x000001a000007945 */ /* 0x000fe20003800000 */
[----:B------:R-:W-:Y:S01]  /*9c50*/  USHF.R.S32.HI UR8, URZ, 0x1f, UR44 ;  /* 0x0000001f3f087899 */ /* 0x000fe2000801142c */
[----:B------:R-:W-:-:S09]  /*9c60*/  IADD3 R12, R184, 0x40, RZ ;  /* 0x00000040b80c7810 */ /* 0x000fd20007ffe0ff */
[----:B------:R-:W-:Y:S05]  /*9c70*/  @P0 BRA `(.L_x_3170) ;  /* 0x0000000000580947 */ /* 0x000fea0003800000 */
[----:B------:R-:W2:Y:S01]  /*9c80*/  S2R R0, SR_TID.X ;  /* 0x0000000000007919 */ /* 0x000ea20000002100 */
[----:B------:R-:W-:Y:S01]  /*9c90*/  MOV R4, UR42 ;  /* 0x0000002a00047c02 */ /* 0x000fe20008000f00 */
[----:B------:R-:W-:-:S03]  /*9ca0*/  ULDC UR6, c[0x0][0xa88] ;  /* 0x0002a20000067ab9 */ /* 0x000fc60000000800 */
        /* <DEDUP_REMOVED lines=13> */
[----:B------:R-:W-:-:S05]  /*9d80*/  IMAD.WIDE.U32 R4, R10, UR44, R4 ;  /* 0x0000002c0a047c25 */ /* 0x000fca000f8e0004 */
[----:B------:R-:W-:Y:S02]  /*9d90*/  IADD3 R3, R5, R3, RZ ;  /* 0x0000000305037210 */ /* 0x000fe40007ffe0ff */
[----:B------:R-:W-:-:S04]  /*9da0*/  LEA R6, P0, R4, UR6, 0x2 ;  /* 0x0000000604067c11 */ /* 0x000fc8000f8010ff */
[----:B------:R-:W-:Y:S02]  /*9db0*/  LEA.HI.X R7, R4, UR7, R3, 0x2, P0 ;  /* 0x0000000704077c11 */ /* 0x000fe400080f1403 */
[----:B------:R-:W-:-:S05]  /*9dc0*/  MOV R3, 0xff800000 ;  /* 0xff80000000037802 */ /* 0x000fca0000000f00 */
[----:B------:R2:W-:Y:S02]  /*9dd0*/  STG.E desc[UR50][R6.64], R3 ;  /* 0x0000000306007986 */ /* 0x0005e4000c101932 */
.L_x_3170:
[----:B------:R-:W-:Y:S05]  /*9de0*/  BSYNC B0 ;  /* 0x0000000000007941 */ /* 0x000fea0003800000 */
.L_x_3169:
[----:B------:R-:W-:Y:S01]  /*9df0*/  ULDC.64 UR6, c[0x0][0xa88] ;  /* 0x0002a20000067ab9 */ /* 0x000fe20000000a00 */
[----:B-12---:R-:W-:Y:S01]  /*9e00*/  IMAD R6, R8, UR5, RZ ;  /* 0x0000000508067c24 */ /* 0x006fe2000f8e02ff */
[----:B------:R-:W-:Y:S01]  /*9e10*/  ISETP.GE.AND P1, PT, R12, UR7, PT ;  /* 0x000000070c007c0c */ /* 0x000fe2000bf26270 */
[----:B------:R-:W1:Y:S01]  /*9e20*/  LDC.64 R10, c[0x0][0xae8] ;  /* 0x0002ba00ff0a7b82 */ /* 0x000e620000000a00 */
[C---:B------:R-:W-:Y:S01]  /*9e30*/  ISETP.GE.AND P0, PT, R184.reuse, UR7, PT ;  /* 0x00000007b8007c0c */ /* 0x040fe2000bf06270 */
[----:B------:R-:W-:Y:S01]  /*9e40*/  IMAD R7, R9, UR43, R6 ;  /* 0x0000002b09077c24 */ /* 0x000fe2000f8e0206 */
[----:B------:R-:W-:Y:S01]  /*9e50*/  SEL R3, RZ, 0xffffffff, P1 ;  /* 0xffffffffff037807 */ /* 0x000fe20000800000 */
[C---:B------:R-:W-:Y:S01]  /*9e60*/  VIADD R14, R184.reuse, 0x80 ;  /* 0x00000080b80e7836 */ /* 0x040fe20000000000 */
[C---:B------:R-:W-:Y:S01]  /*9e70*/  IADD3 R15, R184.reuse, 0xc0, RZ ;  /* 0x000000c0b80f7810 */ /* 0x040fe20007ffe0ff */
[C---:B------:R-:W-:Y:S01]  /*9e80*/  VIADD R21, R184.reuse, 0x140 ;  /* 0x00000140b8157836 */ /* 0x040fe20000000000 */
[----:B------:R-:W-:Y:S01]  /*9e90*/  SEL R0, RZ, 0x1, P0 ;  /* 0x00000001ff007807 */ /* 0x000fe20000000000 */
[----:B------:R-:W2:Y:S01]  /*9ea0*/  LDC R9, c[0x0][0xdac] ;  /* 0x00036b00ff097b82 */ /* 0x000ea20000000800 */
[----:B------:R-:W-:Y:S01]  /*9eb0*/  SHF.L.U32 R3, R3, 0x1, RZ ;  /* 0x0000000103037819 */ /* 0x000fe200000006ff */
[----:B------:R-:W-:Y:S01]  /*9ec0*/  VIADD R4, R184, 0x180 ;  /* 0x00000180b8047836 */ /* 0x000fe20000000000 */
[----:B------:R-:W-:Y:S01]  /*9ed0*/  ISETP.GE.AND P0, PT, R14, UR7, PT ;  /* 0x000000070e007c0c */ /* 0x000fe2000bf06270 */
[----:B------:R-:W-:Y:S01]  /*9ee0*/  UIADD3 UR42, -UR42, UR6, URZ ;  /* 0x000000062a2a7290 */ /* 0x000fe2000fffe13f */
[----:B------:R-:W-:Y:S01]  /*9ef0*/  ISETP.GE.AND P2, PT, R15, UR7, PT ;  /* 0x000000070f007c0c */ /* 0x000fe2000bf46270 */
[----:B------:R-:W-:Y:S01]  /*9f00*/  ULOP3.LUT UR40, URZ, UR40, URZ, 0x33, !UPT ;  /* 0x000000283f287292 */ /* 0x000fe2000f8e333f */
[----:B------:R-:W-:Y:S01]  /*9f10*/  LOP3.LUT R0, R3, 0x2, R0, 0xe2, !PT ;  /* 0x0000000203007812 */ /* 0x000fe200078ee200 */
[----:B------:R-:W-:Y:S01]  /*9f20*/  BSSY B0, `(.L_x_3171) ;  /* 0x0000039000007945 */ /* 0x000fe20003800000 */
[----:B------:R-:W-:-:S02]  /*9f30*/  IADD3 R20, R184, 0x100, RZ ;  /* 0x00000100b8147810 */ /* 0x000fc40007ffe0ff */
[----:B------:R-:W-:Y:S02]  /*9f40*/  SHF.R.S32.HI R185, RZ, 0x1f, R184 ;  /* 0x0000001fffb97819 */ /* 0x000fe400000114b8 */
[----:B------:R-:W-:Y:S02]  /*9f50*/  IADD3 R5, R184, 0x1c0, RZ ;  /* 0x000001c0b8057810 */ /* 0x000fe40007ffe0ff */
[----:B------:R-:W-:Y:S02]  /*9f60*/  SEL R3, RZ, 0x4, P0 ;  /* 0x00000004ff037807 */ /* 0x000fe40000000000 */
[----:B------:R-:W-:Y:S02]  /*9f70*/  SEL R6, RZ, 0x8, P2 ;  /* 0x00000008ff067807 */ /* 0x000fe40001000000 */
[----:B------:R-:W-:Y:S02]  /*9f80*/  ISETP.GE.AND P2, PT, R21, UR7, PT ;  /* 0x0000000715007c0c */ /* 0x000fe4000bf46270 */
[----:B------:R-:W-:-:S02]  /*9f90*/  ISETP.GE.AND P0, PT, R20, UR7, PT ;  /* 0x0000000714007c0c */ /* 0x000fc4000bf06270 */
[----:B------:R-:W-:Y:S02]  /*9fa0*/  ISETP.GE.AND P3, PT, R4, UR7, PT ;  /* 0x0000000704007c0c */ /* 0x000fe4000bf66270 */
[----:B------:R-:W-:Y:S01]  /*9fb0*/  ISETP.GE.AND P1, PT, R5, UR7, PT ;  /* 0x0000000705007c0c */ /* 0x000fe2000bf26270 */
[----:B------:R-:W-:Y:S01]  /*9fc0*/  IMAD.WIDE.U32 R4, R8, UR43, R184 ;  /* 0x0000002b08047c25 */ /* 0x000fe2000f8e00b8 */
[----:B------:R-:W-:Y:S02]  /*9fd0*/  LOP3.LUT R0, R6, R0, R3, 0xfe, !PT ;  /* 0x0000000006007212 */ /* 0x000fe400078efe03 */
[----:B------:R-:W-:Y:S02]  /*9fe0*/  SEL R6, RZ, 0x20, P2 ;  /* 0x00000020ff067807 */ /* 0x000fe40001000000 */
[C---:B------:R-:W-:Y:S02]  /*9ff0*/  IADD3 R8, R186.reuse, 0x20, RZ ;  /* 0x00000020ba087810 */ /* 0x040fe40007ffe0ff */
[----:B------:R-:W-:-:S02]  /*a000*/  ISETP.GE.AND P2, PT, R186, UR42, PT ;  /* 0x0000002aba007c0c */ /* 0x000fc4000bf46270 */
[----:B------:R-:W-:Y:S02]  /*a010*/  SEL R3, RZ, 0x10, P0 ;  /* 0x00000010ff037807 */ /* 0x000fe40000000000 */
[----:B------:R-:W-:Y:S01]  /*a020*/  ISETP.GE.AND P0, PT, R8, UR42, PT ;  /* 0x0000002a08007c0c */ /* 0x000fe2000bf06270 */
[----:B-1----:R-:W-:Y:S01]  /*a030*/  IMAD R8, R10, UR8, RZ ;  /* 0x000000080a087c24 */ /* 0x002fe2000f8e02ff */
[----:B------:R-:W-:Y:S01]  /*a040*/  IADD3 R5, R5, R7, RZ ;  /* 0x0000000705057210 */ /* 0x000fe20007ffe0ff */
[----:B--2---:R-:W-:Y:S01]  /*a050*/  VIADD R7, R9, UR40 ;  /* 0x0000002809077c36 */ /* 0x004fe20008000000 */
[----:B------:R-:W-:Y:S01]  /*a060*/  LOP3.LUT R3, R6, R0, R3, 0xfe, !PT ;  /* 0x0000000006037212 */ /* 0x000fe200078efe03 */
[----:B------:R-:W-:Y:S01]  /*a070*/  IMAD R11, R11, UR44, R8 ;  /* 0x0000002c0b0b7c24 */ /* 0x000fe2000f8e0208 */
[----:B------:R-:W-:Y:S01]  /*a080*/  SEL R0, RZ, 0x40, P3 ;  /* 0x00000040ff007807 */ /* 0x000fe20001800000 */
[----:B------:R-:W-:Y:S01]  /*a090*/  IMAD.WIDE.U32 R8, R10, UR44, R4 ;  /* 0x0000002c0a087c25 */ /* 0x000fe2000f8e0004 */
[----:B------:R-:W-:-:S02]  /*a0a0*/  SHF.R.S32.HI R187, RZ, 0x1f, R186 ;  /* 0x0000001fffbb7819 */ /* 0x000fc400000114ba */
[----:B------:R-:W-:Y:S02]  /*a0b0*/  LOP3.LUT R3, R3, R0, RZ, 0xfc, !PT ;  /* 0x0000000003037212 */ /* 0x000fe400078efcff */
[----:B------:R-:W-:Y:S01]  /*a0c0*/  SEL R0, RZ, 0x80, P1 ;  /* 0x00000080ff007807 */ /* 0x000fe20000800000 */
[----:B------:R-:W-:Y:S01]  /*a0d0*/  IMAD.WIDE R6, R7, 0x40, R186 ;  /* 0x0000004007067825 */ /* 0x000fe200078e02ba */
[----:B------:R-:W-:Y:S02]  /*a0e0*/  IADD3 R13, R9, R11, RZ ;  /* 0x0000000b090d7210 */ /* 0x000fe40007ffe0ff */
[----:B------:R-:W-:Y:S01]  /*a0f0*/  LOP3.LUT R0, R3, R0, RZ, 0xfc, !PT ;  /* 0x0000000003007212 */ /* 0x000fe200078efcff */
        /* <DEDUP_REMOVED lines=12> */
[----:B------:R-:W-:Y:S02]  /*a1c0*/  ISETP.GE.AND P5, PT, R21, UR7, PT ;  /* 0x0000000715007c0c */ /* 0x000fe4000bfa6270 */
        /* <DEDUP_REMOVED lines=14> */
.L_x_3172:
[----:B------:R-:W-:Y:S05]  /*a2b0*/  BSYNC B0 ;  /* 0x0000000000007941 */ /* 0x000fea0003800000 */
.L_x_3171:
[----:B------:R-:W-:Y:S04]  /*a2c0*/  BSSY B0, `(.L_x_3166) ;  /* 0x000001e000007945 */ /* 0x000fe80003800000 */
[----:B------:R-:W-:Y:S05]  /*a2d0*/  @P0 BRA `(.L_x_3173) ;  /* 0x0000000000700947 */ /* 0x000fea0003800000 */
[----:B------:R-:W-:Y:S01]  /*a2e0*/  IADD3 R9, P0, R6, 0x20, RZ ;  /* 0x0000002006097810 */ /* 0x000fe20007f1e0ff */
[----:B------:R-:W-:Y:S01]  /*a2f0*/  ULDC.64 UR8, c[0x0][0xad8] ;  /* 0x0002b60000087ab9 */ /* 0x000fe20000000a00 */
[----:B------:R-:W-:Y:S01]  /*a300*/  MOV R5, R13 ;  /* 0x0000000d00057202 */ /* 0x000fe20000000f00 */
[----:B------:R-:W-:Y:S01]  /*a310*/  IMAD.MOV.U32 R4, RZ, RZ, R8 ;  /* 0x000000ffff047224 */ /* 0x000fe200078e0008 */
[----:B------:R-:W-:Y:S02]  /*a320*/  IADD3.X R6, RZ, R7, RZ, P0, !PT ;  /* 0x00000007ff067210 */ /* 0x000fe400007fe4ff */
        /* <DEDUP_REMOVED lines=23> */
.L_x_3173:
[----:B------:R-:W-:Y:S05]  /*a4a0*/  BSYNC B0 ;  /* 0x0000000000007941 */ /* 0x000fea0003800000 */
.L_x_3166:
[----:B------:R-:W3:Y:S02]  /*a4b0*/  LDC R0, c[0x0][0xda8] ;  /* 0x00036a00ff007b82 */ /* 0x000ee40000000800 */
[----:B---3--:R-:W-:-:S13]  /*a4c0*/  ISETP.LE.AND P0, PT, R0, UR4, PT ;  /* 0x0000000400007c0c */ /* 0x008fda000bf03270 */
[----:B------:R-:W-:Y:S05]  /*a4d0*/  @!P0 BRA `(.L_x_3174) ;  /* 0xffffff6800808947 */ /* 0x000fea000383ffff */
[----:B------:R-:W-:Y:S05]  /*a4e0*/  EXIT ;  /* 0x000000000000794d */ /* 0x000fea0003800000 */
.L_x_3120:
        /* <DEDUP_REMOVED lines=8> */
[----:B------:R-:W-:Y:S01]  /*a570*/  IMAD.MOV.U32 R17, RZ, RZ, 0x1 ;  /* 0x00000001ff117424 */ /* 0x000fe200078e00ff */
[----:B------:R-:W-:-:S05]  /*a580*/  MOV R16, RZ ;  /* 0x000000ff00107202 */ /* 0x000fca0000000f00 */
[----:B------:R-:W1:Y:S02]  /*a590*/  LDC R0, c[0x0][0xda8] ;  /* 0x00036a00ff007b82 */ /* 0x000e640000000800 */
[----:B-1----:R-:W-:-:S13]  /*a5a0*/  ISETP.LE.AND P0, PT, R0, UR4, PT ;  /* 0x0000000400007c0c */ /* 0x002fda000bf03270 */
[----:B------:R-:W-:Y:S05]  /*a5b0*/  @P0 BRA `(.L_x_3175) ;  /* 0x0000002c00480947 */ /* 0x000fea0003800000 */
[----:B------:R-:W1:Y:S01]  /*a5c0*/  S2R R2, SR_TID.X ;  /* 0x0000000000027919 */ /* 0x000e620000002100 */
[----:B------:R-:W-:Y:S01]  /*a5d0*/  MOV R18, UR4 ;  /* 0x0000000400127c02 */ /* 0x000fe20008000f00 */
[----:B------:R-:W-:Y:S01]  /*a5e0*/  IMAD.MOV.U32 R16, RZ, RZ, RZ ;  /* 0x000000ffff107224 */ /* 0x000fe200078e00ff */
[----:B------:R-:W-:Y:S01]  /*a5f0*/  MOV R17, 0x1 ;  /* 0x0000000100117802 */ /* 0x000fe20000000f00 */
[----:B------:R-:W-:Y:S01]  /*a600*/  ULDC UR39, c[0x0][0xc] ;  /* 0x0000030000277ab9 */ /* 0x000fe20000000800 */
[----:B------:R-:W-:Y:S01]  /*a610*/  ULDC.64 UR46, c[0x0][0x198] ;  /* 0x00006600002e7ab9 */ /* 0x000fe20000000a00 */
[----:B------:R-:W-:Y:S01]  /*a620*/  UMOV UR44, URZ ;  /* 0x0000003f002c7c82 */ /* 0x000fe20008000000 */
[----:B-1----:R-:W-:-:S07]  /*a630*/  LOP3.LUT R19, R2, 0x1f, RZ, 0xc0, !PT ;  /* 0x0000001f02137812 */ /* 0x002fce00078ec0ff */
.L_x_3223:
        /* <DEDUP_REMOVED lines=21> */
.L_x_3176:
[----:B------:R-:W-:Y:S01]  /*a790*/  ULDC UR11, c[0x0][0xdc4] ;  /* 0x00037100000b7ab9 */ /* 0x000fe20000000800 */
[----:B------:R-:W-:Y:S01]  /*a7a0*/  UMOV UR9, UR10 ;  /* 0x0000000a00097c82 */ /* 0x000fe20008000000 */
[----:B------:R-:W-:-:S11]  /*a7b0*/  UISETP.NE.AND UP0, UPT, UR11, 0x1, UPT ;  /* 0x000000010b00788c */ /* 0x000fd6000bf05270 */
[----:B------:R-:W-:Y:S02]  /*a7c0*/  @UP0 ULDC.64 UR12, c[0x0][0xdc8] ;  /* 0x00037200000c0ab9 */ /* 0x000fe40000000a00 */
[----:B------:R-:W-:-:S04]  /*a7d0*/  UIMAD.WIDE.U32 UR6, UR10, UR12, URZ ;  /* 0x0000000c0a0672a5 */ /* 0x000fc8000f8e003f */
[----:B------:R-:W-:-:S04]  /*a7e0*/  @UP0 USHF.R.U32.HI UR9, URZ, UR13, UR7 ;  /* 0x0000000d3f090299 */ /* 0x000fc80008011607 */
[----:B------:R-:W-:-:S12]  /*a7f0*/  UIMAD UR6, UR9, UR11, URZ ;  /* 0x0000000b090672a4 */ /* 0x000fd8000f8e023f */
.L_x_3177:
[----:B------:R-:W-:Y:S01]  /*a800*/  ULOP3.LUT UR7, URZ, UR9, URZ, 0x33, !UPT ;  /* 0x000000093f077292 */ /* 0x000fe2000f8e333f */
[----:B------:R-:W-:Y:S01]  /*a810*/  BSSY B6, `(.L_x_3178) ;  /* 0x000029d000067945 */ /* 0x000fe20003800000 */
[----:B------:R-:W-:Y:S01]  /*a820*/  ULDC.64 UR12, c[0x0][0x3f8] ;  /* 0x0000fe00000c7ab9 */ /* 0x000fe20000000a00 */
[----:B------:R-:W-:Y:S01]  /*a830*/  ULDC UR9, c[0x0][0xdac] ;  /* 0x00036b0000097ab9 */ /* 0x000fe20000000800 */
[----:B------:R-:W-:Y:S02]  /*a840*/  UISETP.NE.U32.AND UP0, UPT, UR12, URZ, UPT ;  /* 0x0000003f0c00728c */ /* 0x000fe4000bf05070 */
[----:B------:R-:W-:Y:S02]  /*a850*/  UIADD3 UR7, UR7, UR9, URZ ;  /* 0x0000000907077290 */ /* 0x000fe4000fffe03f */
[----:B------:R-:W-:Y:S02]  /*a860*/  UISETP.NE.AND.EX UP0, UPT, UR13, URZ, UPT, UP0 ;  /* 0x0000003f0d00728c */ /* 0x000fe4000bf05300 */
[----:B------:R-:W-:Y:S01]  /*a870*/  USHF.L.U32 UR41, UR7, 0x6, URZ ;  /* 0x0000000607297899 */ /* 0x000fe2000800063f */
[----:B------:R-:W-:Y:S01]  /*a880*/  ULDC UR9, c[0x0][0x404] ;  /* 0x0001010000097ab9 */ /* 0x000fe20000000800 */
[----:B------:R-:W-:Y:S01]  /*a890*/  ULDC UR12, c[0x0][0x288] ;  /* 0x0000a200000c7ab9 */ /* 0x000fe20000000800 */
[----:B------:R-:W-:-:S02]  /*a8a0*/  USEL UR9, UR9, 0x1, UP0 ;  /* 0x0000000109097887 */ /* 0x000fc40008000000 */
[----:B------:R-:W-:Y:S01]  /*a8b0*/  UIADD3 UR7, UR41, 0x7f, -UR12 ;  /* 0x0000007f29077890 */ /* 0x000fe2000fffe80c */
[----:B------:R-:W-:Y:S02]  /*a8c0*/  ULDC UR11, c[0x0][0xdb8] ;  /* 0x00036e00000b7ab9 */ /* 0x000fe40000000800 */
[----:B------:R-:W-:Y:S01]  /*a8d0*/  ULDC UR12, c[0x0][0x2e0] ;  /* 0x0000b800000c7ab9 */ /* 0x000fe20000000800 */
[----:B------:R-:W-:Y:S02]  /*a8e0*/  UISETP.NE.AND UP1, UPT, UR11, 0x1, UPT ;  /* 0x000000010b00788c */ /* 0x000fe4000bf25270 */
[----:B------:R-:W-:Y:S02]  /*a8f0*/  UIMAD UR13, UR9, UR12, 0x3f ;  /* 0x0000003f090d74a4 */ /* 0x000fe4000f8e020c */
[----:B------:R-:W-:Y:S02]  /*a900*/  UIMAD UR7, UR9, UR12, UR7 ;  /* 0x0000000c090772a4 */ /* 0x000fe4000f8e0207 */
[----:B------:R-:W-:-:S02]  /*a910*/  USHF.R.S32.HI UR12, URZ, 0x1f, UR13 ;  /* 0x0000001f3f0c7899 */ /* 0x000fc4000801140d */
[----:B------:R-:W-:Y:S02]  /*a920*/  USHF.R.S32.HI UR9, URZ, 0x1f, UR7 ;  /* 0x0000001f3f097899 */ /* 0x000fe40008011407 */
[----:B------:R-:W-:Y:S02]  /*a930*/  ULEA.HI UR12, UR12, UR13, URZ, 0x6 ;  /* 0x0000000d0c0c7291 */ /* 0x000fe4000f8f303f */
[----:B------:R-:W-:Y:S02]  /*a940*/  ULEA.HI UR9, UR9, UR7, URZ, 0x6 ;  /* 0x0000000709097291 */ /* 0x000fe4000f8f303f */
[----:B------:R-:W-:Y:S02]  /*a950*/  USHF.R.S32.HI UR12, URZ, 0x6, UR12 ;  /* 0x000000063f0c7899 */ /* 0x000fe4000801140c */
[----:B------:R-:W-:Y:S02]  /*a960*/  USHF.R.S32.HI UR9, URZ, 0x6, UR9 ;  /* 0x000000063f097899 */ /* 0x000fe40008011409 */
[----:B------:R-:W-:-:S02]  /*a970*/  UIADD3 UR6, UR10, -UR6, URZ ;  /* 0x800000060a067290 */ /* 0x000fc4000fffe03f */
[----:B------:R-:W-:Y:S01]  /*a980*/  UISETP.LT.AND UP0, UPT, UR12, UR9, UPT ;  /* 0x000000090c00728c */ /* 0x000fe2000bf01270 */
[----:B------:R-:W-:-:S03]  /*a990*/  ULDC UR10, c[0x0][0xdc4] ;  /* 0x00037100000a7ab9 */ /* 0x000fc60000000800 */
[----:B------:R-:W-:Y:S02]  /*a9a0*/  USEL UR38, UR12, UR9, UP0 ;  /* 0x000000090c267287 */ /* 0x000fe40008000000 */
[----:B------:R-:W-:-:S03]  /*a9b0*/  UIMAD UR8, UR8, UR10, UR6 ;  /* 0x0000000a080872a4 */ /* 0x000fc6000f8e0206 */
[----:B------:R-:W-:Y:S01]  /*a9c0*/  @UP1 ULDC UR6, c[0x0][0xdbc] ;  /* 0x00036f0000061ab9 */ /* 0x000fe20000000800 */
[----:B------:R-:W-:Y:S01]  /*a9d0*/  ISETP.LT.AND P0, PT, RZ, UR38, PT ;  /* 0x00000026ff007c0c */ /* 0x000fe2000bf01270 */
[----:B------:R-:W-:Y:S01]  /*a9e0*/  UIMAD.WIDE.U32 UR6, UR8, UR6, URZ ;  /* 0x00000006080672a5 */ /* 0x000fe2000f8e003f */
[----:B------:R-:W-:Y:S01]  /*a9f0*/  @UP1 ULDC UR10, c[0x0][0xdc0] ;  /* 0x00037000000a1ab9 */ /* 0x000fe20000000800 */
[----:B------:R-:W-:Y:S02]  /*aa00*/  UMOV UR43, UR8 ;  /* 0x00000008002b7c82 */ /* 0x000fe40008000000 */
[----:B------:R-:W-:-:S04]  /*aa10*/  @UP1 USHF.R.U32.HI UR43, URZ, UR10, UR7 ;  /* 0x0000000a3f2b1299 */ /* 0x000fc80008011607 */
[----:B------:R-:W-:-:S04]  /*aa20*/  UIADD3 UR42, -UR43, URZ, URZ ;  /* 0x0000003f2b2a7290 */ /* 0x000fc8000fffe13f */
[----:B------:R-:W-:Y:S01]  /*aa30*/  UIMAD UR42, UR11, UR42, UR8 ;  /* 0x0000002a0b2a72a4 */ /* 0x000fe2000f8e0208 */
[----:B------:R-:W-:Y:S11]  /*aa40*/  @P0 BRA `(.L_x_3179) ;  /* 0x0000000000400947 */ /* 0x000ff60003800000 */
[----:B------:R-:W-:Y:S02]  /*aa50*/  ISETP.NE.AND P0, PT, R19, RZ, PT ;  /* 0x000000ff1300720c */ /* 0x000fe40003f05270 */
[----:B------:R-:W-:-:S11]  /*aa60*/  MOV R13, R18 ;  /* 0x00000012000d7202 */ /* 0x000fd60000000f00 */
        /* <DEDUP_REMOVED lines=14> */
.L_x_3179:
        /* <DEDUP_REMOVED lines=23> */
.L_x_3181:
        /* <DEDUP_REMOVED lines=13> */
[----:B------:R-:W-:Y:S01]  /*ad90*/  IMAD.MOV.U32 R8, RZ, RZ, 0x70 ;  /* 0x00000070ff087424 */ /* 0x000fe200078e00ff */
[----:B------:R-:W-:-:S02]  /*ada0*/  MOV R10, UR4 ;  /* 0x00000004000a7c02 */ /* 0x000fc40008000f00 */
[----:B------:R-:W-:Y:S02]  /*adb0*/  MOV R11, UR5 ;  /* 0x00000005000b7c02 */ /* 0x000fe40008000f00 */
[----:B------:R-:W-:Y:S02]  /*adc0*/  MOV R12, 0x1 ;  /* 0x00000001000c7802 */ /* 0x000fe40000000f00 */
[----:B-1----:R-:W-:-:S07]  /*add0*/  MOV R13, RZ ;  /* 0x000000ff000d7202 */ /* 0x002fce0000000f00 */
[----:B------:R-:W-:-:S07]  /*ade0*/  LEPC R20, `(.L_x_3183) ;  /* 0x000000001014794e */ /* 0x000fce0000000000 */
[----:B--2---:R-:W-:Y:S05]  /*adf0*/  CALL.ABS.NOINC R2 ;  /* 0x0000000002007343 */ /* 0x004fea0003c00000 */
.L_x_3183:
        /* <DEDUP_REMOVED lines=16> */
.L_x_3182:
[----:B------:R-:W-:Y:S01]  /*af00*/  ULDC.64 UR4, c[0x0][0x9f8] ;  /* 0x00027e0000047ab9 */ /* 0x000fe20000000a00 */
[----:B------:R-:W-:Y:S01]  /*af10*/  IMAD.U32 R5, RZ, RZ, UR43 ;  /* 0x0000002bff057e24 */ /* 0x000fe2000f8e00ff */
[----:B------:R-:W-:Y:S01]  /*af20*/  ISETP.NE.U32.AND P0, PT, RZ, UR4, PT ;  /* 0x00000004ff007c0c */ /* 0x000fe2000bf05070 */
[----:B------:R-:W1:Y:S01]  /*af30*/  LDC R0, c[0x0][0x428] ;  /* 0x00010a00ff007b82 */ /* 0x000e620000000800 */
[----:B------:R-:W-:Y:S02]  /*af40*/  MOV R6, UR43 ;  /* 0x0000002b00067c02 */ /* 0x000fe40008000f00 */
[----:B------:R-:W-:-:S13]  /*af50*/  ISETP.NE.AND.EX P0, PT, RZ, UR5, PT, P0 ;  /* 0x00000005ff007c0c */ /* 0x000fda000bf05300 */
[----:B------:R-:W2:Y:S02]  /*af60*/  @P0 LDC.64 R2, c[0x0][0x9f8] ;  /* 0x00027e00ff020b82 */ /* 0x000ea40000000a00 */
[----:B--2---:R-:W-:-:S05]  /*af70*/  @P0 IMAD.WIDE R2, R5, 0x4, R2 ;  /* 0x0000000405020825 */ /* 0x004fca00078e0202 */
[----:B------:R2:W3:Y:S01]  /*af80*/  @P0 LDG.E R6, desc[UR50][R2.64] ;  /* 0x0000003202060981 */ /* 0x0004e2000c1e1900 */
[----:B-1----:R-:W-:Y:S01]  /*af90*/  ISETP.NE.AND P0, PT, R0, 0x1, PT ;  /* 0x000000010000780c */ /* 0x002fe20003f05270 */
[----:B------:R-:W-:Y:S01]  /*afa0*/  UMOV UR40, URZ ;  /* 0x0000003f00287c82 */ /* 0x000fe20008000000 */
[----:B------:R-:W-:Y:S01]  /*afb0*/  ISETP.NE.AND P1, PT, R19, RZ, PT ;  /* 0x000000ff1300720c */ /* 0x000fe20003f25270 */
[----:B------:R-:W-:Y:S01]  /*afc0*/  IMAD.U32 R10, RZ, RZ, UR38 ;  /* 0x00000026ff0a7e24 */ /* 0x000fe2000f8e00ff */
[----:B------:R-:W-:Y:S01]  /*afd0*/  MOV R0, UR42 ;  /* 0x0000002a00007c02 */ /* 0x000fe20008000f00 */
[----:B------:R-:W-:-:S03]  /*afe0*/  UMOV UR6, 0xffffffff ;  /* 0xffffffff00067882 */ /* 0x000fc60000000000 */
[----:B------:R-:W-:Y:S01]  /*aff0*/  IADD3 R10, R10, -0x1, RZ ;  /* 0xffffffff0a0a7810 */ /* 0x000fe20007ffe0ff */
[----:B--2---:R-:W1:Y:S06]  /*b000*/  LDC.64 R2, c[0x0][0x3f8] ;  /* 0x0000fe00ff027b82 */ /* 0x004e6c0000000a00 */
[----:B------:R-:W-:Y:S02]  /*b010*/  VOTEU.ALL UP1, P1 ;  /* 0x00000000003f7886 */ /* 0x000fe40000820000 */
[----:B------:R-:W2:Y:S03]  /*b020*/  @P0 LDC R4, c[0x0][0x42c] ;  /* 0x00010b00ff040b82 */ /* 0x000ea60000000800 */
        /* <DEDUP_REMOVED lines=10> */
.L_x_3236:
[----:B------:R-:W-:Y:S01]  /*b0d0*/  UMOV UR4, 0xffffffff ;  /* 0xffffffff00047882 */ /* 0x000fe20000000000 */
[----:B------:R-:W-:Y:S02]  /*b0e0*/  SHF.R.S32.HI R7, RZ, 0x1f, R6 ;  /* 0x0000001fff077819 */ /* 0x000fe40000011406 */
[----:B------:R-:W-:Y:S05]  /*b0f0*/  BRA.DIV UR4, `(.L_x_3185) ;  /* 0x0000002a043c7947 */ /* 0x000fea000b800000 */
[----:B------:R-:W-:-:S13]  /*b100*/  ELECT P6, URZ, PT ;  /* 0x00000000003f782f */ /* 0x000fda00038c0000 */
.L_x_3239:
[----:B------:R-:W-:Y:S05]  /*b110*/  @!P6 BRA `(.L_x_3186) ;  /* 0x0000000000c4e947 */ /* 0x000fea0003800000 */
[----:B------:R-:W-:Y:S01]  /*b120*/  MOV R4, R6 ;  /* 0x0000000600047202 */ /* 0x000fe20000000f00 */
        /* <DEDUP_REMOVED lines=10> */
[----:B------:R-:W-:Y:S02]  /*b1d0*/  SHF.R.S32.HI R5, RZ, 0x1f, R11 ;  /* 0x0000001fff057819 */ /* 0x000fe4000001140b */
[----:B------:R-:W-:-:S05]  /*b1e0*/  MOV R4, R11 ;  /* 0x0000000b00047202 */ /* 0x000fca0000000f00 */
[----:B------:R-:W-:-:S05]  /*b1f0*/  IMAD.WIDE.U32 R4, R6, UR4, R4 ;  /* 0x0000000406047c25 */ /* 0x000fca000f8e0004 */
[----:B------:R-:W-:Y:S02]  /*b200*/  IADD3 R5, R5, R9, RZ ;  /* 0x0000000905057210 */ /* 0x000fe40007ffe0ff */
[----:B------:R-:W-:-:S04]  /*b210*/  LEA R8, P2, R4, R2, 0x2 ;  /* 0x0000000204087211 */ /* 0x000fc800078410ff */
[----:B------:R-:W-:-:S05]  /*b220*/  LEA.HI.X R9, R4, R3, R5, 0x2, P2 ;  /* 0x0000000304097211 */ /* 0x000fca00010f1405 */
[----:B------:R1:W5:Y:S01]  /*b230*/  LDG.E R4, desc[UR50][R8.64] ;  /* 0x0000003208047981 */ /* 0x000362000c1e1900 */
[----:B------:R-:W-:-:S04]  /*b240*/  IMAD.MOV R5, RZ, RZ, -R11 ;  /* 0x000000ffff057224 */ /* 0x000fc800078e0a0b */
[----:B------:R-:W-:-:S07]  /*b250*/  IMAD R10, R12, R5, R10 ;  /* 0x000000050c0a7224 */ /* 0x000fce00078e020a */
.L_x_3187:
[----:B------:R-:W2:Y:S01]  /*b260*/  S2R R5, SR_TID.X ;  /* 0x0000000000057919 */ /* 0x000ea20000002100 */
[----:B-1----:R-:W-:Y:S02]  /*b270*/  LEA R8, R16, UR37, 0x3 ;  /* 0x0000002510087c11 */ /* 0x002fe4000f8e18ff */
[----:B--2---:R-:W-:Y:S02]  /*b280*/  LOP3.LUT R9, R5, 0x7f, RZ, 0xc0, !PT ;  /* 0x0000007f05097812 */ /* 0x004fe400078ec0ff */
[----:B------:R-:W-:Y:S02]  /*b290*/  SHF.L.U32 R5, R17, 0x1f, RZ ;  /* 0x0000001f11057819 */ /* 0x000fe400000006ff */
[----:B------:R-:W-:Y:S02]  /*b2a0*/  ISETP.NE.AND P3, PT, R9, RZ, PT ;  /* 0x000000ff0900720c */ /* 0x000fe40003f65270 */
[----:B------:R-:W1:Y:S02]  /*b2b0*/  SYNCS.PHASECHK.TRANS64.TRYWAIT P2, [R8+URZ+0x28c40], R5 ;  /* 0x028c4005080075a7 */ /* 0x000e64000804017f */
[----:B-1----:R-:W-:Y:S09]  /*b2c0*/  @!P2 BRA `(.L_x_3188) ;  /* 0x0000002400e8a947 */ /* 0x002ff20003800000 */
.L_x_3240:
[----:B------:R-:W-:Y:S05]  /*b2d0*/  @P3 BRA `(.L_x_3189) ;  /* 0x0000000000143947 */ /* 0x000fea0003800000 */
[----:B------:R-:W-:Y:S02]  /*b2e0*/  ISETP.NE.AND P2, PT, R19, RZ, PT ;  /* 0x000000ff1300720c */ /* 0x000fe40003f45270 */
[----:B-1----:R-:W-:-:S04]  /*b2f0*/  MOV R5, 0x2000 ;  /* 0x0000200000057802 */ /* 0x002fc80000000f00 */
[----:B------:R2:W-:Y:S07]  /*b300*/  SYNCS.ARRIVE.TRANS64 RZ, [R8+URZ+0x28c30], R5 ;  /* 0x028c300508ff79a7 */ /* 0x0005ee000800003f */
[----:B------:R-:W-:Y:S05]  /*b310*/  @!P2 BRA `(.L_x_3189) ;  /* 0x000000000004a947 */ /* 0x000fea0003800000 */
[----:B------:R-:W-:Y:S01]  /*b320*/  BPT.TRAP 0x1 ;  /* 0x000000040000795c */ /* 0x000fe20000300000 */
.L_x_3189:
        /* <DEDUP_REMOVED lines=16> */
.L_x_3186:
        /* <DEDUP_REMOVED lines=9> */
[----:B-12---:R-:W-:Y:S01]  /*b4c0*/  @P2 MOV R5, 0x2000 ;  /* 0x0000200000052802 */ /* 0x006fe20000000f00 */
        /* <DEDUP_REMOVED lines=14> */
.L_x_3241:
[----:B------:R-:W-:Y:S01]  /*b5b0*/  ULDC.64 UR4, c[0x0][0x408] ;  /* 0x0001020000047ab9 */ /* 0x000fe20000000a00 */
[----:B------:R-:W-:Y:S04]  /*b5c0*/  BSSY B0, `(.L_x_3191) ;  /* 0x0000042000007945 */ /* 0x000fe80003800000 */
[----:B------:R-:W-:Y:S05]  /*b5d0*/  @!P6 BRA `(.L_x_3192) ;  /* 0x000000040000e947 */ /* 0x000fea0003800000 */
[----:B-1----:R-:W1:Y:S01]  /*b5e0*/  S2R R8, SR_TID.X ;  /* 0x0000000000087919 */ /* 0x002e620000002100 */
[----:B------:R-:W-:Y:S02]  /*b5f0*/  SHF.L.U32 R5, R17, 0x1f, RZ ;  /* 0x0000001f11057819 */ /* 0x000fe400000006ff */
[----:B-1----:R-:W-:Y:S02]  /*b600*/  LOP3.LUT R9, R8, 0x7f, RZ, 0xc0, !PT ;  /* 0x0000007f08097812 */ /* 0x002fe400078ec0ff */
[----:B------:R-:W-:Y:S02]  /*b610*/  LEA R8, R16, UR37, 0x3 ;  /* 0x0000002510087c11 */ /* 0x000fe4000f8e18ff */
[----:B------:R-:W-:Y:S02]  /*b620*/  ISETP.NE.AND P3, PT, R9, RZ, PT ;  /* 0x000000ff0900720c */ /* 0x000fe40003f65270 */
[----:B------:R-:W1:Y:S02]  /*b630*/  SYNCS.PHASECHK.TRANS64.TRYWAIT P2, [R8+URZ+0x28c60], R5 ;  /* 0x028c6005080075a7 */ /* 0x000e64000804017f */
[----:B-1----:R-:W-:Y:S09]  /*b640*/  @!P2 BRA `(.L_x_3193) ;  /* 0x000000240034a947 */ /* 0x002ff20003800000 */
.L_x_3242:
[----:B------:R-:W-:Y:S05]  /*b650*/  @P3 BRA `(.L_x_3194) ;  /* 0x0000000000143947 */ /* 0x000fea0003800000 */
[----:B------:R-:W-:Y:S02]  /*b660*/  ISETP.NE.AND P2, PT, R19, RZ, PT ;  /* 0x000000ff1300720c */ /* 0x000fe40003f45270 */
[----:B-1----:R-:W-:-:S04]  /*b670*/  MOV R5, 0x10000 ;  /* 0x0001000000057802 */ /* 0x002fc80000000f00 */
[----:B------:R2:W-:Y:S07]  /*b680*/  SYNCS.ARRIVE.TRANS64 RZ, [R8+URZ+0x28c50], R5 ;  /* 0x028c500508ff79a7 */ /* 0x0005ee000800003f */
[----:B------:R-:W-:Y:S05]  /*b690*/  @!P2 BRA `(.L_x_3194) ;  /* 0x000000000004a947 */ /* 0x000fea0003800000 */
[----:B------:R-:W-:Y:S01]  /*b6a0*/  BPT.TRAP 0x1 ;  /* 0x000000040000795c */ /* 0x000fe20000300000 */
.L_x_3194:
        /* <DEDUP_REMOVED lines=51> */
.L_x_3192:
[----:B------:R-:W-:Y:S05]  /*b9e0*/  BSYNC B0 ;  /* 0x0000000000007941 */ /* 0x000fea0003800000 */
.L_x_3191:
[----:B------:R-:W-:-:S06]  /*b9f0*/  UISETP.GE.AND UP0, UPT, UR38, 0x2, UPT ;  /* 0x000000022600788c */ /* 0x000fcc000bf06270 */
[----:B------:R-:W-:-:S13]  /*ba00*/  PLOP3.LUT P2, PT, PT, PT, UP0, 0x80, 0x0 ;  /* 0x000000000000781c */ /* 0x000fda0003f4f008 */
[----:B------:R-:W-:Y:S05]  /*ba10*/  @!P2 BRA `(.L_x_3195) ;  /* 0x00000014009ca947 */ /* 0x000fea0003800000 */
[----:B------:R-:W-:Y:S02]  /*ba20*/  ULOP3.LUT UR6, UR38, 0x1, URZ, 0xc0, !UPT ;  /* 0x0000000126067892 */ /* 0x000fe4000f8ec03f */
[----:B------:R-:W-:Y:S02]  /*ba30*/  MOV R9, UR38 ;  /* 0x0000002600097c02 */ /* 0x000fe40008000f00 */
[----:B------:R-:W-:-:S03]  /*ba40*/  UISETP.NE.U32.AND UP0, UPT, UR6, 0x1, UPT ;  /* 0x000000010600788c */ /* 0x000fc6000bf05070 */
[----:B------:R-:W-:-:S03]  /*ba50*/  VIADD R9, R9, 0xfffffffe ;  /* 0xfffffffe09097836 */ /* 0x000fc60000000000 */
[----:B------:R-:W-:Y:S02]  /*ba60*/  PLOP3.LUT P2, PT, PT, PT, UP0, 0x80, 0x0 ;  /* 0x000000000000781c */ /* 0x000fe40003f4f008 */
[----:B-12---:R-:W-:-:S11]  /*ba70*/  MOV R8, R9 ;  /* 0x0000000900087202 */ /* 0x006fd60000000f00 */
[----:B------:R-:W-:Y:S05]  /*ba80*/  @!P2 BRA `(.L_x_3196) ;  /* 0x0000000400d0a947 */ /* 0x000fea0003800000 */
[----:B------:R-:W-:Y:S01]  /*ba90*/  IADD3 R16, R16, 0x1, RZ ;  /* 0x0000000110107810 */ /* 0x000fe20007ffe0ff */
[----:B------:R-:W-:Y:S03]  /*baa0*/  BSSY B0, `(.L_x_3197) ;  /* 0x0000070000007945 */ /* 0x000fe60003800000 */
[----:B------:R-:W-:-:S04]  /*bab0*/  ISETP.NE.AND P2, PT, R16, 0x2, PT ;  /* 0x000000021000780c */ /* 0x000fc80003f45270 */
[----:B------:R-:W-:Y:S02]  /*bac0*/  SEL R8, RZ, 0x1, P2 ;  /* 0x00000001ff087807 */ /* 0x000fe40001000000 */
[----:B------:R-:W-:Y:S02]  /*bad0*/  SEL R16, R16, RZ, P2 ;  /* 0x000000ff10107207 */ /* 0x000fe40001000000 */
[----:B------:R-:W-:Y:S01]  /*bae0*/  LOP3.LUT R17, R17, R8, RZ, 0x3c, !PT ;  /* 0x0000000811117212 */ /* 0x000fe200078e3cff */
[----:B------:R-:W-:Y:S06]  /*baf0*/  @!P6 BRA `(.L_x_3198) ;  /* 0x0000000400a8e947 */ /* 0x000fec0003800000 */
        /* <DEDUP_REMOVED lines=15> */
[----:B------:R-:W-:-:S04]  /*bbf0*/  LEA R2, P2, R4, R2, 0x2 ;  /* 0x0000000204027211 */ /* 0x000fc800078410ff */
[----:B------:R-:W-:-:S05]  /*bc00*/  LEA.HI.X R3, R4, R3, R5, 0x2, P2 ;  /* 0x0000000304037211 */ /* 0x000fca00010f1405 */
[----:B------:R1:W5:Y:S01]  /*bc10*/  LDG.E R4, desc[UR50][R2.64] ;  /* 0x0000003202047981 */ /* 0x000362000c1e1900 */
[----:B------:R-:W-:-:S05]  /*bc20*/  IADD3 R5, -R10, RZ, RZ ;  /* 0x000000ff0a057210 */ /* 0x000fca0007ffe1ff */
[----:B------:R-:W-:-:S07]  /*bc30*/  IMAD R8, R8, R5, R9 ;  /* 0x0000000508087224 */ /* 0x000fce00078e0209 */
.L_x_3199:
[----:B-1----:R-:W1:Y:S01]  /*bc40*/  S2R R2, SR_TID.X ;  /* 0x0000000000027919 */ /* 0x002e620000002100 */
[----:B------:R-:W-:Y:S02]  /*bc50*/  SHF.L.U32 R3, R17, 0x1f, RZ ;  /* 0x0000001f11037819 */ /* 0x000fe400000006ff */
[----:B-1----:R-:W-:Y:S02]  /*bc60*/  LOP3.LUT R5, R2, 0x7f, RZ, 0xc0, !PT ;  /* 0x0000007f02057812 */ /* 0x002fe400078ec0ff */
[----:B------:R-:W-:Y:S02]  /*bc70*/  LEA R2, R16, UR37, 0x3 ;  /* 0x0000002510027c11 */ /* 0x000fe4000f8e18ff */
[----:B------:R-:W-:Y:S02]  /*bc80*/  ISETP.NE.AND P2, PT, R5, RZ, PT ;  /* 0x000000ff0500720c */ /* 0x000fe40003f45270 */
[----:B------:R-:W1:Y:S02]  /*bc90*/  SYNCS.PHASECHK.TRANS64.TRYWAIT P3, [R2+URZ+0x28c40], R3 ;  /* 0x028c4003020075a7 */ /* 0x000e64000806017f */
[----:B-1----:R-:W-:Y:S09]  /*bca0*/  @!P3 BRA `(.L_x_3200) ;  /* 0x0000001c00b0b947 */ /* 0x002ff20003800000 */
.L_x_3243:
[----:B------:R-:W-:Y:S05]  /*bcb0*/  @P2 BRA `(.L_x_3201) ;  /* 0x0000000000142947 */ /* 0x000fea0003800000 */
[----:B------:R-:W-:Y:S02]  /*bcc0*/  ISETP.NE.AND P3, PT, R19, RZ, PT ;  /* 0x000000ff1300720c */ /* 0x000fe40003f65270 */
[----:B------:R-:W-:-:S04]  /*bcd0*/  MOV R5, 0x2000 ;  /* 0x0000200000057802 */ /* 0x000fc80000000f00 */
[----:B------:R2:W-:Y:S07]  /*bce0*/  SYNCS.ARRIVE.TRANS64 RZ, [R2+URZ+0x28c30], R5 ;  /* 0x028c300502ff79a7 */ /* 0x0005ee000800003f */
[----:B------:R-:W-:Y:S05]  /*bcf0*/  @!P3 BRA `(.L_x_3201) ;  /* 0x000000000004b947 */ /* 0x000fea0003800000 */
[----:B------:R-:W-:Y:S01]  /*bd00*/  BPT.TRAP 0x1 ;  /* 0x000000040000795c */ /* 0x000fe20000300000 */
.L_x_3201:
        /* <DEDUP_REMOVED lines=17> */
.L_x_3244:
[----:B------:R-:W-:Y:S05]  /*be20*/  @P2 BRA `(.L_x_3203) ;  /* 0x0000000000142947 */ /* 0x000fea0003800000 */
[----:B------:R-:W-:Y:S02]  /*be30*/  ISETP.NE.AND P2, PT, R19, RZ, PT ;  /* 0x000000ff1300720c */ /* 0x000fe40003f45270 */
[----:B-12---:R-:W-:-:S04]  /*be40*/  MOV R3, 0x10000 ;  /* 0x0001000000037802 */ /* 0x006fc80000000f00 */
[----:B------:R3:W-:Y:S07]  /*be50*/  SYNCS.ARRIVE.TRANS64 RZ, [R2+URZ+0x28c50], R3 ;  /* 0x028c500302ff79a7 */ /* 0x0007ee000800003f */
[----:B------:R-:W-:Y:S05]  /*be60*/  @!P2 BRA `(.L_x_3203) ;  /* 0x000000000004a947 */ /* 0x000fea0003800000 */
[----:B------:R-:W-:Y:S01]  /*be70*/  BPT.TRAP 0x1 ;  /* 0x000000040000795c */ /* 0x000fe20000300000 */
.L_x_3203:
        /* <DEDUP_REMOVED lines=50> */
.L_x_3198:
[----:B------:R-:W-:Y:S05]  /*c1a0*/  BSYNC B0 ;  /* 0x0000000000007941 */ /* 0x000fea0003800000 */
.L_x_3197:
[----:B------:R-:W-:-:S06]  /*c1b0*/  UIADD3 UR6, UR38, -0x3, URZ ;  /* 0xfffffffd26067890 */ /* 0x000fcc000fffe03f */
[----:B------:R-:W-:-:S07]  /*c1c0*/  MOV R8, UR6 ;  /* 0x0000000600087c02 */ /* 0x000fce0008000f00 */
.L_x_3196:
[----:B------:R-:W-:Y:S01]  /*c1d0*/  ISETP.NE.AND P2, PT, R9, RZ, PT ;  /* 0x000000ff0900720c */ /* 0x000fe20003f45270 */
[----:B------:R-:W-:-:S12]  /*c1e0*/  BSSY B0, `(.L_x_3195) ;  /* 0x00000ea000007945 */ /* 0x000fd80003800000 */
[----:B------:R-:W-:Y:S05]  /*c1f0*/  @!P2 BRA `(.L_x_3204) ;  /* 0x0000000c00a0a947 */ /* 0x000fea0003800000 */
.L_x_3219:
        /* <DEDUP_REMOVED lines=8> */
[----:B------:R-:W-:Y:S01]  /*c280*/  MOV R10, R8 ;  /* 0x00000008000a7202 */ /* 0x000fe20000000f00 */
[----:B------:R-:W-:Y:S06]  /*c290*/  @!P0 BRA `(.L_x_3207) ;  /* 0x0000000000488947 */ /* 0x000fec0003800000 */
[----:B------:R-:W1:Y:S01]  /*c2a0*/  LDC R10, c[0x0][0x41c] ;  /* 0x00010700ff0a7b82 */ /* 0x000e620000000800 */
[----:B------:R-:W-:Y:S01]  /*c2b0*/  MOV R11, R8 ;  /* 0x00000008000b7202 */ /* 0x000fe20000000f00 */
[----:B------:R-:W-:-:S04]  /*c2c0*/  IMAD R13, R7, UR4, RZ ;  /* 0x00000004070d7c24 */ /* 0x000fc8000f8e02ff */
[----:B------:R-:W-:Y:S02]  /*c2d0*/  IMAD R13, R6, UR5, R13 ;  /* 0x00000005060d7c24 */ /* 0x000fe4000f8e020d */
[----:B------:R-:W2:Y:S01]  /*c2e0*/  LDC.64 R4, c[0x0][0x3f8] ;  /* 0x0000fe00ff047b82 */ /* 0x000ea20000000a00 */
[----:B-1----:R-:W-:-:S13]  /*c2f0*/  ISETP.NE.AND P2, PT, R10, 0x1, PT ;  /* 0x000000010a00780c */ /* 0x002fda0003f45270 */
[----:B------:R-:W1:Y:S02]  /*c300*/  @P2 LDC.64 R2, c[0x0][0x420] ;  /* 0x00010800ff022b82 */ /* 0x000e640000000a00 */
[----:B-1----:R-:W-:-:S05]  /*c310*/  @P2 IMAD.HI.U32 R2, R8, R2, RZ ;  /* 0x0000000208022227 */ /* 0x002fca00078e00ff */
[----:B------:R-:W-:-:S04]  /*c320*/  @P2 SHF.R.U32.HI R11, RZ, R3, R2 ;  /* 0x00000003ff0b2219 */ /* 0x000fc80000011602 */
[--C-:B------:R-:W-:Y:S01]  /*c330*/  SHF.R.S32.HI R3, RZ, 0x1f, R11.reuse ;  /* 0x0000001fff037819 */ /* 0x100fe2000001140b */
[----:B------:R-:W-:-:S04]  /*c340*/  IMAD.MOV.U32 R2, RZ, RZ, R11 ;  /* 0x000000ffff027224 */ /* 0x000fc800078e000b */
[----:B------:R-:W-:-:S05]  /*c350*/  IMAD.WIDE.U32 R2, R6, UR4, R2 ;  /* 0x0000000406027c25 */ /* 0x000fca000f8e0002 */
[----:B------:R-:W-:Y:S02]  /*c360*/  IADD3 R3, R13, R3, RZ ;  /* 0x000000030d037210 */ /* 0x000fe40007ffe0ff */
[----:B--2---:R-:W-:-:S04]  /*c370*/  LEA R4, P2, R2, R4, 0x2 ;  /* 0x0000000402047211 */ /* 0x004fc800078410ff */
[----:B------:R-:W-:-:S05]  /*c380*/  LEA.HI.X R5, R2, R5, R3, 0x2, P2 ;  /* 0x0000000502057211 */ /* 0x000fca00010f1403 */
[----:B------:R1:W5:Y:S01]  /*c390*/  LDG.E R4, desc[UR50][R4.64] ;  /* 0x0000003204047981 */ /* 0x000362000c1e1900 */
[----:B------:R-:W-:-:S05]  /*c3a0*/  IADD3 R3, -R11, RZ, RZ ;  /* 0x000000ff0b037210 */ /* 0x000fca0007ffe1ff */
[----:B------:R-:W-:-:S07]  /*c3b0*/  IMAD R10, R10, R3, R8 ;  /* 0x000000030a0a7224 */ /* 0x000fce00078e0208 */
.L_x_3207:
[----:B------:R-:W1:Y:S01]  /*c3c0*/  S2R R2, SR_TID.X ;  /* 0x0000000000027919 */ /* 0x000e620000002100 */
[----:B------:R-:W-:Y:S02]  /*c3d0*/  LEA R3, R9, UR37, 0x3 ;  /* 0x0000002509037c11 */ /* 0x000fe4000f8e18ff */
[----:B-1----:R-:W-:Y:S02]  /*c3e0*/  LOP3.LUT R5, R2, 0x7f, RZ, 0xc0, !PT ;  /* 0x0000007f02057812 */ /* 0x002fe400078ec0ff */
[----:B------:R-:W-:Y:S02]  /*c3f0*/  SHF.L.U32 R2, R17, 0x1f, RZ ;  /* 0x0000001f11027819 */ /* 0x000fe400000006ff */
[----:B------:R-:W-:Y:S02]  /*c400*/  ISETP.NE.AND P2, PT, R5, RZ, PT ;  /* 0x000000ff0500720c */ /* 0x000fe40003f45270 */
[----:B------:R-:W1:Y:S02]  /*c410*/  SYNCS.PHASECHK.TRANS64.TRYWAIT P3, [R3+URZ+0x28c40], R2 ;  /* 0x028c4002030075a7 */ /* 0x000e64000806017f */
[----:B-1----:R-:W-:Y:S09]  /*c420*/  @!P3 BRA `(.L_x_3208) ;  /* 0x0000001400f8b947 */ /* 0x002ff20003800000 */
.L_x_3245:
[----:B------:R-:W-:Y:S05]  /*c430*/  @P2 BRA `(.L_x_3209) ;  /* 0x0000000000142947 */ /* 0x000fea0003800000 */
[----:B------:R-:W-:Y:S01]  /*c440*/  ISETP.NE.AND P3, PT, R19, RZ, PT ;  /* 0x000000ff1300720c */ /* 0x000fe20003f65270 */
[----:B------:R-:W-:-:S04]  /*c450*/  IMAD.MOV.U32 R12, RZ, RZ, 0x2000 ;  /* 0x00002000ff0c7424 */ /* 0x000fc800078e00ff */
[----:B------:R2:W-:Y:S08]  /*c460*/  SYNCS.ARRIVE.TRANS64 RZ, [R3+URZ+0x28c30], R12 ;  /* 0x028c300c03ff79a7 */ /* 0x0005f0000800003f */
[----:B------:R-:W-:Y:S05]  /*c470*/  @!P3 BRA `(.L_x_3209) ;  /* 0x000000000004b947 */ /* 0x000fea0003800000 */
[----:B------:R-:W-:Y:S01]  /*c480*/  BPT.TRAP 0x1 ;  /* 0x000000040000795c */ /* 0x000fe20000300000 */
.L_x_3209:
        /* <DEDUP_REMOVED lines=17> */
.L_x_3246:
[----:B------:R-:W-:Y:S05]  /*c5a0*/  @P2 BRA `(.L_x_3211) ;  /* 0x0000000000142947 */ /* 0x000fea0003800000 */
[----:B------:R-:W-:Y:S02]  /*c5b0*/  ISETP.NE.AND P2, PT, R19, RZ, PT ;  /* 0x000000ff1300720c */ /* 0x000fe40003f45270 */
[----:B-1-3--:R-:W-:-:S04]  /*c5c0*/  MOV R2, 0x10000 ;  /* 0x0001000000027802 */ /* 0x00afc80000000f00 */
[----:B------:R4:W-:Y:S07]  /*c5d0*/  SYNCS.ARRIVE.TRANS64 RZ, [R3+URZ+0x28c50], R2 ;  /* 0x028c500203ff79a7 */ /* 0x0009ee000800003f */
[----:B------:R-:W-:Y:S05]  /*c5e0*/  @!P2 BRA `(.L_x_3211) ;  /* 0x000000000004a947 */ /* 0x000fea0003800000 */
[----:B------:R-:W-:Y:S01]  /*c5f0*/  BPT.TRAP 0x1 ;  /* 0x000000040000795c */ /* 0x000fe20000300000 */
.L_x_3211:
        /* <DEDUP_REMOVED lines=50> */
.L_x_3206:
[----:B------:R-:W-:Y:S05]  /*c920*/  BSYNC B1 ;  /* 0x0000000000017941 */ /* 0x000fea0003800000 */
.L_x_3205:
[----:B------:R-:W-:Y:S01]  /*c930*/  VIADD R9, R9, 0x1 ;  /* 0x0000000109097836 */ /* 0x000fe20000000000 */
[----:B------:R-:W-:Y:S04]  /*c940*/  BSSY B1, `(.L_x_3212) ;  /* 0x0000070000017945 */ /* 0x000fe80003800000 */
[----:B------:R-:W-:-:S04]  /*c950*/  ISETP.NE.AND P2, PT, R9, 0x2, PT ;  /* 0x000000020900780c */ /* 0x000fc80003f45270 */
[----:B---34-:R-:W-:Y:S02]  /*c960*/  SEL R2, RZ, 0x1, P2 ;  /* 0x00000001ff027807 */ /* 0x018fe40001000000 */
[----:B------:R-:W-:Y:S02]  /*c970*/  SEL R16, R9, RZ, P2 ;  /* 0x000000ff09107207 */ /* 0x000fe40001000000 */
[----:B------:R-:W-:Y:S01]  /*c980*/  LOP3.LUT R17, R17, R2, RZ, 0x3c, !PT ;  /* 0x0000000211117212 */ /* 0x000fe200078e3cff */
[----:B------:R-:W-:Y:S06]  /*c990*/  @!P6 BRA `(.L_x_3213) ;  /* 0x0000000400a8e947 */ /* 0x000fec0003800000 */
[----:B------:R-:W-:Y:S01]  /*c9a0*/  IADD3 R10, R8, -0x1, RZ ;  /* 0xffffffff080a7810 */ /* 0x000fe20007ffe0ff */
[----:B------:R-:W-:Y:S06]  /*c9b0*/  @!P0 BRA `(.L_x_3214) ;  /* 0x0000000000488947 */ /* 0x000fec0003800000 */
[----:B------:R-:W1:Y:S01]  /*c9c0*/  LDC R9, c[0x0][0x41c] ;  /* 0x00010700ff097b82 */ /* 0x000e620000000800 */
[----:B------:R-:W-:Y:S01]  /*c9d0*/  MOV R11, R10 ;  /* 0x0000000a000b7202 */ /* 0x000fe20000000f00 */
[----:B------:R-:W-:-:S04]  /*c9e0*/  IMAD R13, R7, UR4, RZ ;  /* 0x00000004070d7c24 */ /* 0x000fc8000f8e02ff */
[----:B------:R-:W-:Y:S02]  /*c9f0*/  IMAD R13, R6, UR5, R13 ;  /* 0x00000005060d7c24 */ /* 0x000fe4000f8e020d */
[----:B------:R-:W3:Y:S01]  /*ca00*/  LDC.64 R4, c[0x0][0x3f8] ;  /* 0x0000fe00ff047b82 */ /* 0x000ee20000000a00 */
[----:B-1----:R-:W-:-:S13]  /*ca10*/  ISETP.NE.AND P2, PT, R9, 0x1, PT ;  /* 0x000000010900780c */ /* 0x002fda0003f45270 */
[----:B--2---:R-:W1:Y:S02]  /*ca20*/  @P2 LDC.64 R2, c[0x0][0x420] ;  /* 0x00010800ff022b82 */ /* 0x004e640000000a00 */
[----:B-1----:R-:W-:-:S05]  /*ca30*/  @P2 IMAD.HI.U32 R2, R10, R2, RZ ;  /* 0x000000020a022227 */ /* 0x002fca00078e00ff */
[----:B------:R-:W-:-:S04]  /*ca40*/  @P2 SHF.R.U32.HI R11, RZ, R3, R2 ;  /* 0x00000003ff0b2219 */ /* 0x000fc80000011602 */
[--C-:B------:R-:W-:Y:S01]  /*ca50*/  SHF.R.S32.HI R3, RZ, 0x1f, R11.reuse ;  /* 0x0000001fff037819 */ /* 0x100fe2000001140b */
[----:B------:R-:W-:-:S04]  /*ca60*/  IMAD.MOV.U32 R2, RZ, RZ, R11 ;  /* 0x000000ffff027224 */ /* 0x000fc800078e000b */
[----:B------:R-:W-:-:S05]  /*ca70*/  IMAD.WIDE.U32 R2, R6, UR4, R2 ;  /* 0x0000000406027c25 */ /* 0x000fca000f8e0002 */
[----:B------:R-:W-:Y:S02]  /*ca80*/  IADD3 R3, R13, R3, RZ ;  /* 0x000000030d037210 */ /* 0x000fe40007ffe0ff */
[----:B---3--:R-:W-:-:S04]  /*ca90*/  LEA R4, P2, R2, R4, 0x2 ;  /* 0x0000000402047211 */ /* 0x008fc800078410ff */
[----:B------:R-:W-:-:S05]  /*caa0*/  LEA.HI.X R5, R2, R5, R3, 0x2, P2 ;  /* 0x0000000502057211 */ /* 0x000fca00010f1403 */
[----:B------:R1:W5:Y:S01]  /*cab0*/  LDG.E R4, desc[UR50][R4.64] ;  /* 0x0000003204047981 */ /* 0x000362000c1e1900 */
[----:B------:R-:W-:-:S05]  /*cac0*/  IADD3 R2, -R11, RZ, RZ ;  /* 0x000000ff0b027210 */ /* 0x000fca0007ffe1ff */
[----:B------:R-:W-:-:S07]  /*cad0*/  IMAD R10, R9, R2, R10 ;  /* 0x00000002090a7224 */ /* 0x000fce00078e020a */
.L_x_3214:
[----:B------:R-:W1:Y:S01]  /*cae0*/  S2R R2, SR_TID.X ;  /* 0x0000000000027919 */ /* 0x000e620000002100 */
[----:B--2---:R-:W-:Y:S02]  /*caf0*/  SHF.L.U32 R3, R17, 0x1f, RZ ;  /* 0x0000001f11037819 */ /* 0x004fe400000006ff */
[----:B-1----:R-:W-:Y:S02]  /*cb00*/  LOP3.LUT R5, R2, 0x7f, RZ, 0xc0, !PT ;  /* 0x0000007f02057812 */ /* 0x002fe400078ec0ff */
[----:B------:R-:W-:Y:S02]  /*cb10*/  LEA R2, R16, UR37, 0x3 ;  /* 0x0000002510027c11 */ /* 0x000fe4000f8e18ff */
[----:B------:R-:W-:Y:S02]  /*cb20*/  ISETP.NE.AND P2, PT, R5, RZ, PT ;  /* 0x000000ff0500720c */ /* 0x000fe40003f45270 */
[----:B------:R-:W1:Y:S02]  /*cb30*/  SYNCS.PHASECHK.TRANS64.TRYWAIT P3, [R2+URZ+0x28c40], R3 ;  /* 0x028c4003020075a7 */ /* 0x000e64000806017f */
[----:B-1----:R-:W-:Y:S09]  /*cb40*/  @!P3 BRA `(.L_x_3215) ;  /* 0x000000100058b947 */ /* 0x002ff20003800000 */
.L_x_3247:
[----:B------:R-:W-:Y:S05]  /*cb50*/  @P2 BRA `(.L_x_3216) ;  /* 0x0000000000142947 */ /* 0x000fea0003800000 */
[----:B------:R-:W-:Y:S01]  /*cb60*/  ISETP.NE.AND P3, PT, R19, RZ, PT ;  /* 0x000000ff1300720c */ /* 0x000fe20003f65270 */
[----:B------:R-:W-:-:S04]  /*cb70*/  IMAD.MOV.U32 R5, RZ, RZ, 0x2000 ;  /* 0x00002000ff057424 */ /* 0x000fc800078e00ff */
[----:B------:R2:W-:Y:S08]  /*cb80*/  SYNCS.ARRIVE.TRANS64 RZ, [R2+URZ+0x28c30], R5 ;  /* 0x028c300502ff79a7 */ /* 0x0005f0000800003f */
[----:B------:R-:W-:Y:S05]  /*cb90*/  @!P3 BRA `(.L_x_3216) ;  /* 0x000000000004b947 */ /* 0x000fea0003800000 */
[----:B------:R-:W-:Y:S01]  /*cba0*/  BPT.TRAP 0x1 ;  /* 0x000000040000795c */ /* 0x000fe20000300000 */
.L_x_3216:
        /* <DEDUP_REMOVED lines=17> */
.L_x_3248:
[----:B------:R-:W-:Y:S05]  /*ccc0*/  @P2 BRA `(.L_x_3218) ;  /* 0x0000000000142947 */ /* 0x000fea0003800000 */
[----:B------:R-:W-:Y:S02]  /*ccd0*/  ISETP.NE.AND P2, PT, R19, RZ, PT ;  /* 0x000000ff1300720c */ /* 0x000fe40003f45270 */
[----:B-1-3--:R-:W-:-:S04]  /*cce0*/  MOV R3, 0x10000 ;  /* 0x0001000000037802 */ /* 0x00afc80000000f00 */
[----:B------:R4:W-:Y:S07]  /*ccf0*/  SYNCS.ARRIVE.TRANS64 RZ, [R2+URZ+0x28c50], R3 ;  /* 0x028c500302ff79a7 */ /* 0x0009ee000800003f */
[----:B------:R-:W-:Y:S05]  /*cd00*/  @!P2 BRA `(.L_x_3218) ;  /* 0x000000000004a947 */ /* 0x000fea0003800000 */
[----:B------:R-:W-:Y:S01]  /*cd10*/  BPT.TRAP 0x1 ;  /* 0x000000040000795c */ /* 0x000fe20000300000 */
.L_x_3218:
        /* <DEDUP_REMOVED lines=50> */
.L_x_3213:
[----:B------:R-:W-:Y:S05]  /*d040*/  BSYNC B1 ;  /* 0x0000000000017941 */ /* 0x000fea0003800000 */
.L_x_3212:
[C---:B------:R-:W-:Y:S01]  /*d050*/  ISETP.GT.AND P2, PT, R8.reuse, 0x1, PT ;  /* 0x000000010800780c */ /* 0x040fe20003f44270 */
[----:B------:R-:W-:-:S12]  /*d060*/  VIADD R8, R8, 0xfffffffe ;  /* 0xfffffffe08087836 */ /* 0x000fd80000000000 */
[----:B------:R-:W-:Y:S05]  /*d070*/  @P2 BRA `(.L_x_3219) ;  /* 0xfffffff000602947 */ /* 0x000fea000383ffff */
.L_x_3204:
[----:B------:R-:W-:Y:S05]  /*d080*/  BSYNC B0 ;  /* 0x0000000000007941 */ /* 0x000fea0003800000 */
.L_x_3195:
        /* <DEDUP_REMOVED lines=18> */
.L_x_3221:
[----:B------:R-:W-:Y:S05]  /*d1b0*/  BSYNC B0 ;  /* 0x0000000000007941 */ /* 0x000fea0003800000 */
.L_x_3220:
[----:B------:R-:W-:Y:S02]  /*d1c0*/  SEL R16, R16, RZ, P0 ;  /* 0x000000ff10107207 */ /* 0x000fe40000000000 */
[----:B------:R-:W-:-:S07]  /*d1d0*/  MOV R13, R18 ;  /* 0x00000012000d7202 */ /* 0x000fce0000000f00 */
.L_x_3180:
[----:B------:R-:W-:Y:S05]  /*d1e0*/  BSYNC B6 ;  /* 0x0000000000067941 */ /* 0x000fea0003800000 */
.L_x_3178:
[----:B------:R-:W-:-:S03]  /*d1f0*/  UMOV UR6, 0xffffffff ;  /* 0xffffffff00067882 */ /* 0x000fc60000000000 */
[----:B------:R-:W-:Y:S05]  /*d200*/  BRA.DIV UR6, `(.L_x_3222) ;  /* 0x0000000a06d07947 */ /* 0x000fea000b800000 */
[----:B------:R1:W1:Y:S02]  /*d210*/  SHFL.IDX PT, R14, R13, RZ, 0x1f ;  /* 0x00001fff0d0e7589 */ /* 0x00026400000e0000 */
.L_x_3251:
        /* <DEDUP_REMOVED lines=12> */
.L_x_3175:
[----:B------:R-:W1:Y:S01]  /*d2e0*/  S2R R3, SR_CgaCtaId ;  /* 0x0000000000037919 */ /* 0x000e620000008800 */
[----:B------:R-:W-:Y:S01]  /*d2f0*/  UIADD3 UR44, UR44, 0x1, URZ ;  /* 0x000000012c2c7890 */ /* 0x000fe2000fffe03f */
[----:B------:R-:W-:-:S03]  /*d300*/  MOV R0, 0x400 ;  /* 0x0000040000007802 */ /* 0x000fc60000000f00 */
        /* <DEDUP_REMOVED lines=8> */
.L_x_3252:
        /* <DEDUP_REMOVED lines=14> */
.L_x_3227:
[----:B------:R-:W-:Y:S01]  /*d470*/  VIADD R3, R7, 0x28c40 ;  /* 0x00028c4007037836 */ /* 0x000fe20000000000 */
[----:B------:R-:W-:Y:S02]  /*d480*/  SHF.L.U32 R4, R17, 0x1f, RZ ;  /* 0x0000001f11047819 */ /* 0x000fe400000006ff */
[C---:B------:R-:W-:Y:S02]  /*d490*/  IADD3 R0, R16.reuse, 0x1, RZ ;  /* 0x0000000110007810 */ /* 0x040fe40007ffe0ff */
[----:B------:R-:W-:Y:S02]  /*d4a0*/  LEA R5, R16, R3, 0x3 ;  /* 0x0000000310057211 */ /* 0x000fe400078e18ff */
[----:B------:R-:W-:Y:S02]  /*d4b0*/  ISETP.NE.AND P1, PT, R0, 0x2, PT ;  /* 0x000000020000780c */ /* 0x000fe40003f25270 */
[----:B------:R-:W1:Y:S02]  /*d4c0*/  SYNCS.PHASECHK.TRANS64.TRYWAIT P0, [R5+URZ], R4 ;  /* 0x00000004050075a7 */ /* 0x000e64000800017f */
[----:B------:R-:W-:-:S04]  /*d4d0*/  SEL R2, RZ, 0x1, P1 ;  /* 0x00000001ff027807 */ /* 0x000fc80000800000 */
[----:B------:R-:W-:Y:S02]  /*d4e0*/  LOP3.LUT R17, R17, R2, RZ, 0x3c, !PT ;  /* 0x0000000211117212 */ /* 0x000fe400078e3cff */
[----:B------:R-:W-:Y:S02]  /*d4f0*/  SEL R2, R0, RZ, P1 ;  /* 0x000000ff00027207 */ /* 0x000fe40000800000 */
[----:B------:R-:W-:-:S03]  /*d500*/  SHF.L.U32 R0, R17, 0x1f, RZ ;  /* 0x0000001f11007819 */ /* 0x000fc600000006ff */
[----:B------:R-:W-:Y:S01]  /*d510*/  IMAD R3, R2, 0x8, R3 ;  /* 0x0000000802037824 */ /* 0x000fe200078e0203 */
[----:B-1----:R-:W-:Y:S06]  /*d520*/  @!P0 BRA `(.L_x_3228) ;  /* 0x0000000800408947 */ /* 0x002fec0003800000 */
.L_x_3253:
[----:B------:R-:W2:Y:S02]  /*d530*/  SYNCS.PHASECHK.TRANS64.TRYWAIT P0, [R3+URZ], R0 ;  /* 0x00000000030075a7 */ /* 0x000ea4000800017f */
[----:B--2---:R-:W-:Y:S05]  /*d540*/  @!P0 BRA `(.L_x_3229) ;  /* 0x00000008004c8947 */ /* 0x004fea0003800000 */
.L_x_3254:
[----:B------:R-:W-:Y:S05]  /*d550*/  @!P2 BRA `(.L_x_3230) ;  /* 0x000000000004a947 */ /* 0x000fea0003800000 */
[----:B------:R-:W-:Y:S01]  /*d560*/  BPT.TRAP 0x1 ;  /* 0x000000040000795c */ /* 0x000fe20000300000 */
.L_x_3230:
[----:B--2---:R-:W-:-:S04]  /*d570*/  IADD3 R3, R7, 0x28c60, RZ ;  /* 0x00028c6007037810 */ /* 0x004fc80007ffe0ff */
[----:B-1----:R-:W-:-:S04]  /*d580*/  LEA R5, R16, R3, 0x3 ;  /* 0x0000000310057211 */ /* 0x002fc800078e18ff */
[----:B------:R-:W1:Y:S02]  /*d590*/  SYNCS.PHASECHK.TRANS64.TRYWAIT P0, [R5+URZ], R4 ;  /* 0x00000004050075a7 */ /* 0x000e64000800017f */
[----:B-1----:R-:W-:Y:S05]  /*d5a0*/  @!P0 BRA `(.L_x_3231) ;  /* 0x0000000800488947 */ /* 0x002fea0003800000 */
.L_x_3255:
[----:B------:R-:W-:-:S07]  /*d5b0*/  IMAD R3, R2, 0x8, R3 ;  /* 0x0000000802037824 */ /* 0x000fce00078e0203 */
.L_x_3232:
[----:B--2---:R2:W3:Y:S02]  /*d5c0*/  SYNCS.PHASECHK.TRANS64.TRYWAIT P0, [R3+URZ], R0 ;  /* 0x00000000030075a7 */ /* 0x0044e4000800017f */
[----:B---3--:R-:W-:Y:S05]  /*d5d0*/  @!P0 NANOSLEEP.SYNCS 0x989680 ;  /* 0x009896800000895d */ /* 0x008fea0003900000 */
[----:B------:R-:W3:Y:S02]  /*d5e0*/  @!P0 SYNCS.PHASECHK.TRANS64 P0, [R3+URZ], R0 ;  /* 0x00000000030085a7 */ /* 0x000ee4000800007f */
[----:B---3--:R-:W-:Y:S05]  /*d5f0*/  @!P0 BRA `(.L_x_3232) ;  /* 0xfffffffc00f08947 */ /* 0x008fea000383ffff */
.L_x_3226:
[----:B------:R-:W-:Y:S05]  /*d600*/  BSYNC B0 ;  /* 0x0000000000007941 */ /* 0x000fea0003800000 */
.L_x_3225:
[----:B------:R-:W-:Y:S05]  /*d610*/  EXIT ;  /* 0x000000000000794d */ /* 0x000fea0003800000 */
.L_x_3127:
[----:B-1----:R-:W-:-:S04]  /*d620*/  MOV R3, UR16 ;  /* 0x0000001000037c02 */ /* 0x002fc80008000f00 */
[----:B------:R1:W2:Y:S03]  /*d630*/  SYNCS.PHASECHK.TRANS64.TRYWAIT P0, [R3+URZ+0x28c50], R0 ;  /* 0x028c5000030075a7 */ /* 0x0002a6000800017f */
[----:B--2---:R-:W-:Y:S05]  /*d640*/  @!P0 NANOSLEEP.SYNCS 0x989680 ;  /* 0x009896800000895d */ /* 0x004fea0003900000 */
[----:B------:R-:W2:Y:S02]  /*d650*/  @!P0 SYNCS.PHASECHK.TRANS64 P0, [R3+URZ+0x28c50], R0 ;  /* 0x028c5000030085a7 */ /* 0x000ea4000800007f */
[----:B--2---:R-:W-:Y:S05]  /*d660*/  @!P0 BRA `(.L_x_3127) ;  /* 0xfffffffc00ec8947 */ /* 0x004fea000383ffff */
[----:B------:R-:W-:Y:S05]  /*d670*/  BRA `(.L_x_3233) ;  /* 0xffffff4000787947 */ /* 0x000fea000383ffff */
.L_x_3132:
[----:B--2---:R-:W-:-:S04]  /*d680*/  MOV R4, UR6 ;  /* 0x0000000600047c02 */ /* 0x004fc80008000f00 */
[----:B------:R2:W3:Y:S03]  /*d690*/  SYNCS.PHASECHK.TRANS64.TRYWAIT P0, [R4+URZ+0x28c50], R3 ;  /* 0x028c5003040075a7 */ /* 0x0004e6000800017f */
[----:B---3--:R-:W-:Y:S05]  /*d6a0*/  @!P0 NANOSLEEP.SYNCS 0x989680 ;  /* 0x009896800000895d */ /* 0x008fea0003900000 */
[----:B------:R-:W3:Y:S02]  /*d6b0*/  @!P0 SYNCS.PHASECHK.TRANS64 P0, [R4+URZ+0x28c50], R3 ;  /* 0x028c5003040085a7 */ /* 0x000ee4000800007f */
[----:B---3--:R-:W-:Y:S05]  /*d6c0*/  @!P0 BRA `(.L_x_3132) ;  /* 0xfffffffc00ec8947 */ /* 0x008fea000383ffff */
[----:B------:R-:W-:Y:S05]  /*d6d0*/  BRA `(.L_x_3131) ;  /* 0xffffff4c008c7947 */ /* 0x000fea000383ffff */
.L_x_3135:
[----:B-1----:R-:W-:-:S04]  /*d6e0*/  IMAD.U32 R3, RZ, RZ, UR48 ;  /* 0x00000030ff037e24 */ /* 0x002fc8000f8e00ff */
[----:B------:R1:W2:Y:S03]  /*d6f0*/  SYNCS.PHASECHK.TRANS64.TRYWAIT P1, [R3+URZ+0x28c00], R0 ;  /* 0x028c0000030075a7 */ /* 0x0002a6000802017f */
[----:B--2---:R-:W-:Y:S05]  /*d700*/  @!P1 NANOSLEEP.SYNCS 0x989680 ;  /* 0x009896800000995d */ /* 0x004fea0003900000 */
[----:B------:R-:W2:Y:S02]  /*d710*/  @!P1 SYNCS.PHASECHK.TRANS64 P1, [R3+URZ+0x28c00], R0 ;  /* 0x028c0000030095a7 */ /* 0x000ea4000802007f */
[----:B--2---:R-:W-:Y:S05]  /*d720*/  @!P1 BRA `(.L_x_3135) ;  /* 0xfffffffc00ec9947 */ /* 0x004fea000383ffff */
[----:B------:R-:W-:Y:S05]  /*d730*/  BRA `(.L_x_3234) ;  /* 0xffffff5800f47947 */ /* 0x000fea000383ffff */
.L_x_3139:
[----:B---3--:R3:W4:Y:S02]  /*d740*/  SYNCS.PHASECHK.TRANS64.TRYWAIT P1, [R7+URZ+0x28c30], R8 ;  /* 0x028c3008070075a7 */ /* 0x008724000802017f */
[----:B----4-:R-:W-:Y:S05]  /*d750*/  @!P1 NANOSLEEP.SYNCS 0x989680 ;  /* 0x009896800000995d */ /* 0x010fea0003900000 */
[----:B------:R-:W4:Y:S02]  /*d760*/  @!P1 SYNCS.PHASECHK.TRANS64 P1, [R7+URZ+0x28c30], R8 ;  /* 0x028c3008070095a7 */ /* 0x000f24000802007f */
[----:B----4-:R-:W-:Y:S05]  /*d770*/  @!P1 BRA `(.L_x_3139) ;  /* 0xfffffffc00f09947 */ /* 0x010fea000383ffff */
[----:B------:R-:W-:Y:S05]  /*d780*/  BRA `(.L_x_3138) ;  /* 0xffffff5c00107947 */ /* 0x000fea000383ffff */
.L_x_3143:
[----:B--2---:R2:W1:Y:S02]  /*d790*/  SYNCS.PHASECHK.TRANS64.TRYWAIT P2, [R7+URZ+0x28c50], R8 ;  /* 0x028c5008070075a7 */ /* 0x004464000804017f */
[----:B-1----:R-:W-:Y:S05]  /*d7a0*/  @!P2 NANOSLEEP.SYNCS 0x989680 ;  /* 0x009896800000a95d */ /* 0x002fea0003900000 */
[----:B------:R-:W1:Y:S02]  /*d7b0*/  @!P2 SYNCS.PHASECHK.TRANS64 P2, [R7+URZ+0x28c50], R8 ;  /* 0x028c50080700a5a7 */ /* 0x000e64000804007f */
[----:B-1----:R-:W-:Y:S05]  /*d7c0*/  @!P2 BRA `(.L_x_3143) ;  /* 0xfffffffc00f0a947 */ /* 0x002fea000383ffff */
[----:B------:R-:W-:Y:S05]  /*d7d0*/  BRA `(.L_x_3142) ;  /* 0xffffff6c00847947 */ /* 0x000fea000383ffff */
.L_x_3148:
[----:B--2---:R-:W-:-:S04]  /*d7e0*/  MOV R4, UR29 ;  /* 0x0000001d00047c02 */ /* 0x004fc80008000f00 */
[----:B------:R2:W3:Y:S03]  /*d7f0*/  SYNCS.PHASECHK.TRANS64.TRYWAIT P2, [R4+URZ+0x28c30], R7 ;  /* 0x028c3007040075a7 */ /* 0x0004e6000804017f */
[----:B---3--:R-:W-:Y:S05]  /*d800*/  @!P2 NANOSLEEP.SYNCS 0x989680 ;  /* 0x009896800000a95d */ /* 0x008fea0003900000 */
[----:B------:R-:W3:Y:S02]  /*d810*/  @!P2 SYNCS.PHASECHK.TRANS64 P2, [R4+URZ+0x28c30], R7 ;  /* 0x028c30070400a5a7 */ /* 0x000ee4000804007f */
[----:B---3--:R-:W-:Y:S05]  /*d820*/  @!P2 BRA `(.L_x_3148) ;  /* 0xfffffffc00eca947 */ /* 0x008fea000383ffff */
[----:B------:R-:W-:Y:S05]  /*d830*/  BRA `(.L_x_3147) ;  /* 0xffffff7000847947 */ /* 0x000fea000383ffff */
.L_x_3152:
[----:B---3--:R3:W4:Y:S02]  /*d840*/  SYNCS.PHASECHK.TRANS64.TRYWAIT P2, [R170+URZ+0x28c50], R7 ;  /* 0x028c5007aa0075a7 */ /* 0x008724000804017f */
[----:B----4-:R-:W-:Y:S05]  /*d850*/  @!P2 NANOSLEEP.SYNCS 0x989680 ;  /* 0x009896800000a95d */ /* 0x010fea0003900000 */
[----:B------:R-:W4:Y:S02]  /*d860*/  @!P2 SYNCS.PHASECHK.TRANS64 P2, [R170+URZ+0x28c50], R7 ;  /* 0x028c5007aa00a5a7 */ /* 0x000f24000804007f */
[----:B----4-:R-:W-:Y:S05]  /*d870*/  @!P2 BRA `(.L_x_3152) ;  /* 0xfffffffc00f0a947 */ /* 0x010fea000383ffff */
[----:B------:R-:W-:Y:S05]  /*d880*/  BRA `(.L_x_3151) ;  /* 0xffffff8800ec7947 */ /* 0x000fea000383ffff */
.L_x_3158:
[----:B------:R-:W-:-:S04]  /*d890*/  MOV R4, UR22 ;  /* 0x0000001600047c02 */ /* 0x000fc80008000f00 */
[----:B------:R1:W1:Y:S03]  /*d8a0*/  SYNCS.PHASECHK.TRANS64.TRYWAIT P2, [R4+URZ+0x28c30], R7 ;  /* 0x028c3007040075a7 */ /* 0x000266000804017f */
[----:B-1----:R-:W-:Y:S05]  /*d8b0*/  @!P2 NANOSLEEP.SYNCS 0x989680 ;  /* 0x009896800000a95d */ /* 0x002fea0003900000 */
[----:B------:R-:W1:Y:S02]  /*d8c0*/  @!P2 SYNCS.PHASECHK.TRANS64 P2, [R4+URZ+0x28c30], R7 ;  /* 0x028c30070400a5a7 */ /* 0x000e64000804007f */
[----:B-1----:R-:W-:Y:S05]  /*d8d0*/  @!P2 BRA `(.L_x_3158) ;  /* 0xfffffffc00eca947 */ /* 0x002fea000383ffff */
[----:B------:R-:W-:Y:S05]  /*d8e0*/  BRA `(.L_x_3157) ;  /* 0xffffff8c00d47947 */ /* 0x000fea000383ffff */
.L_x_3162:
[----:B---3--:R3:W4:Y:S02]  /*d8f0*/  SYNCS.PHASECHK.TRANS64.TRYWAIT P2, [R170+URZ+0x28c50], R7 ;  /* 0x028c5007aa0075a7 */ /* 0x008724000804017f */
[----:B----4-:R-:W-:Y:S05]  /*d900*/  @!P2 NANOSLEEP.SYNCS 0x989680 ;  /* 0x009896800000a95d */ /* 0x010fea0003900000 */
[----:B------:R-:W4:Y:S02]  /*d910*/  @!P2 SYNCS.PHASECHK.TRANS64 P2, [R170+URZ+0x28c50], R7 ;  /* 0x028c5007aa00a5a7 */ /* 0x000f24000804007f */
[----:B----4-:R-:W-:Y:S05]  /*d920*/  @!P2 BRA `(.L_x_3162) ;  /* 0xfffffffc00f0a947 */ /* 0x010fea000383ffff */
[----:B------:R-:W-:Y:S05]  /*d930*/  BRA `(.L_x_3161) ;  /* 0xffffffa000f87947 */ /* 0x000fea000383ffff */
.L_x_3184:
[----:B------:R-:W1:Y:S01]  /*d940*/  S2R R7, SR_TID.X ;  /* 0x0000000000077919 */ /* 0x000e620000002100 */
[----:B------:R-:W-:Y:S01]  /*d950*/  MOV R12, RZ ;  /* 0x000000ff000c7202 */ /* 0x000fe20000000f00 */
[----:B------:R-:W-:Y:S01]  /*d960*/  IMAD.MOV.U32 R15, RZ, RZ, -0x1 ;  /* 0xffffffffff0f7424 */ /* 0x000fe200078e00ff */
[----:B------:R-:W-:Y:S02]  /*d970*/  MOV R11, 0x1f ;  /* 0x0000001f000b7802 */ /* 0x000fe40000000f00 */
[----:B-1----:R-:W-:-:S04]  /*d980*/  SHF.R.U32.HI R7, RZ, 0x5, R7 ;  /* 0x00000005ff077819 */ /* 0x002fc80000011607 */
[----:B------:R-:W-:-:S05]  /*d990*/  LOP3.LUT R7, R7, 0x3, RZ, 0xc0, !PT ;  /* 0x0000000307077812 */ /* 0x000fca00078ec0ff */
[----:B------:R-:W-:-:S07]  /*d9a0*/  IMAD.MOV.U32 R13, RZ, RZ, R7 ;  /* 0x000000ffff0d7224 */ /* 0x000fce00078e0007 */
[----:B------:R-:W-:Y:S05]  /*d9b0*/  WARPSYNC.COLLECTIVE R15, `(.L_x_3235) ;  /* 0x000000000f087348 */ /* 0x000fea0003c00000 */
[----:B------:R1:W2:Y:S02]  /*d9c0*/  SHFL.IDX P6, R14, R13, R12, R11 ;  /* 0x0000000c0d0e7389 */ /* 0x0002a400000c000b */
[----:B-12---:R-:W-:Y:S01]  /*d9d0*/  ENDCOLLECTIVE ;  /* 0x000000000000791b */ /* 0x006fe20003800000 */
.L_x_3235:
[----:B------:R-:W-:Y:S05]  /*d9e0*/  BRA `(.L_x_3236) ;  /* 0xffffffd400b87947 */ /* 0x000fea000383ffff */
.L_x_3185:
[----:B------:R-:W-:Y:S01]  /*d9f0*/  BSSY B0, `(.L_x_3237) ;  /* 0x0000006000007945 */ /* 0x000fe20003800000 */
[----:B------:R-:W-:-:S07]  /*da00*/  MOV R15, 0xffffffff ;  /* 0xffffffff000f7802 */ /* 0x000fce0000000f00 */
[----:B------:R-:W-:Y:S05]  /*da10*/  WARPSYNC.COLLECTIVE R15, `(.L_x_3238) ;  /* 0x000000000f0c7348 */ /* 0x000fea0003c00000 */
[----:B------:R-:W-:Y:S02]  /*da20*/  ELECT P6, UR62, PT ;  /* 0x00000000003e782f */ /* 0x000fe400038c0000 */
[----:B------:R-:W-:Y:S01]  /*da30*/  MOV R14, UR62 ;  /* 0x0000003e000e7c02 */ /* 0x000fe20008000f00 */
[----:B------:R-:W-:Y:S10]  /*da40*/  ENDCOLLECTIVE ;  /* 0x000000000000791b */ /* 0x000ff40003800000 */
.L_x_3238:
[----:B------:R-:W-:Y:S05]  /*da50*/  BSYNC B0 ;  /* 0x0000000000007941 */ /* 0x000fea0003800000 */
.L_x_3237:
[----:B------:R-:W-:Y:S05]  /*da60*/  BRA `(.L_x_3239) ;  /* 0xffffffd400a87947 */ /* 0x000fea000383ffff */
.L_x_3188:
[----:B-1----:R1:W2:Y:S02]  /*da70*/  SYNCS.PHASECHK.TRANS64.TRYWAIT P2, [R8+URZ+0x28c40], R5 ;  /* 0x028c4005080075a7 */ /* 0x0022a4000804017f */
[----:B--2---:R-:W-:Y:S05]  /*da80*/  @!P2 NANOSLEEP.SYNCS 0x989680 ;  /* 0x009896800000a95d */ /* 0x004fea0003900000 */
[----:B------:R-:W2:Y:S02]  /*da90*/  @!P2 SYNCS.PHASECHK.TRANS64 P2, [R8+URZ+0x28c40], R5 ;  /* 0x028c40050800a5a7 */ /* 0x000ea4000804007f */
[----:B--2---:R-:W-:Y:S05]  /*daa0*/  @!P2 BRA `(.L_x_3188) ;  /* 0xfffffffc00f0a947 */ /* 0x004fea000383ffff */
[----:B------:R-:W-:Y:S05]  /*dab0*/  BRA `(.L_x_3240) ;  /* 0xffffffd800047947 */ /* 0x000fea000383ffff */
.L_x_3190:
[----:B-1----:R-:W-:-:S04]  /*dac0*/  MOV R8, UR37 ;  /* 0x0000002500087c02 */ /* 0x002fc80008000f00 */
[----:B------:R1:W2:Y:S03]  /*dad0*/  SYNCS.PHASECHK.TRANS64.TRYWAIT P2, [R8+URZ+0x28c20], R5 ;  /* 0x028c2005080075a7 */ /* 0x0002a6000804017f */
[----:B--2---:R-:W-:Y:S05]  /*dae0*/  @!P2 NANOSLEEP.SYNCS 0x989680 ;  /* 0x009896800000a95d */ /* 0x004fea0003900000 */
[----:B------:R-:W2:Y:S02]  /*daf0*/  @!P2 SYNCS.PHASECHK.TRANS64 P2, [R8+URZ+0x28c20], R5 ;  /* 0x028c20050800a5a7 */ /* 0x000ea4000804007f */
[----:B--2---:R-:W-:Y:S05]  /*db00*/  @!P2 BRA `(.L_x_3190) ;  /* 0xfffffffc00eca947 */ /* 0x004fea000383ffff */
[----:B------:R-:W-:Y:S05]  /*db10*/  BRA `(.L_x_3241) ;  /* 0xffffffd800a47947 */ /* 0x000fea000383ffff */
.L_x_3193:
[----:B-1----:R1:W2:Y:S02]  /*db20*/  SYNCS.PHASECHK.TRANS64.TRYWAIT P2, [R8+URZ+0x28c60], R5 ;  /* 0x028c6005080075a7 */ /* 0x0022a4000804017f */
[----:B--2---:R-:W-:Y:S05]  /*db30*/  @!P2 NANOSLEEP.SYNCS 0x989680 ;  /* 0x009896800000a95d */ /* 0x004fea0003900000 */
[----:B------:R-:W2:Y:S02]  /*db40*/  @!P2 SYNCS.PHASECHK.TRANS64 P2, [R8+URZ+0x28c60], R5 ;  /* 0x028c60050800a5a7 */ /* 0x000ea4000804007f */
[----:B--2---:R-:W-:Y:S05]  /*db50*/  @!P2 BRA `(.L_x_3193) ;  /* 0xfffffffc00f0a947 */ /* 0x004fea000383ffff */
[----:B------:R-:W-:Y:S05]  /*db60*/  BRA `(.L_x_3242) ;  /* 0xffffffd800b87947 */ /* 0x000fea000383ffff */
.L_x_3200:
[----:B-1----:R1:W2:Y:S02]  /*db70*/  SYNCS.PHASECHK.TRANS64.TRYWAIT P3, [R2+URZ+0x28c40], R3 ;  /* 0x028c4003020075a7 */ /* 0x0022a4000806017f */
[----:B--2---:R-:W-:Y:S05]  /*db80*/  @!P3 NANOSLEEP.SYNCS 0x989680 ;  /* 0x009896800000b95d */ /* 0x004fea0003900000 */
[----:B------:R-:W2:Y:S02]  /*db90*/  @!P3 SYNCS.PHASECHK.TRANS64 P3, [R2+URZ+0x28c40], R3 ;  /* 0x028c40030200b5a7 */ /* 0x000ea4000806007f */
[----:B--2---:R-:W-:Y:S05]  /*dba0*/  @!P3 BRA `(.L_x_3200) ;  /* 0xfffffffc00f0b947 */ /* 0x004fea000383ffff */
[----:B------:R-:W-:Y:S05]  /*dbb0*/  BRA `(.L_x_3243) ;  /* 0xffffffe0003c7947 */ /* 0x000fea000383ffff */
.L_x_3202:
[----:B--2---:R2:W3:Y:S02]  /*dbc0*/  SYNCS.PHASECHK.TRANS64.TRYWAIT P3, [R2+URZ+0x28c60], R3 ;  /* 0x028c6003020075a7 */ /* 0x0044e4000806017f */
[----:B---3--:R-:W-:Y:S05]  /*dbd0*/  @!P3 NANOSLEEP.SYNCS 0x989680 ;  /* 0x009896800000b95d */ /* 0x008fea0003900000 */
[----:B------:R-:W3:Y:S02]  /*dbe0*/  @!P3 SYNCS.PHASECHK.TRANS64 P3, [R2+URZ+0x28c60], R3 ;  /* 0x028c60030200b5a7 */ /* 0x000ee4000806007f */
[----:B---3--:R-:W-:Y:S05]  /*dbf0*/  @!P3 BRA `(.L_x_3202) ;  /* 0xfffffffc00f0b947 */ /* 0x008fea000383ffff */
[----:B------:R-:W-:Y:S05]  /*dc00*/  BRA `(.L_x_3244) ;  /* 0xffffffe000847947 */ /* 0x000fea000383ffff */
.L_x_3208:
[----:B-1----:R1:W2:Y:S02]  /*dc10*/  SYNCS.PHASECHK.TRANS64.TRYWAIT P3, [R3+URZ+0x28c40], R2 ;  /* 0x028c4002030075a7 */ /* 0x0022a4000806017f */
[----:B--2---:R-:W-:Y:S05]  /*dc20*/  @!P3 NANOSLEEP.SYNCS 0x989680 ;  /* 0x009896800000b95d */ /* 0x004fea0003900000 */
[----:B------:R-:W2:Y:S02]  /*dc30*/  @!P3 SYNCS.PHASECHK.TRANS64 P3, [R3+URZ+0x28c40], R2 ;  /* 0x028c40020300b5a7 */ /* 0x000ea4000806007f */
[----:B--2---:R-:W-:Y:S05]  /*dc40*/  @!P3 BRA `(.L_x_3208) ;  /* 0xfffffffc00f0b947 */ /* 0x004fea000383ffff */
[----:B------:R-:W-:Y:S05]  /*dc50*/  BRA `(.L_x_3245) ;  /* 0xffffffe400f47947 */ /* 0x000fea000383ffff */
.L_x_3210:
[----:B---3--:R3:W4:Y:S02]  /*dc60*/  SYNCS.PHASECHK.TRANS64.TRYWAIT P3, [R3+URZ+0x28c60], R2 ;  /* 0x028c6002030075a7 */ /* 0x008724000806017f */
[----:B----4-:R-:W-:Y:S05]  /*dc70*/  @!P3 NANOSLEEP.SYNCS 0x989680 ;  /* 0x009896800000b95d */ /* 0x010fea0003900000 */
[----:B------:R-:W4:Y:S02]  /*dc80*/  @!P3 SYNCS.PHASECHK.TRANS64 P3, [R3+URZ+0x28c60], R2 ;  /* 0x028c60020300b5a7 */ /* 0x000f24000806007f */
[----:B----4-:R-:W-:Y:S05]  /*dc90*/  @!P3 BRA `(.L_x_3210) ;  /* 0xfffffffc00f0b947 */ /* 0x010fea000383ffff */
[----:B------:R-:W-:Y:S05]  /*dca0*/  BRA `(.L_x_3246) ;  /* 0xffffffe8003c7947 */ /* 0x000fea000383ffff */
.L_x_3215:
[----:B-1----:R1:W2:Y:S02]  /*dcb0*/  SYNCS.PHASECHK.TRANS64.TRYWAIT P3, [R2+URZ+0x28c40], R3 ;  /* 0x028c4003020075a7 */ /* 0x0022a4000806017f */
[----:B--2---:R-:W-:Y:S05]  /*dcc0*/  @!P3 NANOSLEEP.SYNCS 0x989680 ;  /* 0x009896800000b95d */ /* 0x004fea0003900000 */
[----:B------:R-:W2:Y:S02]  /*dcd0*/  @!P3 SYNCS.PHASECHK.TRANS64 P3, [R2+URZ+0x28c40], R3 ;  /* 0x028c40030200b5a7 */ /* 0x000ea4000806007f */
[----:B--2---:R-:W-:Y:S05]  /*dce0*/  @!P3 BRA `(.L_x_3215) ;  /* 0xfffffffc00f0b947 */ /* 0x004fea000383ffff */
[----:B------:R-:W-:Y:S05]  /*dcf0*/  BRA `(.L_x_3247) ;  /* 0xffffffec00947947 */ /* 0x000fea000383ffff */
.L_x_3217:
[----:B---3--:R3:W4:Y:S02]  /*dd00*/  SYNCS.PHASECHK.TRANS64.TRYWAIT P3, [R2+URZ+0x28c60], R3 ;  /* 0x028c6003020075a7 */ /* 0x008724000806017f */
[----:B----4-:R-:W-:Y:S05]  /*dd10*/  @!P3 NANOSLEEP.SYNCS 0x989680 ;  /* 0x009896800000b95d */ /* 0x010fea0003900000 */
[----:B------:R-:W4:Y:S02]  /*dd20*/  @!P3 SYNCS.PHASECHK.TRANS64 P3, [R2+URZ+0x28c60], R3 ;  /* 0x028c60030200b5a7 */ /* 0x000f24000806007f */
[----:B----4-:R-:W-:Y:S05]  /*dd30*/  @!P3 BRA `(.L_x_3217) ;  /* 0xfffffffc00f0b947 */ /* 0x010fea000383ffff */
[----:B------:R-:W-:Y:S05]  /*dd40*/  BRA `(.L_x_3248) ;  /* 0xffffffec00dc7947 */ /* 0x000fea000383ffff */
.L_x_3222:
[----:B------:R-:W-:Y:S01]  /*dd50*/  BSSY B0, `(.L_x_3249) ;  /* 0x0000007000007945 */ /* 0x000fe20003800000 */
[----:B--2---:R-:W-:Y:S01]  /*dd60*/  IMAD.MOV.U32 R12, RZ, RZ, RZ ;  /* 0x000000ffff0c7224 */ /* 0x004fe200078e00ff */
[----:B------:R-:W-:Y:S02]  /*dd70*/  MOV R11, 0x1f ;  /* 0x0000001f000b7802 */ /* 0x000fe40000000f00 */
[----:B------:R-:W-:-:S07]  /*dd80*/  MOV R15, 0xffffffff ;  /* 0xffffffff000f7802 */ /* 0x000fce0000000f00 */
[----:B-1-34-:R-:W-:Y:S05]  /*dd90*/  WARPSYNC.COLLECTIVE R15, `(.L_x_3250) ;  /* 0x000000000f087348 */ /* 0x01afea0003c00000 */
[----:B------:R2:W1:Y:S02]  /*dda0*/  SHFL.IDX P6, R14, R13, R12, R11 ;  /* 0x0000000c0d0e7389 */ /* 0x00046400000c000b */
[----:B-1234-:R-:W-:Y:S01]  /*ddb0*/  ENDCOLLECTIVE ;  /* 0x000000000000791b */ /* 0x01efe20003800000 */
.L_x_3250:
[----:B------:R-:W-:Y:S05]  /*ddc0*/  BSYNC B0 ;  /* 0x0000000000007941 */ /* 0x000fea0003800000 */
.L_x_3249:
[----:B------:R-:W-:Y:S05]  /*ddd0*/  BRA `(.L_x_3251) ;  /* 0xfffffff400107947 */ /* 0x000fea000383ffff */
.L_x_3224:
[----:B-1----:R1:W2:Y:S02]  /*dde0*/  SYNCS.PHASECHK.TRANS64.TRYWAIT P0, [R7+URZ+0x28c20], R0 ;  /* 0x028c2000070075a7 */ /* 0x0022a4000800017f */
[----:B--2---:R-:W-:Y:S05]  /*ddf0*/  @!P0 NANOSLEEP.SYNCS 0x989680 ;  /* 0x009896800000895d */ /* 0x004fea0003900000 */
[----:B------:R-:W2:Y:S02]  /*de00*/  @!P0 SYNCS.PHASECHK.TRANS64 P0, [R7+URZ+0x28c20], R0 ;  /* 0x028c2000070085a7 */ /* 0x000ea4000800007f */
[----:B--2---:R-:W-:Y:S05]  /*de10*/  @!P0 BRA `(.L_x_3224) ;  /* 0xfffffffc00f08947 */ /* 0x004fea000383ffff */
[----:B------:R-:W-:Y:S05]  /*de20*/  BRA `(.L_x_3252) ;  /* 0xfffffff400587947 */ /* 0x000fea000383ffff */
.L_x_3228:
[----:B-1----:R1:W2:Y:S02]  /*de30*/  SYNCS.PHASECHK.TRANS64.TRYWAIT P0, [R5+URZ], R4 ;  /* 0x00000004050075a7 */ /* 0x0022a4000800017f */
[----:B--2---:R-:W-:Y:S05]  /*de40*/  @!P0 NANOSLEEP.SYNCS 0x989680 ;  /* 0x009896800000895d */ /* 0x004fea0003900000 */
[----:B------:R-:W2:Y:S02]  /*de50*/  @!P0 SYNCS.PHASECHK.TRANS64 P0, [R5+URZ], R4 ;  /* 0x00000004050085a7 */ /* 0x000ea4000800007f */
[----:B--2---:R-:W-:Y:S05]  /*de60*/  @!P0 BRA `(.L_x_3228) ;  /* 0xfffffffc00f08947 */ /* 0x004fea000383ffff */
[----:B------:R-:W-:Y:S05]  /*de70*/  BRA `(.L_x_3253) ;  /* 0xfffffff400ac7947 */ /* 0x000fea000383ffff */
.L_x_3229:
[----:B--2---:R2:W3:Y:S02]  /*de80*/  SYNCS.PHASECHK.TRANS64.TRYWAIT P0, [R3+URZ], R0 ;  /* 0x00000000030075a7 */ /* 0x0044e4000800017f */
[----:B---3--:R-:W-:Y:S05]  /*de90*/  @!P0 NANOSLEEP.SYNCS 0x989680 ;  /* 0x009896800000895d */ /* 0x008fea0003900000 */
[----:B------:R-:W3:Y:S02]  /*dea0*/  @!P0 SYNCS.PHASECHK.TRANS64 P0, [R3+URZ], R0 ;  /* 0x00000000030085a7 */ /* 0x000ee4000800007f */
[----:B---3--:R-:W-:Y:S05]  /*deb0*/  @!P0 BRA `(.L_x_3229) ;  /* 0xfffffffc00f08947 */ /* 0x008fea000383ffff */
[----:B------:R-:W-:Y:S05]  /*dec0*/  BRA `(.L_x_3254) ;  /* 0xfffffff400a07947 */ /* 0x000fea000383ffff */
.L_x_3231:
[----:B-1----:R1:W2:Y:S02]  /*ded0*/  SYNCS.PHASECHK.TRANS64.TRYWAIT P0, [R5+URZ], R4 ;  /* 0x00000004050075a7 */ /* 0x0022a4000800017f */
[----:B--2---:R-:W-:Y:S05]  /*dee0*/  @!P0 NANOSLEEP.SYNCS 0x989680 ;  /* 0x009896800000895d */ /* 0x004fea0003900000 */
[----:B------:R-:W2:Y:S02]  /*def0*/  @!P0 SYNCS.PHASECHK.TRANS64 P0, [R5+URZ], R4 ;  /* 0x00000004050085a7 */ /* 0x000ea4000800007f */
[----:B--2---:R-:W-:Y:S05]  /*df00*/  @!P0 BRA `(.L_x_3231) ;  /* 0xfffffffc00f08947 */ /* 0x004fea000383ffff */
[----:B------:R-:W-:Y:S05]  /*df10*/  BRA `(.L_x_3255) ;  /* 0xfffffff400a47947 */ /* 0x000fea000383ffff */
.L_x_3256:
        /* <DEDUP_REMOVED lines=14> */
.L_x_4561:


//--------------------- .text._ZN7cutlass13device_kernelIN5flash11enable_sm90INS1_16FlashAttnFwdSm90INS1_25CollectiveMainloopFwdSm90ILi2EN4cute5tupleIJNS5_1CILi1EEES8_S8_EEENS6_IJNS7_ILi64EEESA_SA_EEELi512ENS_10bfloat16_tEfNS_4arch4Sm90ELb1ELb0ELb0ELb0ELb0ELb0ELb1ELb0ELb0ELb0ELb0ELb0EEENS1_21CollectiveEpilogueFwdINS6_IJSA_NS7_ILi512EEESA_EEES9_SC_SE_Li256ELb0ELb0ELb0ELb0EEENS1_30DynamicPersistentTileSchedulerILi256ELi32ELb0ELb0ELb1EEEEEEEEEvNT_6ParamsE --------------------------
	.section	.text._ZN7cutlass13device_kernelIN5flash11enable_sm90INS1_16FlashAttnFwdSm90INS1_25CollectiveMainloopFwdSm90ILi2EN4cute5tupleIJNS5_1CILi1EEES8_S8_EEENS6_IJNS7_ILi64EEESA_SA_EEELi512ENS_10bfloat16_tEfNS_4arch4Sm90ELb1ELb0ELb0ELb0ELb0ELb0ELb1ELb0ELb0ELb0ELb0ELb0EEENS1_21CollectiveEpilogueFwdINS6_IJSA_NS7_ILi512EEESA_EEES9_SC_SE_Li256ELb0ELb0ELb0ELb0EEENS1_30DynamicPersistentTileSchedulerILi256ELi32ELb0ELb0ELb1EEEEEEEEEvNT_6ParamsE,"ax",@progbits
	.align	128
.text._ZN7cutlass13device_kernelIN5flash11enable_sm90INS1_16FlashAttnFwdSm90INS1_25CollectiveMainloopFwdSm90ILi2EN4cute5tupleIJNS5_1CILi1EEES8_S8_EEENS6_IJNS7_ILi64EEESA_SA_EEELi512ENS_10bfloat16_tEfNS_4arch4Sm90ELb1ELb0ELb0ELb0ELb0ELb0ELb1ELb0ELb0ELb0ELb0ELb0EEENS1_21CollectiveEpilogueFwdINS6_IJSA_NS7_ILi512EEESA_EEES9_SC_SE_Li256ELb0ELb0ELb0ELb0EEENS1_30DynamicPersistentTileSchedulerILi256ELi32ELb0ELb0ELb1EEEEEEEEEvNT_6ParamsE:
        .type           _ZN7cutlass13device_kernelIN5flash11enable_sm90INS1_16FlashAttnFwdSm90INS1_25CollectiveMainloopFwdSm90ILi2EN4cute5tupleIJNS5_1CILi1EEES8_S8_EEENS6_IJNS7_ILi64EEESA_SA_EEELi512ENS_10bfloat16_tEfNS_4arch4Sm90ELb1ELb0ELb0ELb0ELb0ELb0ELb1ELb0ELb0ELb0ELb0ELb0EEENS1_21CollectiveEpilogueFwdINS6_IJSA_NS7_ILi512EEESA_EEES9_SC_SE_Li256ELb0ELb0ELb0ELb0EEENS1_30DynamicPersistentTileSchedulerILi256ELi32ELb0ELb0ELb1EEEEEEEEEvNT_6ParamsE,@function
        .size           _ZN7cutlass13device_kernelIN5flash11enable_sm90INS1_16FlashAttnFwdSm90INS1_25CollectiveMainloopFwdSm90ILi2EN4cute5tupleIJNS5_1CILi1EEES8_S8_EEENS6_IJNS7_ILi64EEESA_SA_EEELi512ENS_10bfloat16_tEfNS_4arch4Sm90ELb1ELb0ELb0ELb0ELb0ELb0ELb1ELb0ELb0ELb0ELb0ELb0EEENS1_21CollectiveEpilogueFwdINS6_IJSA_NS7_ILi512EEESA_EEES9_SC_SE_Li256ELb0ELb0ELb0ELb0EEENS1_30DynamicPersistentTileSchedulerILi256ELi32ELb0ELb0ELb1EEEEEEEEEvNT_6ParamsE,(.L_x_4562 - _ZN7cutlass13device_kernelIN5flash11enable_sm90INS1_16FlashAttnFwdSm90INS1_25CollectiveMainloopFwdSm90ILi2EN4cute5tupleIJNS5_1CILi1EEES8_S8_EEENS6_IJNS7_ILi64EEESA_SA_EEELi512ENS_10bfloat16_tEfNS_4arch4Sm90ELb1ELb0ELb0ELb0ELb0ELb0ELb1ELb0ELb0ELb0ELb0ELb0EEENS1_21CollectiveEpilogueFwdINS6_IJSA_NS7_ILi512EEESA_EEES9_SC_SE_Li256ELb0ELb0ELb0ELb0EEENS1_30DynamicPersistentTileSchedulerILi256ELi32ELb0ELb0ELb1EEEEEEEEEvNT_6ParamsE)
        .other          _ZN7cutlass13device_kernelIN5flash11enable_sm90INS1_16FlashAttnFwdSm90INS1_25CollectiveMainloopFwdSm90ILi2EN4cute5tupleIJNS5_1CILi1EEES8_S8_EEENS6_IJNS7_ILi64EEESA_SA_EEELi512ENS_10bfloat16_tEfNS_4arch4Sm90ELb1ELb0ELb0ELb0ELb0ELb0ELb1ELb0ELb0ELb0ELb0ELb0EEENS1_21CollectiveEpilogueFwdINS6_IJSA_NS7_ILi512EEESA_EEES9_SC_SE_Li256ELb0ELb0ELb0ELb0EEENS1_30DynamicPersistentTileSchedulerILi256ELi32ELb0ELb0ELb1EEEEEEEEEvNT_6ParamsE,@"STO_CUDA_ENTRY STV_DEFAULT"
_ZN7cutlass13device_kernelIN5flash11enable_sm90INS1_16FlashAttnFwdSm90INS1_25CollectiveMainloopFwdSm90ILi2EN4cute5tupleIJNS5_1CILi1EEES8_S8_EEENS6_IJNS7_ILi64EEESA_SA_EEELi512ENS_10bfloat16_tEfNS_4arch4Sm90ELb1ELb0ELb0ELb0ELb0ELb0ELb1ELb0ELb0ELb0ELb0ELb0EEENS1_21CollectiveEpilogueFwdINS6_IJSA_NS7_ILi512EEESA_EEES9_SC_SE_Li256ELb0ELb0ELb0ELb0EEENS1_30DynamicPersistentTileSchedulerILi256ELi32ELb0ELb0ELb1EEEEEEEEEvNT_6ParamsE:
        /* <DEDUP_REMOVED lines=27> */
.L_x_3258:
[----:B------:R-:W-:Y:S05]  /*01b0*/  BSYNC B0 ;  /* 0x0000000000007941 */ /* 0x000fea0003800000 */
.L_x_3257:
        /* <DEDUP_REMOVED lines=35> */
.L_x_3259:
        /* <DEDUP_REMOVED lines=22> */
.L_x_3260:
        /* <DEDUP_REMOVED lines=18> */
.L_x_3261:
        /* <DEDUP_REMOVED lines=22> */
.L_x_3262:
        /* <DEDUP_REMOVED lines=22> */
.L_x_3263:
[----:B-1----:R-:W-:Y:S01]  /*0930*/  UMOV UR4, 0x1 ;  /* 0x0000000100047882 */ /* 0x002fe20000000000 */
[----:B------:R-:W-:Y:S01]  /*0940*/  PLOP3.LUT P0, PT, PT, PT, UP0, 0x80, 0x0 ;  /* 0x000000000000781c */ /* 0x000fe20003f0f008 */
[----:B------:R-:W-:Y:S01]  /*0950*/  USEL UR4, UR4, 0x2, !UP0 ;  /* 0x0000000204047887 */ /* 0x000fe2000c000000 */
[----:B------:R-:W-:Y:S01]  /*0960*/  NOP ;  /* 0x0000000000007918 */ /* 0x000fe20000000000 */
[----:B------:R-:W-:-:S04]  /*0970*/  ULDC.64 UR54, c[0x0][0x208] ;  /* 0x0000820000367ab9 */ /* 0x000fc80000000a00 */
[----:B------:R-:W-:-:S05]  /*0980*/  IMAD.U32 R2, RZ, RZ, UR4 ;  /* 0x00000004ff027e24 */ /* 0x000fca000f8e00ff */
[----:B------:R1:W-:Y:S01]  /*0990*/  STL [R1], R2 ;  /* 0x0000000201007387 */ /* 0x0003e20000100800 */
[----:B--234-:R-:W-:Y:S06]  /*09a0*/  BAR.SYNC.DEFER_BLOCKING 0x0 ;  /* 0x0000000000007b1d */ /* 0x01cfec0000010000 */
[----:B------:R-:W-:Y:S05]  /*09b0*/  @!P0 BRA `(.L_x_3264) ;  /* 0x000000d400d88947 */ /* 0x000fea0003800000 */
.L_x_3265:
[----:B------:R-:W-:-:S08]  /*09c0*/  NOP ;  /* 0x0000000000007918 */ /* 0x000fd00000000000 */
[----:B------:R-:W2:Y:S02]  /*09d0*/  USETMAXREG.TRY_ALLOC.CTAPOOL UP0, 0xf0 ;  /* 0x000000f0000079c8 */ /* 0x000ea40008000600 */
[----:B--2---:R-:W-:-:S13]  /*09e0*/  PLOP3.LUT P0, PT, PT, PT, UP0, 0x80, 0x0 ;  /* 0x000000000000781c */ /* 0x004fda0003f0f008 */
[----:B------:R-:W-:Y:S05]  /*09f0*/  @!P0 BRA `(.L_x_3265) ;  /* 0xfffffffc00f08947 */ /* 0x000fea000383ffff */
[----:B-1----:R-:W1:Y:S01]  /*0a00*/  S2R R2, SR_TID.X ;  /* 0x0000000000027919 */ /* 0x002e620000002100 */
        /* <DEDUP_REMOVED lines=10> */
[----:B------:R-:W2:Y:S01]  /*0ab0*/  LDL R3, [R1] ;  /* 0x0000000001037983 */ /* 0x000ea20000100800 */
[----:B------:R-:W-:Y:S01]  /*0ac0*/  VIADD R195, R2, 0xffffff80 ;  /* 0xffffff8002c37836 */ /* 0x000fe20000000000 */
[----:B------:R-:W1:Y:S01]  /*0ad0*/  S2UR UR5, SR_CgaCtaId ;  /* 0x00000000000579c3 */ /* 0x000e620000008800 */
[----:B------:R-:W-:Y:S01]  /*0ae0*/  UMOV UR37, 0x400 ;  /* 0x0000040000257882 */ /* 0x000fe20000000000 */
[----:B------:R-:W-:Y:S01]  /*0af0*/  MOV R185, 0x40 ;  /* 0x0000004000b97802 */ /* 0x000fe20000000f00 */
[----:B------:R-:W-:Y:S01]  /*0b00*/  IMAD.MOV.U32 R16, RZ, RZ, RZ ;  /* 0x000000ffff107224 */ /* 0x000fe200078e00ff */
[----:B------:R-:W-:Y:S01]  /*0b10*/  SHF.R.S32.HI R0, RZ, 0x1f, R195 ;  /* 0x0000001fff007819 */ /* 0x000fe200000114c3 */
[----:B------:R-:W-:Y:S01]  /*0b20*/  ULDC.64 UR48, c[0x0][0x198] ;  /* 0x0000660000307ab9 */ /* 0x000fe20000000a00 */
[----:B------:R-:W-:Y:S02]  /*0b30*/  UMOV UR36, URZ ;  /* 0x0000003f00247c82 */ /* 0x000fe40008000000 */
[----:B------:R-:W-:-:S02]  /*0b40*/  LEA.HI R4, R0, R195, RZ, 0x4 ;  /* 0x000000c300047211 */ /* 0x000fc400078f20ff */
[----:B------:R-:W-:Y:S02]  /*0b50*/  LEA.HI R5, R0, R195, RZ, 0x5 ;  /* 0x000000c300057211 */ /* 0x000fe400078f28ff */
[----:B------:R-:W-:Y:S02]  /*0b60*/  LOP3.LUT R2, R4, 0xfffffff0, RZ, 0xc0, !PT ;  /* 0xfffffff004027812 */ /* 0x000fe400078ec0ff */
[--C-:B------:R-:W-:Y:S02]  /*0b70*/  SHF.R.S32.HI R193, RZ, 0x5, R5.reuse ;  /* 0x00000005ffc17819 */ /* 0x100fe40000011405 */
[----:B------:R-:W-:Y:S01]  /*0b80*/  SHF.R.S32.HI R6, RZ, 0x1f, R5 ;  /* 0x0000001fff067819 */ /* 0x000fe20000011405 */
[----:B------:R-:W-:Y:S01]  /*0b90*/  IMAD.IADD R7, R195, 0x1, -R2 ;  /* 0x00000001c3077824 */ /* 0x000fe200078e0a02 */
[----:B------:R-:W-:Y:S02]  /*0ba0*/  SHF.R.S32.HI R9, RZ, 0x4, R4 ;  /* 0x00000004ff097819 */ /* 0x000fe40000011404 */
[----:B------:R-:W-:-:S02]  /*0bb0*/  LEA.HI R6, R6, R193, RZ, 0x2 ;  /* 0x000000c106067211 */ /* 0x000fc400078f10ff */
[----:B------:R-:W-:Y:S02]  /*0bc0*/  LEA.HI R5, R4, R9, RZ, 0x1 ;  /* 0x0000000904057211 */ /* 0x000fe400078f08ff */
[----:B------:R-:W-:Y:S01]  /*0bd0*/  SHF.R.S32.HI R4, RZ, 0x1f, R7 ;  /* 0x0000001fff047819 */ /* 0x000fe20000011407 */
[----:B-1----:R-:W-:Y:S01]  /*0be0*/  ULEA UR37, UR5, UR37, 0x18 ;  /* 0x0000002505257291 */ /* 0x002fe2000f8ec03f */
[----:B------:R-:W-:Y:S02]  /*0bf0*/  LOP3.LUT R6, R6, 0x3ffffc, RZ, 0xc0, !PT ;  /* 0x003ffffc06067812 */ /* 0x000fe400078ec0ff */
[----:B------:R-:W-:Y:S02]  /*0c00*/  LEA.HI R8, R4, R7, RZ, 0x3 ;  /* 0x0000000704087211 */ /* 0x000fe400078f18ff */
[----:B------:R-:W-:Y:S01]  /*0c10*/  LOP3.LUT R10, R5, 0x1ffffffe, RZ, 0xc0, !PT ;  /* 0x1ffffffe050a7812 */ /* 0x000fe200078ec0ff */
[----:B------:R-:W-:Y:S01]  /*0c20*/  IMAD.IADD R4, R193, 0x1, -R6 ;  /* 0x00000001c1047824 */ /* 0x000fe200078e0a06 */
[C---:B------:R-:W-:Y:S01]  /*0c30*/  LOP3.LUT R6, R8.reuse, 0xfffffff8, RZ, 0xc0, !PT ;  /* 0xfffffff808067812 */ /* 0x040fe200078ec0ff */
[----:B------:R-:W-:-:S02]  /*0c40*/  IMAD.SHL.U32 R8, R8, 0x40, RZ ;  /* 0x0000004008087824 */ /* 0x000fc400078e00ff */
[----:B------:R-:W-:-:S03]  /*0c50*/  IMAD.IADD R10, R9, 0x1, -R10 ;  /* 0x00000001090a7824 */ /* 0x000fc600078e0a0a */
[----:B------:R-:W-:Y:S01]  /*0c60*/  LOP3.LUT R8, R8, 0x7ffffe00, RZ, 0xc0, !PT ;  /* 0x7ffffe0008087812 */ /* 0x000fe200078ec0ff */
[----:B------:R-:W-:-:S04]  /*0c70*/  IMAD.SHL.U32 R10, R10, 0x8, RZ ;  /* 0x000000080a0a7824 */ /* 0x000fc800078e00ff */
[----:B------:R-:W-:Y:S01]  /*0c80*/  IMAD R8, R193, 0x400, R8 ;  /* 0x00000400c1087824 */ /* 0x000fe200078e0208 */
[----:B--2---:R-:W-:Y:S02]  /*0c90*/  R2UR UR6, R3 ;  /* 0x00000000030672ca */ /* 0x004fe400000e0000 */
[CC--:B------:R-:W-:Y:S02]  /*0ca0*/  LEA.HI R3, R0.reuse, R195.reuse, RZ, 0x7 ;  /* 0x000000c300037211 */ /* 0x0c0fe400078f38ff */
[----:B------:R-:W-:Y:S02]  /*0cb0*/  LEA.HI R0, R0, R195, RZ, 0x3 ;  /* 0x000000c300007211 */ /* 0x000fe400078f18ff */
[----:B------:R-:W-:Y:S02]  /*0cc0*/  SHF.R.S32.HI R192, RZ, 0x7, R3 ;  /* 0x00000007ffc07819 */ /* 0x000fe40000011403 */
[C---:B------:R-:W-:Y:S02]  /*0cd0*/  LOP3.LUT R2, R3.reuse, 0xffffff80, RZ, 0xc0, !PT ;  /* 0xffffff8003027812 */ /* 0x040fe400078ec0ff */
[----:B------:R-:W-:Y:S01]  /*0ce0*/  LEA.HI R3, R3, R192, RZ, 0x1 ;  /* 0x000000c003037211 */ /* 0x000fe200078f08ff */
[----:B------:R-:W-:Y:S01]  /*0cf0*/  IMAD R11, R192, 0x100, R7 ;  /* 0x00000100c00b7824 */ /* 0x000fe200078e0207 */
[----:B------:R-:W-:Y:S01]  /*0d00*/  IADD3 R7, R7, -R6, RZ ;  /* 0x8000000607077210 */ /* 0x000fe20007ffe0ff */
[----:B------:R-:W-:Y:S01]  /*0d10*/  ULOP3.LUT UR46, UR6, 0x1, URZ, 0xfc, !UPT ;  /* 0x00000001062e7892 */ /* 0x000fe2000f8efc3f */
[----:B------:R-:W-:Y:S01]  /*0d20*/  IADD3 R2, R195, -R2, RZ ;  /* 0x80000002c3027210 */ /* 0x000fe20007ffe0ff */
[----:B------:R-:W-:Y:S01]  /*0d30*/  IMAD R13, R4, 0x10, R11 ;  /* 0x00000010040d7824 */ /* 0x000fe200078e020b */
[C---:B------:R-:W-:Y:S01]  /*0d40*/  R2P PR, R7.reuse, 0x6 ;  /* 0x0000000607007804 */ /* 0x040fe20000000000 */
[----:B------:R-:W-:Y:S01]  /*0d50*/  IMAD.SHL.U32 R9, R7, 0x40, RZ ;  /* 0x0000004007097824 */ /* 0x000fe200078e00ff */
[----:B------:R-:W-:-:S02]  /*0d60*/  SHF.R.S32.HI R5, RZ, 0x1f, R2 ;  /* 0x0000001fff057819 */ /* 0x000fc40000011402 */
[----:B------:R-:W-:Y:S02]  /*0d70*/  LEA R194, R13, R10, 0x6 ;  /* 0x0000000a0dc27211 */ /* 0x000fe400078e30ff */
[----:B------:R-:W-:Y:S02]  /*0d80*/  LOP3.LUT R9, R9, 0x1c0, RZ, 0xc0, !PT ;  /* 0x000001c009097812 */ /* 0x000fe400078ec0ff */
[-C--:B------:R-:W-:Y:S02]  /*0d90*/  LEA.HI R4, R5, R2.reuse, RZ, 0x2 ;  /* 0x0000000205047211 */ /* 0x080fe400078f10ff */
[----:B------:R-:W-:Y:S02]  /*0da0*/  LOP3.LUT R10, R9, 0x8, R10, 0xf8, !PT ;  /* 0x00000008090a7812 */ /* 0x000fe400078ef80a */
[----:B------:R-:W-:Y:S02]  /*0db0*/  SHF.R.U32.HI R9, RZ, 0x3, R9 ;  /* 0x00000003ff097819 */ /* 0x000fe40000011609 */
[----:B------:R-:W-:-:S02]  /*0dc0*/  LEA.HI R6, R5, R2, RZ, 0x5 ;  /* 0x0000000205067211 */ /* 0x000fc400078f28ff */
[----:B------:R-:W-:Y:S02]  /*0dd0*/  LOP3.LUT R11, R4, 0x7ffffffc, RZ, 0xc0, !PT ;  /* 0x7ffffffc040b7812 */ /* 0x000fe400078ec0ff */
[--C-:B------:R-:W-:Y:S02]  /*0de0*/  SHF.R.S32.HI R5, RZ, 0x2, R4.reuse ;  /* 0x00000002ff057819 */ /* 0x100fe40000011404 */
[----:B------:R-:W-:Y:S01]  /*0df0*/  SHF.R.S32.HI R4, RZ, 0x1f, R4 ;  /* 0x0000001fff047819 */ /* 0x000fe20000011404 */
[----:B------:R-:W-:Y:S01]  /*0e00*/  IMAD.IADD R11, R2, 0x1, -R11 ;  /* 0x00000001020b7824 */ /* 0x000fe200078e0a0b */
[----:B------:R-:W-:Y:S01]  /*0e10*/  LOP3.LUT R9, R10, R9, RZ, 0x3c, !PT ;  /* 0x000000090a097212 */ /* 0x000fe200078e3cff */
[----:B------:R-:W-:Y:S01]  /*0e20*/  IMAD.MOV.U32 R2, RZ, RZ, RZ ;  /* 0x000000ffff027224 */ /* 0x000fe200078e00ff */
[----:B------:R-:W-:Y:S02]  /*0e30*/  LEA.HI R4, R4, R5, RZ, 0x3 ;  /* 0x0000000504047211 */ /* 0x000fe400078f18ff */
[----:B------:R-:W-:Y:S01]  /*0e40*/  LOP3.LUT R3, R3, 0xfffffe, RZ, 0xc0, !PT ;  /* 0x00fffffe03037812 */ /* 0x000fe200078ec0ff */
[----:B------:R-:W-:Y:S01]  /*0e50*/  IMAD.IADD R8, R8, 0x1, R9 ;  /* 0x0000000108087824 */ /* 0x000fe200078e0209 */
[----:B------:R-:W-:-:S02]  /*0e60*/  LOP3.LUT R4, R4, 0xfffffff8, RZ, 0xc0, !PT ;  /* 0xfffffff804047812 */ /* 0x000fc400078ec0ff */
[----:B------:R-:W-:Y:S01]  /*0e70*/  SEL R185, R185, 0xffffffc0, !P2 ;  /* 0xffffffc0b9b97807 */ /* 0x000fe20005000000 */
[----:B------:R-:W-:Y:S01]  /*0e80*/  IMAD.IADD R3, R192, 0x1, -R3 ;  /* 0x00000001c0037824 */ /* 0x000fe200078e0a03 */
[----:B------:R-:W-:Y:S01]  /*0e90*/  LEA R23, R8, UR37, 0x1 ;  /* 0x0000002508177c11 */ /* 0x000fe2000f8e08ff */
[----:B------:R-:W-:Y:S01]  /*0ea0*/  IMAD.IADD R17, R5, 0x1, -R4 ;  /* 0x0000000105117824 */ /* 0x000fe200078e0a04 */
[----:B------:R-:W-:Y:S01]  /*0eb0*/  LOP3.LUT R4, R0, 0x1ffffff8, RZ, 0xc0, !PT ;  /* 0x1ffffff800047812 */ /* 0x000fe200078ec0ff */
[----:B------:R-:W-:Y:S01]  /*0ec0*/  IMAD.SHL.U32 R22, R3, 0x100, RZ ;  /* 0x0000010003167824 */ /* 0x000fe200078e00ff */
[----:B------:R-:W-:Y:S01]  /*0ed0*/  SHF.R.S32.HI R6, RZ, 0x5, R6 ;  /* 0x00000005ff067819 */ /* 0x000fe20000011406 */
[C---:B------:R-:W-:Y:S01]  /*0ee0*/  VIADD R186, R23.reuse, 0x36400 ;  /* 0x0003640017ba7836 */ /* 0x040fe20000000000 */
[----:B------:R-:W-:Y:S01]  /*0ef0*/  IADD3 R184, R23, 0x36420, RZ ;  /* 0x0003642017b87810 */ /* 0x000fe20007ffe0ff */
[----:B------:R-:W-:Y:S01]  /*0f00*/  IMAD.IADD R4, R195, 0x1, -R4 ;  /* 0x00000001c3047824 */ /* 0x000fe200078e0a04 */
[----:B------:R-:W-:Y:S01]  /*0f10*/  SHF.R.S32.HI R190, RZ, 0x3, R0 ;  /* 0x00000003ffbe7819 */ /* 0x000fe20000011400 */
[C---:B------:R-:W-:Y:S01]  /*0f20*/  @P1 VIADD R184, R186.reuse, 0xffffffe0 ;  /* 0xffffffe0bab81836 */ /* 0x040fe20000000000 */
[----:B------:R-:W-:Y:S01]  /*0f30*/  SHF.L.U32 R18, R11, 0x1, RZ ;  /* 0x000000010b127819 */ /* 0x000fe200000006ff */
[----:B------:R-:W-:-:S02]  /*0f40*/  IMAD.IADD R186, R186, 0x1, R185 ;  /* 0x00000001baba7824 */ /* 0x000fc400078e02b9 */
[----:B------:R-:W-:Y:S02]  /*0f50*/  IMAD R17, R6, 0x10, R17 ;  /* 0x0000001006117824 */ /* 0x000fe400078e0211 */
[----:B------:R-:W-:Y:S02]  /*0f60*/  IMAD.SHL.U32 R188, R4, 0x8, RZ ;  /* 0x0000000804bc7824 */ /* 0x000fe400078e00ff */
[----:B------:R-:W-:-:S07]  /*0f70*/  IMAD.IADD R185, R185, 0x1, R184 ;  /* 0x00000001b9b97824 */ /* 0x000fce00078e02b8 */
.L_x_3313:
        /* <DEDUP_REMOVED lines=20> */
.L_x_3266:
[----:B------:R-:W-:Y:S01]  /*10c0*/  ULDC UR6, c[0x0][0xec4] ;  /* 0x0003b10000067ab9 */ /* 0x000fe20000000800 */
[----:B------:R-:W-:Y:S01]  /*10d0*/  UMOV UR38, UR7 ;  /* 0x0000000700267c82 */ /* 0x000fe20008000000 */
[----:B------:R-:W-:-:S11]  /*10e0*/  UISETP.NE.AND UP0, UPT, UR6, 0x1, UPT ;  /* 0x000000010600788c */ /* 0x000fd6000bf05270 */
[----:B------:R-:W-:Y:S02]  /*10f0*/  @UP0 ULDC.64 UR10, c[0x0][0xec8] ;  /* 0x0003b200000a0ab9 */ /* 0x000fe40000000a00 */
[----:B------:R-:W-:-:S04]  /*1100*/  UIMAD.WIDE.U32 UR4, UR7, UR10, URZ ;  /* 0x0000000a070472a5 */ /* 0x000fc8000f8e003f */
[----:B------:R-:W-:-:S04]  /*1110*/  @UP0 USHF.R.U32.HI UR38, URZ, UR11, UR5 ;  /* 0x0000000b3f260299 */ /* 0x000fc80008011605 */
[----:B------:R-:W-:-:S12]  /*1120*/  UIMAD UR4, UR38, UR6, URZ ;  /* 0x00000006260472a4 */ /* 0x000fd8000f8e023f */
.L_x_3267:
[----:B------:R-:W1:Y:S01]  /*1130*/  LDC.64 R8, c[0x0][0x3f8] ;  /* 0x0000fe00ff087b82 */ /* 0x000e620000000a00 */
[----:B------:R-:W-:Y:S01]  /*1140*/  ULOP3.LUT UR5, URZ, UR38, URZ, 0x33, !UPT ;  /* 0x000000263f057292 */ /* 0x000fe2000f8e333f */
[----:B------:R-:W-:Y:S01]  /*1150*/  CS2R R150, SRZ ;  /* 0x0000000000967805 */ /* 0x000fe2000001ff00 */
[----:B------:R-:W-:Y:S01]  /*1160*/  ULDC UR6, c[0x0][0xeac] ;  /* 0x0003ab0000067ab9 */ /* 0x000fe20000000800 */
[----:B------:R-:W-:Y:S01]  /*1170*/  ULDC UR43, c[0x0][0xeb8] ;  /* 0x0003ae00002b7ab9 */ /* 0x000fe20000000800 */
[----:B------:R-:W-:Y:S01]  /*1180*/  UIADD3 UR5, UR5, UR6, URZ ;  /* 0x0000000605057290 */ /* 0x000fe2000fffe03f */
[----:B------:R-:W-:Y:S01]  /*1190*/  CS2R R148, SRZ ;  /* 0x0000000000947805 */ /* 0x000fe2000001ff00 */
[----:B------:R-:W-:Y:S01]  /*11a0*/  UISETP.NE.AND UP0, UPT, UR43, 0x1, UPT ;  /* 0x000000012b00788c */ /* 0x000fe2000bf05270 */
[----:B------:R-:W2:Y:S01]  /*11b0*/  LDC R169, c[0x0][0x404] ;  /* 0x00010100ffa97b82 */ /* 0x000ea20000000800 */
[----:B------:R-:W-:Y:S01]  /*11c0*/  USHF.L.U32 UR42, UR5, 0x6, URZ ;  /* 0x00000006052a7899 */ /* 0x000fe2000800063f */
[----:B------:R-:W-:Y:S01]  /*11d0*/  CS2R R146, SRZ ;  /* 0x0000000000927805 */ /* 0x000fe2000001ff00 */
[----:B------:R-:W-:Y:S01]  /*11e0*/  UIADD3 UR4, UR7, -UR4, URZ ;  /* 0x8000000407047290 */ /* 0x000fe2000fffe03f */
[----:B------:R-:W-:Y:S01]  /*11f0*/  CS2R R144, SRZ ;  /* 0x0000000000907805 */ /* 0x000fe2000001ff00 */
[----:B------:R-:W-:Y:S01]  /*1200*/  ULDC UR5, c[0x0][0xec4] ;  /* 0x0003b10000057ab9 */ /* 0x000fe20000000800 */
[----:B------:R-:W-:Y:S01]  /*1210*/  UISETP.NE.AND UP1, UPT, UR39, 0x1, UPT ;  /* 0x000000012700788c */ /* 0x000fe2000bf25270 */
[----:B------:R-:W-:Y:S01]  /*1220*/  IMAD.U32 R187, RZ, RZ, UR42 ;  /* 0x0000002affbb7e24 */ /* 0x000fe2000f8e00ff */
[----:B------:R-:W3:Y:S01]  /*1230*/  LDC R4, c[0x0][0x288] ;  /* 0x0000a200ff047b82 */ /* 0x000ee20000000800 */
[----:B------:R-:W-:Y:S01]  /*1240*/  UIMAD UR8, UR8, UR5, UR4 ;  /* 0x00000005080872a4 */ /* 0x000fe2000f8e0204 */
[----:B------:R-:W-:Y:S01]  /*1250*/  CS2R R142, SRZ ;  /* 0x00000000008e7805 */ /* 0x000fe2000001ff00 */
[----:B------:R-:W-:Y:S01]  /*1260*/  @UP0 ULDC UR6, c[0x0][0xec0] ;  /* 0x0003b00000060ab9 */ /* 0x000fe20000000800 */
[----:B------:R-:W-:Y:S01]  /*1270*/  @UP0 ULDC UR4, c[0x0][0xebc] ;  /* 0x0003af0000040ab9 */ /* 0x000fe20000000800 */
[----:B------:R-:W-:Y:S01]  /*1280*/  CS2R R140, SRZ ;  /* 0x00000000008c7805 */ /* 0x000fe2000001ff00 */
[----:B------:R-:W-:Y:S01]  /*1290*/  UIMAD.WIDE.U32 UR4, UR8, UR4, URZ ;  /* 0x00000004080472a5 */ /* 0x000fe2000f8e003f */
[----:B------:R-:W-:Y:S01]  /*12a0*/  CS2R R138, SRZ ;  /* 0x00000000008a7805 */ /* 0x000fe2000001ff00 */
[----:B------:R-:W4:Y:S01]  /*12b0*/  LDC R6, c[0x0][0x2e0] ;  /* 0x0000b800ff067b82 */ /* 0x000f220000000800 */
[----:B-1----:R-:W-:Y:S01]  /*12c0*/  ISETP.NE.U32.AND P0, PT, R8, RZ, PT ;  /* 0x000000ff0800720c */ /* 0x002fe20003f05070 */
[----:B------:R-:W-:Y:S01]  /*12d0*/  UMOV UR44, UR8 ;  /* 0x00000008002c7c82 */ /* 0x000fe20008000000 */
[----:B------:R-:W-:Y:S01]  /*12e0*/  @UP0 USHF.R.U32.HI UR44, URZ, UR6, UR5 ;  /* 0x000000063f2c0299 */ /* 0x000fe20008011605 */
[----:B------:R-:W-:-:S02]  /*12f0*/  CS2R R136, SRZ ;  /* 0x0000000000887805 */ /* 0x000fc4000001ff00 */
[----:B------:R-:W-:Y:S02]  /*1300*/  ISETP.NE.AND.EX P0, PT, R9, RZ, PT, P0 ;  /* 0x000000ff0900720c */ /* 0x000fe40003f05300 */
[----:B------:R-:W-:Y:S01]  /*1310*/  CS2R R134, SRZ ;  /* 0x0000000000867805 */ /* 0x000fe2000001ff00 */
[----:B------:R-:W-:Y:S01]  /*1320*/  UIADD3 UR4, -UR44, URZ, URZ ;  /* 0x0000003f2c047290 */ /* 0x000fe2000fffe13f */
[----:B------:R-:W-:Y:S02]  /*1330*/  CS2R R132, SRZ ;  /* 0x0000000000847805 */ /* 0x000fe4000001ff00 */
[----:B--2---:R-:W-:Y:S02]  /*1340*/  SEL R169, R169, 0x1, P0 ;  /* 0x00000001a9a97807 */ /* 0x004fe40000000000 */
[----:B------:R-:W-:Y:S02]  /*1350*/  CS2R R130, SRZ ;  /* 0x0000000000827805 */ /* 0x000fe4000001ff00 */
[----:B------:R-:W-:Y:S01]  /*1360*/  PLOP3.LUT P0, PT, PT, PT, UP1, 0x80, 0x0 ;  /* 0x000000000000781c */ /* 0x000fe20003f0f018 */
[----:B------:R-:W-:Y:S01]  /*1370*/  UIMAD UR43, UR43, UR4, UR8 ;  /* 0x000000042b2b72a4 */ /* 0x000fe2000f8e0208 */
[----:B------:R-:W-:-:S02]  /*1380*/  CS2R R128, SRZ ;  /* 0x0000000000807805 */ /* 0x000fc4000001ff00 */
[----:B------:R-:W-:Y:S02]  /*1390*/  CS2R R126, SRZ ;  /* 0x00000000007e7805 */ /* 0x000fe4000001ff00 */
[----:B------:R-:W-:Y:S02]  /*13a0*/  CS2R R124, SRZ ;  /* 0x00000000007c7805 */ /* 0x000fe4000001ff00 */
[----:B---3--:R-:W-:Y:S02]  /*13b0*/  IADD3 R4, R187, 0x7f, -R4 ;  /* 0x0000007fbb047810 */ /* 0x008fe40007ffe804 */
[----:B------:R-:W-:Y:S02]  /*13c0*/  CS2R R122, SRZ ;  /* 0x00000000007a7805 */ /* 0x000fe4000001ff00 */
[----:B------:R-:W-:Y:S02]  /*13d0*/  CS2R R120, SRZ ;  /* 0x0000000000787805 */ /* 0x000fe4000001ff00 */
[----:B------:R-:W-:-:S02]  /*13e0*/  CS2R R118, SRZ ;  /* 0x0000000000767805 */ /* 0x000fc4000001ff00 */
[----:B------:R-:W-:Y:S02]  /*13f0*/  CS2R R116, SRZ ;  /* 0x0000000000747805 */ /* 0x000fe4000001ff00 */
[----:B------:R-:W-:Y:S02]  /*1400*/  CS2R R166, SRZ ;  /* 0x0000000000a67805 */ /* 0x000fe4000001ff00 */
[----:B------:R-:W-:Y:S02]  /*1410*/  CS2R R164, SRZ ;  /* 0x0000000000a47805 */ /* 0x000fe4000001ff00 */
[----:B------:R-:W-:Y:S01]  /*1420*/  CS2R R112, SRZ ;  /* 0x0000000000707805 */ /* 0x000fe2000001ff00 */
[CC--:B----4-:R-:W-:Y:S01]  /*1430*/  IMAD R0, R169.reuse, R6.reuse, 0x3f ;  /* 0x0000003fa9007424 */ /* 0x0d0fe200078e0206 */
[----:B------:R-:W-:Y:S01]  /*1440*/  CS2R R162, SRZ ;  /* 0x0000000000a27805 */ /* 0x000fe2000001ff00 */
[----:B------:R-:W-:Y:S01]  /*1450*/  IMAD R4, R169, R6, R4 ;  /* 0x00000006a9047224 */ /* 0x000fe200078e0204 */
[----:B------:R-:W-:-:S02]  /*1460*/  CS2R R108, SRZ ;  /* 0x00000000006c7805 */ /* 0x000fc4000001ff00 */
[----:B------:R-:W-:Y:S02]  /*1470*/  CS2R R160, SRZ ;  /* 0x0000000000a07805 */ /* 0x000fe4000001ff00 */
[----:B------:R-:W-:Y:S02]  /*1480*/  SHF.R.S32.HI R3, RZ, 0x1f, R0 ;  /* 0x0000001fff037819 */ /* 0x000fe40000011400 */
[----:B------:R-:W-:Y:S02]  /*1490*/  CS2R R104, SRZ ;  /* 0x0000000000687805 */ /* 0x000fe4000001ff00 */
[----:B------:R-:W-:Y:S02]  /*14a0*/  SHF.R.S32.HI R5, RZ, 0x1f, R4 ;  /* 0x0000001fff057819 */ /* 0x000fe40000011404 */
[----:B------:R-:W-:Y:S02]  /*14b0*/  CS2R R158, SRZ ;  /* 0x00000000009e7805 */ /* 0x000fe4000001ff00 */
[----:B------:R-:W-:-:S02]  /*14c0*/  LEA.HI R3, R3, R0, RZ, 0x6 ;  /* 0x0000000003037211 */ /* 0x000fc400078f30ff */
[----:B------:R-:W-:Y:S02]  /*14d0*/  CS2R R156, SRZ ;  /* 0x00000000009c7805 */ /* 0x000fe4000001ff00 */
[----:B------:R-:W-:Y:S02]  /*14e0*/  LEA.HI R5, R5, R4, RZ, 0x6 ;  /* 0x0000000405057211 */ /* 0x000fe400078f30ff */
[----:B------:R-:W-:Y:S02]  /*14f0*/  CS2R R100, SRZ ;  /* 0x0000000000647805 */ /* 0x000fe4000001ff00 */
[----:B------:R-:W-:Y:S02]  /*1500*/  SHF.R.S32.HI R3, RZ, 0x6, R3 ;  /* 0x00000006ff037819 */ /* 0x000fe40000011403 */
[----:B------:R-:W-:Y:S02]  /*1510*/  CS2R R154, SRZ ;  /* 0x00000000009a7805 */ /* 0x000fe4000001ff00 */
[----:B------:R-:W-:-:S02]  /*1520*/  SHF.R.S32.HI R168, RZ, 0x6, R5 ;  /* 0x00000006ffa87819 */ /* 0x000fc40000011405 */
[----:B------:R-:W-:Y:S02]  /*1530*/  CS2R R96, SRZ ;  /* 0x0000000000607805 */ /* 0x000fe4000001ff00 */
[----:B------:R-:W-:Y:S02]  /*1540*/  MOV R0, RZ ;  /* 0x000000ff00007202 */ /* 0x000fe40000000f00 */
[----:B------:R-:W-:Y:S02]  /*1550*/  CS2R R152, SRZ ;  /* 0x0000000000987805 */ /* 0x000fe4000001ff00 */
[----:B------:R-:W-:Y:S01]  /*1560*/  VIMNMX R168, R3, R168, PT ;  /* 0x000000a803a87248 */ /* 0x000fe20003fe0100 */
[----:B------:R-:W-:Y:S01]  /*1570*/  IMAD.MOV.U32 R3, RZ, RZ, RZ ;  /* 0x000000ffff037224 */ /* 0x000fe200078e00ff */
        /* <DEDUP_REMOVED lines=35> */
[----:B------:R-:W-:Y:S02]  /*17b0*/  ISETP.GE.AND P1, PT, R168, 0x1, PT ;  /* 0x00000001a800780c */ /* 0x000fe40003f26270 */
[----:B------:R-:W-:-:S11]  /*17c0*/  PLOP3.LUT P0, PT, PT, PT, PT, 0x80, 0x0 ;  /* 0x000000000000781c */ /* 0x000fd60003f0f070 */
[----:B------:R-:W-:Y:S05]  /*17d0*/  @!P1 BRA `(.L_x_3269) ;  /* 0x000000ac00b09947 */ /* 0x000fea0003800000 */
[----:B------:R-:W1:Y:S01]  /*17e0*/  SHFL.IDX PT, R4, R192, RZ, 0x1f ;  /* 0x00001fffc0047589 */ /* 0x000e6200000e0000 */
[----:B------:R-:W-:Y:S01]  /*17f0*/  UIADD3 UR4, UR37, 0x36400, URZ ;  /* 0x0003640025047890 */ /* 0x000fe2000fffe03f */
[----:B------:R-:W-:Y:S01]  /*1800*/  ISETP.GE.AND P0, PT, R168, 0x2, PT ;  /* 0x00000002a800780c */ /* 0x000fe20003f06270 */
[----:B------:R-:W-:Y:S01]  /*1810*/  UMOV UR17, 0x40000040 ;  /* 0x4000004000117882 */ /* 0x000fe20000000000 */
[----:B------:R-:W-:Y:S01]  /*1820*/  BAR.SYNC.DEFER_BLOCKING 0xe, 0x100 ;  /* 0x0384000000007b1d */ /* 0x000fe20000010000 */
[----:B------:R-:W-:-:S04]  /*1830*/  USHF.R.U32.HI UR4, URZ, 0x4, UR4 ;  /* 0x000000043f047899 */ /* 0x000fc80008011604 */
[----:B------:R-:W-:Y:S01]  /*1840*/  ULOP3.LUT UR4, UR4, 0x3fff, URZ, 0xc0, !UPT ;  /* 0x00003fff04047892 */ /* 0x000fe2000f8ec03f */
[----:B------:R-:W-:Y:S01]  /*1850*/  UMOV UR19, 0x40000040 ;  /* 0x4000004000137882 */ /* 0x000fe20000000000 */
[----:B------:R-:W-:Y:S02]  /*1860*/  UMOV UR5, 0x40000040 ;  /* 0x4000004000057882 */ /* 0x000fe40000000000 */
        /* <DEDUP_REMOVED lines=30> */
[----:B------:R-:W-:-:S05]  /*1a50*/  @!P1 LEA R4, R2, UR37, 0x3 ;  /* 0x0000002502049c11 */ /* 0x000fca000f8e18ff */
[----:B------:R-:W-:-:S05]  /*1a60*/  @!P1 VIADD R4, R4, 0x38860 ;  /* 0x0003886004049836 */ /* 0x000fca0000000000 */
        /* <DEDUP_REMOVED lines=16> */
[----:B------:R-:W-:-:S07]  /*1b70*/  IADD3 R168, R168, -0x2, RZ ;  /* 0xfffffffea8a87810 */ /* 0x000fce0007ffe0ff */
.L_x_3271:
[----:B------:R-:W-:Y:S01]  /*1b80*/  BAR.SYNC.DEFER_BLOCKING 0xe, 0x100 ;  /* 0x0384000000007b1d */ /* 0x000fe20000010000 */
[----:B-12---:R-:W-:Y:S01]  /*1b90*/  IMAD R4, R2, 0x40, R17 ;  /* 0x0000004002047824 */ /* 0x006fe200078e0211 */
        /* <DEDUP_REMOVED lines=144> */
[----:B------:R-:W-:Y:S02]  /*24a0*/  R2UR UR6, R5 ;  /* 0x00000000050672ca */ /* 0x000fe400000e0000 */
[C---:B------:R-:W-:Y:S01]  /*24b0*/  IADD3 R5, R4.reuse, 0x100, RZ ;  /* 0x0000010004057810 */ /* 0x040fe20007ffe0ff */
[----:B------:R-:W-:Y:S02]  /*24c0*/  VIADD R4, R4, 0x180 ;  /* 0x0000018004047836 */ /* 0x000fe40000000000 */
[----:B------:R-:W-:Y:S01]  /*24d0*/  HGMMA.64x256x16.F32.BF16 R24, gdesc[UR16].tnspB, R24, gsb0 ;  /* 0x43e00000101879f0 */ /* 0x000fe20008001818 */
[----:B------:R-:W-:Y:S02]  /*24e0*/  R2UR UR10, R5 ;  /* 0x00000000050a72ca */ /* 0x000fe400000e0000 */
[----:B------:R-:W-:Y:S02]  /*24f0*/  R2UR UR14, R4 ;  /* 0x00000000040e72ca */ /* 0x000fe400000e0000 */
[----:B------:R-:W-:-:S02]  /*2500*/  @!P1 LEA R4, R2, UR37, 0x3 ;  /* 0x0000002502049c11 */ /* 0x000fc4000f8e18ff */
[----:B------:R-:W-:-:S03]  /*2510*/  SEL R5, RZ, 0x1, P0 ;  /* 0x00000001ff057807 */ /* 0x000fc60000000000 */
[----:B------:R-:W-:Y:S01]  /*2520*/  @!P1 VIADD R4, R4, 0x38860 ;  /* 0x0003886004049836 */ /* 0x000fe20000000000 */
[----:B------:R-:W-:-:S04]  /*2530*/  LOP3.LUT R16, R16, R5, RZ, 0x3c, !PT ;  /* 0x0000000510107212 */ /* 0x000fc800078e3cff */
        /* <DEDUP_REMOVED lines=16> */
.L_x_3270:
[----:B------:R-:W-:Y:S01]  /*2640*/  BAR.SYNC.DEFER_BLOCKING 0xe, 0x100 ;  /* 0x0384000000007b1d */ /* 0x000fe20000010000 */
[C---:B-12---:R-:W-:Y:S01]  /*2650*/  IMAD R4, R2.reuse, 0x40, R17 ;  /* 0x0000004002047824 */ /* 0x046fe200078e0211 */
[----:B------:R-:W-:Y:S02]  /*2660*/  IADD3 R2, R2, 0x1, RZ ;  /* 0x0000000102027810 */ /* 0x000fe40007ffe0ff */
[----:B------:R-:W-:Y:S02]  /*2670*/  PLOP3.LUT P0, PT, PT, PT, PT, 0x8, 0x0 ;  /* 0x000000000000781c */ /* 0x000fe40003f0e170 */
        /* <DEDUP_REMOVED lines=137> */
.L_x_3268:
[----:B------:R-:W-:Y:S02]  /*2f10*/  ISETP.GE.AND P1, PT, R168, 0x1, PT ;  /* 0x00000001a800780c */ /* 0x000fe40003f26270 */
[----:B------:R-:W-:-:S11]  /*2f20*/  PLOP3.LUT P0, PT, PT, PT, PT, 0x80, 0x0 ;  /* 0x000000000000781c */ /* 0x000fd60003f0f070 */
[----:B------:R-:W-:Y:S05]  /*2f30*/  @!P1 BRA `(.L_x_3269) ;  /* 0x0000009400d89947 */ /* 0x000fea0003800000 */
        /* <DEDUP_REMOVED lines=29> */
.L_x_3272:
        /* <DEDUP_REMOVED lines=9> */
.L_x_3374:
[----:B------:R-:W-:Y:S05]  /*31a0*/  @!P0 BRA `(.L_x_3274) ;  /* 0x0000000000048947 */ /* 0x000fea0003800000 */
[----:B------:R-:W-:Y:S01]  /*31b0*/  BPT.TRAP 0x1 ;  /* 0x000000040000795c */ /* 0x000fe20000300000 */
.L_x_3274:
[----:B------:R-:W-:Y:S02]  /*31c0*/  LEA R5, R2, UR37, 0x3 ;  /* 0x0000002502057c11 */ /* 0x000fe4000f8e18ff */
[----:B------:R-:W-:-:S04]  /*31d0*/  SHF.L.U32 R8, R16, 0x1f, RZ ;  /* 0x0000001f10087819 */ /* 0x000fc800000006ff */
[----:B------:R2:W3:Y:S01]  /*31e0*/  SYNCS.PHASECHK.TRANS64.TRYWAIT P1, [R5+URZ+0x38830], R8 ;  /* 0x03883008050075a7 */ /* 0x0004e2000802017f */
[----:B------:R-:W-:Y:S05]  /*31f0*/  @!P0 BRA `(.L_x_3275) ;  /* 0x0000000000048947 */ /* 0x000fea0003800000 */
[----:B------:R-:W-:Y:S01]  /*3200*/  BPT.TRAP 0x1 ;  /* 0x000000040000795c */ /* 0x000fe20000300000 */
.L_x_3275:
[----:B---3--:R-:W-:Y:S05]  /*3210*/  @P1 BRA `(.L_x_3276) ;  /* 0x0000000000081947 */ /* 0x008fea0003800000 */
[----:B------:R-:W3:Y:S02]  /*3220*/  SYNCS.PHASECHK.TRANS64.TRYWAIT P1, [R5+URZ+0x38830], R8 ;  /* 0x03883008050075a7 */ /* 0x000ee4000802017f */
[----:B---3--:R-:W-:Y:S05]  /*3230*/  @!P1 BRA `(.L_x_3277) ;  /* 0x000000e000f89947 */ /* 0x008fea0003800000 */
.L_x_3276:
[----:B------:R-:W-:-:S04]  /*3240*/  UIADD3 UR4, UR37, 0x22400, URZ ;  /* 0x0002240025047890 */ /* 0x000fc8000fffe03f */
[----:B------:R-:W-:-:S04]  /*3250*/  USHF.R.U32.HI UR4, URZ, 0x4, UR4 ;  /* 0x000000043f047899 */ /* 0x000fc80008011604 */
[----:B------:R-:W-:-:S06]  /*3260*/  ULOP3.LUT UR4, UR4, 0x3fff, URZ, 0xc0, !UPT ;  /* 0x00003fff04047892 */ /* 0x000fcc000f8ec03f */
[----:B-1----:R-:W-:Y:S01]  /*3270*/  IMAD.U32 R0, RZ, RZ, UR4 ;  /* 0x00000004ff007e24 */ /* 0x002fe2000f8e00ff */
[----:B------:R-:W-:Y:S05]  /*3280*/  WARPSYNC.ALL ;  /* 0x0000000000007948 */ /* 0x000fea0003800000 */
[----:B------:R-:W-:Y:S01]  /*3290*/  LOP3.LUT R0, R0, 0x10000, RZ, 0xfc, !PT ;  /* 0x0001000000007812 */ /* 0x000fe200078efcff */
[----:B------:R-:W-:-:S03]  /*32a0*/  UIADD3 UR4, UR37, 0x20400, URZ ;  /* 0x0002040025047890 */ /* 0x000fc6000fffe03f */
[----:B------:R-:W-:Y:S01]  /*32b0*/  LEA R4, R2, R0, 0x9 ;  /* 0x0000000002047211 */ /* 0x000fe200078e48ff */
[----:B------:R-:W-:Y:S01]  /*32c0*/  WARPGROUP.ARRIVE ;  /* 0x00000000000079c5 */ /* 0x000fe20000000000 */
[----:B------:R-:W-:Y:S01]  /*32d0*/  UMOV UR11, 0x40000040 ;  /* 0x40000040000b7882 */ /* 0x000fe20000000000 */
[----:B------:R-:W-:Y:S01]  /*32e0*/  USHF.R.U32.HI UR4, URZ, 0x4, UR4 ;  /* 0x000000043f047899 */ /* 0x000fe20008011604 */
[----:B------:R-:W-:Y:S01]  /*32f0*/  R2UR UR10, R4 ;  /* 0x00000000040a72ca */ /* 0x000fe200000e0000 */
[----:B------:R-:W-:Y:S01]  /*3300*/  UMOV UR9, 0x40000040 ;  /* 0x4000004000097882 */ /* 0x000fe20000000000 */
        /* <DEDUP_REMOVED lines=27> */
.L_x_3375:
[----:B------:R-:W-:Y:S05]  /*34c0*/  @!P0 BRA `(.L_x_3279) ;  /* 0x0000000000048947 */ /* 0x000fea0003800000 */
[----:B------:R-:W-:Y:S01]  /*34d0*/  BPT.TRAP 0x1 ;  /* 0x000000040000795c */ /* 0x000fe20000300000 */
.L_x_3279:
[----:B------:R4:W1:Y:S01]  /*34e0*/  SYNCS.PHASECHK.TRANS64.TRYWAIT P1, [R5+URZ+0x38850], R8 ;  /* 0x03885008050075a7 */ /* 0x000862000802017f */
[----:B------:R-:W-:Y:S05]  /*34f0*/  @!P0 BRA `(.L_x_3280) ;  /* 0x0000000000048947 */ /* 0x000fea0003800000 */
[----:B------:R-:W-:Y:S01]  /*3500*/  BPT.TRAP 0x1 ;  /* 0x000000040000795c */ /* 0x000fe20000300000 */
.L_x_3280:
[----:B-1----:R-:W-:-:S04]  /*3510*/  IMAD.U32 R4, RZ, RZ, UR37 ;  /* 0x00000025ff047e24 */ /* 0x002fc8000f8e00ff */
[C---:B------:R-:W-:Y:S02]  /*3520*/  VIADD R3, R4.reuse, 0x400 ;  /* 0x0000040004037836 */ /* 0x040fe40000000000 */
        /* <DEDUP_REMOVED lines=11> */
.L_x_3281:
[----:B------:R-:W-:Y:S01]  /*35e0*/  R2UR UR24, R4 ;  /* 0x00000000041872ca */ /* 0x000fe200000e0000 */
[----:B------:R-:W-:Y:S01]  /*35f0*/  WARPGROUP.ARRIVE ;  /* 0x00000000000079c5 */ /* 0x000fe20000000000 */
[C---:B------:R-:W-:Y:S01]  /*3600*/  R2UR UR26, R6.reuse ;  /* 0x00000000061a72ca */ /* 0x040fe200000e0000 */
[----:B------:R-:W-:Y:S01]  /*3610*/  UMOV UR25, 0x40000040 ;  /* 0x4000004000197882 */ /* 0x000fe20000000000 */
[----:B------:R-:W-:Y:S01]  /*3620*/  UMOV UR27, 0x40000040 ;  /* 0x40000040001b7882 */ /* 0x000fe20000000000 */
[----:B------:R-:W-:Y:S01]  /*3630*/  VIADD R7, R6, 0x2 ;  /* 0x0000000206077836 */ /* 0x000fe20000000000 */
[----:B--234-:R-:W-:Y:S01]  /*3640*/  IADD3 R8, R4, 0x2, RZ ;  /* 0x0000000204087810 */ /* 0x01cfe20007ffe0ff */
[----:B------:R-:W-:Y:S01]  /*3650*/  UMOV UR5, 0x40000040 ;  /* 0x4000004000057882 */ /* 0x000fe20000000000 */
        /* <DEDUP_REMOVED lines=8> */
[----:B------:R-:W-:-:S02]  /*36e0*/  VIADD R10, R6, 0x800 ;  /* 0x00000800060a7836 */ /* 0x000fc40000000000 */
[----:B------:R-:W-:-:S04]  /*36f0*/  IMAD R206, R2, 0x1000, R19 ;  /* 0x0000100002ce7824 */ /* 0x000fc800078e0213 */
[----:B------:R-:W-:Y:S01]  /*3700*/  VIADD R207, R206, 0x80 ;  /* 0x00000080cecf7836 */ /* 0x000fe20000000000 */
        /* <DEDUP_REMOVED lines=127> */
[----:B------:R-:W-:Y:S02]  /*3f00*/  IADD3 R8, R4, 0x800, RZ ;  /* 0x0000080004087810 */ /* 0x000fe40007ffe0ff */
        /* <DEDUP_REMOVED lines=58> */
[C---:B------:R-:W-:Y:S01]  /*42b0*/  IMAD.IADD R13, R9.reuse, 0x1, R10 ;  /* 0x00000001090d7824 */ /* 0x040fe200078e020a */
        /* <DEDUP_REMOVED lines=87> */
[C---:B------:R-:W-:Y:S01]  /*4830*/  IADD3 R7, R9.reuse, R8, RZ ;  /* 0x0000000809077210 */ /* 0x040fe20007ffe0ff */
[----:B------:R-:W-:Y:S02]  /*4840*/  IMAD.IADD R9, R9, 0x1, R10 ;  /* 0x0000000109097824 */ /* 0x000fe400078e020a */
[C---:B------:R-:W-:Y:S02]  /*4850*/  IMAD.IADD R8, R11.reuse, 0x1, R8 ;  /* 0x000000010b087824 */ /* 0x040fe400078e0208 */
[----:B------:R-:W-:-:S02]  /*4860*/  IMAD.IADD R10, R11, 0x1, R10 ;  /* 0x000000010b0a7824 */ /* 0x000fc400078e020a */
[----:B------:R-:W-:Y:S01]  /*4870*/  IMAD.MOV.U32 R11, RZ, RZ, 0x40 ;  /* 0x00000040ff0b7424 */ /* 0x000fe200078e00ff */
[----:B------:R-:W-:Y:S02]  /*4880*/  WARPGROUP.DEPBAR.LE gsb0, 0x0 ;  /* 0x00008000000079c5 */ /* 0x000fe40000010000 */
[----:B------:R-:W-:-:S06]  /*4890*/  WARPGROUP.ARRIVE ;  /* 0x00000000000079c5 */ /* 0x000fcc0000000000 */
[----:B------:R-:W-:Y:S01]  /*48a0*/  HGMMA.64x64x16.F32.BF16 R24, gdesc[UR4], R24, gsb0 ;  /* 0x00e00000041879f0 */ /* 0x000fe20008001818 */
[----:B------:R-:W-:Y:S01]  /*48b0*/  R2UR UR4, R7 ;  /* 0x00000000070472ca */ /* 0x000fe200000e0000 */
[----:B------:R-:W-:Y:S01]  /*48c0*/  UMOV UR5, 0x40000040 ;  /* 0x4000004000057882 */ /* 0x000fe20000000000 */
[----:B------:R-:W-:Y:S01]  /*48d0*/  R2UR UR6, R9 ;  /* 0x00000000090672ca */ /* 0x000fe200000e0000 */
[----:B------:R-:W-:Y:S01]  /*48e0*/  UMOV UR7, 0x40000040 ;  /* 0x4000004000077882 */ /* 0x000fe20000000000 */
        /* <DEDUP_REMOVED lines=10> */
[----:B------:R-:W-:-:S04]  /*4990*/  SEL R8, R8, 0xf80, P1 ;  /* 0x00000f8008087807 */ /* 0x000fc80000800000 */
[----:B------:R-:W-:-:S04]  /*49a0*/  LOP3.LUT R8, R8, 0x1e00, RZ, 0xc0, !PT ;  /* 0x00001e0008087812 */ /* 0x000fc800078ec0ff */
[CC--:B------:R-:W-:Y:S02]  /*49b0*/  IADD3 R9, R7.reuse, R8.reuse, R4 ;  /* 0x0000000807097210 */ /* 0x0c0fe40007ffe004 */
[----:B------:R-:W-:Y:S01]  /*49c0*/  IADD3 R6, R7, R8, R6 ;  /* 0x0000000807067210 */ /* 0x000fe20007ffe006 */
[----:B------:R-:W-:Y:S02]  /*49d0*/  IMAD R7, R168, -0x40, R11 ;  /* 0xffffffc0a8077824 */ /* 0x000fe400078e020b */
[----:B------:R-:W-:Y:S02]  /*49e0*/  VIADD R11, R17, UR42 ;  /* 0x0000002a110b7c36 */ /* 0x000fe40008000000 */
        /* <DEDUP_REMOVED lines=8> */
[----:B------:R-:W1:Y:S08]  /*4a70*/  LDC R6, c[0x0][0x2e0] ;  /* 0x0000b800ff067b82 */ /* 0x000e700000000800 */
[----:B------:R-:W2:Y:S01]  /*4a80*/  LDC R9, c[0x0][0x288] ;  /* 0x0000a200ff097b82 */ /* 0x000ea20000000800 */
[----:B-1----:R-:W-:-:S02]  /*4a90*/  IMAD R7, R169, R6, R7 ;  /* 0x00000006a9077224 */ /* 0x002fc400078e0207 */
[----:B------:R-:W-:Y:S02]  /*4aa0*/  IMAD R8, R169, R6, R8 ;  /* 0x00000006a9087224 */ /* 0x000fe400078e0208 */
[----:B------:R-:W-:-:S03]  /*4ab0*/  IMAD.IADD R7, R7, 0x1, -R18 ;  /* 0x0000000107077824 */ /* 0x000fc600078e0a12 */
[----:B--2---:R-:W-:Y:S01]  /*4ac0*/  IADD3 R8, R8, -R9, -R18 ;  /* 0x8000000908087210 */ /* 0x004fe20007ffe812 */
[----:B------:R-:W-:-:S03]  /*4ad0*/  IMAD R6, R169, R6, -R9 ;  /* 0x00000006a9067224 */ /* 0x000fc600078e0a09 */
[----:B------:R-:W-:Y:S01]  /*4ae0*/  VIADDMNMX R12, R11, R8, R7, PT ;  /* 0x000000080b0c7246 */ /* 0x000fe20003800107 */
[----:B------:R-:W-:Y:S01]  /*4af0*/  VIADD R6, R6, UR42 ;  /* 0x0000002a06067c36 */ /* 0x000fe20008000000 */
[----:B------:R-:W-:Y:S02]  /*4b00*/  IADD3 R8, R8, 0x8, R11 ;  /* 0x0000000808087810 */ /* 0x000fe40007ffe00b */
[C---:B------:R-:W-:Y:S02]  /*4b10*/  ISETP.GT.AND P1, PT, R12.reuse, RZ, PT ;  /* 0x000000ff0c00720c */ /* 0x040fe40003f24270 */
[C---:B------:R-:W-:Y:S02]  /*4b20*/  ISETP.GT.AND P2, PT, R12.reuse, 0x1, PT ;  /* 0x000000010c00780c */ /* 0x040fe40003f44270 */
[----:B------:R-:W-:Y:S02]  /*4b30*/  ISETP.GT.AND P3, PT, R12, 0x8, PT ;  /* 0x000000080c00780c */ /* 0x000fe40003f64270 */
[----:B------:R-:W-:-:S02]  /*4b40*/  VIMNMX R8, R7, R8, PT ;  /* 0x0000000807087248 */ /* 0x000fc40003fe0100 */
[----:B------:R-:W-:-:S04]  /*4b50*/  SHF.R.S32.HI R9, RZ, 0x1f, R6 ;  /* 0x0000001fff097819 */ /* 0x000fc80000011406 */
[----:B------:R-:W-:-:S04]  /*4b60*/  LEA.HI R9, R9, R6, RZ, 0x6 ;  /* 0x0000000609097211 */ /* 0x000fc800078f30ff */
[----:B------:R-:W-:-:S04]  /*4b70*/  SHF.R.S32.HI R9, RZ, 0x6, R9 ;  /* 0x00000006ff097819 */ /* 0x000fc80000011409 */
[----:B------:R-:W-:Y:S01]  /*4b80*/  VIMNMX R9, RZ, R9, !PT ;  /* 0x00000009ff097248 */ /* 0x000fe20007fe0100 */
[----:B------:R-:W-:Y:S02]  /*4b90*/  WARPGROUP.DEPBAR.LE gsb0, 0x0 ;  /* 0x00008000000079c5 */ /* 0x000fe40000010000 */
[----:B------:R-:W-:-:S06]  /*4ba0*/  WARPGROUP.ARRIVE ;  /* 0x00000000000079c5 */ /* 0x000fcc0000000000 */
[----:B------:R-:W-:Y:S01]  /*4bb0*/  HGMMA.64x64x16.F32.BF16 R24, gdesc[UR4], R24, gsb0 ;  /* 0x00e00000041879f0 */ /* 0x000fe20008001818 */
[----:B------:R-:W-:Y:S01]  /*4bc0*/  ULDC UR5, c[0x0][0xa80] ;  /* 0x0002a00000057ab9 */ /* 0x000fe20000000800 */
[----:B------:R-:W-:Y:S01]  /*4bd0*/  R2UR UR4, R206 ;  /* 0x00000000ce0472ca */ /* 0x000fe200000e0000 */
[----:B------:R-:W-:-:S12]  /*4be0*/  UMOV UR7, 0x40000040 ;  /* 0x4000004000077882 */ /* 0x000fd80000000000 */
[----:B------:R-:W-:Y:S01]  /*4bf0*/  UMOV UR6, UR4 ;  /* 0x0000000400067c82 */ /* 0x000fe20008000000 */
[----:B------:R-:W-:Y:S01]  /*4c00*/  R2UR UR4, R207 ;  /* 0x00000000cf0472ca */ /* 0x000fe200000e0000 */
[C---:B------:R-:W-:Y:S02]  /*4c10*/  VIADD R207, R206.reuse, 0x100 ;  /* 0x00000100cecf7836 */ /* 0x040fe40000000000 */
[----:B------:R-:W-:Y:S01]  /*4c20*/  VIADD R206, R206, 0x180 ;  /* 0x00000180cece7836 */ /* 0x000fe20000000000 */
[----:B------:R-:W-:Y:S02]  /*4c30*/  WARPGROUP.DEPBAR.LE gsb0, 0x0 ;  /* 0x00008000000079c5 */ /* 0x000fe40000010000 */
[----:B------:R-:W-:Y:S02]  /*4c40*/  FSEL R24, R24, -INF , P1 ;  /* 0xff80000018187808 */ /* 0x000fe40000800000 */
[----:B------:R-:W-:Y:S02]  /*4c50*/  FSEL R25, R25, -INF , P2 ;  /* 0xff80000019197808 */ /* 0x000fe40001000000 */
[----:B------:R-:W-:-:S02]  /*4c60*/  ISETP.GT.AND P1, PT, R12, 0x9, PT ;  /* 0x000000090c00780c */ /* 0x000fc40003f24270 */
[----:B------:R-:W-:Y:S02]  /*4c70*/  FSEL R28, R28, -INF , P3 ;  /* 0xff8000001c1c7808 */ /* 0x000fe40001800000 */
[----:B------:R-:W-:Y:S02]  /*4c80*/  FMNMX.FTZ R13, R24, R25, !PT ;  /* 0x00000019180d7209 */ /* 0x000fe40007810000 */
[----:B------:R-:W-:Y:S02]  /*4c90*/  ISETP.GT.AND P2, PT, R12, 0x10, PT ;  /* 0x000000100c00780c */ /* 0x000fe40003f44270 */
[----:B------:R-:W-:Y:S02]  /*4ca0*/  FSEL R29, R29, -INF , P1 ;  /* 0xff8000001d1d7808 */ /* 0x000fe40000800000 */
[----:B------:R-:W-:Y:S02]  /*4cb0*/  FMNMX.FTZ R10, R28, R13, !PT ;  /* 0x0000000d1c0a7209 */ /* 0x000fe40007810000 */
        /* <DEDUP_REMOVED lines=33> */
[----:B------:R-:W-:Y:S02]  /*4ed0*/  FSEL R53, R53, -INF , P1 ;  /* 0xff80000035357808 */ /* 0x000fe40000800000 */
[----:B------:R-:W-:Y:S02]  /*4ee0*/  FMNMX.FTZ R10, R52, R13, !PT ;  /* 0x0000000d340a7209 */ /* 0x000fe40007810000 */
[----:B------:R-:W-:Y:S02]  /*4ef0*/  ISETP.GT.AND P1, PT, R8, RZ, PT ;  /* 0x000000ff0800720c */ /* 0x000fe40003f24270 */
[----:B------:R-:W-:-:S02]  /*4f00*/  FMNMX.FTZ R10, R53, R10, !PT ;  /* 0x0000000a350a7209 */ /* 0x000fc40007810000 */
[C---:B------:R-:W-:Y:S02]  /*4f10*/  ISETP.GT.AND P2, PT, R8.reuse, 0x1, PT ;  /* 0x000000010800780c */ /* 0x040fe40003f44270 */
[----:B------:R-:W-:Y:S01]  /*4f20*/  ISETP.GT.AND P3, PT, R8, 0x8, PT ;  /* 0x000000080800780c */ /* 0x000fe20003f64270 */
[----:B------:R-:W1:Y:S01]  /*4f30*/  SHFL.BFLY PT, R13, R10, 0x2, 0x1f ;  /* 0x0c401f000a0d7f89 */ /* 0x000e6200000e0000 */
[----:B------:R-:W-:Y:S02]  /*4f40*/  FSEL R26, R26, -INF , P1 ;  /* 0xff8000001a1a7808 */ /* 0x000fe40000800000 */
[----:B------:R-:W-:Y:S02]  /*4f50*/  FSEL R27, R27, -INF , P2 ;  /* 0xff8000001b1b7808 */ /* 0x000fe40001000000 */
[----:B------:R-:W-:Y:S02]  /*4f60*/  ISETP.GT.AND P1, PT, R8, 0x9, PT ;  /* 0x000000090800780c */ /* 0x000fe40003f24270 */
[----:B------:R-:W-:-:S02]  /*4f70*/  FSEL R30, R30, -INF , P3 ;  /* 0xff8000001e1e7808 */ /* 0x000fc40001800000 */
[----:B------:R-:W-:Y:S02]  /*4f80*/  FMNMX.FTZ R7, R26, R27, !PT ;  /* 0x0000001b1a077209 */ /* 0x000fe40007810000 */
[C---:B------:R-:W-:Y:S02]  /*4f90*/  ISETP.GT.AND P2, PT, R8.reuse, 0x10, PT ;  /* 0x000000100800780c */ /* 0x040fe40003f44270 */
[----:B------:R-:W-:Y:S02]  /*4fa0*/  FSEL R31, R31, -INF , P1 ;  /* 0xff8000001f1f7808 */ /* 0x000fe40000800000 */
[----:B------:R-:W-:Y:S02]  /*4fb0*/  ISETP.GT.AND P1, PT, R8, 0x11, PT ;  /* 0x000000110800780c */ /* 0x000fe40003f24270 */
[----:B------:R-:W-:Y:S02]  /*4fc0*/  FSEL R34, R34, -INF , P2 ;  /* 0xff80000022227808 */ /* 0x000fe40001000000 */
[----:B------:R-:W-:-:S02]  /*4fd0*/  ISETP.GT.AND P2, PT, R8, 0x18, PT ;  /* 0x000000180800780c */ /* 0x000fc40003f44270 */
[----:B------:R-:W-:Y:S02]  /*4fe0*/  FSEL R35, R35, -INF , P1 ;  /* 0xff80000023237808 */ /* 0x000fe40000800000 */
[----:B------:R-:W-:Y:S02]  /*4ff0*/  ISETP.GT.AND P1, PT, R8, 0x19, PT ;  /* 0x000000190800780c */ /* 0x000fe40003f24270 */
[----:B-1----:R-:W-:Y:S02]  /*5000*/  FMNMX.FTZ R13, R10, R13, !PT ;  /* 0x0000000d0a0d7209 */ /* 0x002fe40007810000 */
[----:B------:R-:W-:Y:S02]  /*5010*/  FMNMX.FTZ R10, R30, R7, !PT ;  /* 0x000000071e0a7209 */ /* 0x000fe40007810000 */
[----:B------:R-:W-:Y:S01]  /*5020*/  FSEL R38, R38, -INF , P2 ;  /* 0xff80000026267808 */ /* 0x000fe20001000000 */
[----:B------:R-:W1:Y:S01]  /*5030*/  SHFL.BFLY PT, R12, R13, 0x1, 0x1f ;  /* 0x0c201f000d0c7f89 */ /* 0x000e6200000e0000 */
        /* <DEDUP_REMOVED lines=15> */
[----:B-1----:R-:W-:Y:S02]  /*5130*/  FMNMX.FTZ R7, R13, R12, !PT ;  /* 0x0000000c0d077209 */ /* 0x002fe40007810000 */
[----:B------:R-:W-:Y:S02]  /*5140*/  ISETP.GT.AND P1, PT, R8, 0x30, PT ;  /* 0x000000300800780c */ /* 0x000fe40003f24270 */
[----:B------:R-:W-:Y:S01]  /*5150*/  FSEL R47, R47, -INF , P3 ;  /* 0xff8000002f2f7808 */ /* 0x000fe20001800000 */
[----:B------:R-:W-:Y:S01]  /*5160*/  FMUL.FTZ R12, R7, UR5 ;  /* 0x00000005070c7c20 */ /* 0x000fe20008410000 */
[----:B------:R-:W-:-:S02]  /*5170*/  FMNMX.FTZ R10, R46, R11, !PT ;  /* 0x0000000b2e0a7209 */ /* 0x000fc40007810000 */
[----:B------:R-:W-:Y:S02]  /*5180*/  FSETP.NEU.FTZ.AND P4, PT, R7, -INF , PT ;  /* 0xff8000000700780b */ /* 0x000fe40003f9d000 */
[----:B------:R-:W-:Y:S02]  /*5190*/  ISETP.GT.AND P2, PT, R8, 0x31, PT ;  /* 0x000000310800780c */ /* 0x000fe40003f44270 */
[----:B------:R-:W-:Y:S02]  /*51a0*/  FSEL R50, R50, -INF , P1 ;  /* 0xff80000032327808 */ /* 0x000fe40000800000 */
[----:B------:R-:W-:Y:S02]  /*51b0*/  FMNMX.FTZ R11, R47, R10, !PT ;  /* 0x0000000a2f0b7209 */ /* 0x000fe40007810000 */
[----:B------:R-:W-:Y:S02]  /*51c0*/  FSEL R56, R12, RZ, P4 ;  /* 0x000000ff0c387208 */ /* 0x000fe40002000000 */
[----:B------:R-:W-:-:S02]  /*51d0*/  ISETP.GT.AND P1, PT, R8, 0x38, PT ;  /* 0x000000380800780c */ /* 0x000fc40003f24270 */
[----:B------:R-:W-:Y:S01]  /*51e0*/  FSEL R51, R51, -INF , P2 ;  /* 0xff80000033337808 */ /* 0x000fe20001000000 */
[--C-:B------:R-:W-:Y:S01]  /*51f0*/  FFMA.FTZ R24, R24, UR5, -R56.reuse ;  /* 0x0000000518187c23 */ /* 0x100fe20008010838 */
[----:B------:R-:W-:Y:S01]  /*5200*/  FMNMX.FTZ R12, R50, R11, !PT ;  /* 0x0000000b320c7209 */ /* 0x000fe20007810000 */
[--C-:B------:R-:W-:Y:S01]  /*5210*/  FFMA.FTZ R11, R25, UR5, -R56.reuse ;  /* 0x00000005190b7c23 */ /* 0x100fe20008010838 */
[----:B------:R-:W-:Y:S01]  /*5220*/  ISETP.GT.AND P2, PT, R8, 0x39, PT ;  /* 0x000000390800780c */ /* 0x000fe20003f44270 */
[----:B------:R-:W-:Y:S01]  /*5230*/  MUFU.EX2 R10, R24 ;  /* 0x00000018000a7308 */ /* 0x000fe20000000800 */
[----:B------:R-:W-:Y:S01]  /*5240*/  FSEL R54, R54, -INF , P1 ;  /* 0xff80000036367808 */ /* 0x000fe20000800000 */
[--C-:B------:R-:W-:Y:S01]  /*5250*/  FFMA.FTZ R14, R32, UR5, -R56.reuse ;  /* 0x00000005200e7c23 */ /* 0x100fe20008010838 */
[----:B------:R-:W-:Y:S01]  /*5260*/  FMNMX.FTZ R13, R51, R12, !PT ;  /* 0x0000000c330d7209 */ /* 0x000fe20007810000 */
[--C-:B------:R-:W-:Y:S01]  /*5270*/  FFMA.FTZ R12, R28, UR5, -R56.reuse ;  /* 0x000000051c0c7c23 */ /* 0x100fe20008010838 */
[----:B------:R-:W-:Y:S01]  /*5280*/  FSEL R55, R55, -INF , P2 ;  /* 0xff80000037377808 */ /* 0x000fe20001000000 */
        /* <DEDUP_REMOVED lines=12> */
[--C-:B------:R-:W-:Y:S01]  /*5350*/  FFMA.FTZ R175, R49, UR5, -R56.reuse ;  /* 0x0000000531af7c23 */ /* 0x100fe20008010838 */
[--C-:B------:R-:W-:Y:S01]  /*5360*/  FFMA.FTZ R176, R52, UR5, -R56.reuse ;  /* 0x0000000534b07c23 */ /* 0x100fe20008010838 */
[----:B------:R-:W-:Y:S01]  /*5370*/  FFMA.FTZ R177, R53, UR5, -R56 ;  /* 0x0000000535b17c23 */ /* 0x000fe20008010838 */
[----:B------:R-:W2:Y:S08]  /*5380*/  MUFU.EX2 R11, R11 ;  /* 0x0000000b000b7308 */ /* 0x000eb00000000800 */
[----:B------:R-:W-:Y:S08]  /*5390*/  MUFU.EX2 R12, R12 ;  /* 0x0000000c000c7308 */ /* 0x000ff00000000800 */
[----:B------:R-:W3:Y:S01]  /*53a0*/  MUFU.EX2 R13, R13 ;  /* 0x0000000d000d7308 */ /* 0x000ee20000000800 */
[----:B--2---:R-:W-:Y:S01]  /*53b0*/  F2FP.BF16.F32.PACK_AB R152, R11, R10 ;  /* 0x0000000a0b98723e */ /* 0x004fe200000010ff */
[----:B------:R-:W-:Y:S01]  /*53c0*/  FADD.FTZ R11, R10, R11 ;  /* 0x0000000b0a0b7221 */ /* 0x000fe20000010000 */
[----:B-1----:R-:W-:-:S05]  /*53d0*/  FMNMX.FTZ R25, R8, R25, !PT ;  /* 0x0000001908197209 */ /* 0x002fca0007810000 */
[----:B------:R-:W1:Y:S01]  /*53e0*/  SHFL.BFLY PT, R8, R25, 0x1, 0x1f ;  /* 0x0c201f0019087f89 */ /* 0x000e6200000e0000 */
[----:B------:R-:W-:Y:S08]  /*53f0*/  MUFU.EX2 R14, R14 ;  /* 0x0000000e000e7308 */ /* 0x000ff00000000800 */
[----:B------:R-:W2:Y:S01]  /*5400*/  MUFU.EX2 R15, R15 ;  /* 0x0000000f000f7308 */ /* 0x000ea20000000800 */
[----:B---3--:R-:W-:Y:S01]  /*5410*/  F2FP.BF16.F32.PACK_AB R154, R13, R12 ;  /* 0x0000000c0d9a723e */ /* 0x008fe200000010ff */
[----:B------:R-:W-:-:S04]  /*5420*/  FADD.FTZ R12, R12, R11 ;  /* 0x0000000b0c0c7221 */ /* 0x000fc80000010000 */
[----:B------:R-:W-:Y:S01]  /*5430*/  FADD.FTZ R13, R13, R12 ;  /* 0x0000000c0d0d7221 */ /* 0x000fe20000010000 */
[----:B------:R-:W-:Y:S01]  /*5440*/  VIADD R12, R168, 0xfffffffe ;  /* 0xfffffffea80c7836 */ /* 0x000fe20000000000 */
[----:B------:R-:W-:Y:S04]  /*5450*/  MUFU.EX2 R20, R20 ;  /* 0x0000001400147308 */ /* 0x000fe80000000800 */
[----:B------:R-:W-:Y:S02]  /*5460*/  ISETP.GE.AND P2, PT, R12, R9, PT ;  /* 0x000000090c00720c */ /* 0x000fe40003f46270 */
[----:B-1----:R-:W-:Y:S02]  /*5470*/  FMNMX.FTZ R8, R25, R8, !PT ;  /* 0x0000000819087209 */ /* 0x002fe40007810000 */
[----:B------:R-:W1:Y:S01]  /*5480*/  MUFU.EX2 R21, R21 ;  /* 0x0000001500157308 */ /* 0x000e620000000800 */
[----:B--2---:R-:W-:Y:S01]  /*5490*/  F2FP.BF16.F32.PACK_AB R156, R15, R14 ;  /* 0x0000000e0f9c723e */ /* 0x004fe200000010ff */
[----:B------:R-:W-:Y:S01]  /*54a0*/  FADD.FTZ R14, R14, R13 ;  /* 0x0000000d0e0e7221 */ /* 0x000fe20000010000 */
[C---:B------:R-:W-:Y:S01]  /*54b0*/  FSETP.NEU.FTZ.AND P1, PT, R8.reuse, -INF , PT ;  /* 0xff8000000800780b */ /* 0x040fe20003f3d000 */
[----:B------:R-:W-:-:S02]  /*54c0*/  FMUL.FTZ R24, R8, UR5 ;  /* 0x0000000508187c20 */ /* 0x000fc40008410000 */
        /* <DEDUP_REMOVED lines=24> */
[----:B-1----:R-:W-:Y:S01]  /*5650*/  F2FP.BF16.F32.PACK_AB R158, R21, R20 ;  /* 0x00000014159e723e */ /* 0x002fe200000010ff */
[----:B------:R-:W-:Y:S01]  /*5660*/  FADD.FTZ R20, R20, R15 ;  /* 0x0000000f14147221 */ /* 0x000fe20000010000 */
[----:B------:R-:W-:-:S03]  /*5670*/  @!P1 IADD3 R5, R5, 0x38860, RZ ;  /* 0x0003886005059810 */ /* 0x000fc60007ffe0ff */
[----:B------:R-:W-:Y:S01]  /*5680*/  FADD.FTZ R21, R21, R20 ;  /* 0x0000001415157221 */ /* 0x000fe20000010000 */
[----:B------:R-:W-:Y:S01]  /*5690*/  @!P1 PRMT R5, RZ, 0x654, R5 ;  /* 0x00000654ff059816 */ /* 0x000fe20000000005 */
[----:B------:R-:W1:Y:S08]  /*56a0*/  MUFU.EX2 R179, R179 ;  /* 0x000000b300b37308 */ /* 0x000e700000000800 */
        /* <DEDUP_REMOVED lines=50> */
[----:B------:R-:W-:-:S06]  /*59d0*/  FADD.FTZ R176, R176, R175 ;  /* 0x000000afb0b07221 */ /* 0x000fcc0000010000 */
[----:B------:R-:W3:Y:S08]  /*59e0*/  MUFU.EX2 R204, R204 ;  /* 0x000000cc00cc7308 */ /* 0x000ef00000000800 */
[----:B------:R-:W5:Y:S01]  /*59f0*/  MUFU.EX2 R205, R205 ;  /* 0x000000cd00cd7308 */ /* 0x000f620000000800 */
[----:B-1----:R-:W-:Y:S01]  /*5a00*/  F2FP.BF16.F32.PACK_AB R165, R202, R203 ;  /* 0x000000cbcaa5723e */ /* 0x002fe200000010ff */
[----:B------:R-:W-:-:S04]  /*5a10*/  FADD.FTZ R203, R203, R200 ;  /* 0x000000c8cbcb7221 */ /* 0x000fc80000010000 */
[----:B------:R-:W-:-:S04]  /*5a20*/  FADD.FTZ R203, R202, R203 ;  /* 0x000000cbcacb7221 */ /* 0x000fc80000010000 */
[----:B---3--:R-:W-:Y:S01]  /*5a30*/  FADD.FTZ R6, R204, R203 ;  /* 0x000000cbcc067221 */ /* 0x008fe20000010000 */
[----:B-----5:R-:W-:-:S03]  /*5a40*/  F2FP.BF16.F32.PACK_AB R167, R205, R204 ;  /* 0x000000cccda7723e */ /* 0x020fc600000010ff */
[----:B------:R-:W-:Y:S02]  /*5a50*/  FADD.FTZ R6, R205, R6 ;  /* 0x00000006cd067221 */ /* 0x000fe40000010000 */
[----:B------:R4:W-:Y:S01]  /*5a60*/  STSM.16.M88.4 [R185], R164 ;  /* 0x000000a4b9007844 */ /* 0x0009e20000000200 */
[----:B--2---:R-:W-:-:S06]  /*5a70*/  WARPGROUP.ARRIVE ;  /* 0x00000000000079c5 */ /* 0x004fcc0000000000 */
        /* <DEDUP_REMOVED lines=32> */
[----:B----4-:R-:W-:Y:S06]  /*5c80*/  @!P2 BRA `(.L_x_3283) ;  /* 0x000000300090a947 */ /* 0x010fec0003800000 */
[----:B------:R-:W-:Y:S01]  /*5c90*/  IMAD.MOV.U32 R11, RZ, RZ, R8 ;  /* 0x000000ffff0b7224 */ /* 0x000fe200078e0008 */
[----:B------:R-:W-:Y:S01]  /*5ca0*/  ULDC UR4, c[0x0][0x288] ;  /* 0x0000a20000047ab9 */ /* 0x000fe20000000800 */
[----:B------:R-:W-:Y:S01]  /*5cb0*/  IMAD.MOV.U32 R13, RZ, RZ, R7 ;  /* 0x000000ffff0d7224 */ /* 0x000fe200078e0007 */
[----:B------:R-:W-:Y:S01]  /*5cc0*/  ULDC.64 UR6, c[0x0][0x3f8] ;  /* 0x0000fe0000067ab9 */ /* 0x000fe20000000a00 */
[----:B------:R-:W-:-:S07]  /*5cd0*/  IMAD.MOV.U32 R14, RZ, RZ, R2 ;  /* 0x000000ffff0e7224 */ /* 0x000fce00078e0002 */
.L_x_3292:
[----:B------:R-:W-:-:S04]  /*5ce0*/  IADD3 R2, R14, 0x1, RZ ;  /* 0x000000010e027810 */ /* 0x000fc80007ffe0ff */
[----:B------:R-:W-:-:S04]  /*5cf0*/  ISETP.NE.AND P2, PT, R2, 0x2, PT ;  /* 0x000000020200780c */ /* 0x000fc80003f45270 */
[----:B------:R-:W-:Y:S02]  /*5d00*/  SEL R7, RZ, 0x1, P2 ;  /* 0x00000001ff077807 */ /* 0x000fe40001000000 */
[----:B------:R-:W-:Y:S02]  /*5d10*/  SEL R2, R2, RZ, P2 ;  /* 0x000000ff02027207 */ /* 0x000fe40001000000 */
[----:B------:R-:W-:Y:S01]  /*5d20*/  LOP3.LUT R16, R16, R7, RZ, 0x3c, !PT ;  /* 0x0000000710107212 */ /* 0x000fe200078e3cff */
[----:B------:R-:W-:Y:S06]  /*5d30*/  @!P0 BRA `(.L_x_3284) ;  /* 0x0000000000048947 */ /* 0x000fec0003800000 */
[----:B------:R-:W-:Y:S01]  /*5d40*/  BPT.TRAP 0x1 ;  /* 0x000000040000795c */ /* 0x000fe20000300000 */
.L_x_3284:
[----:B------:R-:W-:Y:S02]  /*5d50*/  LEA R10, R2, UR37, 0x3 ;  /* 0x00000025020a7c11 */ /* 0x000fe4000f8e18ff */
[----:B------:R-:W-:-:S04]  /*5d60*/  SHF.L.U32 R7, R16, 0x1f, RZ ;  /* 0x0000001f10077819 */ /* 0x000fc800000006ff */
[----:B------:R1:W2:Y:S01]  /*5d70*/  SYNCS.PHASECHK.TRANS64.TRYWAIT P2, [R10+URZ+0x38830], R7 ;  /* 0x038830070a0075a7 */ /* 0x0002a2000804017f */
[----:B------:R-:W-:Y:S05]  /*5d80*/  @!P0 BRA `(.L_x_3285) ;  /* 0x0000000000048947 */ /* 0x000fea0003800000 */
[----:B------:R-:W-:Y:S01]  /*5d90*/  BPT.TRAP 0x1 ;  /* 0x000000040000795c */ /* 0x000fe20000300000 */
.L_x_3285:
[----:B------:R-:W-:Y:S01]  /*5da0*/  IMAD R8, R2, 0x200, R0 ;  /* 0x0000020002087824 */ /* 0x000fe200078e0200 */
[----:B--2---:R-:W-:Y:S06]  /*5db0*/  @P2 BRA `(.L_x_3286) ;  /* 0x0000000000082947 */ /* 0x004fec0003800000 */
[----:B------:R-:W2:Y:S02]  /*5dc0*/  SYNCS.PHASECHK.TRANS64.TRYWAIT P2, [R10+URZ+0x38830], R7 ;  /* 0x038830070a0075a7 */ /* 0x000ea4000804017f */
[----:B--2---:R-:W-:Y:S05]  /*5dd0*/  @!P2 BRA `(.L_x_3287) ;  /* 0x000000b80050a947 */ /* 0x004fea0003800000 */
.L_x_3286:
        /* <DEDUP_REMOVED lines=22> */
.L_x_3288:
[----:B------:R3:W4:Y:S01]  /*5f40*/  SYNCS.PHASECHK.TRANS64.TRYWAIT P2, [R10+URZ+0x38850], R7 ;  /* 0x038850070a0075a7 */ /* 0x000722000804017f */
[----:B------:R-:W-:Y:S05]  /*5f50*/  @!P0 BRA `(.L_x_3289) ;  /* 0x0000000000048947 */ /* 0x000fea0003800000 */
[----:B------:R-:W-:Y:S01]  /*5f60*/  BPT.TRAP 0x1 ;  /* 0x000000040000795c */ /* 0x000fe20000300000 */
.L_x_3289:
[----:B----4-:R-:W-:Y:S05]  /*5f70*/  @P2 BRA `(.L_x_3290) ;  /* 0x0000000000082947 */ /* 0x010fea0003800000 */
[----:B------:R-:W4:Y:S02]  /*5f80*/  SYNCS.PHASECHK.TRANS64.TRYWAIT P2, [R10+URZ+0x38850], R7 ;  /* 0x038850070a0075a7 */ /* 0x000f24000804017f */
[----:B----4-:R-:W-:Y:S05]  /*5f90*/  @!P2 BRA `(.L_x_3291) ;  /* 0x000000b400f4a947 */ /* 0x010fea0003800000 */
.L_x_3290:
[----:B-1234-:R-:W-:Y:S01]  /*5fa0*/  IMAD R7, R2, 0x1000, R3 ;  /* 0x0000100002077824 */ /* 0x01efe200078e0203 */
[----:B------:R-:W-:Y:S01]  /*5fb0*/  WARPGROUP.ARRIVE ;  /* 0x00000000000079c5 */ /* 0x000fe20000000000 */
[----:B------:R-:W-:Y:S01]  /*5fc0*/  UMOV UR27, 0x40000040 ;  /* 0x40000040001b7882 */ /* 0x000fe20000000000 */
[C---:B------:R-:W-:Y:S01]  /*5fd0*/  VIADD R15, R4.reuse, 0x2 ;  /* 0x00000002040f7836 */ /* 0x040fe20000000000 */
[----:B------:R-:W-:Y:S01]  /*5fe0*/  UMOV UR29, 0x40000040 ;  /* 0x40000040001d7882 */ /* 0x000fe20000000000 */
[C---:B------:R-:W-:Y:S01]  /*5ff0*/  R2UR UR26, R7.reuse ;  /* 0x00000000071a72ca */ /* 0x040fe200000e0000 */
[----:B------:R-:W-:Y:S01]  /*6000*/  VIADD R8, R7, 0x2 ;  /* 0x0000000207087836 */ /* 0x000fe20000000000 */
[----:B------:R-:W-:Y:S01]  /*6010*/  UMOV UR31, 0x40000040 ;  /* 0x40000040001f7882 */ /* 0x000fe20000000000 */
[----:B------:R-:W-:Y:S01]  /*6020*/  R2UR UR28, R15 ;  /* 0x000000000f1c72ca */ /* 0x000fe200000e0000 */
[----:B------:R-:W1:Y:S01]  /*6030*/  S2R R20, SR_TID.X ;  /* 0x0000000000147919 */ /* 0x000e620000002100 */
[C---:B------:R-:W-:Y:S01]  /*6040*/  IADD3 R15, R4.reuse, 0x4, RZ ;  /* 0x00000004040f7810 */ /* 0x040fe20007ffe0ff */
[----:B------:R-:W-:Y:S01]  /*6050*/  VIADD R197, R4, 0x800 ;  /* 0x0000080004c57836 */ /* 0x000fe20000000000 */
[----:B------:R-:W-:Y:S01]  /*6060*/  R2UR UR30, R8 ;  /* 0x00000000081e72ca */ /* 0x000fe200000e0000 */
[C---:B------:R-:W-:Y:S01]  /*6070*/  VIADD R8, R7.reuse, 0x4 ;  /* 0x0000000407087836 */ /* 0x040fe20000000000 */
[----:B------:R-:W-:Y:S01]  /*6080*/  UISETP.NE.U32.AND UP0, UPT, UR6, URZ, UPT ;  /* 0x0000003f0600728c */ /* 0x000fe2000bf05070 */
[----:B------:R-:W-:Y:S01]  /*6090*/  VIADD R21, R7, 0x800 ;  /* 0x0000080007157836 */ /* 0x000fe20000000000 */
[----:B------:R-:W-:Y:S01]  /*60a0*/  ULDC UR5, c[0x0][0x404] ;  /* 0x0001010000057ab9 */ /* 0x000fe20000000800 */
[----:B------:R-:W-:Y:S01]  /*60b0*/  IMAD R208, R2, 0x1000, R19 ;  /* 0x0000100002d07824 */ /* 0x000fe200078e0213 */
[----:B------:R-:W-:Y:S01]  /*60c0*/  HGMMA.64x64x16.F32.BF16 R152, gdesc[UR24], R152, gsb0 ;  /* 0x00e00000189879f0 */ /* 0x000fe20008001898 */
[----:B------:R-:W-:Y:S01]  /*60d0*/  UISETP.NE.AND.EX UP0, UPT, UR7, URZ, UPT, UP0 ;  /* 0x0000003f0700728c */ /* 0x000fe2000bf05300 */
[----:B------:R-:W-:-:S02]  /*60e0*/  UMOV UR11, 0x40000040 ;  /* 0x40000040000b7882 */ /* 0x000fc40000000000 */
[----:B------:R-:W-:Y:S01]  /*60f0*/  R2UR UR10, R208 ;  /* 0x00000000d00a72ca */ /* 0x000fe200000e0000 */
[----:B------:R-:W-:Y:S01]  /*6100*/  USEL UR5, UR5, 0x1, UP0 ;  /* 0x0000000105057887 */ /* 0x000fe20008000000 */
        /* <DEDUP_REMOVED lines=150> */
[----:B------:R-:W-:Y:S01]  /*6a70*/  IADD3 R196, R197, R20, RZ ;  /* 0x00000014c5c47210 */ /* 0x000fe20007ffe0ff */
        /* <DEDUP_REMOVED lines=146> */
[----:B------:R-:W-:Y:S02]  /*73a0*/  IADD3 R7, R8, R15, R7 ;  /* 0x0000000f08077210 */ /* 0x000fe40007ffe007 */
[----:B------:R-:W1:Y:S01]  /*73b0*/  LDC R8, c[0x0][0x2e0] ;  /* 0x0000b800ff087b82 */ /* 0x000e620000000800 */
[----:B------:R-:W-:Y:S02]  /*73c0*/  WARPGROUP.DEPBAR.LE gsb0, 0x0 ;  /* 0x00008000000079c5 */ /* 0x000fe40000010000 */
[----:B------:R-:W-:-:S06]  /*73d0*/  WARPGROUP.ARRIVE ;  /* 0x00000000000079c5 */ /* 0x000fcc0000000000 */
[----:B------:R-:W-:Y:S01]  /*73e0*/  HGMMA.64x64x16.F32.BF16 R152, gdesc[UR28], R152, gsb0 ;  /* 0x00e000001c9879f0 */ /* 0x000fe20008001898 */
[----:B------:R-:W-:Y:S01]  /*73f0*/  R2UR UR28, R20 ;  /* 0x00000000141c72ca */ /* 0x000fe200000e0000 */
[----:B------:R-:W-:Y:S01]  /*7400*/  UMOV UR29, 0x40000040 ;  /* 0x40000040001d7882 */ /* 0x000fe20000000000 */
[----:B------:R-:W-:Y:S01]  /*7410*/  R2UR UR30, R7 ;  /* 0x00000000071e72ca */ /* 0x000fe200000e0000 */
[----:B------:R-:W-:Y:S01]  /*7420*/  UMOV UR31, 0x40000040 ;  /* 0x40000040001f7882 */ /* 0x000fe20000000000 */
[----:B------:R-:W-:-:S04]  /*7430*/  IMAD.MOV.U32 R7, RZ, RZ, -0x40 ;  /* 0xffffffc0ff077424 */ /* 0x000fc800078e00ff */
[----:B------:R-:W-:-:S05]  /*7440*/  IMAD R7, R12, R7, 0x1 ;  /* 0x000000010c077424 */ /* 0x000fca00078e0207 */
[----:B------:R-:W-:-:S05]  /*7450*/  IADD3 R7, R7, UR42, RZ ;  /* 0x0000002a07077c10 */ /* 0x000fca000fffe0ff */
[----:B-1----:R-:W-:Y:S01]  /*7460*/  IMAD R7, R8, UR5, R7 ;  /* 0x0000000508077c24 */ /* 0x002fe2000f8e0207 */
[----:B------:R-:W-:-:S04]  /*7470*/  ULDC UR5, c[0x0][0xa80] ;  /* 0x0002a00000057ab9 */ /* 0x000fc80000000800 */
[----:B------:R-:W-:-:S05]  /*7480*/  IADD3 R8, R7, -UR4, -R18 ;  /* 0x8000000407087c10 */ /* 0x000fca000fffe812 */
[----:B------:R-:W-:-:S05]  /*7490*/  IMAD.IADD R7, R17, 0x1, R8 ;  /* 0x0000000111077824 */ /* 0x000fca00078e0208 */
[C---:B------:R-:W-:Y:S02]  /*74a0*/  ISETP.GT.AND P2, PT, R7.reuse, RZ, PT ;  /* 0x000000ff0700720c */ /* 0x040fe40003f44270 */
[----:B------:R-:W-:Y:S01]  /*74b0*/  ISETP.GT.AND P3, PT, R7, 0x1, PT ;  /* 0x000000010700780c */ /* 0x000fe20003f64270 */
[----:B------:R-:W-:Y:S02]  /*74c0*/  WARPGROUP.DEPBAR.LE gsb0, 0x0 ;  /* 0x00008000000079c5 */ /* 0x000fe40000010000 */
[----:B------:R-:W-:-:S06]  /*74d0*/  WARPGROUP.ARRIVE ;  /* 0x00000000000079c5 */ /* 0x000fcc0000000000 */
[----:B------:R-:W-:Y:S03]  /*74e0*/  HGMMA.64x64x16.F32.BF16 R152, gdesc[UR28], R152, gsb0 ;  /* 0x00e000001c9879f0 */ /* 0x000fe60008001898 */
[----:B------:R-:W-:Y:S02]  /*74f0*/  WARPGROUP.DEPBAR.LE gsb0, 0x0 ;  /* 0x00008000000079c5 */ /* 0x000fe40000010000 */
[----:B------:R-:W-:Y:S02]  /*7500*/  FSEL R152, R152, -INF , P2 ;  /* 0xff80000098987808 */ /* 0x000fe40001000000 */
        /* <DEDUP_REMOVED lines=27> */
[C---:B------:R-:W-:Y:S02]  /*76c0*/  ISETP.GT.AND P3, PT, R7.reuse, 0x29, PT ;  /* 0x000000290700780c */ /* 0x040fe40003f64270 */
        /* <DEDUP_REMOVED lines=15> */
[----:B------:R-:W-:Y:S01]  /*77c0*/  FMNMX.FTZ R20, R180, R15, !PT ;  /* 0x0000000fb4147209 */ /* 0x000fe20007810000 */
[----:B------:R-:W-:-:S03]  /*77d0*/  VIADD R15, R7, 0x8 ;  /* 0x00000008070f7836 */ /* 0x000fc60000000000 */
[----:B------:R-:W-:Y:S02]  /*77e0*/  FMNMX.FTZ R21, R181, R20, !PT ;  /* 0x00000014b5157209 */ /* 0x000fe40007810000 */
[C---:B------:R-:W-:Y:S02]  /*77f0*/  ISETP.GT.AND P2, PT, R15.reuse, RZ, PT ;  /* 0x000000ff0f00720c */ /* 0x040fe40003f44270 */
[C---:B------:R-:W-:Y:S01]  /*7800*/  ISETP.GT.AND P3, PT, R15.reuse, 0x1, PT ;  /* 0x000000010f00780c */ /* 0x040fe20003f64270 */
[----:B------:R-:W1:Y:S01]  /*7810*/  SHFL.BFLY PT, R20, R21, 0x2, 0x1f ;  /* 0x0c401f0015147f89 */ /* 0x000e6200000e0000 */
[----:B------:R-:W-:Y:S02]  /*7820*/  FSEL R154, R154, -INF , P2 ;  /* 0xff8000009a9a7808 */ /* 0x000fe40001000000 */
[----:B------:R-:W-:Y:S02]  /*7830*/  ISETP.GT.AND P2, PT, R15, 0x8, PT ;  /* 0x000000080f00780c */ /* 0x000fe40003f44270 */
[----:B------:R-:W-:-:S02]  /*7840*/  FSEL R155, R155, -INF , P3 ;  /* 0xff8000009b9b7808 */ /* 0x000fc40001800000 */
[C---:B------:R-:W-:Y:S02]  /*7850*/  ISETP.GT.AND P3, PT, R15.reuse, 0x9, PT ;  /* 0x000000090f00780c */ /* 0x040fe40003f64270 */
[----:B------:R-:W-:Y:S02]  /*7860*/  FSEL R158, R158, -INF , P2 ;  /* 0xff8000009e9e7808 */ /* 0x000fe40001000000 */
[----:B------:R-:W-:Y:S02]  /*7870*/  ISETP.GT.AND P2, PT, R15, 0x10, PT ;  /* 0x000000100f00780c */ /* 0x000fe40003f44270 */
[----:B------:R-:W-:Y:S02]  /*7880*/  FSEL R159, R159, -INF , P3 ;  /* 0xff8000009f9f7808 */ /* 0x000fe40001800000 */
[----:B------:R-:W-:Y:S02]  /*7890*/  ISETP.GT.AND P3, PT, R15, 0x11, PT ;  /* 0x000000110f00780c */ /* 0x000fe40003f64270 */
[----:B------:R-:W-:-:S02]  /*78a0*/  FSEL R162, R162, -INF , P2 ;  /* 0xff800000a2a27808 */ /* 0x000fc40001000000 */
[----:B------:R-:W-:Y:S02]  /*78b0*/  ISETP.GT.AND P2, PT, R15, 0x18, PT ;  /* 0x000000180f00780c */ /* 0x000fe40003f44270 */
        /* <DEDUP_REMOVED lines=16> */
[----:B------:R-:W-:Y:S02]  /*79c0*/  FMNMX.FTZ R20, R166, R21, !PT ;  /* 0x00000015a6147209 */ /* 0x000fe40007810000 */
[----:B------:R-:W-:Y:S02]  /*79d0*/  FSEL R200, R171, -INF , P3 ;  /* 0xff800000abc87808 */ /* 0x000fe40001800000 */
[----:B------:R-:W-:-:S02]  /*79e0*/  FMNMX.FTZ R20, R167, R20, !PT ;  /* 0x00000014a7147209 */ /* 0x000fc40007810000 */
[----:B-1----:R-:W-:Y:S02]  /*79f0*/  FMNMX.FTZ R7, R168, R169, !PT ;  /* 0x000000a9a8077209 */ /* 0x002fe40007810000 */
[----:B------:R-:W-:Y:S02]  /*7a00*/  FMNMX.FTZ R21, R199, R20, !PT ;  /* 0x00000014c7157209 */ /* 0x000fe40007810000 */
[----:B------:R-:W-:Y:S01]  /*7a10*/  ISETP.GT.AND P5, PT, R15, 0x29, PT ;  /* 0x000000290f00780c */ /* 0x000fe20003fa4270 */
[----:B------:R-:W-:Y:S01]  /*7a20*/  FMUL.FTZ R203, R7, UR5 ;  /* 0x0000000507cb7c20 */ /* 0x000fe20008410000 */
[----:B------:R-:W-:Y:S02]  /*7a30*/  FSEL R201, R174, -INF , P4 ;  /* 0xff800000aec97808 */ /* 0x000fe40002000000 */
[----:B------:R-:W-:Y:S02]  /*7a40*/  FMNMX.FTZ R20, R200, R21, !PT ;  /* 0x00000015c8147209 */ /* 0x000fe40007810000 */
[----:B------:R-:W-:-:S02]  /*7a50*/  ISETP.GT.AND P3, PT, R15, 0x30, PT ;  /* 0x000000300f00780c */ /* 0x000fc40003f64270 */
[----:B------:R-:W-:Y:S02]  /*7a60*/  FSEL R202, R175, -INF , P5 ;  /* 0xff800000afca7808 */ /* 0x000fe40002800000 */
[----:B------:R-:W-:Y:S02]  /*7a70*/  FMNMX.FTZ R21, R201, R20, !PT ;  /* 0x00000014c9157209 */ /* 0x000fe40007810000 */
[----:B------:R-:W-:Y:S02]  /*7a80*/  FSETP.NEU.FTZ.AND P2, PT, R7, -INF , PT ;  /* 0xff8000000700780b */ /* 0x000fe40003f5d000 */
[----:B------:R-:W-:Y:S02]  /*7a90*/  ISETP.GT.AND P4, PT, R15, 0x31, PT ;  /* 0x000000310f00780c */ /* 0x000fe40003f84270 */
[----:B------:R-:W-:Y:S02]  /*7aa0*/  FSEL R178, R178, -INF , P3 ;  /* 0xff800000b2b27808 */ /* 0x000fe40001800000 */
[----:B------:R-:W-:-:S02]  /*7ab0*/  FMNMX.FTZ R21, R202, R21, !PT ;  /* 0x00000015ca157209 */ /* 0x000fc40007810000 */
[----:B------:R-:W-:Y:S02]  /*7ac0*/  FSEL R203, R203, RZ, P2 ;  /* 0x000000ffcbcb7208 */ /* 0x000fe40001000000 */
[----:B------:R-:W-:Y:S02]  /*7ad0*/  ISETP.GT.AND P3, PT, R15, 0x38, PT ;  /* 0x000000380f00780c */ /* 0x000fe40003f64270 */
[----:B------:R-:W-:Y:S01]  /*7ae0*/  FSEL R179, R179, -INF , P4 ;  /* 0xff800000b3b37808 */ /* 0x000fe20002000000 */
[--C-:B------:R-:W-:Y:S01]  /*7af0*/  FFMA.FTZ R20, R152, UR5, -R203.reuse ;  /* 0x0000000598147c23 */ /* 0x100fe200080108cb */
[----:B------:R-:W-:Y:S01]  /*7b00*/  FMNMX.FTZ R168, R178, R21, !PT ;  /* 0x00000015b2a87209 */ /* 0x000fe20007810000 */
[--C-:B------:R-:W-:Y:S01]  /*7b10*/  FFMA.FTZ R173, R8, UR5, -R203.reuse ;  /* 0x0000000508ad7c23 */ /* 0x100fe200080108cb */
[----:B------:R-:W-:Y:S01]  /*7b20*/  ISETP.GT.AND P4, PT, R15, 0x39, PT ;  /* 0x000000390f00780c */ /* 0x000fe20003f84270 */
[--C-:B------:R-:W-:Y:S01]  /*7b30*/  FFMA.FTZ R15, R153, UR5, -R203.reuse ;  /* 0x00000005990f7c23 */ /* 0x100fe200080108cb */
        /* <DEDUP_REMOVED lines=18> */
[----:B------:R-:W-:Y:S01]  /*7c60*/  FFMA.FTZ R181, R181, UR5, -R203 ;  /* 0x00000005b5b57c23 */ /* 0x000fe200080108cb */
[----:B------:R-:W-:Y:S08]  /*7c70*/  MUFU.EX2 R20, R20 ;  /* 0x0000001400147308 */ /* 0x000ff00000000800 */
[----:B------:R-:W2:Y:S08]  /*7c80*/  MUFU.EX2 R15, R15 ;  /* 0x0000000f000f7308 */ /* 0x000eb00000000800 */
[----:B------:R-:W-:Y:S01]  /*7c90*/  MUFU.EX2 R21, R21 ;  /* 0x0000001500157308 */ /* 0x000fe20000000800 */
[----:B-1----:R-:W-:-:S07]  /*7ca0*/  FMNMX.FTZ R156, R153, R156, !PT ;  /* 0x0000009c999c7209 */ /* 0x002fce0007810000 */
[----:B------:R-:W-:Y:S01]  /*7cb0*/  MUFU.EX2 R168, R168 ;  /* 0x000000a800a87308 */ /* 0x000fe20000000800 */
[----:B------:R-:W1:Y:S07]  /*7cc0*/  SHFL.BFLY PT, R153, R156, 0x1, 0x1f ;  /* 0x0c201f009c997f89 */ /* 0x000e6e00000e0000 */
[----:B------:R-:W-:Y:S08]  /*7cd0*/  MUFU.EX2 R169, R169 ;  /* 0x000000a900a97308 */ /* 0x000ff00000000800 */
[----:B------:R-:W-:Y:S08]  /*7ce0*/  MUFU.EX2 R170, R170 ;  /* 0x000000aa00aa7308 */ /* 0x000ff00000000800 */
[----:B------:R-:W-:Y:S01]  /*7cf0*/  MUFU.EX2 R171, R171 ;  /* 0x000000ab00ab7308 */ /* 0x000fe20000000800 */
[----:B-1----:R-:W-:-:S04]  /*7d00*/  FMNMX.FTZ R8, R156, R153, !PT ;  /* 0x000000999c087209 */ /* 0x002fc80007810000 */
[C---:B------:R-:W-:Y:S01]  /*7d10*/  FSETP.NEU.FTZ.AND P3, PT, R8.reuse, -INF , PT ;  /* 0xff8000000800780b */ /* 0x040fe20003f7d000 */
[C---:B------:R-:W-:Y:S02]  /*7d20*/  FMUL.FTZ R153, R8.reuse, UR5 ;  /* 0x0000000508997c20 */ /* 0x040fe40008410000 */
[----:B------:R-:W-:Y:S01]  /*7d30*/  MUFU.EX2 R172, R172 ;  /* 0x000000ac00ac7308 */ /* 0x000fe20000000800 */
[----:B------:R-:W-:Y:S02]  /*7d40*/  FSEL R156, R8, RZ, P3 ;  /* 0x000000ff089c7208 */ /* 0x000fe40001800000 */
[----:B------:R-:W-:-:S03]  /*7d50*/  FSEL R153, R153, RZ, P3 ;  /* 0x000000ff99997208 */ /* 0x000fc60001800000 */
[----:B------:R-:W-:Y:S01]  /*7d60*/  FADD.FTZ R156, -R156, R11 ;  /* 0x0000000b9c9c7221 */ /* 0x000fe20000010100 */
[----:B------:R-:W-:Y:S01]  /*7d70*/  @!P1 IADD3 R11, R10, 0x38840, RZ ;  /* 0x000388400a0b9810 */ /* 0x000fe20007ffe0ff */
[--C-:B------:R-:W-:Y:S01]  /*7d80*/  FFMA.FTZ R197, R154, UR5, -R153.reuse ;  /* 0x000000059ac57c23 */ /* 0x100fe20008010899 */
[----:B------:R-:W-:Y:S01]  /*7d90*/  FSEL R154, R7, RZ, P2 ;  /* 0x000000ff079a7208 */ /* 0x000fe20001000000 */
[--C-:B------:R-:W-:Y:S01]  /*7da0*/  FFMA.FTZ R196, R155, UR5, -R153.reuse ;  /* 0x000000059bc47c23 */ /* 0x100fe20008010899 */
[----:B------:R-:W-:Y:S02]  /*7db0*/  IMAD.MOV R155, RZ, RZ, -R22 ;  /* 0x000000ffff9b7224 */ /* 0x000fe400078e0a16 */
[----:B------:R-:W-:Y:S01]  /*7dc0*/  FMUL.FTZ R156, R156, UR5 ;  /* 0x000000059c9c7c20 */ /* 0x000fe20008410000 */
[----:B------:R-:W-:Y:S01]  /*7dd0*/  FFMA.FTZ R198, R158, UR5, -R153 ;  /* 0x000000059ec67c23 */ /* 0x000fe20008010899 */
[----:B------:R-:W-:Y:S01]  /*7de0*/  FADD.FTZ R154, -R154, R13 ;  /* 0x0000000d9a9a7221 */ /* 0x000fe20000010100 */
[--C-:B------:R-:W-:Y:S01]  /*7df0*/  FFMA.FTZ R203, R159, UR5, -R153.reuse ;  /* 0x000000059fcb7c23 */ /* 0x100fe20008010899 */
[----:B------:R-:W-:Y:S01]  /*7e00*/  ISETP.NE.AND P2, PT, R18, R155, PT ;  /* 0x0000009b1200720c */ /* 0x000fe20003f45270 */
[----:B------:R-:W1:Y:S01]  /*7e10*/  MUFU.EX2 R210, R156 ;  /* 0x0000009c00d27308 */ /* 0x000e620000000800 */
[----:B------:R-:W-:Y:S01]  /*7e20*/  FMUL.FTZ R154, R154, UR5 ;  /* 0x000000059a9a7c20 */ /* 0x000fe20008410000 */
[--C-:B------:R-:W-:Y:S01]  /*7e30*/  FFMA.FTZ R155, R152, UR5, -R153.reuse ;  /* 0x00000005989b7c23 */ /* 0x100fe20008010899 */
[--C-:B------:R-:W-:Y:S01]  /*7e40*/  FFMA.FTZ R204, R162, UR5, -R153.reuse ;  /* 0x00000005a2cc7c23 */ /* 0x100fe20008010899 */
[--C-:B------:R-:W-:Y:S01]  /*7e50*/  FFMA.FTZ R205, R163, UR5, -R153.reuse ;  /* 0x00000005a3cd7c23 */ /* 0x100fe20008010899 */
[--C-:B------:R-:W-:Y:S01]  /*7e60*/  FFMA.FTZ R206, R166, UR5, -R153.reuse ;  /* 0x00000005a6ce7c23 */ /* 0x100fe20008010899 */
[--C-:B------:R-:W-:Y:S01]  /*7e70*/  FFMA.FTZ R207, R167, UR5, -R153.reuse ;  /* 0x00000005a7cf7c23 */ /* 0x100fe20008010899 */
[--C-:B------:R-:W-:Y:S01]  /*7e80*/  FFMA.FTZ R199, R199, UR5, -R153.reuse ;  /* 0x00000005c7c77c23 */ /* 0x100fe20008010899 */
[----:B------:R3:W4:Y:S01]  /*7e90*/  MUFU.EX2 R209, R154 ;  /* 0x0000009a00d17308 */ /* 0x0007220000000800 */
[--C-:B------:R-:W-:Y:S01]  /*7ea0*/  FFMA.FTZ R200, R200, UR5, -R153.reuse ;  /* 0x00000005c8c87c23 */ /* 0x100fe20008010899 */
[--C-:B------:R-:W-:Y:S01]  /*7eb0*/  FFMA.FTZ R201, R201, UR5, -R153.reuse ;  /* 0x00000005c9c97c23 */ /* 0x100fe20008010899 */
[----:B------:R-:W-:Y:S01]  /*7ec0*/  FFMA.FTZ R202, R202, UR5, -R153 ;  /* 0x00000005caca7c23 */ /* 0x000fe20008010899 */
[----:B------:R-:W-:Y:S01]  /*7ed0*/  @!P2 IMAD R152, R14, 0x40, R17 ;  /* 0x000000400e98a824 */ /* 0x000fe200078e0211 */
[----:B------:R-:W-:Y:S01]  /*7ee0*/  @!P1 PRMT R14, RZ, 0x654, R11 ;  /* 0x00000654ff0e9816 */ /* 0x000fe2000000000b */
[--C-:B------:R-:W-:Y:S01]  /*7ef0*/  FFMA.FTZ R178, R178, UR5, -R153.reuse ;  /* 0x00000005b2b27c23 */ /* 0x100fe20008010899 */
[--C-:B------:R-:W-:Y:S01]  /*7f00*/  FFMA.FTZ R179, R179, UR5, -R153.reuse ;  /* 0x00000005b3b37c23 */ /* 0x100fe20008010899 */
[----:B------:R-:W-:Y:S01]  /*7f10*/  FFMA.FTZ R183, R183, UR5, -R153 ;  /* 0x00000005b7b77c23 */ /* 0x000fe20008010899 */
[----:B------:R-:W-:Y:S01]  /*7f20*/  @!P2 LEA R160, R152, UR37, 0x2 ;  /* 0x0000002598a0ac11 */ /* 0x000fe2000f8e10ff */
[----:B------:R5:W-:Y:S01]  /*7f30*/  @!P1 SYNCS.ARRIVE.TRANS64.RED.A1T0 RZ, [R14+URZ], RZ ;  /* 0x000000ff0eff99a7 */ /* 0x000be2000810043f */
[----:B------:R-:W-:Y:S01]  /*7f40*/  MUFU.EX2 R197, R197 ;  /* 0x000000c500c57308 */ /* 0x000fe20000000800 */
[----:B--2---:R-:W-:Y:S01]  /*7f50*/  F2FP.BF16.F32.PACK_AB R152, R15, R20 ;  /* 0x000000140f98723e */ /* 0x004fe200000010ff */
[-C--:B-1----:R-:W-:Y:S01]  /*7f60*/  FMUL.FTZ R26, R26, R210.reuse ;  /* 0x000000d21a1a7220 */ /* 0x082fe20000410000 */
[----:B------:R-:W-:Y:S01]  /*7f70*/  @!P2 STS [R160+0x38420], R210 ;  /* 0x038420d2a000a388 */ /* 0x000fe20000000800 */
[----:B---3--:R-:W-:Y:S01]  /*7f80*/  F2FP.BF16.F32.PACK_AB R154, R168, R21 ;  /* 0x00000015a89a723e */ /* 0x008fe200000010ff */
[-C--:B------:R-:W-:Y:S01]  /*7f90*/  FMUL.FTZ R27, R27, R210.reuse ;  /* 0x000000d21b1b7220 */ /* 0x080fe20000410000 */
[----:B------:R-:W-:Y:S01]  /*7fa0*/  F2FP.BF16.F32.PACK_AB R156, R170, R169 ;  /* 0x000000a9aa9c723e */ /* 0x000fe200000010ff */
[----:B----4-:R1:W-:Y:S01]  /*7fb0*/  @!P2 STS [R160+0x38400], R209 ;  /* 0x038400d1a000a388 */ /* 0x0103e20000000800 */
[----:B------:R-:W2:Y:S01]  /*7fc0*/  MUFU.EX2 R196, R196 ;  /* 0x000000c400c47308 */ /* 0x000ea20000000800 */
[----:B------:R-:W-:Y:S01]  /*7fd0*/  F2FP.BF16.F32.PACK_AB R158, R172, R171 ;  /* 0x000000abac9e723e */ /* 0x000fe200000010ff */
        /* <DEDUP_REMOVED lines=151> */
[----:B-1----:R-:W-:Y:S01]  /*8950*/  F2FP.BF16.F32.PACK_AB R164, R177, R176 ;  /* 0x000000b0b1a4723e */ /* 0x002fe200000010ff */
[----:B------:R-:W-:Y:S01]  /*8960*/  FMUL.FTZ R151, R151, R210 ;  /* 0x000000d297977220 */ /* 0x000fe20000410000 */
[----:B------:R-:W-:Y:S01]  /*8970*/  FFMA.FTZ R197, R210, R6, R197 ;  /* 0x00000006d2c57223 */ /* 0x000fe200000100c5 */
[----:B------:R-:W-:Y:S01]  /*8980*/  FFMA.FTZ R20, R209, R5, R20 ;  /* 0x00000005d1147223 */ /* 0x000fe20000010014 */
[----:B------:R-:W-:-:S02]  /*8990*/  ISETP.GT.AND P2, PT, R12, R9, PT ;  /* 0x000000090c00720c */ /* 0x000fc40003f44270 */
[----:B------:R-:W-:Y:S01]  /*89a0*/  FADD.FTZ R197, R196, R197 ;  /* 0x000000c5c4c57221 */ /* 0x000fe20000010000 */
[----:B------:R1:W3:Y:S01]  /*89b0*/  MUFU.EX2 R178, R179 ;  /* 0x000000b300b27308 */ /* 0x0002e20000000800 */
[----:B------:R-:W-:Y:S01]  /*89c0*/  FADD.FTZ R20, R15, R20 ;  /* 0x000000140f147221 */ /* 0x000fe20000010000 */
[----:B------:R-:W-:-:S03]  /*89d0*/  @!P1 IADD3 R10, R10, 0x38860, RZ ;  /* 0x000388600a0a9810 */ /* 0x000fc60007ffe0ff */
[----:B------:R-:W-:Y:S01]  /*89e0*/  FADD.FTZ R21, R21, R20 ;  /* 0x0000001415157221 */ /* 0x000fe20000010000 */
[----:B------:R-:W-:Y:S02]  /*89f0*/  @!P1 PRMT R10, RZ, 0x654, R10 ;  /* 0x00000654ff0a9816 */ /* 0x000fe4000000000a */
[----:B------:R4:W-:Y:S01]  /*8a00*/  MUFU.EX2 R11, R155 ;  /* 0x0000009b000b7308 */ /* 0x0009e20000000800 */
[----:B--2---:R-:W-:Y:S01]  /*8a10*/  F2FP.BF16.F32.PACK_AB R166, R181, R180 ;  /* 0x000000b4b5a6723e */ /* 0x004fe200000010ff */
[----:B-1----:R-:W-:Y:S02]  /*8a20*/  VIADD R179, R208, 0x80 ;  /* 0x00000080d0b37836 */ /* 0x002fe40000000000 */
[----:B------:R-:W-:-:S04]  /*8a30*/  FADD.FTZ R168, R168, R21 ;  /* 0x00000015a8a87221 */ /* 0x000fc80000010000 */
[----:B------:R-:W-:Y:S01]  /*8a40*/  FADD.FTZ R169, R169, R168 ;  /* 0x000000a8a9a97221 */ /* 0x000fe20000010000 */
[----:B-----5:R-:W1:Y:S01]  /*8a50*/  MUFU.EX2 R14, R183 ;  /* 0x000000b7000e7308 */ /* 0x020e620000000800 */
[----:B----4-:R-:W-:Y:S01]  /*8a60*/  F2FP.BF16.F32.PACK_AB R155, R203, R198 ;  /* 0x000000c6cb9b723e */ /* 0x010fe200000010ff */
[----:B------:R-:W-:Y:S01]  /*8a70*/  BAR.SYNC.DEFER_BLOCKING 0xf, 0x100 ;  /* 0x03c4000000007b1d */ /* 0x000fe20000010000 */
[----:B---3--:R-:W-:Y:S01]  /*8a80*/  F2FP.BF16.F32.PACK_AB R165, R178, R13 ;  /* 0x0000000db2a5723e */ /* 0x008fe200000010ff */
[----:B------:R-:W-:Y:S01]  /*8a90*/  FADD.FTZ R198, R198, R197 ;  /* 0x000000c5c6c67221 */ /* 0x000fe20000010000 */
[----:B------:R-:W-:-:S03]  /*8aa0*/  FADD.FTZ R170, R170, R169 ;  /* 0x000000a9aaaa7221 */ /* 0x000fc60000010000 */
[----:B------:R-:W-:Y:S01]  /*8ab0*/  FADD.FTZ R203, R203, R198 ;  /* 0x000000c6cbcb7221 */ /* 0x000fe20000010000 */
[----:B------:R-:W-:-:S03]  /*8ac0*/  FADD.FTZ R171, R171, R170 ;  /* 0x000000aaabab7221 */ /* 0x000fc60000010000 */
[----:B------:R-:W-:Y:S01]  /*8ad0*/  FADD.FTZ R204, R204, R203 ;  /* 0x000000cbcccc7221 */ /* 0x000fe20000010000 */
[----:B------:R-:W-:-:S03]  /*8ae0*/  FADD.FTZ R172, R172, R171 ;  /* 0x000000abacac7221 */ /* 0x000fc60000010000 */
[----:B------:R-:W-:Y:S01]  /*8af0*/  FADD.FTZ R205, R205, R204 ;  /* 0x000000cccdcd7221 */ /* 0x000fe20000010000 */
[----:B-1----:R-:W-:Y:S01]  /*8b00*/  F2FP.BF16.F32.PACK_AB R167, R14, R11 ;  /* 0x0000000b0ea7723e */ /* 0x002fe200000010ff */
[----:B------:R-:W-:Y:S02]  /*8b10*/  FADD.FTZ R173, R173, R172 ;  /* 0x000000acadad7221 */ /* 0x000fe40000010000 */
[----:B------:R-:W-:Y:S02]  /*8b20*/  FADD.FTZ R206, R206, R205 ;  /* 0x000000cdcece7221 */ /* 0x000fe40000010000 */
[----:B------:R-:W-:Y:S02]  /*8b30*/  FADD.FTZ R174, R174, R173 ;  /* 0x000000adaeae7221 */ /* 0x000fe40000010000 */
[----:B------:R-:W-:Y:S01]  /*8b40*/  FADD.FTZ R206, R207, R206 ;  /* 0x000000cecfce7221 */ /* 0x000fe20000010000 */
[----:B------:R1:W-:Y:S01]  /*8b50*/  STSM.16.M88.4 [R23+0x36400], R152 ;  /* 0x0364009817007844 */ /* 0x0003e20000000200 */
[----:B------:R-:W-:-:S02]  /*8b60*/  FADD.FTZ R175, R175, R174 ;  /* 0x000000aeafaf7221 */ /* 0x000fc40000010000 */
[----:B------:R-:W-:Y:S01]  /*8b70*/  FADD.FTZ R199, R199, R206 ;  /* 0x000000cec7c77221 */ /* 0x000fe20000010000 */
[----:B------:R1:W-:Y:S01]  /*8b80*/  STSM.16.M88.4 [R184], R156 ;  /* 0x0000009cb8007844 */ /* 0x0003e20000000200 */
[----:B------:R-:W-:Y:S02]  /*8b90*/  FADD.FTZ R175, R182, R175 ;  /* 0x000000afb6af7221 */ /* 0x000fe40000010000 */
[----:B------:R-:W-:Y:S01]  /*8ba0*/  FADD.FTZ R200, R200, R199 ;  /* 0x000000c7c8c87221 */ /* 0x000fe20000010000 */
[----:B------:R1:W-:Y:S01]  /*8bb0*/  STSM.16.M88.4 [R186], R160 ;  /* 0x000000a0ba007844 */ /* 0x0003e20000000200 */
[----:B------:R-:W-:Y:S02]  /*8bc0*/  FADD.FTZ R176, R176, R175 ;  /* 0x000000afb0b07221 */ /* 0x000fe40000010000 */
[----:B------:R-:W-:Y:S01]  /*8bd0*/  FADD.FTZ R201, R201, R200 ;  /* 0x000000c8c9c97221 */ /* 0x000fe20000010000 */
[----:B------:R1:W-:Y:S01]  /*8be0*/  STSM.16.M88.4 [R185], R164 ;  /* 0x000000a4b9007844 */ /* 0x0003e20000000200 */
[----:B------:R-:W-:-:S02]  /*8bf0*/  WARPGROUP.ARRIVE ;  /* 0x00000000000079c5 */ /* 0x000fc40000000000 */
[----:B------:R-:W-:Y:S01]  /*8c00*/  FADD.FTZ R202, R202, R201 ;  /* 0x000000c9caca7221 */ /* 0x000fe20000010000 */
[----:B------:R-:W-:-:S03]  /*8c10*/  FADD.FTZ R177, R177, R176 ;  /* 0x000000b0b1b17221 */ /* 0x000fc60000010000 */
[----:B------:R-:W-:Y:S01]  /*8c20*/  FADD.FTZ R13, R13, R202 ;  /* 0x000000ca0d0d7221 */ /* 0x000fe20000010000 */
[----:B------:R-:W-:Y:S01]  /*8c30*/  HGMMA.64x256x16.F32.BF16 R24, R152, gdesc[UR8].tnspB, R24, gsb0 ;  /* 0x43e0000898187df0 */ /* 0x000fe20008001818 */
[----:B------:R-:W-:Y:S01]  /*8c40*/  R2UR UR10, R179 ;  /* 0x00000000b30a72ca */ /* 0x000fe200000e0000 */
[----:B------:R-:W-:Y:S01]  /*8c50*/  UMOV UR11, 0x40000040 ;  /* 0x40000040000b7882 */ /* 0x000fe20000000000 */
[----:B------:R-:W-:Y:S02]  /*8c60*/  VIADD R179, R208, 0x100 ;  /* 0x00000100d0b37836 */ /* 0x000fe40000000000 */
[----:B------:R-:W-:Y:S01]  /*8c70*/  FADD.FTZ R178, R178, R13 ;  /* 0x0000000db2b27221 */ /* 0x000fe20000010000 */
[----:B------:R-:W-:Y:S02]  /*8c80*/  VIADD R208, R208, 0x180 ;  /* 0x00000180d0d07836 */ /* 0x000fe40000000000 */
[----:B------:R-:W-:Y:S01]  /*8c90*/  FADD.FTZ R180, R180, R177 ;  /* 0x000000b1b4b47221 */ /* 0x000fe20000010000 */
[----:B------:R-:W-:Y:S01]  /*8ca0*/  MOV R13, R7 ;  /* 0x00000007000d7202 */ /* 0x000fe20000000f00 */
[----:B------:R-:W-:-:S02]  /*8cb0*/  FADD.FTZ R11, R11, R178 ;  /* 0x000000b20b0b7221 */ /* 0x000fc40000010000 */
[----:B------:R-:W-:Y:S02]  /*8cc0*/  FADD.FTZ R5, R181, R180 ;  /* 0x000000b4b5057221 */ /* 0x000fe40000010000 */
[----:B------:R-:W-:Y:S01]  /*8cd0*/  FADD.FTZ R6, R14, R11 ;  /* 0x0000000b0e067221 */ /* 0x000fe20000010000 */
[----:B------:R-:W-:Y:S02]  /*8ce0*/  IMAD.MOV.U32 R14, RZ, RZ, R2 ;  /* 0x000000ffff0e7224 */ /* 0x000fe400078e0002 */
[----:B------:R-:W-:Y:S01]  /*8cf0*/  IMAD.MOV.U32 R11, RZ, RZ, R8 ;  /* 0x000000ffff0b7224 */ /* 0x000fe200078e0008 */
[----:B------:R-:W-:Y:S02]  /*8d00*/  WARPGROUP.DEPBAR.LE gsb0, 0x0 ;  /* 0x00008000000079c5 */ /* 0x000fe40000010000 */
[----:B------:R-:W-:-:S08]  /*8d10*/  WARPGROUP.ARRIVE ;  /* 0x00000000000079c5 */ /* 0x000fd00000000000 */
        /* <DEDUP_REMOVED lines=26> */
[----:B------:R-:W-:-:S07]  /*8ec0*/  IMAD.MOV.U32 R12, RZ, RZ, R10 ;  /* 0x000000ffff0c7224 */ /* 0x000fce00078e000a */
.L_x_3283:
[----:B------:R-:W-:-:S13]  /*8ed0*/  ISETP.GE.AND P2, PT, R12, RZ, PT ;  /* 0x000000ff0c00720c */ /* 0x000fda0003f46270 */
[----:B------:R-:W-:Y:S05]  /*8ee0*/  @!P2 BRA `(.L_x_3293) ;  /* 0x0000002c0044a947 */ /* 0x000fea0003800000 */
[----:B------:R-:W-:Y:S01]  /*8ef0*/  IMAD.MOV.U32 R197, RZ, RZ, R8 ;  /* 0x000000ffffc57224 */ /* 0x000fe200078e0008 */
[----:B------:R-:W-:Y:S01]  /*8f00*/  ULDC UR4, c[0x0][0xa80] ;  /* 0x0002a00000047ab9 */ /* 0x000fe20000000800 */
[----:B------:R-:W-:Y:S02]  /*8f10*/  IMAD.MOV.U32 R10, RZ, RZ, R7 ;  /* 0x000000ffff0a7224 */ /* 0x000fe400078e0007 */
[----:B------:R-:W-:-:S07]  /*8f20*/  IMAD.MOV.U32 R200, RZ, RZ, R2 ;  /* 0x000000ffffc87224 */ /* 0x000fce00078e0002 */
.L_x_3302:
[----:B------:R-:W-:-:S04]  /*8f30*/  IADD3 R2, R200, 0x1, RZ ;  /* 0x00000001c8027810 */ /* 0x000fc80007ffe0ff */
[----:B------:R-:W-:-:S04]  /*8f40*/  ISETP.NE.AND P2, PT, R2, 0x2, PT ;  /* 0x000000020200780c */ /* 0x000fc80003f45270 */
[----:B------:R-:W-:Y:S02]  /*8f50*/  SEL R7, RZ, 0x1, P2 ;  /* 0x00000001ff077807 */ /* 0x000fe40001000000 */
[----:B------:R-:W-:Y:S02]  /*8f60*/  SEL R2, R2, RZ, P2 ;  /* 0x000000ff02027207 */ /* 0x000fe40001000000 */
[----:B------:R-:W-:Y:S01]  /*8f70*/  LOP3.LUT R16, R16, R7, RZ, 0x3c, !PT ;  /* 0x0000000710107212 */ /* 0x000fe200078e3cff */
[----:B------:R-:W-:Y:S06]  /*8f80*/  @!P0 BRA `(.L_x_3294) ;  /* 0x0000000000048947 */ /* 0x000fec0003800000 */
[----:B------:R-:W-:Y:S01]  /*8f90*/  BPT.TRAP 0x1 ;  /* 0x000000040000795c */ /* 0x000fe20000300000 */
.L_x_3294:
[----:B------:R-:W-:Y:S02]  /*8fa0*/  LEA R9, R2, UR37, 0x3 ;  /* 0x0000002502097c11 */ /* 0x000fe4000f8e18ff */
[----:B------:R-:W-:-:S04]  /*8fb0*/  SHF.L.U32 R8, R16, 0x1f, RZ ;  /* 0x0000001f10087819 */ /* 0x000fc800000006ff */
[----:B------:R1:W2:Y:S01]  /*8fc0*/  SYNCS.PHASECHK.TRANS64.TRYWAIT P2, [R9+URZ+0x38830], R8 ;  /* 0x03883008090075a7 */ /* 0x0002a2000804017f */
[----:B------:R-:W-:Y:S05]  /*8fd0*/  @!P0 BRA `(.L_x_3295) ;  /* 0x0000000000048947 */ /* 0x000fea0003800000 */
[----:B------:R-:W-:Y:S01]  /*8fe0*/  BPT.TRAP 0x1 ;  /* 0x000000040000795c */ /* 0x000fe20000300000 */
.L_x_3295:
[----:B------:R-:W-:Y:S01]  /*8ff0*/  IMAD R7, R2, 0x200, R0 ;  /* 0x0000020002077824 */ /* 0x000fe200078e0200 */
[----:B--2---:R-:W-:Y:S06]  /*9000*/  @P2 BRA `(.L_x_3296) ;  /* 0x0000000000082947 */ /* 0x004fec0003800000 */
[----:B------:R-:W2:Y:S02]  /*9010*/  SYNCS.PHASECHK.TRANS64.TRYWAIT P2, [R9+URZ+0x38830], R8 ;  /* 0x03883008090075a7 */ /* 0x000ea4000804017f */
[----:B--2---:R-:W-:Y:S05]  /*9020*/  @!P2 BRA `(.L_x_3297) ;  /* 0x0000008400e4a947 */ /* 0x004fea0003800000 */
.L_x_3296:
        /* <DEDUP_REMOVED lines=22> */
.L_x_3298:
[----:B------:R3:W4:Y:S01]  /*9190*/  SYNCS.PHASECHK.TRANS64.TRYWAIT P2, [R9+URZ+0x38850], R8 ;  /* 0x03885008090075a7 */ /* 0x000722000804017f */
[----:B------:R-:W-:Y:S05]  /*91a0*/  @!P0 BRA `(.L_x_3299) ;  /* 0x0000000000048947 */ /* 0x000fea0003800000 */
[----:B------:R-:W-:Y:S01]  /*91b0*/  BPT.TRAP 0x1 ;  /* 0x000000040000795c */ /* 0x000fe20000300000 */
.L_x_3299:
[----:B----4-:R-:W-:Y:S05]  /*91c0*/  @P2 BRA `(.L_x_3300) ;  /* 0x0000000000082947 */ /* 0x010fea0003800000 */
[----:B------:R-:W4:Y:S02]  /*91d0*/  SYNCS.PHASECHK.TRANS64.TRYWAIT P2, [R9+URZ+0x38850], R8 ;  /* 0x03885008090075a7 */ /* 0x000f24000804017f */
[----:B----4-:R-:W-:Y:S05]  /*91e0*/  @!P2 BRA `(.L_x_3301) ;  /* 0x000000840088a947 */ /* 0x010fea0003800000 */
.L_x_3300:
        /* <DEDUP_REMOVED lines=9> */
[----:B------:R-:W1:Y:S01]  /*9280*/  S2R R13, SR_TID.X ;  /* 0x00000000000d7919 */ /* 0x000e620000002100 */
[C---:B------:R-:W-:Y:S01]  /*9290*/  IADD3 R11, R4.reuse, 0x4, RZ ;  /* 0x00000004040b7810 */ /* 0x040fe20007ffe0ff */
[----:B------:R-:W-:Y:S01]  /*92a0*/  VIADD R20, R4, 0x800 ;  /* 0x0000080004147836 */ /* 0x000fe20000000000 */
[----:B------:R-:W-:Y:S01]  /*92b0*/  R2UR UR30, R8 ;  /* 0x00000000081e72ca */ /* 0x000fe200000e0000 */
[C---:B------:R-:W-:Y:S01]  /*92c0*/  VIADD R8, R7.reuse, 0x4 ;  /* 0x0000000407087836 */ /* 0x040fe20000000000 */
[----:B------:R-:W-:Y:S01]  /*92d0*/  UMOV UR5, UR4 ;  /* 0x0000000400057c82 */ /* 0x000fe20008000000 */
[----:B------:R-:W-:Y:S01]  /*92e0*/  VIADD R14, R7, 0x800 ;  /* 0x00000800070e7836 */ /* 0x000fe20000000000 */
[----:B------:R-:W-:Y:S01]  /*92f0*/  LEA R207, R2, R19, 0xc ;  /* 0x0000001302cf7211 */ /* 0x000fe200078e60ff */
[----:B------:R-:W-:Y:S01]  /*9300*/  UMOV UR7, 0x40000040 ;  /* 0x4000004000077882 */ /* 0x000fe20000000000 */
[----:B------:R-:W-:Y:S02]  /*9310*/  HGMMA.64x64x16.F32.BF16 R152, gdesc[UR24], R152, gsb0 ;  /* 0x00e00000189879f0 */ /* 0x000fe40008001898 */
[----:B------:R-:W-:-:S02]  /*9320*/  R2UR UR6, R207 ;  /* 0x00000000cf0672ca */ /* 0x000fc400000e0000 */
        /* <DEDUP_REMOVED lines=361> */
[----:B------:R-:W-:Y:S02]  /*a9c0*/  MUFU.EX2 R11, R11 ;  /* 0x0000000b000b7308 */ /* 0x000fe40000000800 */
[----:B------:R-:W-:Y:S01]  /*a9d0*/  FMNMX.FTZ R15, R179, R8, !PT ;  /* 0x00000008b30f7209 */ /* 0x000fe20007810000 */
[-C--:B-1----:R-:W-:Y:S01]  /*a9e0*/  FMUL.FTZ R24, R24, R10.reuse ;  /* 0x0000000a18187220 */ /* 0x082fe20000410000 */
[-C--:B------:R-:W-:Y:S01]  /*a9f0*/  FMUL.FTZ R25, R25, R10.reuse ;  /* 0x0000000a19197220 */ /* 0x080fe20000410000 */
[-C--:B------:R-:W-:Y:S01]  /*aa00*/  FMUL.FTZ R28, R28, R10.reuse ;  /* 0x0000000a1c1c7220 */ /* 0x080fe20000410000 */
[----:B------:R-:W-:Y:S01]  /*aa10*/  FMNMX.FTZ R8, R182, R15, !PT ;  /* 0x0000000fb6087209 */ /* 0x000fe20007810000 */
[----:B------:R-:W-:Y:S01]  /*aa20*/  FFMA.FTZ R15, R160, UR5, -R199 ;  /* 0x00000005a00f7c23 */ /* 0x000fe200080108c7 */
[----:B------:R-:W-:Y:S01]  /*aa30*/  MUFU.EX2 R14, R14 ;  /* 0x0000000e000e7308 */ /* 0x000fe20000000800 */
[----:B------:R-:W-:Y:S01]  /*aa40*/  FMUL.FTZ R29, R29, R10 ;  /* 0x0000000a1d1d7220 */ /* 0x000fe20000410000 */
[----:B------:R-:W-:Y:S01]  /*aa50*/  FMNMX.FTZ R8, R183, R8, !PT ;  /* 0x00000008b7087209 */ /* 0x000fe20007810000 */
[-C--:B------:R-:W-:Y:S01]  /*aa60*/  FMUL.FTZ R32, R32, R10.reuse ;  /* 0x0000000a20207220 */ /* 0x080fe20000410000 */
[-C--:B------:R-:W-:Y:S01]  /*aa70*/  FMUL.FTZ R33, R33, R10.reuse ;  /* 0x0000000a21217220 */ /* 0x080fe20000410000 */
[-C--:B------:R-:W-:Y:S01]  /*aa80*/  FMUL.FTZ R36, R36, R10.reuse ;  /* 0x0000000a24247220 */ /* 0x080fe20000410000 */
[-C--:B------:R-:W-:Y:S01]  /*aa90*/  FMUL.FTZ R37, R37, R10.reuse ;  /* 0x0000000a25257220 */ /* 0x080fe20000410000 */
[----:B------:R-:W1:Y:S01]  /*aaa0*/  SHFL.BFLY PT, R153, R8, 0x2, 0x1f ;  /* 0x0c401f0008997f89 */ /* 0x000e6200000e0000 */
        /* <DEDUP_REMOVED lines=52> */
[----:B-1----:R-:W-:Y:S01]  /*adf0*/  FMNMX.FTZ R8, R153, R8, !PT ;  /* 0x0000000899087209 */ /* 0x002fe20007810000 */
[----:B------:R-:W-:-:S02]  /*ae00*/  IMAD.MOV R153, RZ, RZ, -R22 ;  /* 0x000000ffff997224 */ /* 0x000fc400078e0a16 */
[-C--:B------:R-:W-:Y:S01]  /*ae10*/  FMUL.FTZ R125, R125, R10.reuse ;  /* 0x0000000a7d7d7220 */ /* 0x080fe20000410000 */
[-C--:B------:R-:W-:Y:S01]  /*ae20*/  FMUL.FTZ R128, R128, R10.reuse ;  /* 0x0000000a80807220 */ /* 0x080fe20000410000 */
        /* <DEDUP_REMOVED lines=8> */
[--C-:B------:R-:W-:Y:S01]  /*aeb0*/  FFMA.FTZ R199, R155, UR5, -R156.reuse ;  /* 0x000000059bc77c23 */ /* 0x100fe2000801089c */
[----:B------:R1:W3:Y:S01]  /*aec0*/  MUFU.EX2 R197, R152 ;  /* 0x0000009800c57308 */ /* 0x0002e20000000800 */
[--C-:B------:R-:W-:Y:S01]  /*aed0*/  FFMA.FTZ R201, R158, UR5, -R156.reuse ;  /* 0x000000059ec97c23 */ /* 0x100fe2000801089c */
[--C-:B------:R-:W-:Y:S01]  /*aee0*/  FFMA.FTZ R204, R159, UR5, -R156.reuse ;  /* 0x000000059fcc7c23 */ /* 0x100fe2000801089c */
[--C-:B------:R-:W-:Y:S01]  /*aef0*/  FFMA.FTZ R203, R162, UR5, -R156.reuse ;  /* 0x00000005a2cb7c23 */ /* 0x100fe2000801089c */
[--C-:B------:R-:W-:Y:S01]  /*af00*/  FFMA.FTZ R206, R163, UR5, -R156.reuse ;  /* 0x00000005a3ce7c23 */ /* 0x100fe2000801089c */
[----:B------:R-:W-:Y:S01]  /*af10*/  FFMA.FTZ R205, R166, UR5, -R156 ;  /* 0x00000005a6cd7c23 */ /* 0x000fe2000801089c */
[----:B------:R-:W-:-:S02]  /*af20*/  @!P2 IMAD R153, R200, 0x40, R17 ;  /* 0x00000040c899a824 */ /* 0x000fc400078e0211 */
[--C-:B------:R-:W-:Y:S01]  /*af30*/  FFMA.FTZ R208, R167, UR5, -R156.reuse ;  /* 0x00000005a7d07c23 */ /* 0x100fe2000801089c */
[--C-:B------:R-:W-:Y:S01]  /*af40*/  FFMA.FTZ R170, R170, UR5, -R156.reuse ;  /* 0x00000005aaaa7c23 */ /* 0x100fe2000801089c */
[----:B-1----:R-:W-:Y:S02]  /*af50*/  @!P1 VIADD R152, R9, 0x38840 ;  /* 0x0003884009989836 */ /* 0x002fe40000000000 */
[--C-:B------:R-:W-:Y:S01]  /*af60*/  FFMA.FTZ R171, R171, UR5, -R156.reuse ;  /* 0x00000005abab7c23 */ /* 0x100fe2000801089c */
[----:B------:R-:W-:Y:S01]  /*af70*/  @!P2 LEA R153, R153, UR37, 0x2 ;  /* 0x000000259999ac11 */ /* 0x000fe2000f8e10ff */
[--C-:B------:R-:W-:Y:S01]  /*af80*/  FFMA.FTZ R174, R174, UR5, -R156.reuse ;  /* 0x00000005aeae7c23 */ /* 0x100fe2000801089c */
[----:B------:R-:W-:Y:S01]  /*af90*/  FFMA.FTZ R175, R175, UR5, -R156 ;  /* 0x00000005afaf7c23 */ /* 0x000fe2000801089c */
[----:B------:R-:W-:Y:S01]  /*afa0*/  @!P1 PRMT R152, RZ, 0x654, R152 ;  /* 0x00000654ff989816 */ /* 0x000fe20000000098 */
[--C-:B------:R-:W-:Y:S01]  /*afb0*/  FFMA.FTZ R178, R178, UR5, -R156.reuse ;  /* 0x00000005b2b27c23 */ /* 0x100fe2000801089c */
[--C-:B------:R-:W-:Y:S01]  /*afc0*/  FFMA.FTZ R179, R179, UR5, -R156.reuse ;  /* 0x00000005b3b37c23 */ /* 0x100fe2000801089c */
[--C-:B------:R-:W-:Y:S01]  /*afd0*/  FFMA.FTZ R182, R182, UR5, -R156.reuse ;  /* 0x00000005b6b67c23 */ /* 0x100fe2000801089c */
[----:B------:R1:W-:Y:S01]  /*afe0*/  @!P1 SYNCS.ARRIVE.TRANS64.RED.A1T0 RZ, [R152+URZ], RZ ;  /* 0x000000ff98ff99a7 */ /* 0x0003e2000810043f */
[----:B------:R-:W-:Y:S01]  /*aff0*/  FFMA.FTZ R183, R183, UR5, -R156 ;  /* 0x00000005b7b77c23 */ /* 0x000fe2000801089c */
[----:B------:R-:W-:Y:S01]  /*b000*/  @!P2 STS [R153+0x38400], R10 ;  /* 0x0384000a9900a388 */ /* 0x000fe20000000800 */
[----:B------:R-:W-:Y:S01]  /*b010*/  MUFU.EX2 R202, R202 ;  /* 0x000000ca00ca7308 */ /* 0x000fe20000000800 */
[----:B--2---:R-:W-:Y:S01]  /*b020*/  F2FP.BF16.F32.PACK_AB R154, R20, R13 ;  /* 0x0000000d149a723e */ /* 0x004fe200000010ff */
[----:B---3--:R-:W-:Y:S01]  /*b030*/  FMUL.FTZ R26, R26, R197 ;  /* 0x000000c51a1a7220 */ /* 0x008fe20000410000 */
[----:B------:R2:W-:Y:S01]  /*b040*/  @!P2 STS [R153+0x38420], R197 ;  /* 0x038420c59900a388 */ /* 0x0005e20000000800 */
[----:B------:R-:W-:Y:S01]  /*b050*/  F2FP.BF16.F32.PACK_AB R156, R196, R15 ;  /* 0x0000000fc49c723e */ /* 0x000fe200000010ff */
[----:B------:R-:W-:Y:S01]  /*b060*/  FMUL.FTZ R27, R27, R197 ;  /* 0x000000c51b1b7220 */ /* 0x000fe20000410000 */
[----:B-1----:R-:W-:Y:S01]  /*b070*/  F2FP.BF16.F32.PACK_AB R152, R14, R11 ;  /* 0x0000000b0e98723e */ /* 0x002fe200000010ff */
[----:B------:R-:W-:Y:S01]  /*b080*/  FMUL.FTZ R30, R30, R197 ;  /* 0x000000c51e1e7220 */ /* 0x000fe20000410000 */
[----:B------:R-:W2:Y:S01]  /*b090*/  MUFU.EX2 R199, R199 ;  /* 0x000000c700c77308 */ /* 0x000ea20000000800 */
[----:B------:R-:W-:Y:S01]  /*b0a0*/  F2FP.BF16.F32.PACK_AB R158, R198, R21 ;  /* 0x00000015c69e723e */ /* 0x000fe200000010ff */
[-C--:B------:R-:W-:Y:S01]  /*b0b0*/  FMUL.FTZ R31, R31, R197.reuse ;  /* 0x000000c51f1f7220 */ /* 0x080fe20000410000 */
        /* <DEDUP_REMOVED lines=83> */
[----:B------:R-:W-:Y:S01]  /*b5f0*/  FMUL.FTZ R149, R149, R10 ;  /* 0x0000000a95957220 */ /* 0x000fe20000410000 */
[-C--:B------:R-:W-:Y:S01]  /*b600*/  FMUL.FTZ R150, R150, R197.reuse ;  /* 0x000000c596967220 */ /* 0x080fe20000410000 */
[----:B------:R-:W-:Y:S01]  /*b610*/  MUFU.EX2 R174, R174 ;  /* 0x000000ae00ae7308 */ /* 0x000fe20000000800 */
[----:B------:R-:W-:Y:S01]  /*b620*/  FMUL.FTZ R151, R151, R197 ;  /* 0x000000c597977220 */ /* 0x000fe20000410000 */
[----:B------:R2:W-:Y:S01]  /*b630*/  STSM.16.M88.4 [R23+0x36400], R152 ;  /* 0x0364009817007844 */ /* 0x0005e20000000200 */
[----:B------:R-:W-:-:S02]  /*b640*/  VIADD R200, R207, 0x80 ;  /* 0x00000080cfc87836 */ /* 0x000fc40000000000 */
[----:B------:R-:W-:Y:S01]  /*b650*/  FFMA.FTZ R5, R10, R5, R11 ;  /* 0x000000050a057223 */ /* 0x000fe2000001000b */
[----:B------:R-:W-:Y:S01]  /*b660*/  FFMA.FTZ R6, R197, R6, R202 ;  /* 0x00000006c5067223 */ /* 0x000fe200000100ca */
[----:B------:R2:W-:Y:S01]  /*b670*/  STSM.16.M88.4 [R184], R156 ;  /* 0x0000009cb8007844 */ /* 0x0005e20000000200 */
[----:B------:R-:W-:Y:S01]  /*b680*/  ISETP.GT.AND P2, PT, R12, RZ, PT ;  /* 0x000000ff0c00720c */ /* 0x000fe20003f44270 */
[----:B------:R-:W3:Y:S01]  /*b690*/  MUFU.EX2 R175, R175 ;  /* 0x000000af00af7308 */ /* 0x000ee20000000800 */
[----:B-1----:R-:W-:Y:S01]  /*b6a0*/  F2FP.BF16.F32.PACK_AB R161, R171, R170 ;  /* 0x000000aaaba1723e */ /* 0x002fe200000010ff */
[----:B------:R-:W-:Y:S01]  /*b6b0*/  FADD.FTZ R14, R14, R5 ;  /* 0x000000050e0e7221 */ /* 0x000fe20000010000 */
[----:B------:R-:W-:Y:S01]  /*b6c0*/  FADD.FTZ R6, R199, R6 ;  /* 0x00000006c7067221 */ /* 0x000fe20000010000 */
[----:B------:R-:W-:Y:S01]  /*b6d0*/  @!P1 VIADD R9, R9, 0x38860 ;  /* 0x0003886009099836 */ /* 0x000fe20000000000 */
[----:B------:R-:W-:Y:S01]  /*b6e0*/  MOV R197, R8 ;  /* 0x0000000800c57202 */ /* 0x000fe20000000f00 */
[----:B------:R-:W-:Y:S01]  /*b6f0*/  FADD.FTZ R13, R13, R14 ;  /* 0x0000000e0d0d7221 */ /* 0x000fe20000010000 */
[----:B------:R-:W-:Y:S01]  /*b700*/  FADD.FTZ R201, R201, R6 ;  /* 0x00000006c9c97221 */ /* 0x000fe20000010000 */
[----:B------:R-:W-:Y:S01]  /*b710*/  MUFU.EX2 R176, R176 ;  /* 0x000000b000b07308 */ /* 0x000fe20000000800 */
[----:B------:R-:W-:Y:S01]  /*b720*/  @!P1 PRMT R9, RZ, 0x654, R9 ;  /* 0x00000654ff099816 */ /* 0x000fe20000000009 */
[----:B------:R-:W-:Y:S01]  /*b730*/  FADD.FTZ R20, R20, R13 ;  /* 0x0000000d14147221 */ /* 0x000fe20000010000 */
[----:B------:R-:W-:Y:S01]  /*b740*/  FADD.FTZ R204, R204, R201 ;  /* 0x000000c9cccc7221 */ /* 0x000fe20000010000 */
[----:B------:R-:W-:-:S02]  /*b750*/  IMAD.MOV.U32 R10, RZ, RZ, R7 ;  /* 0x000000ffff0a7224 */ /* 0x000fc400078e0007 */
[----:B------:R-:W-:Y:S01]  /*b760*/  FADD.FTZ R15, R15, R20 ;  /* 0x000000140f0f7221 */ /* 0x000fe20000010000 */
[----:B------:R-:W-:Y:S01]  /*b770*/  FADD.FTZ R203, R203, R204 ;  /* 0x000000cccbcb7221 */ /* 0x000fe20000010000 */
[----:B------:R-:W1:Y:S01]  /*b780*/  MUFU.EX2 R177, R177 ;  /* 0x000000b100b17308 */ /* 0x000e620000000800 */
[----:B---3--:R-:W-:Y:S01]  /*b790*/  F2FP.BF16.F32.PACK_AB R163, R175, R174 ;  /* 0x000000aeafa3723e */ /* 0x008fe200000010ff */
        /* <DEDUP_REMOVED lines=9> */
[----:B------:R-:W3:Y:S01]  /*b830*/  MUFU.EX2 R181, R181 ;  /* 0x000000b500b57308 */ /* 0x000ee20000000800 */
[----:B-1----:R-:W-:Y:S01]  /*b840*/  F2FP.BF16.F32.PACK_AB R164, R177, R176 ;  /* 0x000000b0b1a4723e */ /* 0x002fe200000010ff */
        /* <DEDUP_REMOVED lines=9> */
[----:B------:R-:W1:Y:S01]  /*b8e0*/  MUFU.EX2 R179, R179 ;  /* 0x000000b300b37308 */ /* 0x000e620000000800 */
[----:B---3--:R-:W-:Y:S02]  /*b8f0*/  F2FP.BF16.F32.PACK_AB R166, R181, R180 ;  /* 0x000000b4b5a6723e */ /* 0x008fe400000010ff */
[----:B------:R-:W-:-:S04]  /*b900*/  FADD.FTZ R177, R177, R176 ;  /* 0x000000b0b1b17221 */ /* 0x000fc80000010000 */
[----:B------:R-:W-:Y:S01]  /*b910*/  FADD.FTZ R180, R180, R177 ;  /* 0x000000b1b4b47221 */ /* 0x000fe20000010000 */
[----:B------:R-:W3:Y:S03]  /*b920*/  MUFU.EX2 R182, R182 ;  /* 0x000000b600b67308 */ /* 0x000ee60000000800 */
[----:B------:R-:W-:-:S05]  /*b930*/  FADD.FTZ R5, R181, R180 ;  /* 0x000000b4b5057221 */ /* 0x000fca0000010000 */
[----:B------:R-:W4:Y:S01]  /*b940*/  MUFU.EX2 R183, R183 ;  /* 0x000000b700b77308 */ /* 0x000f220000000800 */
[----:B-1----:R-:W-:Y:S01]  /*b950*/  F2FP.BF16.F32.PACK_AB R165, R179, R178 ;  /* 0x000000b2b3a5723e */ /* 0x002fe200000010ff */
[----:B------:R-:W-:-:S04]  /*b960*/  FADD.FTZ R178, R178, R175 ;  /* 0x000000afb2b27221 */ /* 0x000fc80000010000 */
[----:B------:R-:W-:-:S04]  /*b970*/  FADD.FTZ R179, R179, R178 ;  /* 0x000000b2b3b37221 */ /* 0x000fc80000010000 */
[----:B---3--:R-:W-:Y:S01]  /*b980*/  FADD.FTZ R6, R182, R179 ;  /* 0x000000b3b6067221 */ /* 0x008fe20000010000 */
[----:B----4-:R-:W-:-:S03]  /*b990*/  F2FP.BF16.F32.PACK_AB R167, R183, R182 ;  /* 0x000000b6b7a7723e */ /* 0x010fc600000010ff */
[----:B------:R-:W-:Y:S02]  /*b9a0*/  FADD.FTZ R6, R183, R6 ;  /* 0x00000006b7067221 */ /* 0x000fe40000010000 */
[----:B------:R2:W-:Y:S01]  /*b9b0*/  STSM.16.M88.4 [R185], R164 ;  /* 0x000000a4b9007844 */ /* 0x0005e20000000200 */
[----:B------:R-:W-:-:S06]  /*b9c0*/  WARPGROUP.ARRIVE ;  /* 0x00000000000079c5 */ /* 0x000fcc0000000000 */
[----:B------:R-:W-:Y:S01]  /*b9d0*/  HGMMA.64x256x16.F32.BF16 R24, R152, gdesc[UR4].tnspB, R24, gsb0 ;  /* 0x43e0000498187df0 */ /* 0x000fe20008001818 */
[----:B------:R-:W-:Y:S01]  /*b9e0*/  R2UR UR6, R200 ;  /* 0x00000000c80672ca */ /* 0x000fe200000e0000 */
[----:B------:R-:W-:Y:S01]  /*b9f0*/  UMOV UR7, 0x40000040 ;  /* 0x4000004000077882 */ /* 0x000fe20000000000 */
[C---:B------:R-:W-:Y:S01]  /*ba00*/  VIADD R200, R207.reuse, 0x100 ;  /* 0x00000100cfc87836 */ /* 0x040fe20000000000 */
[----:B------:R-:W-:Y:S01]  /*ba10*/  IADD3 R207, R207, 0x180, RZ ;  /* 0x00000180cfcf7810 */ /* 0x000fe20007ffe0ff */
[----:B------:R-:W-:Y:S02]  /*ba20*/  WARPGROUP.DEPBAR.LE gsb0, 0x0 ;  /* 0x00008000000079c5 */ /* 0x000fe40000010000 */
[----:B------:R-:W-:-:S15]  /*ba30*/  WARPGROUP.ARRIVE ;  /* 0x00000000000079c5 */ /* 0x000fde0000000000 */
[----:B------:R-:W-:-:S06]  /*ba40*/  NOP ;  /* 0x0000000000007918 */ /* 0x000fcc0000000000 */
[----:B------:R-:W-:Y:S01]  /*ba50*/  HGMMA.64x256x16.F32.BF16 R24, R156, gdesc[UR4].tnspB, R24, gsb0 ;  /* 0x43e000049c187df0 */ /* 0x000fe20008001818 */
[----:B------:R-:W-:Y:S01]  /*ba60*/  R2UR UR6, R200 ;  /* 0x00000000c80672ca */ /* 0x000fe200000e0000 */
[----:B------:R-:W-:Y:S01]  /*ba70*/  UMOV UR7, 0x40000040 ;  /* 0x4000004000077882 */ /* 0x000fe20000000000 */
[----:B------:R-:W-:Y:S01]  /*ba80*/  IMAD.MOV.U32 R200, RZ, RZ, R2 ;  /* 0x000000ffffc87224 */ /* 0x000fe200078e0002 */
[----:B------:R-:W-:Y:S02]  /*ba90*/  WARPGROUP.DEPBAR.LE gsb0, 0x0 ;  /* 0x00008000000079c5 */ /* 0x000fe40000010000 */
[----:B------:R-:W-:-:S15]  /*baa0*/  WARPGROUP.ARRIVE ;  /* 0x00000000000079c5 */ /* 0x000fde0000000000 */
[----:B------:R-:W-:-:S07]  /*bab0*/  NOP ;  /* 0x0000000000007918 */ /* 0x000fce0000000000 */
        /* <DEDUP_REMOVED lines=20> */
.L_x_3293:
[----:B------:R-:W1:Y:S01]  /*bc00*/  SHFL.BFLY PT, R0, R5, 0x2, 0x1f ;  /* 0x0c401f0005007f89 */ /* 0x000e6200000e0000 */
[----:B------:R-:W-:Y:S01]  /*bc10*/  VIADD R4, R2, 0x1 ;  /* 0x0000000102047836 */ /* 0x000fe20000000000 */
[----:B------:R-:W-:Y:S01]  /*bc20*/  UIADD3 UR36, UR36, 0x1, URZ ;  /* 0x0000000124247890 */ /* 0x000fe2000fffe03f */
[----:B------:R-:W-:Y:S01]  /*bc30*/  IMAD.U32 R14, RZ, RZ, UR5 ;  /* 0x00000005ff0e7e24 */ /* 0x000fe2000f8e00ff */
[----:B------:R-:W2:Y:S01]  /*bc40*/  SHFL.BFLY PT, R9, R6, 0x2, 0x1f ;  /* 0x0c401f0006097f89 */ /* 0x000ea200000e0000 */
[----:B------:R-:W-:Y:S08]  /*bc50*/  BAR.ARV 0x8, 0xa0 ;  /* 0x0202800000007b1d */ /* 0x000ff00000002000 */
[----:B------:R-:W-:Y:S01]  /*bc60*/  BAR.SYNC.DEFER_BLOCKING 0xf, 0x100 ;  /* 0x03c4000000007b1d */ /* 0x000fe20000010000 */
[----:B------:R-:W-:Y:S01]  /*bc70*/  ISETP.NE.AND P1, PT, R4, 0x2, PT ;  /* 0x000000020400780c */ /* 0x000fe20003f25270 */
[----:B-1----:R-:W-:Y:S01]  /*bc80*/  FADD.FTZ R0, R0, R5 ;  /* 0x0000000500007221 */ /* 0x002fe20000010000 */
[----:B------:R-:W-:-:S02]  /*bc90*/  IMAD.MOV.U32 R5, RZ, RZ, RZ ;  /* 0x000000ffff057224 */ /* 0x000fc400078e00ff */
[----:B--2---:R-:W-:Y:S02]  /*bca0*/  FADD.FTZ R9, R9, R6 ;  /* 0x0000000609097221 */ /* 0x004fe40000010000 */
[----:B------:R-:W1:Y:S01]  /*bcb0*/  SHFL.BFLY PT, R3, R0, 0x1, 0x1f ;  /* 0x0c201f0000037f89 */ /* 0x000e6200000e0000 */
[----:B------:R-:W-:-:S03]  /*bcc0*/  MOV R6, RZ ;  /* 0x000000ff00067202 */ /* 0x000fc60000000f00 */
[----:B------:R-:W2:Y:S01]  /*bcd0*/  SHFL.BFLY PT, R10, R9, 0x1, 0x1f ;  /* 0x0c201f00090a7f89 */ /* 0x000ea200000e0000 */
[----:B-1----:R-:W-:Y:S01]  /*bce0*/  FADD.FTZ R12, R0, R3 ;  /* 0x00000003000c7221 */ /* 0x002fe20000010000 */
[----:B------:R-:W-:Y:S02]  /*bcf0*/  IMAD.MOV R3, RZ, RZ, -R22 ;  /* 0x000000ffff037224 */ /* 0x000fe400078e0a16 */
[----:B------:R-:W-:Y:S02]  /*bd00*/  IMAD.MOV.U32 R0, RZ, RZ, -0x800000 ;  /* 0xff800000ff007424 */ /* 0x000fe400078e00ff */
[----:B--2---:R-:W-:Y:S01]  /*bd10*/  FADD.FTZ R10, R9, R10 ;  /* 0x0000000a090a7221 */ /* 0x004fe20000010000 */
[----:B------:R-:W-:Y:S02]  /*bd20*/  FSETP.NE.FTZ.AND P2, PT, R12, RZ, PT ;  /* 0x000000ff0c00720b */ /* 0x000fe40003f55000 */
[----:B------:R-:W-:Y:S02]  /*bd30*/  ISETP.NE.AND P0, PT, R18, R3, PT ;  /* 0x000000031200720c */ /* 0x000fe40003f05270 */
[----:B------:R-:W-:-:S02]  /*bd40*/  FSETP.NE.FTZ.AND P3, PT, R10, RZ, PT ;  /* 0x000000ff0a00720b */ /* 0x000fc40003f75000 */
[----:B------:R-:W-:-:S04]  /*bd50*/  SEL R3, RZ, 0x1, P1 ;  /* 0x00000001ff037807 */ /* 0x000fc80000800000 */
[----:B------:R-:W-:Y:S02]  /*bd60*/  LOP3.LUT R16, R16, R3, RZ, 0x3c, !PT ;  /* 0x0000000310107212 */ /* 0x000fe400078e3cff */
[----:B------:R-:W-:Y:S01]  /*bd70*/  MOV R3, 0xff800000 ;  /* 0xff80000000037802 */ /* 0x000fe20000000f00 */
[----:B------:R-:W1:Y:S02]  /*bd80*/  @P2 MUFU.RCP R5, R12 ;  /* 0x0000000c00052308 */ /* 0x000e640000001000 */
[----:B------:R-:W-:Y:S02]  /*bd90*/  @!P0 IMAD R2, R2, 0x40, R17 ;  /* 0x0000004002028824 */ /* 0x000fe400078e0211 */
[----:B------:R-:W-:-:S03]  /*bda0*/  @P3 FMUL.FTZ R14, R14, 0.69314718246459960938 ;  /* 0x3f3172180e0e3820 */ /* 0x000fc60000410000 */
[----:B------:R-:W-:Y:S01]  /*bdb0*/  @!P0 LEA R11, R2, UR37, 0x2 ;  /* 0x00000025020b8c11 */ /* 0x000fe2000f8e10ff */
[----:B------:R-:W2:Y:S01]  /*bdc0*/  @P3 MUFU.RCP R6, R10 ;  /* 0x0000000a00063308 */ /* 0x000ea20000001000 */
[----:B------:R-:W-:-:S04]  /*bdd0*/  IMAD.U32 R2, RZ, RZ, UR5 ;  /* 0x00000005ff027e24 */ /* 0x000fc8000f8e00ff */
[----:B------:R-:W-:-:S03]  /*bde0*/  @P2 FMUL.FTZ R2, R2, 0.69314718246459960938 ;  /* 0x3f31721802022820 */ /* 0x000fc60000410000 */
[----:B------:R-:W3:Y:S01]  /*bdf0*/  @P2 MUFU.LG2 R9, R12 ;  /* 0x0000000c00092308 */ /* 0x000ee20000000c00 */
[----:B-1----:R-:W-:Y:S01]  /*be00*/  @!P0 STS [R11+0x38400], R5 ;  /* 0x038400050b008388 */ /* 0x002fe20000000800 */
        /* <DEDUP_REMOVED lines=137> */
.L_x_3269:
        /* <DEDUP_REMOVED lines=40> */
[----:B------:R-:W-:Y:S02]  /*c920*/  IADD3 R173, P3, R6, 0x40, RZ ;  /* 0x0000004006ad7810 */ /* 0x000fe40007f7e0ff */
[----:B------:R-:W-:Y:S02]  /*c930*/  LOP3.LUT R8, R4, R169, RZ, 0x3c, !PT ;  /* 0x000000a904087212 */ /* 0x000fe400078e3cff */
[----:B------:R-:W-:Y:S01]  /*c940*/  LOP3.LUT R4, R179, 0x380, RZ, 0xc0, !PT ;  /* 0x00000380b3047812 */ /* 0x000fe200078ec0ff */
[----:B------:R-:W-:Y:S01]  /*c950*/  IMAD.X R11, RZ, RZ, R7, P3 ;  /* 0x000000ffff0b7224 */ /* 0x000fe200018e0607 */
[----:B------:R-:W-:Y:S02]  /*c960*/  IADD3.X R13, RZ, R7, RZ, P4, !PT ;  /* 0x00000007ff0d7210 */ /* 0x000fe400027fe4ff */
        /* <DEDUP_REMOVED lines=10> */
[----:B------:R-:W-:Y:S01]  /*ca10*/  LOP3.LUT R20, R4, R179, RZ, 0x3c, !PT ;  /* 0x000000b304147212 */ /* 0x000fe200078e3cff */
[----:B------:R-:W-:Y:S01]  /*ca20*/  IMAD.X R25, RZ, RZ, R7, P1 ;  /* 0x000000ffff197224 */ /* 0x000fe200008e0607 */
[----:B------:R-:W-:-:S02]  /*ca30*/  SHF.R.U64 R103, R103, 0x3, RZ ;  /* 0x0000000367677819 */ /* 0x000fc400000012ff */
[----:B------:R-:W-:Y:S02]  /*ca40*/  LOP3.LUT R4, R197, 0x380, RZ, 0xc0, !PT ;  /* 0x00000380c5047812 */ /* 0x000fe400078ec0ff */
[C---:B------:R-:W-:Y:S02]  /*ca50*/  IADD3 R106, P2, R6.reuse, 0x6020, RZ ;  /* 0x00006020066a7810 */ /* 0x040fe40007f5e0ff */
        /* <DEDUP_REMOVED lines=11> */
[--C-:B------:R-:W-:Y:S01]  /*cb10*/  IMAD.X R111, RZ, RZ, R7.reuse, P3 ;  /* 0x000000ffff6f7224 */ /* 0x100fe200018e0607 */
[----:B------:R-:W-:Y:S01]  /*cb20*/  SHF.R.U64 R4, R4, 0x3, RZ ;  /* 0x0000000304047819 */ /* 0x000fe200000012ff */
[----:B------:R-:W-:Y:S01]  /*cb30*/  IMAD.X R115, RZ, RZ, R7, P4 ;  /* 0x000000ffff737224 */ /* 0x000fe200020e0607 */
[----:B------:R-:W-:Y:S02]  /*cb40*/  LOP3.LUT R12, R175, 0x380, RZ, 0xc0, !PT ;  /* 0x00000380af0c7812 */ /* 0x000fe400078ec0ff */
[----:B------:R-:W-:Y:S02]  /*cb50*/  LOP3.LUT R14, R177, 0x380, RZ, 0xc0, !PT ;  /* 0x00000380b10e7812 */ /* 0x000fe400078ec0ff */
[----:B------:R-:W-:-:S02]  /*cb60*/  LOP3.LUT R27, R106, 0x380, RZ, 0xc0, !PT ;  /* 0x000003806a1b7812 */ /* 0x000fc400078ec0ff */
[----:B------:R-:W-:Y:S02]  /*cb70*/  IADD3.X R107, RZ, R7, RZ, P2, !PT ;  /* 0x00000007ff6b7210 */ /* 0x000fe400017fe4ff */
[----:B------:R-:W-:Y:S02]  /*cb80*/  SHF.R.U64 R10, R10, 0x3, RZ ;  /* 0x000000030a0a7819 */ /* 0x000fe400000012ff */
[----:B------:R-:W-:Y:S02]  /*cb90*/  LOP3.LUT R24, R181, 0x380, RZ, 0xc0, !PT ;  /* 0x00000380b5187812 */ /* 0x000fe400078ec0ff */
[----:B------:R-:W-:Y:S02]  /*cba0*/  LOP3.LUT R90, R4, R197, RZ, 0x3c, !PT ;  /* 0x000000c5045a7212 */ /* 0x000fe400078e3cff */
[----:B------:R-:W-:Y:S02]  /*cbb0*/  MOV R168, R6 ;  /* 0x0000000600a87202 */ /* 0x000fe40000000f00 */
[----:B------:R-:W-:-:S02]  /*cbc0*/  SHF.R.U64 R12, R12, 0x3, RZ ;  /* 0x000000030c0c7819 */ /* 0x000fc400000012ff */
[----:B------:R-:W-:Y:S02]  /*cbd0*/  LOP3.LUT R28, R183, 0x380, RZ, 0xc0, !PT ;  /* 0x00000380b71c7812 */ /* 0x000fe400078ec0ff */
[----:B------:R-:W-:Y:S02]  /*cbe0*/  F2FP.BF16.F32.PACK_AB R4, R166, R171 ;  /* 0x000000aba604723e */ /* 0x000fe400000010ff */
[----:B------:R-:W-:Y:S02]  /*cbf0*/  F2FP.BF16.F32.PACK_AB R6, R158, R170 ;  /* 0x000000aa9e06723e */ /* 0x000fe400000010ff */
[----:B------:R-:W-:Y:S02]  /*cc00*/  F2FP.BF16.F32.PACK_AB R7, R31, R30 ;  /* 0x0000001e1f07723e */ /* 0x000fe400000010ff */
[----:B------:R-:W-:Y:S02]  /*cc10*/  SHF.R.U64 R14, R14, 0x3, RZ ;  /* 0x000000030e0e7819 */ /* 0x000fe400000012ff */
[----:B------:R-:W-:Y:S01]  /*cc20*/  LOP3.LUT R86, R187, 0x380, RZ, 0xc0, !PT ;  /* 0x00000380bb567812 */ /* 0x000fe200078ec0ff */
[----:B------:R1:W-:Y:S01]  /*cc30*/  STSM.16.M88.4 [R168], R4 ;  /* 0x00000004a8007844 */ /* 0x0003e20000000200 */
[----:B------:R-:W-:-:S02]  /*cc40*/  LOP3.LUT R98, R201, 0x380, RZ, 0xc0, !PT ;  /* 0x00000380c9627812 */ /* 0x000fc400078ec0ff */
[----:B------:R-:W-:Y:S02]  /*cc50*/  SHF.R.U64 R27, R27, 0x3, RZ ;  /* 0x000000031b1b7819 */ /* 0x000fe400000012ff */
[----:B------:R-:W-:Y:S02]  /*cc60*/  LOP3.LUT R10, R10, R173, RZ, 0x3c, !PT ;  /* 0x000000ad0a0a7212 */ /* 0x000fe400078e3cff */
[----:B------:R-:W-:Y:S02]  /*cc70*/  SHF.R.U64 R24, R24, 0x3, RZ ;  /* 0x0000000318187819 */ /* 0x000fe400000012ff */
[----:B------:R-:W-:Y:S02]  /*cc80*/  LOP3.LUT R94, R199, 0x380, RZ, 0xc0, !PT ;  /* 0x00000380c75e7812 */ /* 0x000fe400078ec0ff */
[----:B------:R-:W-:Y:S02]  /*cc90*/  LOP3.LUT R114, R207, 0x380, RZ, 0xc0, !PT ;  /* 0x00000380cf727812 */ /* 0x000fe400078ec0ff */
[----:B------:R-:W-:-:S02]  /*cca0*/  LOP3.LUT R12, R12, R175, RZ, 0x3c, !PT ;  /* 0x000000af0c0c7212 */ /* 0x000fc400078e3cff */
[----:B------:R-:W-:Y:S02]  /*ccb0*/  SHF.R.U64 R28, R28, 0x3, RZ ;  /* 0x000000031c1c7819 */ /* 0x000fe400000012ff */
[----:B------:R-:W-:Y:S02]  /*ccc0*/  LOP3.LUT R14, R14, R177, RZ, 0x3c, !PT ;  /* 0x000000b10e0e7212 */ /* 0x000fe400078e3cff */
[----:B------:R-:W-:Y:S02]  /*ccd0*/  SHF.R.U64 R86, R86, 0x3, RZ ;  /* 0x0000000356567819 */ /* 0x000fe400000012ff */
[----:B------:R-:W-:Y:S02]  /*cce0*/  LOP3.LUT R102, R203, 0x380, RZ, 0xc0, !PT ;  /* 0x00000380cb667812 */ /* 0x000fe400078ec0ff */
[----:B------:R-:W-:Y:S02]  /*ccf0*/  SHF.R.U64 R98, R98, 0x3, RZ ;  /* 0x0000000362627819 */ /* 0x000fe400000012ff */
[----:B------:R-:W-:-:S02]  /*cd00*/  LOP3.LUT R106, R27, R106, RZ, 0x3c, !PT ;  /* 0x0000006a1b6a7212 */ /* 0x000fc400078e3cff */
[----:B------:R-:W-:Y:S02]  /*cd10*/  MOV R27, R8 ;  /* 0x00000008001b7202 */ /* 0x000fe40000000f00 */
[----:B-1----:R-:W-:Y:S02]  /*cd20*/  F2FP.BF16.F32.PACK_AB R4, R33, R160 ;  /* 0x000000a02104723e */ /* 0x002fe400000010ff */
[----:B------:R-:W-:Y:S02]  /*cd30*/  F2FP.BF16.F32.PACK_AB R5, R35, R34 ;  /* 0x000000222305723e */ /* 0x000fe400000010ff */
[----:B------:R-:W-:Y:S02]  /*cd40*/  F2FP.BF16.F32.PACK_AB R6, R37, R156 ;  /* 0x0000009c2506723e */ /* 0x000fe400000010ff */
[----:B------:R-:W-:Y:S02]  /*cd50*/  F2FP.BF16.F32.PACK_AB R7, R39, R38 ;  /* 0x000000262707723e */ /* 0x000fe400000010ff */
[----:B------:R-:W-:-:S02]  /*cd60*/  LOP3.LUT R24, R24, R181, RZ, 0x3c, !PT ;  /* 0x000000b518187212 */ /* 0x000fc400078e3cff */
[----:B------:R-:W-:Y:S01]  /*cd70*/  SHF.R.U64 R94, R94, 0x3, RZ ;  /* 0x000000035e5e7819 */ /* 0x000fe200000012ff */
[----:B------:R1:W-:Y:S01]  /*cd80*/  STSM.16.M88.4 [R27], R4 ;  /* 0x000000041b007844 */ /* 0x0003e20000000200 */
[----:B------:R-:W-:Y:S02]  /*cd90*/  LOP3.LUT R110, R205, 0x380, RZ, 0xc0, !PT ;  /* 0x00000380cd6e7812 */ /* 0x000fe400078ec0ff */
[----:B------:R-:W-:Y:S02]  /*cda0*/  SHF.R.U64 R114, R114, 0x3, RZ ;  /* 0x0000000372727819 */ /* 0x000fe400000012ff */
[----:B------:R-:W-:Y:S02]  /*cdb0*/  MOV R11, R10 ;  /* 0x0000000a000b7202 */ /* 0x000fe40000000f00 */
[----:B------:R-:W-:Y:S02]  /*cdc0*/  LOP3.LUT R28, R28, R183, RZ, 0x3c, !PT ;  /* 0x000000b71c1c7212 */ /* 0x000fe400078e3cff */
[----:B------:R-:W-:Y:S01]  /*cdd0*/  MOV R12, R12 ;  /* 0x0000000c000c7202 */ /* 0x000fe20000000f00 */
[----:B------:R1:W-:Y:S01]  /*cde0*/  STSM.16.M88.4 [R11], R40 ;  /* 0x000000280b007844 */ /* 0x0003e20000000200 */
[----:B------:R-:W-:-:S02]  /*cdf0*/  LOP3.LUT R86, R86, R187, RZ, 0x3c, !PT ;  /* 0x000000bb56567212 */ /* 0x000fc400078e3cff */
[----:B------:R-:W-:Y:S01]  /*ce00*/  SHF.R.U64 R102, R102, 0x3, RZ ;  /* 0x0000000366667819 */ /* 0x000fe200000012ff */
[----:B------:R1:W-:Y:S01]  /*ce10*/  STSM.16.M88.4 [R12], R48 ;  /* 0x000000300c007844 */ /* 0x0003e20000000200 */
[----:B------:R-:W-:Y:S02]  /*ce20*/  LOP3.LUT R98, R98, R201, RZ, 0x3c, !PT ;  /* 0x000000c962627212 */ /* 0x000fe400078e3cff */
[----:B------:R-:W-:Y:S02]  /*ce30*/  MOV R14, R14 ;  /* 0x0000000e000e7202 */ /* 0x000fe40000000f00 */
[----:B------:R-:W-:Y:S02]  /*ce40*/  MOV R20, R20 ;  /* 0x0000001400147202 */ /* 0x000fe40000000f00 */
[----:B------:R-:W-:Y:S01]  /*ce50*/  F2FP.BF16.F32.PACK_AB R66, R69, R68 ;  /* 0x000000444542723e */ /* 0x000fe200000010ff */
[----:B------:R1:W-:Y:S01]  /*ce60*/  STSM.16.M88.4 [R14], R56 ;  /* 0x000000380e007844 */ /* 0x0003e20000000200 */
[----:B------:R-:W-:-:S02]  /*ce70*/  F2FP.BF16.F32.PACK_AB R67, R71, R70 ;  /* 0x000000464743723e */ /* 0x000fc400000010ff */
[----:B------:R-:W-:Y:S02]  /*ce80*/  F2FP.BF16.F32.PACK_AB R73, R75, R74 ;  /* 0x0000004a4b49723e */ /* 0x000fe400000010ff */
[----:B------:R-:W-:Y:S01]  /*ce90*/  F2FP.BF16.F32.PACK_AB R80, R81, R80 ;  /* 0x000000505150723e */ /* 0x000fe200000010ff */
[----:B------:R1:W-:Y:S01]  /*cea0*/  STSM.16.M88.4 [R20], R64 ;  /* 0x0000004014007844 */ /* 0x0003e20000000200 */
[----:B------:R-:W-:Y:S02]  /*ceb0*/  LOP3.LUT R94, R94, R199, RZ, 0x3c, !PT ;  /* 0x000000c75e5e7212 */ /* 0x000fe400078e3cff */
[----:B------:R-:W-:Y:S02]  /*cec0*/  SHF.R.U64 R110, R110, 0x3, RZ ;  /* 0x000000036e6e7819 */ /* 0x000fe400000012ff */
        /* <DEDUP_REMOVED lines=19> */
[----:B------:R-:W-:Y:S01]  /*d000*/  F2FP.BF16.F32.PACK_AB R97, R155, R154 ;  /* 0x0000009a9b61723e */ /* 0x000fe200000010ff */
[----:B------:R1:W-:Y:S01]  /*d010*/  STSM.16.M88.4 [R86], R88 ;  /* 0x0000005856007844 */ /* 0x0003e20000000200 */
        /* <DEDUP_REMOVED lines=16> */
[----:B------:R-:W-:Y:S02]  /*d120*/  F2FP.BF16.F32.PACK_AB R121, R123, R122 ;  /* 0x0000007a7b79723e */ /* 0x000fe400000010ff */
[----:B------:R-:W-:Y:S01]  /*d130*/  F2FP.BF16.F32.PACK_AB R128, R129, R128 ;  /* 0x000000808180723e */ /* 0x000fe200000010ff */
[----:B------:R1:W-:Y:S01]  /*d140*/  STSM.16.M88.4 [R9], R112 ;  /* 0x0000007009007844 */ /* 0x0003e20000000200 */
[----:B------:R-:W-:Y:S02]  /*d150*/  MOV R102, R102 ;  /* 0x0000006600667202 */ /* 0x000fe40000000f00 */
        /* <DEDUP_REMOVED lines=30> */
[----:B------:R-:W-:Y:S01]  /*d340*/  ULDC.64 UR8, c[0x0][0xc70] ;  /* 0x00031c0000087ab9 */ /* 0x000fe20000000a00 */
[----:B------:R-:W-:Y:S01]  /*d350*/  VIADD R11, R17, UR42 ;  /* 0x0000002a110b7c36 */ /* 0x000fe20008000000 */
[----:B------:R-:W-:Y:S02]  /*d360*/  UIMAD UR5, UR5, UR8, URZ ;  /* 0x00000008050572a4 */ /* 0x000fe4000f8e023f */
[----:B------:R-:W-:Y:S01]  /*d370*/  UIMAD.WIDE.U32 UR6, UR43, UR8, URZ ;  /* 0x000000082b0672a5 */ /* 0x000fe2000f8e003f */
[----:B------:R-:W-:Y:S01]  /*d380*/  ISETP.NE.AND P0, PT, R18, R7, PT ;  /* 0x000000071200720c */ /* 0x000fe20003f05270 */
[----:B------:R-:W-:Y:S01]  /*d390*/  UIMAD UR5, UR43, UR9, UR5 ;  /* 0x000000092b0572a4 */ /* 0x000fe2000f8e0205 */
[----:B------:R-:W-:Y:S01]  /*d3a0*/  SHF.R.S32.HI R7, RZ, 0x1f, R11 ;  /* 0x0000001fff077819 */ /* 0x000fe2000001140b */
[----:B------:R-:W-:-:S02]  /*d3b0*/  USHF.R.S32.HI UR8, URZ, 0x1f, UR44 ;  /* 0x0000001f3f087899 */ /* 0x000fc4000801142c */
[----:B------:R-:W-:Y:S02]  /*d3c0*/  UIADD3 UR5, UR7, UR5, URZ ;  /* 0x0000000507057290 */ /* 0x000fe4000fffe03f */
[----:B------:R-:W-:Y:S01]  /*d3d0*/  MOV R5, UR7 ;  /* 0x0000000700057c02 */ /* 0x000fe20008000f00 */
[----:B------:R-:W-:Y:S01]  /*d3e0*/  IMAD.U32 R4, RZ, RZ, UR6 ;  /* 0x00000006ff047e24 */ /* 0x000fe2000f8e00ff */
[----:B------:R-:W-:Y:S02]  /*d3f0*/  ULDC.64 UR6, c[0x0][0xc40] ;  /* 0x0003100000067ab9 */ /* 0x000fe40000000a00 */
[----:B------:R-:W-:Y:S01]  /*d400*/  IMAD.U32 R5, RZ, RZ, UR5 ;  /* 0x00000005ff057e24 */ /* 0x000fe2000f8e00ff */
        /* <DEDUP_REMOVED lines=13> */
.L_x_3304:
        /* <DEDUP_REMOVED lines=53> */
.L_x_3307:
[----:B------:R-:W-:Y:S05]  /*d830*/  BSYNC B0 ;  /* 0x0000000000007941 */ /* 0x000fea0003800000 */
.L_x_3306:
[----:B------:R-:W-:Y:S05]  /*d840*/  BRA `(.L_x_3305) ;  /* 0x0000000800247947 */ /* 0x000fea0003800000 */
.L_x_3303:
        /* <DEDUP_REMOVED lines=8> */
[----:B------:R-:W-:Y:S01]  /*d8d0*/  ULDC UR6, c[0x0][0xb88] ;  /* 0x0002e20000067ab9 */ /* 0x000fe20000000800 */
        /* <DEDUP_REMOVED lines=19> */
.L_x_3309:
[----:B------:R-:W-:Y:S05]  /*da10*/  BSYNC B0 ;  /* 0x0000000000007941 */ /* 0x000fea0003800000 */
.L_x_3308:
        /* <DEDUP_REMOVED lines=8> */
[----:B------:R-:W-:Y:S01]  /*daa0*/  SEL R0, RZ, 0x1, P0 ;  /* 0x00000001ff007807 */ /* 0x000fe20000000000 */
[----:B------:R-:W-:Y:S01]  /*dab0*/  VIADD R15, R188, 0xc0 ;  /* 0x000000c0bc0f7836 */ /* 0x000fe20000000000 */
[----:B------:R-:W-:Y:S01]  /*dac0*/  SHF.L.U32 R3, R3, 0x1, RZ ;  /* 0x0000000103037819 */ /* 0x000fe200000006ff */
[----:B------:R-:W2:Y:S01]  /*dad0*/  LDC R9, c[0x0][0xeac] ;  /* 0x0003ab00ff097b82 */ /* 0x000ea20000000800 */
[----:B------:R-:W-:Y:S01]  /*dae0*/  ISETP.GE.AND P0, PT, R14, UR7, PT ;  /* 0x000000070e007c0c */ /* 0x000fe2000bf06270 */
[C---:B------:R-:W-:Y:S01]  /*daf0*/  VIADD R4, R188.reuse, 0x180 ;  /* 0x00000180bc047836 */ /* 0x040fe20000000000 */
[----:B------:R-:W-:Y:S01]  /*db00*/  ISETP.GE.AND P2, PT, R15, UR7, PT ;  /* 0x000000070f007c0c */ /* 0x000fe2000bf46270 */
[C---:B------:R-:W-:Y:S01]  /*db10*/  VIADD R5, R188.reuse, 0x1c0 ;  /* 0x000001c0bc057836 */ /* 0x040fe20000000000 */
[C---:B------:R-:W-:Y:S01]  /*db20*/  IADD3 R20, R188.reuse, 0x140, RZ ;  /* 0x00000140bc147810 */ /* 0x040fe20007ffe0ff */
[----:B------:R-:W-:Y:S01]  /*db30*/  VIADD R19, R188, 0x100 ;  /* 0x00000100bc137836 */ /* 0x000fe20000000000 */
[----:B------:R-:W-:Y:S01]  /*db40*/  SHF.R.S32.HI R189, RZ, 0x1f, R188 ;  /* 0x0000001fffbd7819 */ /* 0x000fe200000114bc */
[----:B------:R-:W-:Y:S01]  /*db50*/  UIADD3 UR42, -UR42, UR6, URZ ;  /* 0x000000062a2a7290 */ /* 0x000fe2000fffe13f */
[----:B------:R-:W-:Y:S01]  /*db60*/  LOP3.LUT R0, R3, 0x2, R0, 0xe2, !PT ;  /* 0x0000000203007812 */ /* 0x000fe200078ee200 */
[----:B------:R-:W-:Y:S01]  /*db70*/  ULOP3.LUT UR38, URZ, UR38, URZ, 0x33, !UPT ;  /* 0x000000263f267292 */ /* 0x000fe2000f8e333f */
[----:B------:R-:W-:Y:S01]  /*db80*/  SEL R3, RZ, 0x4, P0 ;  /* 0x00000004ff037807 */ /* 0x000fe20000000000 */
[----:B------:R-:W-:Y:S01]  /*db90*/  BSSY B0, `(.L_x_3310) ;  /* 0x0000035000007945 */ /* 0x000fe20003800000 */
[----:B------:R-:W-:-:S02]  /*dba0*/  SEL R6, RZ, 0x8, P2 ;  /* 0x00000008ff067807 */ /* 0x000fc40001000000 */
[----:B------:R-:W-:Y:S02]  /*dbb0*/  ISETP.GE.AND P2, PT, R20, UR7, PT ;  /* 0x0000000714007c0c */ /* 0x000fe4000bf46270 */
[----:B------:R-:W-:Y:S02]  /*dbc0*/  ISETP.GE.AND P3, PT, R4, UR7, PT ;  /* 0x0000000704007c0c */ /* 0x000fe4000bf66270 */
[----:B------:R-:W-:Y:S01]  /*dbd0*/  ISETP.GE.AND P1, PT, R5, UR7, PT ;  /* 0x0000000705007c0c */ /* 0x000fe2000bf26270 */
[----:B------:R-:W-:Y:S01]  /*dbe0*/  IMAD.WIDE.U32 R4, R8, UR43, R188 ;  /* 0x0000002b08047c25 */ /* 0x000fe2000f8e00bc */
[----:B------:R-:W-:Y:S02]  /*dbf0*/  ISETP.GE.AND P0, PT, R19, UR7, PT ;  /* 0x0000000713007c0c */ /* 0x000fe4000bf06270 */
[----:B------:R-:W-:Y:S01]  /*dc00*/  LOP3.LUT R0, R6, R0, R3, 0xfe, !PT ;  /* 0x0000000006007212 */ /* 0x000fe200078efe03 */
[C---:B------:R-:W-:Y:S01]  /*dc10*/  VIADD R8, R190.reuse, 0x20 ;  /* 0x00000020be087836 */ /* 0x040fe20000000000 */
[----:B------:R-:W-:Y:S01]  /*dc20*/  SEL R6, RZ, 0x20, P2 ;  /* 0x00000020ff067807 */ /* 0x000fe20001000000 */
[----:B------:R-:W-:Y:S01]  /*dc30*/  IMAD.IADD R5, R5, 0x1, R7 ;  /* 0x0000000105057824 */ /* 0x000fe200078e0207 */
[----:B------:R-:W-:Y:S01]  /*dc40*/  ISETP.GE.AND P2, PT, R190, UR42, PT ;  /* 0x0000002abe007c0c */ /* 0x000fe2000bf46270 */
[----:B--2---:R-:W-:Y:S01]  /*dc50*/  VIADD R7, R9, UR38 ;  /* 0x0000002609077c36 */ /* 0x004fe20008000000 */
[----:B------:R-:W-:-:S02]  /*dc60*/  SEL R3, RZ, 0x10, P0 ;  /* 0x00000010ff037807 */ /* 0x000fc40000000000 */
[----:B------:R-:W-:Y:S01]  /*dc70*/  ISETP.GE.AND P0, PT, R8, UR42, PT ;  /* 0x0000002a08007c0c */ /* 0x000fe2000bf06270 */
[----:B-1----:R-:W-:Y:S01]  /*dc80*/  IMAD R8, R10, UR8, RZ ;  /* 0x000000080a087c24 */ /* 0x002fe2000f8e02ff */
[----:B------:R-:W-:Y:S02]  /*dc90*/  LOP3.LUT R3, R6, R0, R3, 0xfe, !PT ;  /* 0x0000000006037212 */ /* 0x000fe400078efe03 */
[----:B------:R-:W-:Y:S01]  /*dca0*/  SEL R0, RZ, 0x40, P3 ;  /* 0x00000040ff007807 */ /* 0x000fe20001800000 */
[----:B------:R-:W-:Y:S01]  /*dcb0*/  IMAD R11, R11, UR44, R8 ;  /* 0x0000002c0b0b7c24 */ /* 0x000fe2000f8e0208 */
[----:B------:R-:W-:Y:S01]  /*dcc0*/  SHF.R.S32.HI R191, RZ, 0x1f, R190 ;  /* 0x0000001fffbf7819 */ /* 0x000fe200000114be */
[----:B------:R-:W-:Y:S01]  /*dcd0*/  IMAD.WIDE.U32 R8, R10, UR44, R4 ;  /* 0x0000002c0a087c25 */ /* 0x000fe2000f8e0004 */
[----:B------:R-:W-:Y:S02]  /*dce0*/  LOP3.LUT R3, R3, R0, RZ, 0xfc, !PT ;  /* 0x0000000003037212 */ /* 0x000fe400078efcff */
[----:B------:R-:W-:Y:S01]  /*dcf0*/  SEL R0, RZ, 0x80, P1 ;  /* 0x00000080ff007807 */ /* 0x000fe20000800000 */
[----:B------:R-:W-:Y:S01]  /*dd00*/  IMAD.WIDE R6, R7, 0x40, R190 ;  /* 0x0000004007067825 */ /* 0x000fe200078e02be */
[----:B------:R-:W-:-:S02]  /*dd10*/  IADD3 R13, R9, R11, RZ ;  /* 0x0000000b090d7210 */ /* 0x000fc40007ffe0ff */
        /* <DEDUP_REMOVED lines=28> */
.L_x_3311:
[----:B------:R-:W-:Y:S05]  /*dee0*/  BSYNC B0 ;  /* 0x0000000000007941 */ /* 0x000fea0003800000 */
.L_x_3310:
[----:B------:R-:W-:Y:S04]  /*def0*/  BSSY B0, `(.L_x_3305) ;  /* 0x000001e000007945 */ /* 0x000fe80003800000 */
[----:B------:R-:W-:Y:S05]  /*df00*/  @P0 BRA `(.L_x_3312) ;  /* 0x0000000000700947 */ /* 0x000fea0003800000 */
[----:B------:R-:W-:Y:S01]  /*df10*/  IADD3 R9, P0, R6, 0x20, RZ ;  /* 0x0000002006097810 */ /* 0x000fe20007f1e0ff */
[----:B------:R-:W-:Y:S01]  /*df20*/  ULDC.64 UR8, c[0x0][0xbd8] ;  /* 0x0002f60000087ab9 */ /* 0x000fe20000000a00 */
[----:B------:R-:W-:Y:S01]  /*df30*/  IMAD.MOV.U32 R4, RZ, RZ, R8 ;  /* 0x000000ffff047224 */ /* 0x000fe200078e0008 */
[----:B------:R-:W-:Y:S01]  /*df40*/  ISETP.GE.AND P1, PT, R14, UR7, PT ;  /* 0x000000070e007c0c */ /* 0x000fe2000bf26270 */
        /* <DEDUP_REMOVED lines=24> */
.L_x_3312:
[----:B------:R-:W-:Y:S05]  /*e0d0*/  BSYNC B0 ;  /* 0x0000000000007941 */ /* 0x000fea0003800000 */
.L_x_3305:
[----:B------:R-:W3:Y:S02]  /*e0e0*/  LDC R0, c[0x0][0xea8] ;  /* 0x0003aa00ff007b82 */ /* 0x000ee40000000800 */
[----:B---3--:R-:W-:-:S13]  /*e0f0*/  ISETP.LE.AND P0, PT, R0, UR4, PT ;  /* 0x0000000400007c0c */ /* 0x008fda000bf03270 */
[----:B------:R-:W-:Y:S05]  /*e100*/  @!P0 BRA `(.L_x_3313) ;  /* 0xffffff2c009c8947 */ /* 0x000fea000383ffff */
[----:B------:R-:W-:Y:S05]  /*e110*/  EXIT ;  /* 0x000000000000794d */ /* 0x000fea0003800000 */
.L_x_3264:
        /* <DEDUP_REMOVED lines=8> */
[----:B------:R-:W-:Y:S01]  /*e1a0*/  MOV R16, RZ ;  /* 0x000000ff00107202 */ /* 0x000fe20000000f00 */
[----:B------:R-:W-:-:S05]  /*e1b0*/  IMAD.MOV.U32 R17, RZ, RZ, 0x1 ;  /* 0x00000001ff117424 */ /* 0x000fca00078e00ff */
[----:B------:R-:W1:Y:S02]  /*e1c0*/  LDC R0, c[0x0][0xea8] ;  /* 0x0003aa00ff007b82 */ /* 0x000e640000000800 */
[----:B-1----:R-:W-:-:S13]  /*e1d0*/  ISETP.LE.AND P0, PT, R0, UR4, PT ;  /* 0x0000000400007c0c */ /* 0x002fda000bf03270 */
[----:B------:R-:W-:Y:S05]  /*e1e0*/  @P0 BRA `(.L_x_3314) ;  /* 0x00000030001c0947 */ /* 0x000fea0003800000 */
[----:B------:R-:W1:Y:S01]  /*e1f0*/  S2R R2, SR_TID.X ;  /* 0x0000000000027919 */ /* 0x000e620000002100 */
[----:B------:R-:W-:Y:S01]  /*e200*/  IMAD.U32 R18, RZ, RZ, UR4 ;  /* 0x00000004ff127e24 */ /* 0x000fe2000f8e00ff */
[----:B------:R-:W-:Y:S01]  /*e210*/  MOV R16, RZ ;  /* 0x000000ff00107202 */ /* 0x000fe20000000f00 */
[----:B------:R-:W-:Y:S01]  /*e220*/  IMAD.MOV.U32 R17, RZ, RZ, 0x1 ;  /* 0x00000001ff117424 */ /* 0x000fe200078e00ff */
[----:B------:R-:W-:Y:S01]  /*e230*/  ULDC UR61, c[0x0][0xc] ;  /* 0x00000300003d7ab9 */ /* 0x000fe20000000800 */
[----:B------:R-:W-:Y:S01]  /*e240*/  ULDC.64 UR46, c[0x0][0x198] ;  /* 0x00006600002e7ab9 */ /* 0x000fe20000000a00 */
[----:B------:R-:W-:Y:S01]  /*e250*/  UMOV UR60, URZ ;  /* 0x0000003f003c7c82 */ /* 0x000fe20008000000 */
[----:B-1----:R-:W-:-:S07]  /*e260*/  LOP3.LUT R19, R2, 0x1f, RZ, 0xc0, !PT ;  /* 0x0000001f02137812 */ /* 0x002fce00078ec0ff */
.L_x_3364:
        /* <DEDUP_REMOVED lines=21> */
.L_x_3315:
[----:B------:R-:W-:Y:S01]  /*e3c0*/  ULDC UR11, c[0x0][0xec4] ;  /* 0x0003b100000b7ab9 */ /* 0x000fe20000000800 */
[----:B------:R-:W-:Y:S01]  /*e3d0*/  UMOV UR9, UR10 ;  /* 0x0000000a00097c82 */ /* 0x000fe20008000000 */
[----:B------:R-:W-:-:S11]  /*e3e0*/  UISETP.NE.AND UP0, UPT, UR11, 0x1, UPT ;  /* 0x000000010b00788c */ /* 0x000fd6000bf05270 */
[----:B------:R-:W-:Y:S02]  /*e3f0*/  @UP0 ULDC.64 UR12, c[0x0][0xec8] ;  /* 0x0003b200000c0ab9 */ /* 0x000fe40000000a00 */
[----:B------:R-:W-:-:S04]  /*e400*/  UIMAD.WIDE.U32 UR6, UR10, UR12, URZ ;  /* 0x0000000c0a0672a5 */ /* 0x000fc8000f8e003f */
[----:B------:R-:W-:-:S04]  /*e410*/  @UP0 USHF.R.U32.HI UR9, URZ, UR13, UR7 ;  /* 0x0000000d3f090299 */ /* 0x000fc80008011607 */
[----:B------:R-:W-:-:S12]  /*e420*/  UIMAD UR6, UR9, UR11, URZ ;  /* 0x0000000b090672a4 */ /* 0x000fd8000f8e023f */
.L_x_3316:
        /* <DEDUP_REMOVED lines=53> */
.L_x_3318:
        /* <DEDUP_REMOVED lines=23> */
.L_x_3320:
        /* <DEDUP_REMOVED lines=13> */
[----:B------:R-:W-:Y:S02]  /*e9c0*/  IMAD.U32 R7, RZ, RZ, UR9 ;  /* 0x00000009ff077e24 */ /* 0x000fe4000f8e00ff */
[----:B------:R-:W-:-:S02]  /*e9d0*/  IMAD.U32 R10, RZ, RZ, UR4 ;  /* 0x00000004ff0a7e24 */ /* 0x000fc4000f8e00ff */
[----:B------:R-:W-:Y:S02]  /*e9e0*/  IMAD.MOV.U32 R8, RZ, RZ, 0x70 ;  /* 0x00000070ff087424 */ /* 0x000fe400078e00ff */
[----:B------:R-:W-:Y:S02]  /*e9f0*/  IMAD.MOV.U32 R12, RZ, RZ, 0x1 ;  /* 0x00000001ff0c7424 */ /* 0x000fe400078e00ff */
[----:B-1----:R-:W-:-:S07]  /*ea00*/  IMAD.MOV.U32 R13, RZ, RZ, RZ ;  /* 0x000000ffff0d7224 */ /* 0x002fce00078e00ff */
[----:B------:R-:W-:-:S07]  /*ea10*/  LEPC R20, `(.L_x_3322) ;  /* 0x000000001014794e */ /* 0x000fce0000000000 */
[----:B--2---:R-:W-:Y:S05]  /*ea20*/  CALL.ABS.NOINC R2 ;  /* 0x0000000002007343 */ /* 0x004fea0003c00000 */
.L_x_3322:
[----:B------:R-:W-:Y:S01]  /*ea30*/  MOV R2, 0x0 ;  /* 0x0000000000027802 */ /* 0x000fe20000000f00 */
[----:B------:R-:W-:Y:S01]  /*ea40*/  ULDC.64 UR6, c[0x4][0x88] ;  /* 0x0100220000067ab9 */ /* 0x000fe20000000a00 */
[----:B------:R-:W-:Y:S01]  /*ea50*/  ULDC.64 UR8, c[0x4][0x90] ;  /* 0x0100240000087ab9 */ /* 0x000fe20000000a00 */
[----:B------:R-:W-:Y:S01]  /*ea60*/  ULDC.64 UR4, c[0x4][0x18] ;  /* 0x0100060000047ab9 */ /* 0x000fe20000000a00 */
[----:B------:R-:W-:Y:S01]  /*ea70*/  MOV R4, UR6 ;  /* 0x0000000600047c02 */ /* 0x000fe20008000f00 */
[----:B------:R-:W-:Y:S01]  /*ea80*/  IMAD.U32 R5, RZ, RZ, UR7 ;  /* 0x00000007ff057e24 */ /* 0x000fe2000f8e00ff */
        /* <DEDUP_REMOVED lines=10> */
.L_x_3321:
        /* <DEDUP_REMOVED lines=13> */
[----:B------:R-:W-:Y:S01]  /*ec00*/  MOV R10, UR39 ;  /* 0x00000027000a7c02 */ /* 0x000fe20008000f00 */
[----:B------:R-:W-:Y:S01]  /*ec10*/  UMOV UR6, 0xffffffff ;  /* 0xffffffff00067882 */ /* 0x000fe20000000000 */
        /* <DEDUP_REMOVED lines=14> */
.L_x_3377:
[----:B------:R-:W-:Y:S01]  /*ed00*/  UMOV UR4, 0xffffffff ;  /* 0xffffffff00047882 */ /* 0x000fe20000000000 */
[----:B------:R-:W-:Y:S02]  /*ed10*/  SHF.R.S32.HI R7, RZ, 0x1f, R6 ;  /* 0x0000001fff077819 */ /* 0x000fe40000011406 */
[----:B------:R-:W-:Y:S05]  /*ed20*/  BRA.DIV UR4, `(.L_x_3324) ;  /* 0x0000002a04f87947 */ /* 0x000fea000b800000 */
[----:B------:R-:W-:-:S13]  /*ed30*/  ELECT P6, URZ, PT ;  /* 0x00000000003f782f */ /* 0x000fda00038c0000 */
.L_x_3380:
        /* <DEDUP_REMOVED lines=19> */
[----:B------:R-:W-:-:S04]  /*ee70*/  IMAD.MOV R5, RZ, RZ, -R12 ;  /* 0x000000ffff057224 */ /* 0x000fc800078e0a0c */
[----:B------:R-:W-:-:S07]  /*ee80*/  IMAD R10, R11, R5, R10 ;  /* 0x000000050b0a7224 */ /* 0x000fce00078e020a */
.L_x_3326:
[----:B------:R-:W2:Y:S01]  /*ee90*/  S2R R5, SR_TID.X ;  /* 0x0000000000057919 */ /* 0x000ea20000002100 */
[----:B-1----:R-:W-:Y:S02]  /*eea0*/  LEA R8, R16, UR38, 0x3 ;  /* 0x0000002610087c11 */ /* 0x002fe4000f8e18ff */
[----:B--2---:R-:W-:Y:S02]  /*eeb0*/  LOP3.LUT R9, R5, 0x7f, RZ, 0xc0, !PT ;  /* 0x0000007f05097812 */ /* 0x004fe400078ec0ff */
[----:B------:R-:W-:Y:S02]  /*eec0*/  SHF.L.U32 R5, R17, 0x1f, RZ ;  /* 0x0000001f11057819 */ /* 0x000fe400000006ff */
[----:B------:R-:W-:Y:S02]  /*eed0*/  ISETP.NE.AND P3, PT, R9, RZ, PT ;  /* 0x000000ff0900720c */ /* 0x000fe40003f65270 */
[----:B------:R-:W1:Y:S02]  /*eee0*/  SYNCS.PHASECHK.TRANS64.TRYWAIT P2, [R8+URZ+0x38840], R5 ;  /* 0x03884005080075a7 */ /* 0x000e64000804017f */
[----:B-1----:R-:W-:Y:S09]  /*eef0*/  @!P2 BRA `(.L_x_3327) ;  /* 0x0000002800a4a947 */ /* 0x002ff20003800000 */
.L_x_3381:
[----:B------:R-:W-:Y:S05]  /*ef00*/  @P3 BRA `(.L_x_3328) ;  /* 0x0000000000143947 */ /* 0x000fea0003800000 */
[----:B------:R-:W-:Y:S01]  /*ef10*/  ISETP.NE.AND P2, PT, R19, RZ, PT ;  /* 0x000000ff1300720c */ /* 0x000fe20003f45270 */
[----:B-1----:R-:W-:-:S04]  /*ef20*/  IMAD.MOV.U32 R5, RZ, RZ, 0x2000 ;  /* 0x00002000ff057424 */ /* 0x002fc800078e00ff */
[----:B------:R2:W-:Y:S08]  /*ef30*/  SYNCS.ARRIVE.TRANS64 RZ, [R8+URZ+0x38830], R5 ;  /* 0x0388300508ff79a7 */ /* 0x0005f0000800003f */
[----:B------:R-:W-:Y:S05]  /*ef40*/  @!P2 BRA `(.L_x_3328) ;  /* 0x000000000004a947 */ /* 0x000fea0003800000 */
[----:B------:R-:W-:Y:S01]  /*ef50*/  BPT.TRAP 0x1 ;  /* 0x000000040000795c */ /* 0x000fe20000300000 */
.L_x_3328:
        /* <DEDUP_REMOVED lines=16> */
.L_x_3325:
[----:B------:R-:W-:Y:S05]  /*f060*/  WARPSYNC.ALL ;  /* 0x0000000000007948 */ /* 0x000fea0003800000 */
[----:B------:R-:W-:Y:S01]  /*f070*/  BAR.SYNC.DEFER_BLOCKING 0x8, 0xa0 ;  /* 0x0202800000007b1d */ /* 0x000fe20000010000 */
[----:B------:R-:W-:-:S05]  /*f080*/  ELECT P2, URZ, PT ;  /* 0x00000000003f782f */ /* 0x000fca0003840000 */
[----:B------:R-:W-:Y:S08]  /*f090*/  BSSY B0, `(.L_x_3329) ;  /* 0x0000041000007945 */ /* 0x000ff00003800000 */
[----:B------:R-:W-:Y:S05]  /*f0a0*/  @!P2 BRA `(.L_x_3330) ;  /* 0x0000000000fca947 */ /* 0x000fea0003800000 */
[----:B------:R-:W-:Y:S01]  /*f0b0*/  UIADD3 UR14, UP0, UR46, 0x270, URZ ;  /* 0x000002702e0e7890 */ /* 0x000fe2000ff1e03f */
[----:B-12---:R-:W-:Y:S01]  /*f0c0*/  MOV R5, 0x2000 ;  /* 0x0000200000057802 */ /* 0x006fe20000000f00 */
        /* <DEDUP_REMOVED lines=61> */
.L_x_3330:
[----:B------:R-:W-:Y:S05]  /*f4a0*/  BSYNC B0 ;  /* 0x0000000000007941 */ /* 0x000fea0003800000 */
.L_x_3329:
        /* <DEDUP_REMOVED lines=8> */
.L_x_3382:
[----:B------:R-:W-:Y:S01]  /*f530*/  ULDC.64 UR4, c[0x0][0x408] ;  /* 0x0001020000047ab9 */ /* 0x000fe20000000a00 */
[----:B------:R-:W-:Y:S04]  /*f540*/  BSSY B0, `(.L_x_3332) ;  /* 0x0000042000007945 */ /* 0x000fe80003800000 */
[----:B------:R-:W-:Y:S05]  /*f550*/  @!P6 BRA `(.L_x_3333) ;  /* 0x000000040000e947 */ /* 0x000fea0003800000 */
[----:B-1----:R-:W1:Y:S01]  /*f560*/  S2R R8, SR_TID.X ;  /* 0x0000000000087919 */ /* 0x002e620000002100 */
[----:B------:R-:W-:Y:S02]  /*f570*/  LEA R5, R16, UR38, 0x3 ;  /* 0x0000002610057c11 */ /* 0x000fe4000f8e18ff */
[----:B-1----:R-:W-:Y:S02]  /*f580*/  LOP3.LUT R9, R8, 0x7f, RZ, 0xc0, !PT ;  /* 0x0000007f08097812 */ /* 0x002fe400078ec0ff */
[----:B------:R-:W-:Y:S02]  /*f590*/  SHF.L.U32 R8, R17, 0x1f, RZ ;  /* 0x0000001f11087819 */ /* 0x000fe400000006ff */
[----:B------:R-:W-:Y:S02]  /*f5a0*/  ISETP.NE.AND P3, PT, R9, RZ, PT ;  /* 0x000000ff0900720c */ /* 0x000fe40003f65270 */
[----:B------:R-:W1:Y:S02]  /*f5b0*/  SYNCS.PHASECHK.TRANS64.TRYWAIT P2, [R5+URZ+0x38860], R8 ;  /* 0x03886008050075a7 */ /* 0x000e64000804017f */
[----:B-1----:R-:W-:Y:S09]  /*f5c0*/  @!P2 BRA `(.L_x_3334) ;  /* 0x00000024001ca947 */ /* 0x002ff20003800000 */
.L_x_3383:
[----:B------:R-:W-:Y:S05]  /*f5d0*/  @P3 BRA `(.L_x_3335) ;  /* 0x0000000000143947 */ /* 0x000fea0003800000 */
[----:B------:R-:W-:Y:S01]  /*f5e0*/  ISETP.NE.AND P2, PT, R19, RZ, PT ;  /* 0x000000ff1300720c */ /* 0x000fe20003f45270 */
[----:B-1----:R-:W-:-:S04]  /*f5f0*/  IMAD.MOV.U32 R8, RZ, RZ, 0x10000 ;  /* 0x00010000ff087424 */ /* 0x002fc800078e00ff */
[----:B------:R2:W-:Y:S08]  /*f600*/  SYNCS.ARRIVE.TRANS64 RZ, [R5+URZ+0x38850], R8 ;  /* 0x0388500805ff79a7 */ /* 0x0005f0000800003f */
[----:B------:R-:W-:Y:S05]  /*f610*/  @!P2 BRA `(.L_x_3335) ;  /* 0x000000000004a947 */ /* 0x000fea0003800000 */
[----:B------:R-:W-:Y:S01]  /*f620*/  BPT.TRAP 0x1 ;  /* 0x000000040000795c */ /* 0x000fe20000300000 */
.L_x_3335:
        /* <DEDUP_REMOVED lines=51> */
.L_x_3333:
[----:B------:R-:W-:Y:S05]  /*f960*/  BSYNC B0 ;  /* 0x0000000000007941 */ /* 0x000fea0003800000 */
.L_x_3332:
[----:B------:R-:W-:-:S06]  /*f970*/  UISETP.GE.AND UP0, UPT, UR39, 0x2, UPT ;  /* 0x000000022700788c */ /* 0x000fcc000bf06270 */
[----:B------:R-:W-:-:S13]  /*f980*/  PLOP3.LUT P2, PT, PT, PT, UP0, 0x80, 0x0 ;  /* 0x000000000000781c */ /* 0x000fda0003f4f008 */
[----:B------:R-:W-:Y:S05]  /*f990*/  @!P2 BRA `(.L_x_3336) ;  /* 0x00000014009ca947 */ /* 0x000fea0003800000 */
[----:B------:R-:W-:Y:S02]  /*f9a0*/  ULOP3.LUT UR6, UR39, 0x1, URZ, 0xc0, !UPT ;  /* 0x0000000127067892 */ /* 0x000fe4000f8ec03f */
[----:B------:R-:W-:Y:S02]  /*f9b0*/  MOV R9, UR39 ;  /* 0x0000002700097c02 */ /* 0x000fe40008000f00 */
[----:B------:R-:W-:-:S03]  /*f9c0*/  UISETP.NE.U32.AND UP0, UPT, UR6, 0x1, UPT ;  /* 0x000000010600788c */ /* 0x000fc6000bf05070 */
[----:B------:R-:W-:-:S03]  /*f9d0*/  VIADD R9, R9, 0xfffffffe ;  /* 0xfffffffe09097836 */ /* 0x000fc60000000000 */
[----:B------:R-:W-:Y:S01]  /*f9e0*/  PLOP3.LUT P2, PT, PT, PT, UP0, 0x80, 0x0 ;  /* 0x000000000000781c */ /* 0x000fe20003f4f008 */
[----:B-12---:R-:W-:-:S12]  /*f9f0*/  IMAD.MOV.U32 R8, RZ, RZ, R9 ;  /* 0x000000ffff087224 */ /* 0x006fd800078e0009 */
[----:B------:R-:W-:Y:S05]  /*fa00*/  @!P2 BRA `(.L_x_3337) ;  /* 0x0000000400d0a947 */ /* 0x000fea0003800000 */
[----:B------:R-:W-:Y:S01]  /*fa10*/  VIADD R16, R16, 0x1 ;  /* 0x0000000110107836 */ /* 0x000fe20000000000 */
[----:B------:R-:W-:Y:S04]  /*fa20*/  BSSY B0, `(.L_x_3338) ;  /* 0x0000070000007945 */ /* 0x000fe80003800000 */
[----:B------:R-:W-:-:S04]  /*fa30*/  ISETP.NE.AND P2, PT, R16, 0x2, PT ;  /* 0x000000021000780c */ /* 0x000fc80003f45270 */
[----:B------:R-:W-:Y:S02]  /*fa40*/  SEL R8, RZ, 0x1, P2 ;  /* 0x00000001ff087807 */ /* 0x000fe40001000000 */
[----:B------:R-:W-:Y:S02]  /*fa50*/  SEL R16, R16, RZ, P2 ;  /* 0x000000ff10107207 */ /* 0x000fe40001000000 */
[----:B------:R-:W-:Y:S01]  /*fa60*/  LOP3.LUT R17, R17, R8, RZ, 0x3c, !PT ;  /* 0x0000000811117212 */ /* 0x000fe200078e3cff */
[----:B------:R-:W-:Y:S06]  /*fa70*/  @!P6 BRA `(.L_x_3339) ;  /* 0x0000000400a8e947 */ /* 0x000fec0003800000 */
        /* <DEDUP_REMOVED lines=18> */
[----:B------:R-:W-:-:S05]  /*fba0*/  IADD3 R5, -R10, RZ, RZ ;  /* 0x000000ff0a057210 */ /* 0x000fca0007ffe1ff */
[----:B------:R-:W-:-:S07]  /*fbb0*/  IMAD R8, R8, R5, R9 ;  /* 0x0000000508087224 */ /* 0x000fce00078e0209 */
.L_x_3340:
[----:B-1----:R-:W1:Y:S01]  /*fbc0*/  S2R R2, SR_TID.X ;  /* 0x0000000000027919 */ /* 0x002e620000002100 */
[----:B------:R-:W-:Y:S02]  /*fbd0*/  SHF.L.U32 R3, R17, 0x1f, RZ ;  /* 0x0000001f11037819 */ /* 0x000fe400000006ff */
[----:B-1----:R-:W-:Y:S02]  /*fbe0*/  LOP3.LUT R5, R2, 0x7f, RZ, 0xc0, !PT ;  /* 0x0000007f02057812 */ /* 0x002fe400078ec0ff */
[----:B------:R-:W-:Y:S02]  /*fbf0*/  LEA R2, R16, UR38, 0x3 ;  /* 0x0000002610027c11 */ /* 0x000fe4000f8e18ff */
[----:B------:R-:W-:Y:S02]  /*fc00*/  ISETP.NE.AND P2, PT, R5, RZ, PT ;  /* 0x000000ff0500720c */ /* 0x000fe40003f45270 */
[----:B------:R-:W1:Y:S02]  /*fc10*/  SYNCS.PHASECHK.TRANS64.TRYWAIT P3, [R2+URZ+0x38840], R3 ;  /* 0x03884003020075a7 */ /* 0x000e64000806017f */
[----:B-1----:R-:W-:Y:S09]  /*fc20*/  @!P3 BRA `(.L_x_3341) ;  /* 0x0000001c0098b947 */ /* 0x002ff20003800000 */
.L_x_3384:
[----:B------:R-:W-:Y:S05]  /*fc30*/  @P2 BRA `(.L_x_3342) ;  /* 0x0000000000142947 */ /* 0x000fea0003800000 */
[----:B------:R-:W-:Y:S01]  /*fc40*/  ISETP.NE.AND P3, PT, R19, RZ, PT ;  /* 0x000000ff1300720c */ /* 0x000fe20003f65270 */
[----:B------:R-:W-:-:S04]  /*fc50*/  IMAD.MOV.U32 R5, RZ, RZ, 0x2000 ;  /* 0x00002000ff057424 */ /* 0x000fc800078e00ff */
[----:B------:R2:W-:Y:S08]  /*fc60*/  SYNCS.ARRIVE.TRANS64 RZ, [R2+URZ+0x38830], R5 ;  /* 0x0388300502ff79a7 */ /* 0x0005f0000800003f */
[----:B------:R-:W-:Y:S05]  /*fc70*/  @!P3 BRA `(.L_x_3342) ;  /* 0x000000000004b947 */ /* 0x000fea0003800000 */
[----:B------:R-:W-:Y:S01]  /*fc80*/  BPT.TRAP 0x1 ;  /* 0x000000040000795c */ /* 0x000fe20000300000 */
.L_x_3342:
        /* <DEDUP_REMOVED lines=17> */
.L_x_3385:
[----:B------:R-:W-:Y:S05]  /*fda0*/  @P2 BRA `(.L_x_3344) ;  /* 0x0000000000142947 */ /* 0x000fea0003800000 */
[----:B------:R-:W-:Y:S01]  /*fdb0*/  ISETP.NE.AND P2, PT, R19, RZ, PT ;  /* 0x000000ff1300720c */ /* 0x000fe20003f45270 */
[----:B-12---:R-:W-:-:S04]  /*fdc0*/  IMAD.MOV.U32 R3, RZ, RZ, 0x10000 ;  /* 0x00010000ff037424 */ /* 0x006fc800078e00ff */
[----:B------:R3:W-:Y:S08]  /*fdd0*/  SYNCS.ARRIVE.TRANS64 RZ, [R2+URZ+0x38850], R3 ;  /* 0x0388500302ff79a7 */ /* 0x0007f0000800003f */
[----:B------:R-:W-:Y:S05]  /*fde0*/  @!P2 BRA `(.L_x_3344) ;  /* 0x000000000004a947 */ /* 0x000fea0003800000 */
[----:B------:R-:W-:Y:S01]  /*fdf0*/  BPT.TRAP 0x1 ;  /* 0x000000040000795c */ /* 0x000fe20000300000 */
.L_x_3344:
        /* <DEDUP_REMOVED lines=50> */
.L_x_3339:
[----:B------:R-:W-:Y:S05]  /*10120*/  BSYNC B0 ;  /* 0x0000000000007941 */ /* 0x000fea0003800000 */
.L_x_3338:
[----:B------:R-:W-:-:S06]  /*10130*/  UIADD3 UR6, UR39, -0x3, URZ ;  /* 0xfffffffd27067890 */ /* 0x000fcc000fffe03f */
[----:B------:R-:W-:-:S07]  /*10140*/  MOV R8, UR6 ;  /* 0x0000000600087c02 */ /* 0x000fce0008000f00 */
.L_x_3337:
[----:B------:R-:W-:Y:S01]  /*10150*/  ISETP.NE.AND P2, PT, R9, RZ, PT ;  /* 0x000000ff0900720c */ /* 0x000fe20003f45270 */
[----:B------:R-:W-:-:S12]  /*10160*/  BSSY B0, `(.L_x_3336) ;  /* 0x00000ea000007945 */ /* 0x000fd80003800000 */
[----:B------:R-:W-:Y:S05]  /*10170*/  @!P2 BRA `(.L_x_3345) ;  /* 0x0000000c00a0a947 */ /* 0x000fea0003800000 */
.L_x_3360:
        /* <DEDUP_REMOVED lines=28> */
.L_x_3348:
[----:B------:R-:W1:Y:S01]  /*10340*/  S2R R2, SR_TID.X ;  /* 0x0000000000027919 */ /* 0x000e620000002100 */
[----:B------:R-:W-:Y:S02]  /*10350*/  LEA R3, R9, UR38, 0x3 ;  /* 0x0000002609037c11 */ /* 0x000fe4000f8e18ff */
[----:B-1----:R-:W-:Y:S02]  /*10360*/  LOP3.LUT R5, R2, 0x7f, RZ, 0xc0, !PT ;  /* 0x0000007f02057812 */ /* 0x002fe400078ec0ff */
[----:B------:R-:W-:Y:S02]  /*10370*/  SHF.L.U32 R2, R17, 0x1f, RZ ;  /* 0x0000001f11027819 */ /* 0x000fe400000006ff */
[----:B------:R-:W-:Y:S02]  /*10380*/  ISETP.NE.AND P2, PT, R5, RZ, PT ;  /* 0x000000ff0500720c */ /* 0x000fe40003f45270 */
[----:B------:R-:W1:Y:S02]  /*10390*/  SYNCS.PHASECHK.TRANS64.TRYWAIT P3, [R3+URZ+0x38840], R2 ;  /* 0x03884002030075a7 */ /* 0x000e64000806017f */
[----:B-1----:R-:W-:Y:S09]  /*103a0*/  @!P3 BRA `(.L_x_3349) ;  /* 0x0000001400e0b947 */ /* 0x002ff20003800000 */
.L_x_3386:
[----:B------:R-:W-:Y:S05]  /*103b0*/  @P2 BRA `(.L_x_3350) ;  /* 0x0000000000142947 */ /* 0x000fea0003800000 */
[----:B------:R-:W-:Y:S01]  /*103c0*/  ISETP.NE.AND P3, PT, R19, RZ, PT ;  /* 0x000000ff1300720c */ /* 0x000fe20003f65270 */
[----:B------:R-:W-:-:S04]  /*103d0*/  IMAD.MOV.U32 R12, RZ, RZ, 0x2000 ;  /* 0x00002000ff0c7424 */ /* 0x000fc800078e00ff */
[----:B------:R2:W-:Y:S08]  /*103e0*/  SYNCS.ARRIVE.TRANS64 RZ, [R3+URZ+0x38830], R12 ;  /* 0x0388300c03ff79a7 */ /* 0x0005f0000800003f */
[----:B------:R-:W-:Y:S05]  /*103f0*/  @!P3 BRA `(.L_x_3350) ;  /* 0x000000000004b947 */ /* 0x000fea0003800000 */
[----:B------:R-:W-:Y:S01]  /*10400*/  BPT.TRAP 0x1 ;  /* 0x000000040000795c */ /* 0x000fe20000300000 */
.L_x_3350:
        /* <DEDUP_REMOVED lines=17> */
.L_x_3387:
[----:B------:R-:W-:Y:S05]  /*10520*/  @P2 BRA `(.L_x_3352) ;  /* 0x0000000000142947 */ /* 0x000fea0003800000 */
[----:B------:R-:W-:Y:S01]  /*10530*/  ISETP.NE.AND P2, PT, R19, RZ, PT ;  /* 0x000000ff1300720c */ /* 0x000fe20003f45270 */
[----:B-1-3--:R-:W-:-:S04]  /*10540*/  IMAD.MOV.U32 R2, RZ, RZ, 0x10000 ;  /* 0x00010000ff027424 */ /* 0x00afc800078e00ff */
[----:B------:R4:W-:Y:S08]  /*10550*/  SYNCS.ARRIVE.TRANS64 RZ, [R3+URZ+0x38850], R2 ;  /* 0x0388500203ff79a7 */ /* 0x0009f0000800003f */
[----:B------:R-:W-:Y:S05]  /*10560*/  @!P2 BRA `(.L_x_3352) ;  /* 0x000000000004a947 */ /* 0x000fea0003800000 */
[----:B------:R-:W-:Y:S01]  /*10570*/  BPT.TRAP 0x1 ;  /* 0x000000040000795c */ /* 0x000fe20000300000 */
.L_x_3352:
        /* <DEDUP_REMOVED lines=50> */
.L_x_3347:
[----:B------:R-:W-:Y:S05]  /*108a0*/  BSYNC B1 ;  /* 0x0000000000017941 */ /* 0x000fea0003800000 */
.L_x_3346:
[----:B------:R-:W-:Y:S01]  /*108b0*/  VIADD R9, R9, 0x1 ;  /* 0x0000000109097836 */ /* 0x000fe20000000000 */
[----:B------:R-:W-:Y:S04]  /*108c0*/  BSSY B1, `(.L_x_3353) ;  /* 0x0000070000017945 */ /* 0x000fe80003800000 */
[----:B------:R-:W-:-:S04]  /*108d0*/  ISETP.NE.AND P2, PT, R9, 0x2, PT ;  /* 0x000000020900780c */ /* 0x000fc80003f45270 */
[----:B---34-:R-:W-:Y:S02]  /*108e0*/  SEL R2, RZ, 0x1, P2 ;  /* 0x00000001ff027807 */ /* 0x018fe40001000000 */
[----:B------:R-:W-:Y:S02]  /*108f0*/  SEL R16, R9, RZ, P2 ;  /* 0x000000ff09107207 */ /* 0x000fe40001000000 */
[----:B------:R-:W-:Y:S01]  /*10900*/  LOP3.LUT R17, R17, R2, RZ, 0x3c, !PT ;  /* 0x0000000211117212 */ /* 0x000fe200078e3cff */
[----:B------:R-:W-:Y:S06]  /*10910*/  @!P6 BRA `(.L_x_3354) ;  /* 0x0000000400a8e947 */ /* 0x000fec0003800000 */
[----:B------:R-:W-:Y:S01]  /*10920*/  VIADD R10, R8, 0xffffffff ;  /* 0xffffffff080a7836 */ /* 0x000fe20000000000 */
        /* <DEDUP_REMOVED lines=12> */
[----:B------:R-:W-:-:S04]  /*109f0*/  IMAD.WIDE.U32 R2, R6, UR4, R2 ;  /* 0x0000000406027c25 */ /* 0x000fc8000f8e0002 */
[----:B------:R-:W-:Y:S01]  /*10a00*/  IMAD.IADD R3, R13, 0x1, R3 ;  /* 0x000000010d037824 */ /* 0x000fe200078e0203 */
[----:B---3--:R-:W-:-:S04]  /*10a10*/  LEA R4, P2, R2, R4, 0x2 ;  /* 0x0000000402047211 */ /* 0x008fc800078410ff */
[----:B------:R-:W-:-:S05]  /*10a20*/  LEA.HI.X R5, R2, R5, R3, 0x2, P2 ;  /* 0x0000000502057211 */ /* 0x000fca00010f1403 */
[----:B------:R1:W5:Y:S01]  /*10a30*/  LDG.E R4, desc[UR54][R4.64] ;  /* 0x0000003604047981 */ /* 0x000362000c1e1900 */
[----:B------:R-:W-:-:S04]  /*10a40*/  IMAD.MOV R2, RZ, RZ, -R11 ;  /* 0x000000ffff027224 */ /* 0x000fc800078e0a0b */
[----:B------:R-:W-:-:S07]  /*10a50*/  IMAD R10, R9, R2, R10 ;  /* 0x00000002090a7224 */ /* 0x000fce00078e020a */
.L_x_3355:
[----:B------:R-:W1:Y:S01]  /*10a60*/  S2R R2, SR_TID.X ;  /* 0x0000000000027919 */ /* 0x000e620000002100 */
[----:B--2---:R-:W-:Y:S02]  /*10a70*/  SHF.L.U32 R3, R17, 0x1f, RZ ;  /* 0x0000001f11037819 */ /* 0x004fe400000006ff */
[----:B-1----:R-:W-:Y:S02]  /*10a80*/  LOP3.LUT R5, R2, 0x7f, RZ, 0xc0, !PT ;  /* 0x0000007f02057812 */ /* 0x002fe400078ec0ff */
[----:B------:R-:W-:Y:S02]  /*10a90*/  LEA R2, R16, UR38, 0x3 ;  /* 0x0000002610027c11 */ /* 0x000fe4000f8e18ff */
[----:B------:R-:W-:Y:S02]  /*10aa0*/  ISETP.NE.AND P2, PT, R5, RZ, PT ;  /* 0x000000ff0500720c */ /* 0x000fe40003f45270 */
[----:B------:R-:W1:Y:S02]  /*10ab0*/  SYNCS.PHASECHK.TRANS64.TRYWAIT P3, [R2+URZ+0x38840], R3 ;  /* 0x03884003020075a7 */ /* 0x000e64000806017f */
[----:B-1----:R-:W-:Y:S09]  /*10ac0*/  @!P3 BRA `(.L_x_3356) ;  /* 0x000000100040b947 */ /* 0x002ff20003800000 */
.L_x_3388:
[----:B------:R-:W-:Y:S05]  /*10ad0*/  @P2 BRA `(.L_x_3357) ;  /* 0x0000000000142947 */ /* 0x000fea0003800000 */
[----:B------:R-:W-:Y:S02]  /*10ae0*/  ISETP.NE.AND P3, PT, R19, RZ, PT ;  /* 0x000000ff1300720c */ /* 0x000fe40003f65270 */
[----:B------:R-:W-:-:S04]  /*10af0*/  MOV R5, 0x2000 ;  /* 0x0000200000057802 */ /* 0x000fc80000000f00 */
[----:B------:R2:W-:Y:S07]  /*10b00*/  SYNCS.ARRIVE.TRANS64 RZ, [R2+URZ+0x38830], R5 ;  /* 0x0388300502ff79a7 */ /* 0x0005ee000800003f */
[----:B------:R-:W-:Y:S05]  /*10b10*/  @!P3 BRA `(.L_x_3357) ;  /* 0x000000000004b947 */ /* 0x000fea0003800000 */
[----:B------:R-:W-:Y:S01]  /*10b20*/  BPT.TRAP 0x1 ;  /* 0x000000040000795c */ /* 0x000fe20000300000 */
.L_x_3357:
        /* <DEDUP_REMOVED lines=17> */
.L_x_3389:
[----:B------:R-:W-:Y:S05]  /*10c40*/  @P2 BRA `(.L_x_3359) ;  /* 0x0000000000142947 */ /* 0x000fea0003800000 */
[----:B------:R-:W-:Y:S01]  /*10c50*/  ISETP.NE.AND P2, PT, R19, RZ, PT ;  /* 0x000000ff1300720c */ /* 0x000fe20003f45270 */
[----:B-1-3--:R-:W-:-:S04]  /*10c60*/  IMAD.MOV.U32 R3, RZ, RZ, 0x10000 ;  /* 0x00010000ff037424 */ /* 0x00afc800078e00ff */
[----:B------:R4:W-:Y:S08]  /*10c70*/  SYNCS.ARRIVE.TRANS64 RZ, [R2+URZ+0x38850], R3 ;  /* 0x0388500302ff79a7 */ /* 0x0009f0000800003f */
[----:B------:R-:W-:Y:S05]  /*10c80*/  @!P2 BRA `(.L_x_3359) ;  /* 0x000000000004a947 */ /* 0x000fea0003800000 */
[----:B------:R-:W-:Y:S01]  /*10c90*/  BPT.TRAP 0x1 ;  /* 0x000000040000795c */ /* 0x000fe20000300000 */
.L_x_3359:
        /* <DEDUP_REMOVED lines=50> */
.L_x_3354:
[----:B------:R-:W-:Y:S05]  /*10fc0*/  BSYNC B1 ;  /* 0x0000000000017941 */ /* 0x000fea0003800000 */
.L_x_3353:
[C---:B------:R-:W-:Y:S01]  /*10fd0*/  ISETP.GT.AND P2, PT, R8.reuse, 0x1, PT ;  /* 0x000000010800780c */ /* 0x040fe20003f44270 */
[----:B------:R-:W-:-:S12]  /*10fe0*/  VIADD R8, R8, 0xfffffffe ;  /* 0xfffffffe08087836 */ /* 0x000fd80000000000 */
[----:B------:R-:W-:Y:S05]  /*10ff0*/  @P2 BRA `(.L_x_3360) ;  /* 0xfffffff000602947 */ /* 0x000fea000383ffff */
.L_x_3345:
[----:B------:R-:W-:Y:S05]  /*11000*/  BSYNC B0 ;  /* 0x0000000000007941 */ /* 0x000fea0003800000 */
.L_x_3336:
        /* <DEDUP_REMOVED lines=18> */
.L_x_3362:
[----:B------:R-:W-:Y:S05]  /*11130*/  BSYNC B0 ;  /* 0x0000000000007941 */ /* 0x000fea0003800000 */
.L_x_3361:
[----:B------:R-:W-:Y:S01]  /*11140*/  SEL R16, R16, RZ, P0 ;  /* 0x000000ff10107207 */ /* 0x000fe20000000000 */
[----:B------:R-:W-:-:S07]  /*11150*/  IMAD.MOV.U32 R13, RZ, RZ, R18 ;  /* 0x000000ffff0d7224 */ /* 0x000fce00078e0012 */
.L_x_3319:
[----:B------:R-:W-:Y:S05]  /*11160*/  BSYNC B6 ;  /* 0x0000000000067941 */ /* 0x000fea0003800000 */
.L_x_3317:
[----:B------:R-:W-:-:S03]  /*11170*/  UMOV UR6, 0xffffffff ;  /* 0xffffffff00067882 */ /* 0x000fc60000000000 */
[----:B------:R-:W-:Y:S05]  /*11180*/  BRA.DIV UR6, `(.L_x_3363) ;  /* 0x0000000a06b87947 */ /* 0x000fea000b800000 */
[----:B------:R1:W1:Y:S02]  /*11190*/  SHFL.IDX PT, R14, R13, RZ, 0x1f ;  /* 0x00001fff0d0e7589 */ /* 0x00026400000e0000 */
.L_x_3392:
        /* <DEDUP_REMOVED lines=12> */
.L_x_3314:
        /* <DEDUP_REMOVED lines=11> */
.L_x_3393:
        /* <DEDUP_REMOVED lines=9> */
[----:B------:R-:W2:Y:S02]  /*113a0*/  LDL R2, [R1] ;  /* 0x0000000001027983 */ /* 0x000ea40000100800 */
[----:B--2---:R-:W-:-:S13]  /*113b0*/  R2UR UR4, R2 ;  /* 0x00000000020472ca */ /* 0x004fda00000e0000 */
[----:B------:R-:W-:-:S06]  /*113c0*/  ULOP3.LUT UR4, UR4, 0x2, URZ, 0xfc, !UPT ;  /* 0x0000000204047892 */ /* 0x000fcc000f8efc3f */
[----:B------:R-:W-:-:S04]  /*113d0*/  MOV R0, UR4 ;  /* 0x0000000400007c02 */ /* 0x000fc80008000f00 */
[----:B------:R-:W-:-:S13]  /*113e0*/  ISETP.NE.AND P2, PT, R0, 0x3, PT ;  /* 0x000000030000780c */ /* 0x000fda0003f45270 */
[----:B------:R-:W-:Y:S05]  /*113f0*/  @!P2 BRA `(.L_x_3368) ;  /* 0x000000000004a947 */ /* 0x000fea0003800000 */
[----:B------:R-:W-:Y:S01]  /*11400*/  BPT.TRAP 0x1 ;  /* 0x000000040000795c */ /* 0x000fe20000300000 */
.L_x_3368:
        /* <DEDUP_REMOVED lines=12> */
.L_x_3394:
[----:B------:R-:W2:Y:S02]  /*114d0*/  SYNCS.PHASECHK.TRANS64.TRYWAIT P0, [R3+URZ], R0 ;  /* 0x00000000030075a7 */ /* 0x000ea4000800017f */
[----:B--2---:R-:W-:Y:S05]  /*114e0*/  @!P0 BRA `(.L_x_3370) ;  /* 0x00000008002c8947 */ /* 0x004fea0003800000 */
.L_x_3395:
[----:B------:R-:W-:Y:S05]  /*114f0*/  @!P2 BRA `(.L_x_3371) ;  /* 0x000000000004a947 */ /* 0x000fea0003800000 */
[----:B------:R-:W-:Y:S01]  /*11500*/  BPT.TRAP 0x1 ;  /* 0x000000040000795c */ /* 0x000fe20000300000 */
.L_x_3371:
[----:B--2---:R-:W-:-:S04]  /*11510*/  VIADD R3, R7, 0x38860 ;  /* 0x0003886007037836 */ /* 0x004fc80000000000 */
[----:B-1----:R-:W-:-:S04]  /*11520*/  IMAD R5, R16, 0x8, R3 ;  /* 0x0000000810057824 */ /* 0x002fc800078e0203 */
[----:B------:R-:W1:Y:S02]  /*11530*/  SYNCS.PHASECHK.TRANS64.TRYWAIT P0, [R5+URZ], R4 ;  /* 0x00000004050075a7 */ /* 0x000e64000800017f */
[----:B-1----:R-:W-:Y:S05]  /*11540*/  @!P0 BRA `(.L_x_3372) ;  /* 0x0000000800288947 */ /* 0x002fea0003800000 */
.L_x_3396:
[----:B------:R-:W-:-:S07]  /*11550*/  IMAD R3, R2, 0x8, R3 ;  /* 0x0000000802037824 */ /* 0x000fce00078e0203 */
.L_x_3373:
[----:B--2---:R2:W3:Y:S02]  /*11560*/  SYNCS.PHASECHK.TRANS64.TRYWAIT P0, [R3+URZ], R0 ;  /* 0x00000000030075a7 */ /* 0x0044e4000800017f */
[----:B---3--:R-:W-:Y:S05]  /*11570*/  @!P0 NANOSLEEP.SYNCS 0x989680 ;  /* 0x009896800000895d */ /* 0x008fea0003900000 */
[----:B------:R-:W3:Y:S02]  /*11580*/  @!P0 SYNCS.PHASECHK.TRANS64 P0, [R3+URZ], R0 ;  /* 0x00000000030085a7 */ /* 0x000ee4000800007f */
[----:B---3--:R-:W-:Y:S05]  /*11590*/  @!P0 BRA `(.L_x_3373) ;  /* 0xfffffffc00f08947 */ /* 0x008fea000383ffff */
.L_x_3367:
[----:B------:R-:W-:Y:S05]  /*115a0*/  BSYNC B0 ;  /* 0x0000000000007941 */ /* 0x000fea0003800000 */
.L_x_3366:
[----:B------:R-:W-:Y:S05]  /*115b0*/  EXIT ;  /* 0x000000000000794d */ /* 0x000fea0003800000 */
.L_x_3273:
[----:B-1----:R-:W-:-:S04]  /*115c0*/  MOV R0, UR37 ;  /* 0x0000002500007c02 */ /* 0x002fc80008000f00 */
[----:B------:R1:W2:Y:S03]  /*115d0*/  SYNCS.PHASECHK.TRANS64.TRYWAIT P1, [R0+URZ+0x38800], R3 ;  /* 0x03880003000075a7 */ /* 0x0002a6000802017f */
[----:B--2---:R-:W-:Y:S05]  /*115e0*/  @!P1 NANOSLEEP.SYNCS 0x989680 ;  /* 0x009896800000995d */ /* 0x004fea0003900000 */
[----:B------:R-:W2:Y:S02]  /*115f0*/  @!P1 SYNCS.PHASECHK.TRANS64 P1, [R0+URZ+0x38800], R3 ;  /* 0x03880003000095a7 */ /* 0x000ea4000802007f */
[----:B--2---:R-:W-:Y:S05]  /*11600*/  @!P1 BRA `(.L_x_3273) ;  /* 0xfffffffc00ec9947 */ /* 0x004fea000383ffff */
[----:B------:R-:W-:Y:S05]  /*11610*/  BRA `(.L_x_3374) ;  /* 0xffffff1800e07947 */ /* 0x000fea000383ffff */
.L_x_3277:
[----:B---3--:R3:W4:Y:S02]  /*11620*/  SYNCS.PHASECHK.TRANS64.TRYWAIT P1, [R5+URZ+0x38830], R8 ;  /* 0x03883008050075a7 */ /* 0x008724000802017f */
[----:B----4-:R-:W-:Y:S05]  /*11630*/  @!P1 NANOSLEEP.SYNCS 0x989680 ;  /* 0x009896800000995d */ /* 0x010fea0003900000 */
[----:B------:R-:W4:Y:S02]  /*11640*/  @!P1 SYNCS.PHASECHK.TRANS64 P1, [R5+URZ+0x38830], R8 ;  /* 0x03883008050095a7 */ /* 0x000f24000802007f */
[----:B----4-:R-:W-:Y:S05]  /*11650*/  @!P1 BRA `(.L_x_3277) ;  /* 0xfffffffc00f09947 */ /* 0x010fea000383ffff */
[----:B------:R-:W-:Y:S05]  /*11660*/  BRA `(.L_x_3276) ;  /* 0xffffff1800f47947 */ /* 0x000fea000383ffff */
.L_x_3278:
[----:B-1----:R-:W-:-:S04]  /*11670*/  IMAD.U32 R4, RZ, RZ, UR37 ;  /* 0x00000025ff047e24 */ /* 0x002fc8000f8e00ff */
[----:B------:R1:W4:Y:S03]  /*11680*/  SYNCS.PHASECHK.TRANS64.TRYWAIT P1, [R4+URZ+0x38810], R3 ;  /* 0x03881003040075a7 */ /* 0x000326000802017f */
[----:B----4-:R-:W-:Y:S05]  /*11690*/  @!P1 NANOSLEEP.SYNCS 0x989680 ;  /* 0x009896800000995d */ /* 0x010fea0003900000 */
[----:B------:R-:W4:Y:S02]  /*116a0*/  @!P1 SYNCS.PHASECHK.TRANS64 P1, [R4+URZ+0x38810], R3 ;  /* 0x03881003040095a7 */ /* 0x000f24000802007f */
[----:B----4-:R-:W-:Y:S05]  /*116b0*/  @!P1 BRA `(.L_x_3278) ;  /* 0xfffffffc00ec9947 */ /* 0x010fea000383ffff */
[----:B------:R-:W-:Y:S05]  /*116c0*/  BRA `(.L_x_3375) ;  /* 0xffffff1c007c7947 */ /* 0x000fea000383ffff */
.L_x_3282:
[----:B------:R1:W1:Y:S02]  /*116d0*/  SYNCS.PHASECHK.TRANS64.TRYWAIT P1, [R5+URZ+0x38850], R8 ;  /* 0x03885008050075a7 */ /* 0x000264000802017f */
[----:B-1----:R-:W-:Y:S05]  /*116e0*/  @!P1 NANOSLEEP.SYNCS 0x989680 ;  /* 0x009896800000995d */ /* 0x002fea0003900000 */
[----:B------:R-:W1:Y:S02]  /*116f0*/  @!P1 SYNCS.PHASECHK.TRANS64 P1, [R5+URZ+0x38850], R8 ;  /* 0x03885008050095a7 */ /* 0x000e64000802007f */
[----:B-1----:R-:W-:Y:S05]  /*11700*/  @!P1 BRA `(.L_x_3282) ;  /* 0xfffffffc00f09947 */ /* 0x002fea000383ffff */
[----:B------:R-:W-:Y:S05]  /*11710*/  BRA `(.L_x_3281) ;  /* 0xffffff1c00b07947 */ /* 0x000fea000383ffff */
.L_x_3287:
[----:B--2---:R2:W3:Y:S02]  /*11720*/  SYNCS.PHASECHK.TRANS64.TRYWAIT P2, [R10+URZ+0x38830], R7 ;  /* 0x038830070a0075a7 */ /* 0x0044e4000804017f */
[----:B---3--:R-:W-:Y:S05]  /*11730*/  @!P2 NANOSLEEP.SYNCS 0x989680 ;  /* 0x009896800000a95d */ /* 0x008fea0003900000 */
[----:B------:R-:W3:Y:S02]  /*11740*/  @!P2 SYNCS.PHASECHK.TRANS64 P2, [R10+URZ+0x38830], R7 ;  /* 0x038830070a00a5a7 */ /* 0x000ee4000804007f */
[----:B---3--:R-:W-:Y:S05]  /*11750*/  @!P2 BRA `(.L_x_3287) ;  /* 0xfffffffc00f0a947 */ /* 0x008fea000383ffff */
[----:B------:R-:W-:Y:S05]  /*11760*/  BRA `(.L_x_3286) ;  /* 0xffffff44009c7947 */ /* 0x000fea000383ffff */
.L_x_3291:
[----:B----4-:R4:W1:Y:S02]  /*11770*/  SYNCS.PHASECHK.TRANS64.TRYWAIT P2, [R10+URZ+0x38850], R7 ;  /* 0x038850070a0075a7 */ /* 0x010864000804017f */
[----:B-1----:R-:W-:Y:S05]  /*11780*/  @!P2 NANOSLEEP.SYNCS 0x989680 ;  /* 0x009896800000a95d */ /* 0x002fea0003900000 */
[----:B------:R-:W1:Y:S02]  /*11790*/  @!P2 SYNCS.PHASECHK.TRANS64 P2, [R10+URZ+0x38850], R7 ;  /* 0x038850070a00a5a7 */ /* 0x000e64000804007f */
[----:B-1----:R-:W-:Y:S05]  /*117a0*/  @!P2 BRA `(.L_x_3291) ;  /* 0xfffffffc00f0a947 */ /* 0x002fea000383ffff */
[----:B------:R-:W-:Y:S05]  /*117b0*/  BRA `(.L_x_3290) ;  /* 0xffffff4400f87947 */ /* 0x000fea000383ffff */
.L_x_3297:
[----:B--2---:R2:W3:Y:S02]  /*117c0*/  SYNCS.PHASECHK.TRANS64.TRYWAIT P2, [R9+URZ+0x38830], R8 ;  /* 0x03883008090075a7 */ /* 0x0044e4000804017f */
[----:B---3--:R-:W-:Y:S05]  /*117d0*/  @!P2 NANOSLEEP.SYNCS 0x989680 ;  /* 0x009896800000a95d */ /* 0x008fea0003900000 */
[----:B------:R-:W3:Y:S02]  /*117e0*/  @!P2 SYNCS.PHASECHK.TRANS64 P2, [R9+URZ+0x38830], R8 ;  /* 0x038830080900a5a7 */ /* 0x000ee4000804007f */
[----:B---3--:R-:W-:Y:S05]  /*117f0*/  @!P2 BRA `(.L_x_3297) ;  /* 0xfffffffc00f0a947 */ /* 0x008fea000383ffff */
[----:B------:R-:W-:Y:S05]  /*11800*/  BRA `(.L_x_3296) ;  /* 0xffffff7800087947 */ /* 0x000fea000383ffff */
.L_x_3301:
[----:B----4-:R4:W1:Y:S02]  /*11810*/  SYNCS.PHASECHK.TRANS64.TRYWAIT P2, [R9+URZ+0x38850], R8 ;  /* 0x03885008090075a7 */ /* 0x010864000804017f */
[----:B-1----:R-:W-:Y:S05]  /*11820*/  @!P2 NANOSLEEP.SYNCS 0x989680 ;  /* 0x009896800000a95d */ /* 0x002fea0003900000 */
[----:B------:R-:W1:Y:S02]  /*11830*/  @!P2 SYNCS.PHASECHK.TRANS64 P2, [R9+URZ+0x38850], R8 ;  /* 0x038850080900a5a7 */ /* 0x000e64000804007f */
[----:B-1----:R-:W-:Y:S05]  /*11840*/  @!P2 BRA `(.L_x_3301) ;  /* 0xfffffffc00f0a947 */ /* 0x002fea000383ffff */
[----:B------:R-:W-:Y:S05]  /*11850*/  BRA `(.L_x_3300) ;  /* 0xffffff7800647947 */ /* 0x000fea000383ffff */
.L_x_3323:
        /* <DEDUP_REMOVED lines=10> */
.L_x_3376:
[----:B------:R-:W-:Y:S05]  /*11900*/  BRA `(.L_x_3377) ;  /* 0xffffffd000fc7947 */ /* 0x000fea000383ffff */
.L_x_3324:
[----:B------:R-:W-:Y:S01]  /*11910*/  BSSY B0, `(.L_x_3378) ;  /* 0x0000006000007945 */ /* 0x000fe20003800000 */
[----:B------:R-:W-:-:S07]  /*11920*/  IMAD.MOV.U32 R15, RZ, RZ, -0x1 ;  /* 0xffffffffff0f7424 */ /* 0x000fce00078e00ff */
[----:B------:R-:W-:Y:S05]  /*11930*/  WARPSYNC.COLLECTIVE R15, `(.L_x_3379) ;  /* 0x000000000f0c7348 */ /* 0x000fea0003c00000 */
[----:B------:R-:W-:Y:S02]  /*11940*/  ELECT P6, UR62, PT ;  /* 0x00000000003e782f */ /* 0x000fe400038c0000 */
[----:B------:R-:W-:Y:S01]  /*11950*/  MOV R14, UR62 ;  /* 0x0000003e000e7c02 */ /* 0x000fe20008000f00 */
[----:B------:R-:W-:Y:S10]  /*11960*/  ENDCOLLECTIVE ;  /* 0x000000000000791b */ /* 0x000ff40003800000 */
.L_x_3379:
[----:B------:R-:W-:Y:S05]  /*11970*/  BSYNC B0 ;  /* 0x0000000000007941 */ /* 0x000fea0003800000 */
.L_x_3378:
[----:B------:R-:W-:Y:S05]  /*11980*/  BRA `(.L_x_3380) ;  /* 0xffffffd000ec7947 */ /* 0x000fea000383ffff */
.L_x_3327:
[----:B-1----:R1:W2:Y:S02]  /*11990*/  SYNCS.PHASECHK.TRANS64.TRYWAIT P2, [R8+URZ+0x38840], R5 ;  /* 0x03884005080075a7 */ /* 0x0022a4000804017f */
[----:B--2---:R-:W-:Y:S05]  /*119a0*/  @!P2 NANOSLEEP.SYNCS 0x989680 ;  /* 0x009896800000a95d */ /* 0x004fea0003900000 */
[----:B------:R-:W2:Y:S02]  /*119b0*/  @!P2 SYNCS.PHASECHK.TRANS64 P2, [R8+URZ+0x38840], R5 ;  /* 0x038840050800a5a7 */ /* 0x000ea4000804007f */
[----:B--2---:R-:W-:Y:S05]  /*119c0*/  @!P2 BRA `(.L_x_3327) ;  /* 0xfffffffc00f0a947 */ /* 0x004fea000383ffff */
[----:B------:R-:W-:Y:S05]  /*119d0*/  BRA `(.L_x_3381) ;  /* 0xffffffd400487947 */ /* 0x000fea000383ffff */
.L_x_3331:
[----:B-1----:R-:W-:-:S04]  /*119e0*/  IMAD.U32 R8, RZ, RZ, UR38 ;  /* 0x00000026ff087e24 */ /* 0x002fc8000f8e00ff */
[----:B------:R1:W2:Y:S03]  /*119f0*/  SYNCS.PHASECHK.TRANS64.TRYWAIT P2, [R8+URZ+0x38820], R5 ;  /* 0x03882005080075a7 */ /* 0x0002a6000804017f */
[----:B--2---:R-:W-:Y:S05]  /*11a00*/  @!P2 NANOSLEEP.SYNCS 0x989680 ;  /* 0x009896800000a95d */ /* 0x004fea0003900000 */
[----:B------:R-:W2:Y:S02]  /*11a10*/  @!P2 SYNCS.PHASECHK.TRANS64 P2, [R8+URZ+0x38820], R5 ;  /* 0x038820050800a5a7 */ /* 0x000ea4000804007f */
[----:B--2---:R-:W-:Y:S05]  /*11a20*/  @!P2 BRA `(.L_x_3331) ;  /* 0xfffffffc00eca947 */ /* 0x004fea000383ffff */
[----:B------:R-:W-:Y:S05]  /*11a30*/  BRA `(.L_x_3382) ;  /* 0xffffffd800bc7947 */ /* 0x000fea000383ffff */
.L_x_3334:
[----:B-1----:R1:W2:Y:S02]  /*11a40*/  SYNCS.PHASECHK.TRANS64.TRYWAIT P2, [R5+URZ+0x38860], R8 ;  /* 0x03886008050075a7 */ /* 0x0022a4000804017f */
[----:B--2---:R-:W-:Y:S05]  /*11a50*/  @!P2 NANOSLEEP.SYNCS 0x989680 ;  /* 0x009896800000a95d */ /* 0x004fea0003900000 */
[----:B------:R-:W2:Y:S02]  /*11a60*/  @!P2 SYNCS.PHASECHK.TRANS64 P2, [R5+URZ+0x38860], R8 ;  /* 0x038860080500a5a7 */ /* 0x000ea4000804007f */
[----:B--2---:R-:W-:Y:S05]  /*11a70*/  @!P2 BRA `(.L_x_3334) ;  /* 0xfffffffc00f0a947 */ /* 0x004fea000383ffff */
[----:B------:R-:W-:Y:S05]  /*11a80*/  BRA `(.L_x_3383) ;  /* 0xffffffd800d07947 */ /* 0x000fea000383ffff */
.L_x_3341:
[----:B-1----:R1:W2:Y:S02]  /*11a90*/  SYNCS.PHASECHK.TRANS64.TRYWAIT P3, [R2+URZ+0x38840], R3 ;  /* 0x03884003020075a7 */ /* 0x0022a4000806017f */
[----:B--2---:R-:W-:Y:S05]  /*11aa0*/  @!P3 NANOSLEEP.SYNCS 0x989680 ;  /* 0x009896800000b95d */ /* 0x004fea0003900000 */
[----:B------:R-:W2:Y:S02]  /*11ab0*/  @!P3 SYNCS.PHASECHK.TRANS64 P3, [R2+URZ+0x38840], R3 ;  /* 0x038840030200b5a7 */ /* 0x000ea4000806007f */
[----:B--2---:R-:W-:Y:S05]  /*11ac0*/  @!P3 BRA `(.L_x_3341) ;  /* 0xfffffffc00f0b947 */ /* 0x004fea000383ffff */
[----:B------:R-:W-:Y:S05]  /*11ad0*/  BRA `(.L_x_3384) ;  /* 0xffffffe000547947 */ /* 0x000fea000383ffff */
.L_x_3343:
[----:B--2---:R2:W3:Y:S02]  /*11ae0*/  SYNCS.PHASECHK.TRANS64.TRYWAIT P3, [R2+URZ+0x38860], R3 ;  /* 0x03886003020075a7 */ /* 0x0044e4000806017f */
[----:B---3--:R-:W-:Y:S05]  /*11af0*/  @!P3 NANOSLEEP.SYNCS 0x989680 ;  /* 0x009896800000b95d */ /* 0x008fea0003900000 */
[----:B------:R-:W3:Y:S02]  /*11b00*/  @!P3 SYNCS.PHASECHK.TRANS64 P3, [R2+URZ+0x38860], R3 ;  /* 0x038860030200b5a7 */ /* 0x000ee4000806007f */
[----:B---3--:R-:W-:Y:S05]  /*11b10*/  @!P3 BRA `(.L_x_3343) ;  /* 0xfffffffc00f0b947 */ /* 0x008fea000383ffff */
[----:B------:R-:W-:Y:S05]  /*11b20*/  BRA `(.L_x_3385) ;  /* 0xffffffe0009c7947 */ /* 0x000fea000383ffff */
.L_x_3349:
[----:B-1----:R1:W2:Y:S02]  /*11b30*/  SYNCS.PHASECHK.TRANS64.TRYWAIT P3, [R3+URZ+0x38840], R2 ;  /* 0x03884002030075a7 */ /* 0x0022a4000806017f */
[----:B--2---:R-:W-:Y:S05]  /*11b40*/  @!P3 NANOSLEEP.SYNCS 0x989680 ;  /* 0x009896800000b95d */ /* 0x004fea0003900000 */
[----:B------:R-:W2:Y:S02]  /*11b50*/  @!P3 SYNCS.PHASECHK.TRANS64 P3, [R3+URZ+0x38840], R2 ;  /* 0x038840020300b5a7 */ /* 0x000ea4000806007f */
[----:B--2---:R-:W-:Y:S05]  /*11b60*/  @!P3 BRA `(.L_x_3349) ;  /* 0xfffffffc00f0b947 */ /* 0x004fea000383ffff */
[----:B------:R-:W-:Y:S05]  /*11b70*/  BRA `(.L_x_3386) ;  /* 0xffffffe8000c7947 */ /* 0x000fea000383ffff */
.L_x_3351:
[----:B---3--:R3:W4:Y:S02]  /*11b80*/  SYNCS.PHASECHK.TRANS64.TRYWAIT P3, [R3+URZ+0x38860], R2 ;  /* 0x03886002030075a7 */ /* 0x008724000806017f */
[----:B----4-:R-:W-:Y:S05]  /*11b90*/  @!P3 NANOSLEEP.SYNCS 0x989680 ;  /* 0x009896800000b95d */ /* 0x010fea0003900000 */
[----:B------:R-:W4:Y:S02]  /*11ba0*/  @!P3 SYNCS.PHASECHK.TRANS64 P3, [R3+URZ+0x38860], R2 ;  /* 0x038860020300b5a7 */ /* 0x000f24000806007f */
[----:B----4-:R-:W-:Y:S05]  /*11bb0*/  @!P3 BRA `(.L_x_3351) ;  /* 0xfffffffc00f0b947 */ /* 0x010fea000383ffff */
[----:B------:R-:W-:Y:S05]  /*11bc0*/  BRA `(.L_x_3387) ;  /* 0xffffffe800547947 */ /* 0x000fea000383ffff */
.L_x_3356:
[----:B-1----:R1:W2:Y:S02]  /*11bd0*/  SYNCS.PHASECHK.TRANS64.TRYWAIT P3, [R2+URZ+0x38840], R3 ;  /* 0x03884003020075a7 */ /* 0x0022a4000806017f */
[----:B--2---:R-:W-:Y:S05]  /*11be0*/  @!P3 NANOSLEEP.SYNCS 0x989680 ;  /* 0x009896800000b95d */ /* 0x004fea0003900000 */
[----:B------:R-:W2:Y:S02]  /*11bf0*/  @!P3 SYNCS.PHASECHK.TRANS64 P3, [R2+URZ+0x38840], R3 ;  /* 0x038840030200b5a7 */ /* 0x000ea4000806007f */
[----:B--2---:R-:W-:Y:S05]  /*11c00*/  @!P3 BRA `(.L_x_3356) ;  /* 0xfffffffc00f0b947 */ /* 0x004fea000383ffff */
[----:B------:R-:W-:Y:S05]  /*11c10*/  BRA `(.L_x_3388) ;  /* 0xffffffec00ac7947 */ /* 0x000fea000383ffff */
.L_x_3358:
[----:B---3--:R3:W4:Y:S02]  /*11c20*/  SYNCS.PHASECHK.TRANS64.TRYWAIT P3, [R2+URZ+0x38860], R3 ;  /* 0x03886003020075a7 */ /* 0x008724000806017f */
[----:B----4-:R-:W-:Y:S05]  /*11c30*/  @!P3 NANOSLEEP.SYNCS 0x989680 ;  /* 0x009896800000b95d */ /* 0x010fea0003900000 */
[----:B------:R-:W4:Y:S02]  /*11c40*/  @!P3 SYNCS.PHASECHK.TRANS64 P3, [R2+URZ+0x38860], R3 ;  /* 0x038860030200b5a7 */ /* 0x000f24000806007f */
[----:B----4-:R-:W-:Y:S05]  /*11c50*/  @!P3 BRA `(.L_x_3358) ;  /* 0xfffffffc00f0b947 */ /* 0x010fea000383ffff */
[----:B------:R-:W-:Y:S05]  /*11c60*/  BRA `(.L_x_3389) ;  /* 0xffffffec00f47947 */ /* 0x000fea000383ffff */
.L_x_3363:
[----:B------:R-:W-:Y:S01]  /*11c70*/  BSSY B0, `(.L_x_3390) ;  /* 0x0000007000007945 */ /* 0x000fe20003800000 */
[----:B--2---:R-:W-:Y:S01]  /*11c80*/  MOV R12, RZ ;  /* 0x000000ff000c7202 */ /* 0x004fe20000000f00 */
[----:B------:R-:W-:Y:S02]  /*11c90*/  IMAD.MOV.U32 R11, RZ, RZ, 0x1f ;  /* 0x0000001fff0b7424 */ /* 0x000fe400078e00ff */
[----:B------:R-:W-:-:S07]  /*11ca0*/  IMAD.MOV.U32 R15, RZ, RZ, -0x1 ;  /* 0xffffffffff0f7424 */ /* 0x000fce00078e00ff */
[----:B-1-34-:R-:W-:Y:S05]  /*11cb0*/  WARPSYNC.COLLECTIVE R15, `(.L_x_3391) ;  /* 0x000000000f087348 */ /* 0x01afea0003c00000 */
[----:B------:R2:W1:Y:S02]  /*11cc0*/  SHFL.IDX P6, R14, R13, R12, R11 ;  /* 0x0000000c0d0e7389 */ /* 0x00046400000c000b */
[----:B-1234-:R-:W-:Y:S01]  /*11cd0*/  ENDCOLLECTIVE ;  /* 0x000000000000791b */ /* 0x01efe20003800000 */
.L_x_3391:
[----:B------:R-:W-:Y:S05]  /*11ce0*/  BSYNC B0 ;  /* 0x0000000000007941 */ /* 0x000fea0003800000 */
.L_x_3390:
[----:B------:R-:W-:Y:S05]  /*11cf0*/  BRA `(.L_x_3392) ;  /* 0xfffffff400287947 */ /* 0x000fea000383ffff */
.L_x_3365:
[----:B-1----:R1:W2:Y:S02]  /*11d00*/  SYNCS.PHASECHK.TRANS64.TRYWAIT P0, [R7+URZ+0x38820], R0 ;  /* 0x03882000070075a7 */ /* 0x0022a4000800017f */
[----:B--2---:R-:W-:Y:S05]  /*11d10*/  @!P0 NANOSLEEP.SYNCS 0x989680 ;  /* 0x009896800000895d */ /* 0x004fea0003900000 */
[----:B------:R-:W2:Y:S02]  /*11d20*/  @!P0 SYNCS.PHASECHK.TRANS64 P0, [R7+URZ+0x38820], R0 ;  /* 0x03882000070085a7 */ /* 0x000ea4000800007f */
[----:B--2---:R-:W-:Y:S05]  /*11d30*/  @!P0 BRA `(.L_x_3365) ;  /* 0xfffffffc00f08947 */ /* 0x004fea000383ffff */
[----:B------:R-:W-:Y:S05]  /*11d40*/  BRA `(.L_x_3393) ;  /* 0xfffffff400707947 */ /* 0x000fea000383ffff */
.L_x_3369:
[----:B-1----:R1:W2:Y:S02]  /*11d50*/  SYNCS.PHASECHK.TRANS64.TRYWAIT P0, [R5+URZ], R4 ;  /* 0x00000004050075a7 */ /* 0x0022a4000800017f */
[----:B--2---:R-:W-:Y:S05]  /*11d60*/  @!P0 NANOSLEEP.SYNCS 0x989680 ;  /* 0x009896800000895d */ /* 0x004fea0003900000 */
[----:B------:R-:W2:Y:S02]  /*11d70*/  @!P0 SYNCS.PHASECHK.TRANS64 P0, [R5+URZ], R4 ;  /* 0x00000004050085a7 */ /* 0x000ea4000800007f */
[----:B--2---:R-:W-:Y:S05]  /*11d80*/  @!P0 BRA `(.L_x_3369) ;  /* 0xfffffffc00f08947 */ /* 0x004fea000383ffff */
[----:B------:R-:W-:Y:S05]  /*11d90*/  BRA `(.L_x_3394) ;  /* 0xfffffff400cc7947 */ /* 0x000fea000383ffff */
.L_x_3370:
[----:B--2---:R2:W3:Y:S02]  /*11da0*/  SYNCS.PHASECHK.TRANS64.TRYWAIT P0, [R3+URZ], R0 ;  /* 0x00000000030075a7 */ /* 0x0044e4000800017f */
[----:B---3--:R-:W-:Y:S05]  /*11db0*/  @!P0 NANOSLEEP.SYNCS 0x989680 ;  /* 0x009896800000895d */ /* 0x008fea0003900000 */
[----:B------:R-:W3:Y:S02]  /*11dc0*/  @!P0 SYNCS.PHASECHK.TRANS64 P0, [R3+URZ], R0 ;  /* 0x00000000030085a7 */ /* 0x000ee4000800007f */
[----:B---3--:R-:W-:Y:S05]  /*11dd0*/  @!P0 BRA `(.L_x_3370) ;  /* 0xfffffffc00f08947 */ /* 0x008fea000383ffff */
[----:B------:R-:W-:Y:S05]  /*11de0*/  BRA `(.L_x_3395) ;  /* 0xfffffff400c07947 */ /* 0x000fea000383ffff */
.L_x_3372:
[----:B-1----:R1:W2:Y:S02]  /*11df0*/  SYNCS.PHASECHK.TRANS64.TRYWAIT P0, [R5+URZ], R4 ;  /* 0x00000004050075a7 */ /* 0x0022a4000800017f */
[----:B--2---:R-:W-:Y:S05]  /*11e00*/  @!P0 NANOSLEEP.SYNCS 0x989680 ;  /* 0x009896800000895d */ /* 0x004fea0003900000 */
[----:B------:R-:W2:Y:S02]  /*11e10*/  @!P0 SYNCS.PHASECHK.TRANS64 P0, [R5+URZ], R4 ;  /* 0x00000004050085a7 */ /* 0x000ea4000800007f */
[----:B--2---:R-:W-:Y:S05]  /*11e20*/  @!P0 BRA `(.L_x_3372) ;  /* 0xfffffffc00f08947 */ /* 0x004fea000383ffff */
[----:B------:R-:W-:Y:S05]  /*11e30*/  BRA `(.L_x_3396) ;  /* 0xfffffff400c47947 */ /* 0x000fea000383ffff */
.L_x_3397:
        /* <DEDUP_REMOVED lines=12> */
.L_x_4562:


//--------------------- .text._ZN7cutlass13device_kernelIN5flash11enable_sm90INS1_16FlashAttnFwdSm90INS1_25CollectiveMainloopFwdSm90ILi2EN4cute5tupleIJNS5_1CILi1EEES8_S8_EEENS6_IJNS7_ILi64EEESA_SA_EEELi512ENS_10bfloat16_tEfNS_4arch4Sm90ELb1ELb0ELb0ELb1ELb0ELb0ELb0ELb0ELb0ELb0ELb0ELb0EEENS1_21CollectiveEpilogueFwdINS6_IJSA_NS7_ILi512EEESA_EEES9_SC_SE_Li256ELb1ELb0ELb0ELb0EEENS1_36VarlenDynamicPersistentTileSchedulerILi64ELi64ELi256ELi32ELb0ELb0ELb1ELb1ELb1ELb1EEEEEEEEEvNT_6ParamsE --------------------------
	.section	.text._ZN7cutlass13device_kernelIN5flash11enable_sm90INS1_16FlashAttnFwdSm90INS1_25CollectiveMainloopFwdSm90ILi2EN4cute5tupleIJNS5_1CILi1EEES8_S8_EEENS6_IJNS7_ILi64EEESA_SA_EEELi512ENS_10bfloat16_tEfNS_4arch4Sm90ELb1ELb0ELb0ELb1ELb0ELb0ELb0ELb0ELb0ELb0ELb0ELb0EEENS1_21CollectiveEpilogueFwdINS6_IJSA_NS7_ILi512EEESA_EEES9_SC_SE_Li256ELb1ELb0ELb0ELb0EEENS1_36VarlenDynamicPersistentTileSchedulerILi64ELi64ELi256ELi32ELb0ELb0ELb1ELb1ELb1ELb1EEEEEEEEEvNT_6ParamsE,"ax",@progbits
	.align	128
.text._ZN7cutlass13device_kernelIN5flash11enable_sm90INS1_16FlashAttnFwdSm90INS1_25CollectiveMainloopFwdSm90ILi2EN4cute5tupleIJNS5_1CILi1EEES8_S8_EEENS6_IJNS7_ILi64EEESA_SA_EEELi512ENS_10bfloat16_tEfNS_4arch4Sm90ELb1ELb0ELb0ELb1ELb0ELb0ELb0ELb0ELb0ELb0ELb0ELb0EEENS1_21CollectiveEpilogueFwdINS6_IJSA_NS7_ILi512EEESA_EEES9_SC_SE_Li256ELb1ELb0ELb0ELb0EEENS1_36VarlenDynamicPersistentTileSchedulerILi64ELi64ELi256ELi32ELb0ELb0ELb1ELb1ELb1ELb1EEEEEEEEEvNT_6ParamsE:
        .type           _ZN7cutlass13device_kernelIN5flash11enable_sm90INS1_16FlashAttnFwdSm90INS1_25CollectiveMainloopFwdSm90ILi2EN4cute5tupleIJNS5_1CILi1EEES8_S8_EEENS6_IJNS7_ILi64EEESA_SA_EEELi512ENS_10bfloat16_tEfNS_4arch4Sm90ELb1ELb0ELb0ELb1ELb0ELb0ELb0ELb0ELb0ELb0ELb0ELb0EEENS1_21CollectiveEpilogueFwdINS6_IJSA_NS7_ILi512EEESA_EEES9_SC_SE_Li256ELb1ELb0ELb0ELb0EEENS1_36VarlenDynamicPersistentTileSchedulerILi64ELi64ELi256ELi32ELb0ELb0ELb1ELb1ELb1ELb1EEEEEEEEEvNT_6ParamsE,@function
        .size           _ZN7cutlass13device_kernelIN5flash11enable_sm90INS1_16FlashAttnFwdSm90INS1_25CollectiveMainloopFwdSm90ILi2EN4cute5tupleIJNS5_1CILi1EEES8_S8_EEENS6_IJNS7_ILi64EEESA_SA_EEELi512ENS_10bfloat16_tEfNS_4arch4Sm90ELb1ELb0ELb0ELb1ELb0ELb0ELb0ELb0ELb0ELb0ELb0ELb0EEENS1_21CollectiveEpilogueFwdINS6_IJSA_NS7_ILi512EEESA_EEES9_SC_SE_Li256ELb1ELb0ELb0ELb0EEENS1_36VarlenDynamicPersistentTileSchedulerILi64ELi64ELi256ELi32ELb0ELb0ELb1ELb1ELb1ELb1EEEEEEEEEvNT_6ParamsE,(.L_x_4563 - _ZN7cutlass13device_kernelIN5flash11enable_sm90INS1_16FlashAttnFwdSm90INS1_25CollectiveMainloopFwdSm90ILi2EN4cute5tupleIJNS5_1CILi1EEES8_S8_EEENS6_IJNS7_ILi64EEESA_SA_EEELi512ENS_10bfloat16_tEfNS_4arch4Sm90ELb1ELb0ELb0ELb1ELb0ELb0ELb0ELb0ELb0ELb0ELb0ELb0EEENS1_21CollectiveEpilogueFwdINS6_IJSA_NS7_ILi512EEESA_EEES9_SC_SE_Li256ELb1ELb0ELb0ELb0EEENS1_36VarlenDynamicPersistentTileSchedulerILi64ELi64ELi256ELi32ELb0ELb0ELb1ELb1ELb1ELb1EEEEEEEEEvNT_6ParamsE)
        .other          _ZN7cutlass13device_kernelIN5flash11enable_sm90INS1_16FlashAttnFwdSm90INS1_25CollectiveMainloopFwdSm90ILi2EN4cute5tupleIJNS5_1CILi1EEES8_S8_EEENS6_IJNS7_ILi64EEESA_SA_EEELi512ENS_10bfloat16_tEfNS_4arch4Sm90ELb1ELb0ELb0ELb1ELb0ELb0ELb0ELb0ELb0ELb0ELb0ELb0EEENS1_21CollectiveEpilogueFwdINS6_IJSA_NS7_ILi512EEESA_EEES9_SC_SE_Li256ELb1ELb0ELb0ELb0EEENS1_36VarlenDynamicPersistentTileSchedulerILi64ELi64ELi256ELi32ELb0ELb0ELb1ELb1ELb1ELb1EEEEEEEEEvNT_6ParamsE,@"STO_CUDA_ENTRY STV_DEFAULT"
_ZN7cutlass13device_kernelIN5flash11enable_sm90INS1_16FlashAttnFwdSm90INS1_25CollectiveMainloopFwdSm90ILi2EN4cute5tupleIJNS5_1CILi1EEES8_S8_EEENS6_IJNS7_ILi64EEESA_SA_EEELi512ENS_10bfloat16_tEfNS_4arch4Sm90ELb1ELb0ELb0ELb1ELb0ELb0ELb0ELb0ELb0ELb0ELb0ELb0EEENS1_21CollectiveEpilogueFwdINS6_IJSA_NS7_ILi512EEESA_EEES9_SC_SE_Li256ELb1ELb0ELb0ELb0EEENS1_36VarlenDynamicPersistentTileSchedulerILi64ELi64ELi256ELi32ELb0ELb0ELb1ELb1ELb1ELb1EEEEEEEEEvNT_6ParamsE:
        /* <DEDUP_REMOVED lines=21> */
.L_x_3399:
[----:B------:R-:W-:Y:S05]  /*0150*/  BSYNC B0 ;  /* 0x0000000000007941 */ /* 0x000fea0003800000 */
.L_x_3398:
        /* <DEDUP_REMOVED lines=37> */
.L_x_3400:
        /* <DEDUP_REMOVED lines=22> */
.L_x_3401:
        /* <DEDUP_REMOVED lines=18> */
.L_x_3402:
        /* <DEDUP_REMOVED lines=22> */
.L_x_3403:
        /* <DEDUP_REMOVED lines=22> */
.L_x_3404:
[----:B------:R-:W-:Y:S01]  /*08f0*/  PLOP3.LUT P0, PT, PT, PT, UP0, 0x80, 0x0 ;  /* 0x000000000000781c */ /* 0x000fe20003f0f008 */
[----:B------:R-:W-:Y:S01]  /*0900*/  UMOV UR36, 0x1 ;  /* 0x0000000100247882 */ /* 0x000fe20000000000 */
[----:B------:R-:W-:Y:S01]  /*0910*/  NOP ;  /* 0x0000000000007918 */ /* 0x000fe20000000000 */
[----:B------:R-:W-:Y:S01]  /*0920*/  USEL UR36, UR36, 0x2, !UP0 ;  /* 0x0000000224247887 */ /* 0x000fe2000c000000 */
[----:B------:R-:W-:Y:S01]  /*0930*/  ULDC.64 UR48, c[0x0][0x208] ;  /* 0x0000820000307ab9 */ /* 0x000fe20000000a00 */
[----:B012-4-:R-:W-:Y:S08]  /*0940*/  BAR.SYNC.DEFER_BLOCKING 0x0 ;  /* 0x0000000000007b1d */ /* 0x017ff00000010000 */
[----:B------:R-:W-:Y:S05]  /*0950*/  @!P0 BRA `(.L_x_3405) ;  /* 0x000000a800b88947 */ /* 0x000fea0003800000 */
.L_x_3406:
        /* <DEDUP_REMOVED lines=20> */
[----:B------:R-:W-:Y:S01]  /*0aa0*/  MOV R23, 0x40 ;  /* 0x0000004000177802 */ /* 0x000fe20000000f00 */
[----:B------:R-:W-:Y:S01]  /*0ab0*/  ULOP3.LUT UR41, UR36, 0x1, URZ, 0xfc, !UPT ;  /* 0x0000000124297892 */ /* 0x000fe2000f8efc3f */
[----:B------:R-:W-:Y:S01]  /*0ac0*/  R2UR UR52, R13 ;  /* 0x000000000d3472ca */ /* 0x000fe200000e0000 */
[----:B------:R-:W-:Y:S01]  /*0ad0*/  UMOV UR37, URZ ;  /* 0x0000003f00257c82 */ /* 0x000fe20008000000 */
[----:B------:R-:W-:Y:S01]  /*0ae0*/  SHF.R.S32.HI R0, RZ, 0x1f, R189 ;  /* 0x0000001fff007819 */ /* 0x000fe200000114bd */
[----:B------:R-:W-:Y:S01]  /*0af0*/  UMOV UR38, URZ ;  /* 0x0000003f00267c82 */ /* 0x000fe20008000000 */
[----:B------:R-:W-:Y:S01]  /*0b00*/  R2UR UR5, R14 ;  /* 0x000000000e0572ca */ /* 0x000fe200000e0000 */
[----:B------:R-:W-:Y:S01]  /*0b10*/  UMOV UR39, URZ ;  /* 0x0000003f00277c82 */ /* 0x000fe20008000000 */
[CC--:B------:R-:W-:Y:S02]  /*0b20*/  LEA.HI R2, R0.reuse, R189.reuse, RZ, 0x4 ;  /* 0x000000bd00027211 */ /* 0x0c0fe400078f20ff */
[----:B------:R-:W-:-:S02]  /*0b30*/  LEA.HI R6, R0, R189, RZ, 0x5 ;  /* 0x000000bd00067211 */ /* 0x000fc400078f28ff */
[----:B------:R-:W-:Y:S02]  /*0b40*/  SHF.R.S32.HI R3, RZ, 0x4, R2 ;  /* 0x00000004ff037819 */ /* 0x000fe40000011402 */
[--C-:B------:R-:W-:Y:S02]  /*0b50*/  SHF.R.S32.HI R12, RZ, 0x5, R6.reuse ;  /* 0x00000005ff0c7819 */ /* 0x100fe40000011406 */
[C---:B------:R-:W-:Y:S02]  /*0b60*/  LEA.HI R5, R2.reuse, R3, RZ, 0x1 ;  /* 0x0000000302057211 */ /* 0x040fe400078f08ff */
[----:B------:R-:W-:Y:S02]  /*0b70*/  LOP3.LUT R2, R2, 0xfffffff0, RZ, 0xc0, !PT ;  /* 0xfffffff002027812 */ /* 0x000fe400078ec0ff */
[----:B------:R-:W-:Y:S02]  /*0b80*/  LOP3.LUT R8, R5, 0x1ffffffe, RZ, 0xc0, !PT ;  /* 0x1ffffffe05087812 */ /* 0x000fe400078ec0ff */
[----:B------:R-:W-:Y:S01]  /*0b90*/  SHF.R.S32.HI R5, RZ, 0x1f, R6 ;  /* 0x0000001fff057819 */ /* 0x000fe20000011406 */
[----:B------:R-:W-:Y:S01]  /*0ba0*/  IMAD.IADD R6, R189, 0x1, -R2 ;  /* 0x00000001bd067824 */ /* 0x000fe200078e0a02 */
[----:B------:R-:W-:Y:S01]  /*0bb0*/  LEA.HI R4, R0, R189, RZ, 0x7 ;  /* 0x000000bd00047211 */ /* 0x000fe200078f38ff */
[----:B------:R-:W-:Y:S01]  /*0bc0*/  IMAD.IADD R9, R3, 0x1, -R8 ;  /* 0x0000000103097824 */ /* 0x000fe200078e0a08 */
[----:B------:R-:W-:-:S02]  /*0bd0*/  LEA.HI R5, R5, R12, RZ, 0x2 ;  /* 0x0000000c05057211 */ /* 0x000fc400078f10ff */
[----:B------:R-:W-:Y:S01]  /*0be0*/  SHF.R.S32.HI R3, RZ, 0x1f, R6 ;  /* 0x0000001fff037819 */ /* 0x000fe20000011406 */
[----:B------:R-:W-:Y:S01]  /*0bf0*/  IMAD.SHL.U32 R9, R9, 0x8, RZ ;  /* 0x0000000809097824 */ /* 0x000fe200078e00ff */
        /* <DEDUP_REMOVED lines=8> */
[----:B------:R-:W-:Y:S01]  /*0c80*/  IADD3 R2, R189, -R2, RZ ;  /* 0x80000002bd027210 */ /* 0x000fe20007ffe0ff */
[----:B------:R-:W-:Y:S01]  /*0c90*/  IMAD R188, R8, 0x10, R11 ;  /* 0x0000001008bc7824 */ /* 0x000fe200078e020b */
[----:B------:R-:W-:-:S02]  /*0ca0*/  IADD3 R8, R6, -R7, RZ ;  /* 0x8000000706087210 */ /* 0x000fc40007ffe0ff */
[----:B------:R-:W-:Y:S01]  /*0cb0*/  LOP3.LUT R11, R10, 0x7ffffe00, RZ, 0xc0, !PT ;  /* 0x7ffffe000a0b7812 */ /* 0x000fe200078ec0ff */
[----:B------:R-:W-:Y:S01]  /*0cc0*/  IMAD.U32 R188, R188, 0x40, R9 ;  /* 0x00000040bcbc7824 */ /* 0x000fe200078e0009 */
[----:B------:R-:W-:Y:S01]  /*0cd0*/  SHF.R.S32.HI R3, RZ, 0x1f, R2 ;  /* 0x0000001fff037819 */ /* 0x000fe20000011402 */
[C---:B------:R-:W-:Y:S01]  /*0ce0*/  IMAD.SHL.U32 R10, R8.reuse, 0x40, RZ ;  /* 0x00000040080a7824 */ /* 0x040fe200078e00ff */
[----:B------:R-:W-:Y:S01]  /*0cf0*/  R2P PR, R8, 0x6 ;  /* 0x0000000608007804 */ /* 0x000fe20000000000 */
[----:B------:R-:W-:Y:S01]  /*0d00*/  IMAD R11, R12, 0x400, R11 ;  /* 0x000004000c0b7824 */ /* 0x000fe200078e020b */
[----:B------:R-:W-:Y:S02]  /*0d10*/  LEA.HI R5, R3, R2, RZ, 0x2 ;  /* 0x0000000203057211 */ /* 0x000fe400078f10ff */
[----:B------:R-:W-:Y:S02]  /*0d20*/  LOP3.LUT R10, R10, 0x1c0, RZ, 0xc0, !PT ;  /* 0x000001c00a0a7812 */ /* 0x000fe400078ec0ff */
[----:B------:R-:W-:-:S02]  /*0d30*/  SHF.R.S32.HI R6, RZ, 0x2, R5 ;  /* 0x00000002ff067819 */ /* 0x000fc40000011405 */
[----:B------:R-:W-:Y:S02]  /*0d40*/  LOP3.LUT R9, R10, 0x8, R9, 0xf8, !PT ;  /* 0x000000080a097812 */ /* 0x000fe400078ef809 */
[----:B------:R-:W-:Y:S02]  /*0d50*/  SHF.R.S32.HI R7, RZ, 0x1f, R5 ;  /* 0x0000001fff077819 */ /* 0x000fe40000011405 */
[----:B------:R-:W-:Y:S02]  /*0d60*/  SHF.R.U32.HI R10, RZ, 0x3, R10 ;  /* 0x00000003ff0a7819 */ /* 0x000fe4000001160a */
[----:B------:R-:W-:Y:S02]  /*0d70*/  LEA.HI R7, R7, R6, RZ, 0x3 ;  /* 0x0000000607077211 */ /* 0x000fe400078f18ff */
[----:B------:R-:W-:Y:S02]  /*0d80*/  LOP3.LUT R10, R9, R10, RZ, 0x3c, !PT ;  /* 0x0000000a090a7212 */ /* 0x000fe400078e3cff */
[----:B------:R-:W-:-:S02]  /*0d90*/  LEA.HI R3, R3, R2, RZ, 0x5 ;  /* 0x0000000203037211 */ /* 0x000fc400078f28ff */
[----:B------:R-:W-:Y:S01]  /*0da0*/  LOP3.LUT R7, R7, 0xfffffff8, RZ, 0xc0, !PT ;  /* 0xfffffff807077812 */ /* 0x000fe200078ec0ff */
[----:B------:R-:W-:Y:S01]  /*0db0*/  IMAD.IADD R10, R11, 0x1, R10 ;  /* 0x000000010b0a7824 */ /* 0x000fe200078e020a */
[----:B------:R-:W-:Y:S02]  /*0dc0*/  LOP3.LUT R5, R5, 0x7ffffffc, RZ, 0xc0, !PT ;  /* 0x7ffffffc05057812 */ /* 0x000fe400078ec0ff */
[----:B------:R-:W-:Y:S01]  /*0dd0*/  IADD3 R6, R6, -R7, RZ ;  /* 0x8000000706067210 */ /* 0x000fe20007ffe0ff */
[----:B------:R-:W-:Y:S01]  /*0de0*/  IMAD.MOV.U32 R7, RZ, RZ, R15 ;  /* 0x000000ffff077224 */ /* 0x000fe200078e000f */
[----:B------:R-:W-:Y:S01]  /*0df0*/  SHF.R.S32.HI R3, RZ, 0x5, R3 ;  /* 0x00000005ff037819 */ /* 0x000fe20000011403 */
[----:B------:R-:W-:Y:S01]  /*0e00*/  IMAD.IADD R5, R2, 0x1, -R5 ;  /* 0x0000000102057824 */ /* 0x000fe200078e0a05 */
[----:B------:R-:W-:Y:S02]  /*0e10*/  LEA.HI R0, R0, R189, RZ, 0x3 ;  /* 0x000000bd00007211 */ /* 0x000fe400078f18ff */
[----:B------:R-:W-:Y:S01]  /*0e20*/  LEA R19, R10, UR40, 0x1 ;  /* 0x000000280a137c11 */ /* 0x000fe2000f8e08ff */
[----:B------:R-:W-:Y:S01]  /*0e30*/  IMAD R2, R3, 0x10, R6 ;  /* 0x0000001003027824 */ /* 0x000fe200078e0206 */
[----:B------:R-:W-:Y:S01]  /*0e40*/  LEA.HI R4, R4, R185, RZ, 0x1 ;  /* 0x000000b904047211 */ /* 0x000fe200078f08ff */
[----:B------:R-:W-:Y:S01]  /*0e50*/  IMAD.SHL.U32 R16, R5, 0x2, RZ ;  /* 0x0000000205107824 */ /* 0x000fe200078e00ff */
[----:B------:R-:W-:Y:S01]  /*0e60*/  LOP3.LUT R6, R0, 0x1ffffff8, RZ, 0xc0, !PT ;  /* 0x1ffffff800067812 */ /* 0x000fe200078ec0ff */
[C---:B------:R-:W-:Y:S01]  /*0e70*/  VIADD R184, R19.reuse, 0x26800 ;  /* 0x0002680013b87836 */ /* 0x040fe20000000000 */
[----:B------:R-:W-:Y:S01]  /*0e80*/  LOP3.LUT R4, R4, 0xfffffe, RZ, 0xc0, !PT ;  /* 0x00fffffe04047812 */ /* 0x000fe200078ec0ff */
[----:B------:R-:W-:Y:S01]  /*0e90*/  VIADD R22, R19, 0x26820 ;  /* 0x0002682013167836 */ /* 0x000fe20000000000 */
[----:B------:R-:W-:Y:S01]  /*0ea0*/  SEL R23, R23, 0xffffffc0, !P2 ;  /* 0xffffffc017177807 */ /* 0x000fe20005000000 */
[----:B------:R-:W-:Y:S01]  /*0eb0*/  IMAD.IADD R6, R189, 0x1, -R6 ;  /* 0x00000001bd067824 */ /* 0x000fe200078e0a06 */
[----:B------:R-:W-:Y:S01]  /*0ec0*/  SHF.R.S32.HI R186, RZ, 0x3, R0 ;  /* 0x00000003ffba7819 */ /* 0x000fe20000011400 */
[----:B------:R-:W-:-:S02]  /*0ed0*/  @P1 VIADD R22, R184, 0xffffffe0 ;  /* 0xffffffe0b8161836 */ /* 0x000fc40000000000 */
[----:B------:R-:W-:Y:S01]  /*0ee0*/  IMAD.IADD R4, R185, 0x1, -R4 ;  /* 0x00000001b9047824 */ /* 0x000fe200078e0a04 */
[----:B------:R-:W-:Y:S01]  /*0ef0*/  SHF.L.U32 R17, R6, 0x3, RZ ;  /* 0x0000000306117819 */ /* 0x000fe200000006ff */
[----:B------:R-:W-:Y:S01]  /*0f00*/  IMAD.IADD R184, R184, 0x1, R23 ;  /* 0x00000001b8b87824 */ /* 0x000fe200078e0217 */
[----:B------:R-:W-:Y:S01]  /*0f10*/  IADD3 R23, R23, R22, RZ ;  /* 0x0000001617177210 */ /* 0x000fe20007ffe0ff */
[----:B------:R-:W-:-:S07]  /*0f20*/  IMAD.SHL.U32 R18, R4, 0x100, RZ ;  /* 0x0000010004127824 */ /* 0x000fce00078e00ff */
.L_x_3462:
[----:B0-----:R-:W0:Y:S01]  /*0f30*/  LDC.64 R4, c[0x0][0xc60] ;  /* 0x00031800ff047b82 */ /* 0x001e220000000a00 */
[----:B------:R-:W-:Y:S01]  /*0f40*/  ULDC.64 UR6, c[0x0][0xa28] ;  /* 0x00028a0000067ab9 */ /* 0x000fe20000000a00 */
[----:B------:R-:W-:Y:S01]  /*0f50*/  ULDC.64 UR8, c[0x0][0xa18] ;  /* 0x0002860000087ab9 */ /* 0x000fe20000000a00 */
[----:B------:R-:W-:Y:S01]  /*0f60*/  ULDC UR4, c[0x0][0x404] ;  /* 0x0001010000047ab9 */ /* 0x000fe20000000800 */
[----:B0-----:R-:W-:-:S06]  /*0f70*/  IMAD.WIDE R4, R7, 0x4, R4 ;  /* 0x0000000407047825 */ /* 0x001fcc00078e0204 */
[----:B--2---:R-:W2:Y:S01]  /*0f80*/  LDG.E R4, desc[UR48][R4.64] ;  /* 0x0000003004047981 */ /* 0x004ea2000c1e1900 */
[----:B------:R-:W-:Y:S02]  /*0f90*/  UISETP.NE.U32.AND UP0, UPT, UR6, URZ, UPT ;  /* 0x0000003f0600728c */ /* 0x000fe4000bf05070 */
[----:B------:R-:W-:Y:S02]  /*0fa0*/  UISETP.NE.U32.AND UP1, UPT, UR8, URZ, UPT ;  /* 0x0000003f0800728c */ /* 0x000fe4000bf25070 */
[----:B------:R-:W-:Y:S02]  /*0fb0*/  UISETP.NE.AND.EX UP0, UPT, UR7, URZ, UPT, UP0 ;  /* 0x0000003f0700728c */ /* 0x000fe4000bf05300 */
[----:B------:R-:W-:-:S04]  /*0fc0*/  UISETP.NE.AND.EX UP1, UPT, UR9, URZ, UPT, UP1 ;  /* 0x0000003f0900728c */ /* 0x000fc8000bf25310 */
[----:B------:R-:W-:Y:S02]  /*0fd0*/  PLOP3.LUT P0, PT, PT, PT, UP0, 0x80, 0x0 ;  /* 0x000000000000781c */ /* 0x000fe40003f0f008 */
[----:B------:R-:W-:Y:S02]  /*0fe0*/  PLOP3.LUT P2, PT, PT, PT, UP1, 0x80, 0x0 ;  /* 0x000000000000781c */ /* 0x000fe40003f4f018 */
[----:B--2---:R-:W-:-:S13]  /*0ff0*/  R2UR UR42, R4 ;  /* 0x00000000042a72ca */ /* 0x004fda00000e0000 */
[----:B------:R-:W-:Y:S02]  /*1000*/  USHF.R.S32.HI UR43, URZ, 0x1f, UR42 ;  /* 0x0000001f3f2b7899 */ /* 0x000fe4000801142a */
[----:B------:R-:W-:-:S04]  /*1010*/  @UP0 ULEA UR6, UP2, UR42, UR6, 0x2 ;  /* 0x000000062a060291 */ /* 0x000fc8000f84103f */
[----:B------:R-:W-:Y:S02]  /*1020*/  @UP0 ULEA.HI.X UR7, UR42, UR7, UR43, 0x2, UP2 ;  /* 0x000000072a070291 */ /* 0x000fe400090f142b */
[----:B------:R-:W-:Y:S01]  /*1030*/  @UP1 ULEA UR8, UP0, UR42, UR8, 0x2 ;  /* 0x000000082a081291 */ /* 0x000fe2000f80103f */
[----:B------:R-:W-:-:S03]  /*1040*/  IMAD.U32 R4, RZ, RZ, UR6 ;  /* 0x00000006ff047e24 */ /* 0x000fc6000f8e00ff */
[----:B------:R-:W-:Y:S01]  /*1050*/  @UP1 ULEA.HI.X UR9, UR42, UR9, UR43, 0x2, UP0 ;  /* 0x000000092a091291 */ /* 0x000fe200080f142b */
[----:B------:R-:W-:Y:S01]  /*1060*/  IMAD.U32 R5, RZ, RZ, UR7 ;  /* 0x00000007ff057e24 */ /* 0x000fe2000f8e00ff */
[----:B------:R-:W-:Y:S01]  /*1070*/  ULDC.64 UR6, c[0x0][0x3f8] ;  /* 0x0000fe0000067ab9 */ /* 0x000fe20000000a00 */
[----:B------:R-:W-:-:S03]  /*1080*/  IMAD.U32 R6, RZ, RZ, UR8 ;  /* 0x00000008ff067e24 */ /* 0x000fc6000f8e00ff */
[----:B------:R-:W-:Y:S01]  /*1090*/  IMAD.U32 R7, RZ, RZ, UR9 ;  /* 0x00000009ff077e24 */ /* 0x000fe2000f8e00ff */
[----:B------:R-:W2:Y:S01]  /*10a0*/  @P0 LDG.E R4, desc[UR48][R4.64] ;  /* 0x0000003004040981 */ /* 0x000ea2000c1e1900 */
[----:B------:R-:W-:Y:S01]  /*10b0*/  UISETP.NE.U32.AND UP0, UPT, UR6, URZ, UPT ;  /* 0x0000003f0600728c */ /* 0x000fe2000bf05070 */
[----:B------:R-:W-:Y:S02]  /*10c0*/  ULDC.64 UR8, c[0x0][0xa20] ;  /* 0x0002880000087ab9 */ /* 0x000fe40000000a00 */
[----:B---3--:R-:W3:Y:S01]  /*10d0*/  @P2 LDG.E R6, desc[UR48][R6.64] ;  /* 0x0000003006062981 */ /* 0x008ee2000c1e1900 */
[----:B------:R-:W-:Y:S01]  /*10e0*/  UISETP.NE.AND.EX UP0, UPT, UR7, URZ, UPT, UP0 ;  /* 0x0000003f0700728c */ /* 0x000fe2000bf05300 */
[----:B------:R-:W-:Y:S01]  /*10f0*/  ISETP.NE.U32.AND P1, PT, RZ, UR8, PT ;  /* 0x00000008ff007c0c */ /* 0x000fe2000bf25070 */
[----:B------:R-:W-:Y:S01]  /*1100*/  ULDC UR6, c[0x0][0x2e0] ;  /* 0x0000b80000067ab9 */ /* 0x000fe20000000800 */
[----:B------:R-:W-:Y:S01]  /*1110*/  UMOV UR50, URZ ;  /* 0x0000003f00327c82 */ /* 0x000fe20008000000 */
[----:B------:R-:W-:Y:S01]  /*1120*/  USEL UR4, UR4, 0x1, UP0 ;  /* 0x0000000104047887 */ /* 0x000fe20008000000 */
[----:B------:R-:W-:Y:S01]  /*1130*/  ISETP.NE.AND.EX P1, PT, RZ, UR9, PT, P1 ;  /* 0x00000009ff007c0c */ /* 0x000fe2000bf25310 */
[----:B------:R-:W-:Y:S01]  /*1140*/  ULDC UR51, c[0x0][0x288] ;  /* 0x0000a20000337ab9 */ /* 0x000fe20000000800 */
[----:B------:R-:W-:Y:S01]  /*1150*/  UMOV UR44, UR5 ;  /* 0x00000005002c7c82 */ /* 0x000fe20008000000 */
[----:B------:R-:W-:Y:S01]  /*1160*/  UIMAD UR6, UR4, UR6, URZ ;  /* 0x00000006040672a4 */ /* 0x000fe2000f8e023f */
[----:B--2---:R-:W-:-:S02]  /*1170*/  @P0 R2UR UR50, R4 ;  /* 0x00000000043202ca */ /* 0x004fc400000e0000 */
[----:B---3--:R-:W-:Y:S01]  /*1180*/  @P2 R2UR UR51, R6 ;  /* 0x00000000063322ca */ /* 0x008fe200000e0000 */
[----:B-1---5:R-:W-:-:S14]  /*1190*/  @P2 BRA `(.L_x_3407) ;  /* 0x0000000000342947 */ /* 0x022fdc0003800000 */
[----:B------:R-:W-:Y:S02]  /*11a0*/  ULDC.64 UR4, c[0x0][0xa00] ;  /* 0x0002800000047ab9 */ /* 0x000fe40000000a00 */
[----:B------:R-:W-:-:S04]  /*11b0*/  ISETP.NE.U32.AND P0, PT, RZ, UR4, PT ;  /* 0x00000004ff007c0c */ /* 0x000fc8000bf05070 */
[----:B------:R-:W-:-:S13]  /*11c0*/  ISETP.NE.AND.EX P0, PT, RZ, UR5, PT, P0 ;  /* 0x00000005ff007c0c */ /* 0x000fda000bf05300 */
[----:B------:R-:W-:Y:S05]  /*11d0*/  @!P0 BRA `(.L_x_3407) ;  /* 0x0000000000248947 */ /* 0x000fea0003800000 */
[----:B------:R-:W-:Y:S02]  /*11e0*/  ULDC.64 UR4, c[0x0][0xa00] ;  /* 0x0002800000047ab9 */ /* 0x000fe40000000a00 */
[----:B------:R-:W-:-:S06]  /*11f0*/  UIMAD.WIDE UR4, UR42, 0x4, UR4 ;  /* 0x000000042a0478a5 */ /* 0x000fcc000f8e0204 */
[----:B------:R-:W-:Y:S01]  /*1200*/  MOV R4, UR4 ;  /* 0x0000000400047c02 */ /* 0x000fe20008000f00 */
[----:B------:R-:W-:-:S05]  /*1210*/  IMAD.U32 R5, RZ, RZ, UR5 ;  /* 0x00000005ff057e24 */ /* 0x000fca000f8e00ff */
[----:B------:R-:W2:Y:S04]  /*1220*/  LDG.E R3, desc[UR48][R4.64] ;  /* 0x0000003004037981 */ /* 0x000ea8000c1e1900 */
[----:B------:R-:W3:Y:S01]  /*1230*/  LDG.E R0, desc[UR48][R4.64+0x4] ;  /* 0x0000043004007981 */ /* 0x000ee2000c1e1900 */
[----:B--2---:R-:W-:Y:S02]  /*1240*/  R2UR UR51, R3 ;  /* 0x00000000033372ca */ /* 0x004fe400000e0000 */
[----:B---3--:R-:W-:-:S13]  /*1250*/  R2UR UR4, R0 ;  /* 0x00000000000472ca */ /* 0x008fda00000e0000 */
[----:B------:R-:W-:-:S12]  /*1260*/  UIADD3 UR51, -UR51, UR4, URZ ;  /* 0x0000000433337290 */ /* 0x000fd8000fffe13f */
.L_x_3407:
[----:B------:R-:W-:Y:S01]  /*1270*/  UMOV UR45, UR52 ;  /* 0x00000034002d7c82 */ /* 0x000fe20008000000 */
[----:B------:R-:W-:Y:S05]  /*1280*/  @!P1 BRA `(.L_x_3408) ;  /* 0x00000000001c9947 */ /* 0x000fea0003800000 */
[----:B------:R-:W-:-:S04]  /*1290*/  ULEA UR4, UP0, UR42, UR8, 0x2 ;  /* 0x000000082a047291 */ /* 0x000fc8000f80103f */
[----:B------:R-:W-:Y:S02]  /*12a0*/  ULEA.HI.X UR5, UR42, UR9, UR43, 0x2, UP0 ;  /* 0x000000092a057291 */ /* 0x000fe400080f142b */
[----:B------:R-:W-:-:S04]  /*12b0*/  IMAD.U32 R4, RZ, RZ, UR4 ;  /* 0x00000004ff047e24 */ /* 0x000fc8000f8e00ff */
[----:B------:R-:W-:-:S05]  /*12c0*/  IMAD.U32 R5, RZ, RZ, UR5 ;  /* 0x00000005ff057e24 */ /* 0x000fca000f8e00ff */
[----:B------:R-:W2:Y:S02]  /*12d0*/  LDG.E R4, desc[UR48][R4.64] ;  /* 0x0000003004047981 */ /* 0x000ea4000c1e1900 */
[----:B--2---:R-:W-:Y:S01]  /*12e0*/  R2UR UR6, R4 ;  /* 0x00000000040672ca */ /* 0x004fe200000e0000 */
[----:B------:R-:W-:-:S14]  /*12f0*/  BRA `(.L_x_3409) ;  /* 0x0000000000347947 */ /* 0x000fdc0003800000 */
.L_x_3408:
[----:B------:R-:W-:Y:S02]  /*1300*/  ULDC.64 UR4, c[0x0][0xa08] ;  /* 0x0002820000047ab9 */ /* 0x000fe40000000a00 */
[----:B------:R-:W-:-:S04]  /*1310*/  ISETP.NE.U32.AND P0, PT, RZ, UR4, PT ;  /* 0x00000004ff007c0c */ /* 0x000fc8000bf05070 */
[----:B------:R-:W-:-:S13]  /*1320*/  ISETP.NE.AND.EX P0, PT, RZ, UR5, PT, P0 ;  /* 0x00000005ff007c0c */ /* 0x000fda000bf05300 */
[----:B------:R-:W-:Y:S05]  /*1330*/  @!P0 BRA `(.L_x_3409) ;  /* 0x0000000000248947 */ /* 0x000fea0003800000 */
[----:B------:R-:W-:Y:S02]  /*1340*/  ULDC.64 UR4, c[0x0][0xa08] ;  /* 0x0002820000047ab9 */ /* 0x000fe40000000a00 */
[----:B------:R-:W-:-:S06]  /*1350*/  UIMAD.WIDE UR4, UR42, 0x4, UR4 ;  /* 0x000000042a0478a5 */ /* 0x000fcc000f8e0204 */
[----:B------:R-:W-:Y:S01]  /*1360*/  IMAD.U32 R4, RZ, RZ, UR4 ;  /* 0x00000004ff047e24 */ /* 0x000fe2000f8e00ff */
[----:B------:R-:W-:-:S05]  /*1370*/  MOV R5, UR5 ;  /* 0x0000000500057c02 */ /* 0x000fca0008000f00 */
[----:B------:R-:W2:Y:S04]  /*1380*/  LDG.E R3, desc[UR48][R4.64] ;  /* 0x0000003004037981 */ /* 0x000ea8000c1e1900 */
[----:B------:R-:W3:Y:S01]  /*1390*/  LDG.E R0, desc[UR48][R4.64+0x4] ;  /* 0x0000043004007981 */ /* 0x000ee2000c1e1900 */
[----:B--2---:R-:W-:Y:S02]  /*13a0*/  R2UR UR6, R3 ;  /* 0x00000000030672ca */ /* 0x004fe400000e0000 */
[----:B---3--:R-:W-:-:S13]  /*13b0*/  R2UR UR4, R0 ;  /* 0x00000000000472ca */ /* 0x008fda00000e0000 */
[----:B------:R-:W-:-:S12]  /*13c0*/  UIADD3 UR6, -UR6, UR4, URZ ;  /* 0x0000000406067290 */ /* 0x000fd8000fffe13f */
.L_x_3409:
[----:B------:R-:W-:Y:S01]  /*13d0*/  UIADD3 UR50, -UR50, UR6, URZ ;  /* 0x0000000632327290 */ /* 0x000fe2000fffe13f */
[----:B------:R-:W-:Y:S01]  /*13e0*/  IMAD.MOV.U32 R3, RZ, RZ, RZ ;  /* 0x000000ffff037224 */ /* 0x000fe200078e00ff */
[----:B------:R-:W-:Y:S01]  /*13f0*/  ULEA UR5, UR52, 0x7f, 0x6 ;  /* 0x0000007f34057891 */ /* 0x000fe2000f8e303f */
[----:B------:R-:W-:Y:S01]  /*1400*/  IMAD.MOV.U32 R0, RZ, RZ, RZ ;  /* 0x000000ffff007224 */ /* 0x000fe200078e00ff */
[----:B------:R-:W-:Y:S01]  /*1410*/  UIADD3 UR4, UR50, 0x3f, URZ ;  /* 0x0000003f32047890 */ /* 0x000fe2000fffe03f */
[----:B------:R-:W-:Y:S01]  /*1420*/  CS2R R150, SRZ ;  /* 0x0000000000967805 */ /* 0x000fe2000001ff00 */
[----:B------:R-:W-:Y:S01]  /*1430*/  UIADD3 UR6, UR50, UR5, -UR51 ;  /* 0x0000000532067290 */ /* 0x000fe2000fffe833 */
[----:B------:R-:W-:Y:S01]  /*1440*/  CS2R R148, SRZ ;  /* 0x0000000000947805 */ /* 0x000fe2000001ff00 */
[----:B------:R-:W-:Y:S01]  /*1450*/  UISETP.NE.AND UP0, UPT, UR46, 0x1, UPT ;  /* 0x000000012e00788c */ /* 0x000fe2000bf05270 */
[----:B------:R-:W-:Y:S01]  /*1460*/  CS2R R146, SRZ ;  /* 0x0000000000927805 */ /* 0x000fe2000001ff00 */
[----:B------:R-:W-:Y:S01]  /*1470*/  USHF.R.S32.HI UR5, URZ, 0x1f, UR4 ;  /* 0x0000001f3f057899 */ /* 0x000fe20008011404 */
[----:B------:R-:W-:Y:S01]  /*1480*/  CS2R R144, SRZ ;  /* 0x0000000000907805 */ /* 0x000fe2000001ff00 */
[----:B------:R-:W-:Y:S01]  /*1490*/  USHF.R.S32.HI UR7, URZ, 0x1f, UR6 ;  /* 0x0000001f3f077899 */ /* 0x000fe20008011406 */
[----:B------:R-:W-:Y:S01]  /*14a0*/  CS2R R142, SRZ ;  /* 0x00000000008e7805 */ /* 0x000fe2000001ff00 */
[----:B------:R-:W-:Y:S01]  /*14b0*/  ULEA.HI UR5, UR5, UR4, URZ, 0x6 ;  /* 0x0000000405057291 */ /* 0x000fe2000f8f303f */
[----:B------:R-:W-:Y:S01]  /*14c0*/  PLOP3.LUT P0, PT, PT, PT, UP0, 0x80, 0x0 ;  /* 0x000000000000781c */ /* 0x000fe20003f0f008 */
[----:B------:R-:W-:Y:S01]  /*14d0*/  ULEA.HI UR7, UR7, UR6, URZ, 0x6 ;  /* 0x0000000607077291 */ /* 0x000fe2000f8f303f */
[----:B------:R-:W-:Y:S01]  /*14e0*/  CS2R R140, SRZ ;  /* 0x00000000008c7805 */ /* 0x000fe2000001ff00 */
[----:B------:R-:W-:Y:S01]  /*14f0*/  USHF.R.S32.HI UR5, URZ, 0x6, UR5 ;  /* 0x000000063f057899 */ /* 0x000fe20008011405 */
[----:B------:R-:W-:Y:S01]  /*1500*/  CS2R R138, SRZ ;  /* 0x00000000008a7805 */ /* 0x000fe2000001ff00 */
[----:B------:R-:W-:Y:S01]  /*1510*/  USHF.R.S32.HI UR7, URZ, 0x6, UR7 ;  /* 0x000000063f077899 */ /* 0x000fe20008011407 */
[----:B------:R-:W-:-:S02]  /*1520*/  CS2R R136, SRZ ;  /* 0x0000000000887805 */ /* 0x000fc4000001ff00 */
[----:B------:R-:W-:Y:S02]  /*1530*/  CS2R R134, SRZ ;  /* 0x0000000000867805 */ /* 0x000fe4000001ff00 */
[----:B------:R-:W-:Y:S01]  /*1540*/  CS2R R132, SRZ ;  /* 0x0000000000847805 */ /* 0x000fe2000001ff00 */
[----:B------:R-:W-:Y:S01]  /*1550*/  UISETP.LT.AND UP1, UPT, UR5, UR7, UPT ;  /* 0x000000070500728c */ /* 0x000fe2000bf21270 */
[----:B------:R-:W-:Y:S02]  /*1560*/  CS2R R130, SRZ ;  /* 0x0000000000827805 */ /* 0x000fe4000001ff00 */
[----:B------:R-:W-:Y:S02]  /*1570*/  CS2R R128, SRZ ;  /* 0x0000000000807805 */ /* 0x000fe4000001ff00 */
        /* <DEDUP_REMOVED lines=53> */
[----:B------:R-:W-:Y:S06]  /*18d0*/  @!P0 BRA `(.L_x_3410) ;  /* 0x0000001800248947 */ /* 0x000fec0003800000 */
[----:B------:R-:W-:Y:S01]  /*18e0*/  UISETP.GE.AND UP0, UPT, UR53, 0x1, UPT ;  /* 0x000000013500788c */ /* 0x000fe2000bf06270 */
[----:B------:R-:W-:-:S05]  /*18f0*/  PLOP3.LUT P0, PT, PT, PT, PT, 0x80, 0x0 ;  /* 0x000000000000781c */ /* 0x000fca0003f0f070 */
[----:B------:R-:W-:-:S13]  /*1900*/  PLOP3.LUT P1, PT, PT, PT, UP0, 0x80, 0x0 ;  /* 0x000000000000781c */ /* 0x000fda0003f2f008 */
        /* <DEDUP_REMOVED lines=15> */
.L_x_3412:
[----:B------:R-:W-:Y:S01]  /*1a00*/  ULEA UR21, UR39, UR40, 0x3 ;  /* 0x0000002827157291 */ /* 0x000fe2000f8e183f */
[----:B------:R-:W-:-:S05]  /*1a10*/  IMAD.U32 R4, RZ, RZ, UR38 ;  /* 0x00000026ff047e24 */ /* 0x000fca000f8e00ff */
[----:B------:R-:W-:-:S04]  /*1a20*/  SHF.L.U32 R4, R4, 0x1f, RZ ;  /* 0x0000001f04047819 */ /* 0x000fc800000006ff */
[----:B------:R-:W0:Y:S02]  /*1a30*/  SYNCS.PHASECHK.TRANS64.TRYWAIT P1, [UR21+0x28c50], R4 ;  /* 0x028c5004ff0075a7 */ /* 0x000e240008020155 */
[----:B0-----:R-:W-:Y:S05]  /*1a40*/  @!P1 BRA `(.L_x_3413) ;  /* 0x000000e800b09947 */ /* 0x001fea0003800000 */
.L_x_3548:
        /* <DEDUP_REMOVED lines=24> */
[----:B------:R-:W-:-:S06]  /*1bd0*/  UISETP.GE.AND UP0, UPT, UR53, 0x2, UPT ;  /* 0x000000023500788c */ /* 0x000fcc000bf06270 */
[----:B------:R-:W-:Y:S02]  /*1be0*/  PLOP3.LUT P1, PT, PT, PT, UP0, 0x80, 0x0 ;  /* 0x000000000000781c */ /* 0x000fe40003f2f008 */
        /* <DEDUP_REMOVED lines=19> */
[----:B------:R-:W-:-:S06]  /*1d20*/  UIADD3 UR53, UR53, -0x2, URZ ;  /* 0xfffffffe35357890 */ /* 0x000fcc000fffe03f */
[----:B0-----:R-:W-:-:S07]  /*1d30*/  IMAD.U32 R4, RZ, RZ, UR53 ;  /* 0x00000035ff047e24 */ /* 0x001fce000f8e00ff */
.L_x_3419:
[----:B------:R-:W-:Y:S01]  /*1d40*/  BAR.SYNC.DEFER_BLOCKING 0xe, 0x100 ;  /* 0x0384000000007b1d */ /* 0x000fe20000010000 */
[----:B-1----:R-:W-:Y:S01]  /*1d50*/  IMAD.U32 R5, RZ, RZ, UR39 ;  /* 0x00000027ff057e24 */ /* 0x002fe2000f8e00ff */
[----:B------:R-:W-:Y:S01]  /*1d60*/  UIADD3 UR39, UR39, 0x1, URZ ;  /* 0x0000000127277890 */ /* 0x000fe2000fffe03f */
[C---:B------:R-:W-:Y:S01]  /*1d70*/  ISETP.GT.AND P3, PT, R4.reuse, RZ, PT ;  /* 0x000000ff0400720c */ /* 0x040fe20003f64270 */
[----:B------:R-:W-:Y:S02]  /*1d80*/  VIADD R4, R4, 0xffffffff ;  /* 0xffffffff04047836 */ /* 0x000fe40000000000 */
[----:B------:R-:W-:Y:S01]  /*1d90*/  IMAD R5, R5, 0x40, R2 ;  /* 0x0000004005057824 */ /* 0x000fe200078e0202 */
        /* <DEDUP_REMOVED lines=137> */
.L_x_3415:
[----:B------:R-:W-:Y:S01]  /*2630*/  ULEA UR21, UR39, UR40, 0x3 ;  /* 0x0000002827157291 */ /* 0x000fe2000f8e183f */
[----:B------:R-:W-:-:S04]  /*2640*/  MOV R5, UR38 ;  /* 0x0000002600057c02 */ /* 0x000fc80008000f00 */
[----:B------:R-:W-:-:S04]  /*2650*/  SHF.L.U32 R5, R5, 0x1f, RZ ;  /* 0x0000001f05057819 */ /* 0x000fc800000006ff */
[----:B------:R0:W1:Y:S01]  /*2660*/  SYNCS.PHASECHK.TRANS64.TRYWAIT P1, [UR21+0x28c50], R5 ;  /* 0x028c5005ff0075a7 */ /* 0x0000620008020155 */
[----:B------:R-:W-:Y:S05]  /*2670*/  @!P0 BRA `(.L_x_3416) ;  /* 0x0000000000048947 */ /* 0x000fea0003800000 */
[----:B------:R-:W-:Y:S01]  /*2680*/  BPT.TRAP 0x1 ;  /* 0x000000040000795c */ /* 0x000fe20000300000 */
.L_x_3416:
[----:B-1----:R-:W-:Y:S05]  /*2690*/  @P1 BRA `(.L_x_3417) ;  /* 0x0000000000081947 */ /* 0x002fea0003800000 */
[----:B------:R-:W1:Y:S02]  /*26a0*/  SYNCS.PHASECHK.TRANS64.TRYWAIT P1, [UR21+0x28c50], R5 ;  /* 0x028c5005ff0075a7 */ /* 0x000e640008020155 */
[----:B-1----:R-:W-:Y:S05]  /*26b0*/  @!P1 BRA `(.L_x_3418) ;  /* 0x000000dc00ac9947 */ /* 0x002fea0003800000 */
.L_x_3417:
        /* <DEDUP_REMOVED lines=29> */
.L_x_3414:
[----:B------:R-:W-:Y:S01]  /*2890*/  BAR.SYNC.DEFER_BLOCKING 0xe, 0x100 ;  /* 0x0384000000007b1d */ /* 0x000fe20000010000 */
[----:B-1----:R-:W-:Y:S01]  /*28a0*/  IMAD.U32 R5, RZ, RZ, UR39 ;  /* 0x00000027ff057e24 */ /* 0x002fe2000f8e00ff */
        /* <DEDUP_REMOVED lines=140> */
.L_x_3410:
[----:B------:R-:W-:Y:S01]  /*3170*/  UISETP.GE.AND UP0, UPT, UR53, 0x1, UPT ;  /* 0x000000013500788c */ /* 0x000fe2000bf06270 */
[----:B------:R-:W-:-:S05]  /*3180*/  PLOP3.LUT P0, PT, PT, PT, PT, 0x80, 0x0 ;  /* 0x000000000000781c */ /* 0x000fca0003f0f070 */
[----:B------:R-:W-:-:S13]  /*3190*/  PLOP3.LUT P1, PT, PT, PT, UP0, 0x80, 0x0 ;  /* 0x000000000000781c */ /* 0x000fda0003f2f008 */
        /* <DEDUP_REMOVED lines=31> */
.L_x_3420:
        /* <DEDUP_REMOVED lines=9> */
.L_x_3549:
[----:B------:R-:W-:Y:S05]  /*3420*/  @!P0 BRA `(.L_x_3422) ;  /* 0x0000000000048947 */ /* 0x000fea0003800000 */
[----:B------:R-:W-:Y:S01]  /*3430*/  BPT.TRAP 0x1 ;  /* 0x000000040000795c */ /* 0x000fe20000300000 */
.L_x_3422:
[----:B------:R-:W-:Y:S02]  /*3440*/  IMAD.U32 R7, RZ, RZ, UR39 ;  /* 0x00000027ff077e24 */ /* 0x000fe4000f8e00ff */
[----:B------:R-:W-:-:S03]  /*3450*/  IMAD.U32 R8, RZ, RZ, UR38 ;  /* 0x00000026ff087e24 */ /* 0x000fc6000f8e00ff */
[----:B------:R-:W-:Y:S02]  /*3460*/  LEA R7, R7, UR40, 0x3 ;  /* 0x0000002807077c11 */ /* 0x000fe4000f8e18ff */
[----:B------:R-:W-:-:S04]  /*3470*/  SHF.L.U32 R8, R8, 0x1f, RZ ;  /* 0x0000001f08087819 */ /* 0x000fc800000006ff */
[----:B------:R1:W2:Y:S01]  /*3480*/  SYNCS.PHASECHK.TRANS64.TRYWAIT P1, [R7+URZ+0x28c30], R8 ;  /* 0x028c3008070075a7 */ /* 0x0002a2000802017f */
[----:B------:R-:W-:Y:S05]  /*3490*/  @!P0 BRA `(.L_x_3423) ;  /* 0x0000000000048947 */ /* 0x000fea0003800000 */
[----:B------:R-:W-:Y:S01]  /*34a0*/  BPT.TRAP 0x1 ;  /* 0x000000040000795c */ /* 0x000fe20000300000 */
.L_x_3423:
[----:B--2---:R-:W-:Y:S05]  /*34b0*/  @P1 BRA `(.L_x_3424) ;  /* 0x0000000000081947 */ /* 0x004fea0003800000 */
[----:B------:R-:W2:Y:S02]  /*34c0*/  SYNCS.PHASECHK.TRANS64.TRYWAIT P1, [R7+URZ+0x28c30], R8 ;  /* 0x028c3008070075a7 */ /* 0x000ea4000802017f */
[----:B--2---:R-:W-:Y:S05]  /*34d0*/  @!P1 BRA `(.L_x_3425) ;  /* 0x000000d000549947 */ /* 0x004fea0003800000 */
.L_x_3424:
[----:B0-----:R-:W0:Y:S01]  /*34e0*/  S2R R0, SR_TID.X ;  /* 0x0000000000007919 */ /* 0x001e220000002100 */
[----:B------:R-:W-:-:S04]  /*34f0*/  UIADD3 UR4, UR40, 0x22400, URZ ;  /* 0x0002240028047890 */ /* 0x000fc8000fffe03f */
[----:B------:R-:W-:-:S04]  /*3500*/  USHF.R.U32.HI UR4, URZ, 0x4, UR4 ;  /* 0x000000043f047899 */ /* 0x000fc80008011604 */
[----:B------:R-:W-:Y:S01]  /*3510*/  ULOP3.LUT UR4, UR4, 0x3fff, URZ, 0xc0, !UPT ;  /* 0x00003fff04047892 */ /* 0x000fe2000f8ec03f */
[----:B0-----:R-:W-:-:S05]  /*3520*/  LOP3.LUT R3, R0, 0x7f, RZ, 0xc0, !PT ;  /* 0x0000007f00037812 */ /* 0x001fca00078ec0ff */
        /* <DEDUP_REMOVED lines=10> */
[----:B------:R-:W-:Y:S01]  /*35d0*/  IMAD.U32 R5, RZ, RZ, UR52 ;  /* 0x00000034ff057e24 */ /* 0x000fe2000f8e00ff */
[----:B------:R-:W-:Y:S01]  /*35e0*/  UMOV UR7, 0x40000040 ;  /* 0x4000004000077882 */ /* 0x000fe20000000000 */
[----:B------:R-:W-:Y:S01]  /*35f0*/  UMOV UR5, 0x40000040 ;  /* 0x4000004000057882 */ /* 0x000fe20000000000 */
[----:B------:R-:W-:Y:S01]  /*3600*/  ULOP3.LUT UR4, UR4, 0x3fff, URZ, 0xc0, !UPT ;  /* 0x00003fff04047892 */ /* 0x000fe2000f8ec03f */
[----:B------:R-:W-:Y:S01]  /*3610*/  IMAD R5, R5, 0x40, R2 ;  /* 0x0000004005057824 */ /* 0x000fe200078e0202 */
[----:B------:R-:W-:Y:S01]  /*3620*/  UMOV UR11, 0x40000040 ;  /* 0x40000040000b7882 */ /* 0x000fe20000000000 */
[----:B------:R-:W-:Y:S01]  /*3630*/  UMOV UR9, 0x40000040 ;  /* 0x4000004000097882 */ /* 0x000fe20000000000 */
[----:B------:R-:W-:-:S02]  /*3640*/  ULEA UR18, UR39, UR18, 0x9 ;  /* 0x0000001227127291 */ /* 0x000fc4000f8e483f */
[----:B------:R-:W-:Y:S02]  /*3650*/  ULOP3.LUT UR16, UR4, 0x10000, URZ, 0xfc, !UPT ;  /* 0x0001000004107892 */ /* 0x000fe4000f8efc3f */
[----:B------:R-:W-:Y:S02]  /*3660*/  UIADD3 UR6, UR18, 0x2, URZ ;  /* 0x0000000212067890 */ /* 0x000fe4000fffe03f */
[----:B------:R-:W-:Y:S02]  /*3670*/  UIADD3 UR4, UR16, 0x2, URZ ;  /* 0x0000000210047890 */ /* 0x000fe4000fffe03f */
[----:B------:R-:W-:Y:S02]  /*3680*/  UIADD3 UR10, UR18, 0x4, URZ ;  /* 0x00000004120a7890 */ /* 0x000fe4000fffe03f */
[----:B------:R-:W-:Y:S02]  /*3690*/  UIADD3 UR8, UR16, 0x4, URZ ;  /* 0x0000000410087890 */ /* 0x000fe4000fffe03f */
[----:B------:R-:W-:Y:S01]  /*36a0*/  HGMMA.64x64x16.F32.BF16 R24, gdesc[UR16], RZ, !UPT, gsb0 ;  /* 0x00e00000101879f0 */ /* 0x000fe2000c0018ff */
[----:B------:R-:W-:-:S02]  /*36b0*/  UIADD3 UR14, UR18, 0x6, URZ ;  /* 0x00000006120e7890 */ /* 0x000fc4000fffe03f */
[----:B------:R-:W-:Y:S01]  /*36c0*/  UIADD3 UR12, UR16, 0x6, URZ ;  /* 0x00000006100c7890 */ /* 0x000fe2000fffe03f */
[----:B------:R-:W-:Y:S01]  /*36d0*/  UMOV UR15, 0x40000040 ;  /* 0x40000040000f7882 */ /* 0x000fe20000000000 */
[----:B------:R-:W-:Y:S01]  /*36e0*/  UMOV UR13, 0x40000040 ;  /* 0x40000040000d7882 */ /* 0x000fe20000000000 */
[----:B------:R-:W-:Y:S02]  /*36f0*/  WARPGROUP.DEPBAR.LE gsb0, 0x0 ;  /* 0x00008000000079c5 */ /* 0x000fe40000010000 */
[----:B------:R-:W-:-:S06]  /*3700*/  WARPGROUP.ARRIVE ;  /* 0x00000000000079c5 */ /* 0x000fcc0000000000 */
[----:B------:R-:W-:Y:S01]  /*3710*/  HGMMA.64x64x16.F32.BF16 R24, gdesc[UR4], R24, gsb0 ;  /* 0x00e00000041879f0 */ /* 0x000fe20008001818 */
[----:B------:R-:W-:Y:S02]  /*3720*/  UMOV UR6, 0x40 ;  /* 0x0000004000067882 */ /* 0x000fe40000000000 */
[----:B------:R-:W-:-:S04]  /*3730*/  UIMAD UR6, UR53, -0x40, UR6 ;  /* 0xffffffc0350678a4 */ /* 0x000fc8000f8e0206 */
[----:B------:R-:W-:Y:S02]  /*3740*/  UIADD3 UR7, UR50, 0x1, UR6 ;  /* 0x0000000132077890 */ /* 0x000fe4000fffe006 */
[----:B------:R-:W-:-:S04]  /*3750*/  IMAD.U32 R3, RZ, RZ, UR6 ;  /* 0x00000006ff037e24 */ /* 0x000fc8000f8e00ff */
[----:B------:R-:W-:Y:S02]  /*3760*/  MOV R9, UR7 ;  /* 0x0000000700097c02 */ /* 0x000fe40008000f00 */
[----:B------:R-:W-:Y:S02]  /*3770*/  IADD3 R3, -R16, UR50, R3 ;  /* 0x0000003210037c10 */ /* 0x000fe4000fffe103 */
[----:B------:R-:W-:-:S04]  /*3780*/  IADD3 R4, R9, -UR51, -R16 ;  /* 0x8000003309047c10 */ /* 0x000fc8000fffe810 */
[----:B------:R-:W-:-:S04]  /*3790*/  IADD3 R6, R4, 0x8, R5 ;  /* 0x0000000804067810 */ /* 0x000fc80007ffe005 */
[----:B------:R-:W-:Y:S02]  /*37a0*/  VIMNMX R6, R3, R6, PT ;  /* 0x0000000603067248 */ /* 0x000fe40003fe0100 */
[----:B------:R-:W-:Y:S02]  /*37b0*/  VIADDMNMX R3, R5, R4, R3, PT ;  /* 0x0000000405037246 */ /* 0x000fe40003800103 */
[C---:B------:R-:W-:Y:S02]  /*37c0*/  ISETP.GT.AND P2, PT, R6.reuse, RZ, PT ;  /* 0x000000ff0600720c */ /* 0x040fe40003f44270 */
[C---:B------:R-:W-:Y:S02]  /*37d0*/  ISETP.GT.AND P3, PT, R6.reuse, 0x1, PT ;  /* 0x000000010600780c */ /* 0x040fe40003f64270 */
[----:B------:R-:W-:Y:S01]  /*37e0*/  ISETP.GT.AND P4, PT, R6, 0x8, PT ;  /* 0x000000080600780c */ /* 0x000fe20003f84270 */
[----:B------:R-:W-:Y:S02]  /*37f0*/  WARPGROUP.DEPBAR.LE gsb0, 0x0 ;  /* 0x00008000000079c5 */ /* 0x000fe40000010000 */
[----:B------:R-:W-:-:S06]  /*3800*/  WARPGROUP.ARRIVE ;  /* 0x00000000000079c5 */ /* 0x000fcc0000000000 */
[----:B------:R-:W-:Y:S01]  /*3810*/  HGMMA.64x64x16.F32.BF16 R24, gdesc[UR8], R24, gsb0 ;  /* 0x00e00000081879f0 */ /* 0x000fe20008001818 */
[----:B------:R-:W-:Y:S02]  /*3820*/  ULDC UR10, c[0x0][0x988] ;  /* 0x00026200000a7ab9 */ /* 0x000fe40000000800 */
[----:B------:R-:W-:Y:S02]  /*3830*/  WARPGROUP.DEPBAR.LE gsb0, 0x0 ;  /* 0x00008000000079c5 */ /* 0x000fe40000010000 */
[----:B------:R-:W-:-:S06]  /*3840*/  WARPGROUP.ARRIVE ;  /* 0x00000000000079c5 */ /* 0x000fcc0000000000 */
[----:B------:R-:W-:Y:S03]  /*3850*/  HGMMA.64x64x16.F32.BF16 R24, gdesc[UR12], R24, gsb0 ;  /* 0x00e000000c1879f0 */ /* 0x000fe60008001818 */
[----:B------:R-:W-:Y:S02]  /*3860*/  WARPGROUP.DEPBAR.LE gsb0, 0x0 ;  /* 0x00008000000079c5 */ /* 0x000fe40000010000 */
[----:B------:R-:W-:Y:S02]  /*3870*/  FSEL R26, R26, -INF , P2 ;  /* 0xff8000001a1a7808 */ /* 0x000fe40001000000 */
[----:B------:R-:W-:Y:S02]  /*3880*/  FSEL R27, R27, -INF , P3 ;  /* 0xff8000001b1b7808 */ /* 0x000fe40001800000 */
        /* <DEDUP_REMOVED lines=39> */
[----:B------:R-:W-:Y:S02]  /*3b00*/  FSEL R55, R55, -INF , P2 ;  /* 0xff80000037377808 */ /* 0x000fe40001000000 */
[----:B------:R-:W-:Y:S02]  /*3b10*/  FMNMX.FTZ R6, R54, R9, !PT ;  /* 0x0000000936067209 */ /* 0x000fe40007810000 */
[----:B------:R-:W-:Y:S02]  /*3b20*/  ISETP.GT.AND P2, PT, R3, RZ, PT ;  /* 0x000000ff0300720c */ /* 0x000fe40003f44270 */
[----:B------:R-:W-:Y:S02]  /*3b30*/  FMNMX.FTZ R6, R55, R6, !PT ;  /* 0x0000000637067209 */ /* 0x000fe40007810000 */
[----:B------:R-:W-:-:S02]  /*3b40*/  ISETP.GT.AND P3, PT, R3, 0x1, PT ;  /* 0x000000010300780c */ /* 0x000fc40003f64270 */
[----:B------:R-:W-:Y:S01]  /*3b50*/  ISETP.GT.AND P4, PT, R3, 0x8, PT ;  /* 0x000000080300780c */ /* 0x000fe20003f84270 */
[----:B------:R-:W0:Y:S01]  /*3b60*/  SHFL.BFLY PT, R9, R6, 0x2, 0x1f ;  /* 0x0c401f0006097f89 */ /* 0x000e2200000e0000 */
[----:B------:R-:W-:Y:S02]  /*3b70*/  FSEL R24, R24, -INF , P2 ;  /* 0xff80000018187808 */ /* 0x000fe40001000000 */
        /* <DEDUP_REMOVED lines=13> */
[----:B0-----:R-:W-:Y:S02]  /*3c50*/  FMNMX.FTZ R10, R6, R9, !PT ;  /* 0x00000009060a7209 */ /* 0x001fe40007810000 */
[----:B------:R-:W-:Y:S02]  /*3c60*/  ISETP.GT.AND P2, PT, R3, 0x19, PT ;  /* 0x000000190300780c */ /* 0x000fe40003f44270 */
[----:B------:R-:W-:Y:S01]  /*3c70*/  FSEL R36, R36, -INF , P3 ;  /* 0xff80000024247808 */ /* 0x000fe20001800000 */
[----:B------:R-:W0:Y:S01]  /*3c80*/  SHFL.BFLY PT, R11, R10, 0x1, 0x1f ;  /* 0x0c201f000a0b7f89 */ /* 0x000e2200000e0000 */
        /* <DEDUP_REMOVED lines=25> */
[----:B------:R-:W-:Y:S02]  /*3e20*/  FSEL R53, R53, -INF , P3 ;  /* 0xff80000035357808 */ /* 0x000fe40001800000 */
[----:B------:R-:W-:Y:S02]  /*3e30*/  FMNMX.FTZ R4, R52, R3, !PT ;  /* 0x0000000334047209 */ /* 0x000fe40007810000 */
[----:B0-----:R-:W-:Y:S02]  /*3e40*/  FMNMX.FTZ R5, R10, R11, !PT ;  /* 0x0000000b0a057209 */ /* 0x001fe40007810000 */
[----:B------:R-:W-:Y:S02]  /*3e50*/  FMNMX.FTZ R4, R53, R4, !PT ;  /* 0x0000000435047209 */ /* 0x000fe40007810000 */
[C---:B------:R-:W-:Y:S01]  /*3e60*/  FSETP.NEU.FTZ.AND P5, PT, R5.reuse, -INF , PT ;  /* 0xff8000000500780b */ /* 0x040fe20003fbd000 */
[----:B------:R-:W-:Y:S02]  /*3e70*/  FMUL.FTZ R6, R5, UR10 ;  /* 0x0000000a05067c20 */ /* 0x000fe40008410000 */
[----:B------:R-:W0:Y:S03]  /*3e80*/  SHFL.BFLY PT, R3, R4, 0x2, 0x1f ;  /* 0x0c401f0004037f89 */ /* 0x000e2600000e0000 */
[----:B------:R-:W-:-:S05]  /*3e90*/  FSEL R6, R6, RZ, P5 ;  /* 0x000000ff06067208 */ /* 0x000fca0002800000 */
        /* <DEDUP_REMOVED lines=16> */
[----:B0-----:R-:W-:Y:S01]  /*3fa0*/  FMNMX.FTZ R3, R4, R3, !PT ;  /* 0x0000000304037209 */ /* 0x001fe20007810000 */
[----:B------:R-:W-:Y:S04]  /*3fb0*/  MUFU.EX2 R26, R26 ;  /* 0x0000001a001a7308 */ /* 0x000fe80000000800 */
[----:B------:R-:W0:Y:S04]  /*3fc0*/  SHFL.BFLY PT, R4, R3, 0x1, 0x1f ;  /* 0x0c201f0003047f89 */ /* 0x000e2800000e0000 */
[----:B------:R-:W3:Y:S08]  /*3fd0*/  MUFU.EX2 R27, R27 ;  /* 0x0000001b001b7308 */ /* 0x000ef00000000800 */
[----:B------:R-:W-:Y:S08]  /*3fe0*/  MUFU.EX2 R30, R30 ;  /* 0x0000001e001e7308 */ /* 0x000ff00000000800 */
[----:B------:R-:W4:Y:S01]  /*3ff0*/  MUFU.EX2 R31, R31 ;  /* 0x0000001f001f7308 */ /* 0x000f220000000800 */
[----:B---3--:R-:W-:-:S02]  /*4000*/  F2FP.BF16.F32.PACK_AB R153, R27, R26 ;  /* 0x0000001a1b99723e */ /* 0x008fc400000010ff */
[----:B0-----:R-:W-:-:S04]  /*4010*/  FMNMX.FTZ R4, R3, R4, !PT ;  /* 0x0000000403047209 */ /* 0x001fc80007810000 */
[C---:B------:R-:W-:Y:S01]  /*4020*/  FSETP.NEU.FTZ.AND P2, PT, R4.reuse, -INF , PT ;  /* 0xff8000000400780b */ /* 0x040fe20003f5d000 */
[----:B------:R-:W-:Y:S01]  /*4030*/  FMUL.FTZ R3, R4, UR10 ;  /* 0x0000000a04037c20 */ /* 0x000fe20008410000 */
[----:B------:R-:W0:Y:S04]  /*4040*/  MUFU.EX2 R34, R34 ;  /* 0x0000002200227308 */ /* 0x000e280000000800 */
[----:B------:R-:W-:Y:S01]  /*4050*/  FSEL R6, R3, RZ, P2 ;  /* 0x000000ff03067208 */ /* 0x000fe20001000000 */
[----:B------:R-:W-:Y:S01]  /*4060*/  FADD.FTZ R3, R26, R27 ;  /* 0x0000001b1a037221 */ /* 0x000fe20000010000 */
[----:B----4-:R-:W-:Y:S02]  /*4070*/  F2FP.BF16.F32.PACK_AB R155, R31, R30 ;  /* 0x0000001e1f9b723e */ /* 0x010fe400000010ff */
[----:B------:R-:W3:Y:S01]  /*4080*/  MUFU.EX2 R35, R35 ;  /* 0x0000002300237308 */ /* 0x000ee20000000800 */
        /* <DEDUP_REMOVED lines=16> */
[----:B0-----:R-:W-:Y:S01]  /*4190*/  FADD.FTZ R12, R34, R11 ;  /* 0x0000000b220c7221 */ /* 0x001fe20000010000 */
        /* <DEDUP_REMOVED lines=8> */
[----:B---3--:R-:W-:-:S06]  /*4220*/  F2FP.BF16.F32.PACK_AB R157, R35, R34 ;  /* 0x00000022239d723e */ /* 0x008fcc00000010ff */
[----:B------:R-:W0:Y:S01]  /*4230*/  MUFU.EX2 R29, R29 ;  /* 0x0000001d001d7308 */ /* 0x000e220000000800 */
[----:B----4-:R-:W-:Y:S01]  /*4240*/  FADD.FTZ R9, R24, R25 ;  /* 0x0000001918097221 */ /* 0x010fe20000010000 */
[----:B------:R-:W-:-:S06]  /*4250*/  F2FP.BF16.F32.PACK_AB R152, R25, R24 ;  /* 0x000000181998723e */ /* 0x000fcc00000010ff */
[----:B------:R-:W3:Y:S01]  /*4260*/  MUFU.EX2 R32, R32 ;  /* 0x0000002000207308 */ /* 0x000ee20000000800 */
[----:B-----5:R-:W-:Y:S01]  /*4270*/  FADD.FTZ R10, R28, R9 ;  /* 0x000000091c0a7221 */ /* 0x020fe20000010000 */
[----:B------:R-:W-:-:S06]  /*4280*/  FADD.FTZ R9, R35, R12 ;  /* 0x0000000c23097221 */ /* 0x000fcc0000010000 */
[----:B------:R-:W4:Y:S01]  /*4290*/  MUFU.EX2 R38, R38 ;  /* 0x0000002600267308 */ /* 0x000f220000000800 */
[C---:B0-----:R-:W-:Y:S01]  /*42a0*/  FADD.FTZ R3, R29.reuse, R10 ;  /* 0x0000000a1d037221 */ /* 0x041fe20000010000 */
[----:B------:R-:W-:Y:S01]  /*42b0*/  F2FP.BF16.F32.PACK_AB R154, R29, R28 ;  /* 0x0000001c1d9a723e */ /* 0x000fe200000010ff */
[----:B------:R-:W-:Y:S06]  /*42c0*/  BAR.SYNC.DEFER_BLOCKING 0xf, 0x100 ;  /* 0x03c4000000007b1d */ /* 0x000fec0000010000 */
[----:B------:R-:W0:Y:S01]  /*42d0*/  MUFU.EX2 R33, R33 ;  /* 0x0000002100217308 */ /* 0x000e220000000800 */
[----:B---3--:R-:W-:-:S07]  /*42e0*/  FADD.FTZ R10, R32, R3 ;  /* 0x00000003200a7221 */ /* 0x008fce0000010000 */
[----:B------:R-:W3:Y:S01]  /*42f0*/  MUFU.EX2 R39, R39 ;  /* 0x0000002700277308 */ /* 0x000ee20000000800 */
[----:B----4-:R-:W-:-:S07]  /*4300*/  FADD.FTZ R12, R38, R9 ;  /* 0x00000009260c7221 */ /* 0x010fce0000010000 */
[----:B------:R-:W4:Y:S01]  /*4310*/  MUFU.EX2 R36, R36 ;  /* 0x0000002400247308 */ /* 0x000f220000000800 */
[C---:B0-----:R-:W-:Y:S01]  /*4320*/  FADD.FTZ R3, R33.reuse, R10 ;  /* 0x0000000a21037221 */ /* 0x041fe20000010000 */
[----:B------:R-:W-:Y:S01]  /*4330*/  F2FP.BF16.F32.PACK_AB R156, R33, R32 ;  /* 0x00000020219c723e */ /* 0x000fe200000010ff */
[----:B------:R0:W-:Y:S05]  /*4340*/  STSM.16.M88.4 [R19+0x26800], R152 ;  /* 0x0268009813007844 */ /* 0x0001ea0000000200 */
[----:B------:R-:W5:Y:S01]  /*4350*/  MUFU.EX2 R42, R42 ;  /* 0x0000002a002a7308 */ /* 0x000f620000000800 */
[C---:B---3--:R-:W-:Y:S01]  /*4360*/  FADD.FTZ R9, R39.reuse, R12 ;  /* 0x0000000c27097221 */ /* 0x048fe20000010000 */
[----:B------:R-:W-:-:S06]  /*4370*/  F2FP.BF16.F32.PACK_AB R159, R39, R38 ;  /* 0x00000026279f723e */ /* 0x000fcc00000010ff */
[----:B------:R-:W3:Y:S01]  /*4380*/  MUFU.EX2 R37, R37 ;  /* 0x0000002500257308 */ /* 0x000ee20000000800 */
[----:B----4-:R-:W-:-:S07]  /*4390*/  FADD.FTZ R10, R36, R3 ;  /* 0x00000003240a7221 */ /* 0x010fce0000010000 */
[----:B------:R-:W4:Y:S01]  /*43a0*/  MUFU.EX2 R40, R40 ;  /* 0x0000002800287308 */ /* 0x000f220000000800 */
[----:B-----5:R-:W-:-:S07]  /*43b0*/  FADD.FTZ R12, R42, R9 ;  /* 0x000000092a0c7221 */ /* 0x020fce0000010000 */
[----:B------:R-:W5:Y:S01]  /*43c0*/  MUFU.EX2 R43, R43 ;  /* 0x0000002b002b7308 */ /* 0x000f620000000800 */
[C---:B---3--:R-:W-:Y:S01]  /*43d0*/  FADD.FTZ R9, R37.reuse, R10 ;  /* 0x0000000a25097221 */ /* 0x048fe20000010000 */
[----:B------:R-:W-:-:S05]  /*43e0*/  F2FP.BF16.F32.PACK_AB R158, R37, R36 ;  /* 0x00000024259e723e */ /* 0x000fca00000010ff */
[----:B------:R0:W-:Y:S01]  /*43f0*/  STSM.16.M88.4 [R22], R156 ;  /* 0x0000009c16007844 */ /* 0x0001e20000000200 */
[----:B------:R-:W3:Y:S01]  /*4400*/  MUFU.EX2 R41, R41 ;  /* 0x0000002900297308 */ /* 0x000ee20000000800 */
[----:B----4-:R-:W-:-:S07]  /*4410*/  FADD.FTZ R10, R40, R9 ;  /* 0x00000009280a7221 */ /* 0x010fce0000010000 */
[----:B------:R-:W4:Y:S01]  /*4420*/  MUFU.EX2 R46, R46 ;  /* 0x0000002e002e7308 */ /* 0x000f220000000800 */
[C---:B-----5:R-:W-:Y:S01]  /*4430*/  FADD.FTZ R11, R43.reuse, R12 ;  /* 0x0000000c2b0b7221 */ /* 0x060fe20000010000 */
[----:B------:R-:W-:-:S06]  /*4440*/  F2FP.BF16.F32.PACK_AB R161, R43, R42 ;  /* 0x0000002a2ba1723e */ /* 0x000fcc00000010ff */
[----:B------:R-:W-:Y:S01]  /*4450*/  MUFU.EX2 R44, R44 ;  /* 0x0000002c002c7308 */ /* 0x000fe20000000800 */
[C---:B---3--:R-:W-:Y:S01]  /*4460*/  FADD.FTZ R9, R41.reuse, R10 ;  /* 0x0000000a29097221 */ /* 0x048fe20000010000 */
[----:B------:R-:W-:-:S06]  /*4470*/  F2FP.BF16.F32.PACK_AB R160, R41, R40 ;  /* 0x0000002829a0723e */ /* 0x000fcc00000010ff */
[----:B------:R-:W3:Y:S01]  /*4480*/  MUFU.EX2 R47, R47 ;  /* 0x0000002f002f7308 */ /* 0x000ee20000000800 */
[----:B----4-:R-:W-:-:S07]  /*4490*/  FADD.FTZ R10, R46, R11 ;  /* 0x0000000b2e0a7221 */ /* 0x010fce0000010000 */
[----:B------:R-:W4:Y:S08]  /*44a0*/  MUFU.EX2 R45, R45 ;  /* 0x0000002d002d7308 */ /* 0x000f300000000800 */
[----:B------:R-:W-:Y:S01]  /*44b0*/  MUFU.EX2 R50, R50 ;  /* 0x0000003200327308 */ /* 0x000fe20000000800 */
[C---:B---3--:R-:W-:Y:S01]  /*44c0*/  F2FP.BF16.F32.PACK_AB R163, R47.reuse, R46 ;  /* 0x0000002e2fa3723e */ /* 0x048fe200000010ff */
[----:B------:R-:W-:-:S06]  /*44d0*/  FADD.FTZ R47, R47, R10 ;  /* 0x0000000a2f2f7221 */ /* 0x000fcc0000010000 */
[----:B------:R-:W3:Y:S01]  /*44e0*/  MUFU.EX2 R51, R51 ;  /* 0x0000003300337308 */ /* 0x000ee20000000800 */
[----:B----4-:R-:W-:-:S05]  /*44f0*/  F2FP.BF16.F32.PACK_AB R162, R45, R44 ;  /* 0x0000002c2da2723e */ /* 0x010fca00000010ff */
[----:B------:R0:W-:Y:S02]  /*4500*/  STSM.16.M88.4 [R184], R160 ;  /* 0x000000a0b8007844 */ /* 0x0001e40000000200 */
[----:B------:R-:W-:Y:S08]  /*4510*/  MUFU.EX2 R48, R48 ;  /* 0x0000003000307308 */ /* 0x000ff00000000800 */
[----:B------:R-:W4:Y:S01]  /*4520*/  MUFU.EX2 R49, R49 ;  /* 0x0000003100317308 */ /* 0x000f220000000800 */
[----:B---3--:R-:W-:Y:S01]  /*4530*/  F2FP.BF16.F32.PACK_AB R165, R51, R50 ;  /* 0x0000003233a5723e */ /* 0x008fe200000010ff */
[----:B------:R-:W-:-:S04]  /*4540*/  FADD.FTZ R50, R50, R47 ;  /* 0x0000002f32327221 */ /* 0x000fc80000010000 */
[----:B------:R-:W-:Y:S02]  /*4550*/  FADD.FTZ R51, R51, R50 ;  /* 0x0000003233337221 */ /* 0x000fe40000010000 */
[----:B------:R-:W-:Y:S08]  /*4560*/  MUFU.EX2 R54, R54 ;  /* 0x0000003600367308 */ /* 0x000ff00000000800 */
[----:B------:R-:W3:Y:S01]  /*4570*/  MUFU.EX2 R55, R55 ;  /* 0x0000003700377308 */ /* 0x000ee20000000800 */
[----:B----4-:R-:W-:-:S07]  /*4580*/  F2FP.BF16.F32.PACK_AB R164, R49, R48 ;  /* 0x0000003031a4723e */ /* 0x010fce00000010ff */
[----:B------:R-:W-:Y:S08]  /*4590*/  MUFU.EX2 R52, R52 ;  /* 0x0000003400347308 */ /* 0x000ff00000000800 */
[----:B------:R4:W5:Y:S01]  /*45a0*/  MUFU.EX2 R3, R6 ;  /* 0x0000000600037308 */ /* 0x0009620000000800 */
[----:B---3--:R-:W-:Y:S01]  /*45b0*/  F2FP.BF16.F32.PACK_AB R167, R55, R54 ;  /* 0x0000003637a7723e */ /* 0x008fe200000010ff */
[----:B----4-:R-:W-:-:S04]  /*45c0*/  FADD.FTZ R6, R44, R9 ;  /* 0x000000092c067221 */ /* 0x010fc80000010000 */
        /* <DEDUP_REMOVED lines=11> */
.L_x_3426:
[----:B------:R3:W4:Y:S01]  /*4680*/  SYNCS.PHASECHK.TRANS64.TRYWAIT P2, [R7+URZ+0x28c50], R8 ;  /* 0x028c5008070075a7 */ /* 0x000722000804017f */
[----:B------:R-:W-:Y:S05]  /*4690*/  @!P0 BRA `(.L_x_3427) ;  /* 0x0000000000048947 */ /* 0x000fea0003800000 */
[----:B------:R-:W-:Y:S01]  /*46a0*/  BPT.TRAP 0x1 ;  /* 0x000000040000795c */ /* 0x000fe20000300000 */
.L_x_3427:
[----:B----4-:R-:W-:Y:S05]  /*46b0*/  @P2 BRA `(.L_x_3428) ;  /* 0x0000000000082947 */ /* 0x010fea0003800000 */
[----:B------:R-:W4:Y:S02]  /*46c0*/  SYNCS.PHASECHK.TRANS64.TRYWAIT P2, [R7+URZ+0x28c50], R8 ;  /* 0x028c5008070075a7 */ /* 0x000f24000804017f */
[----:B----4-:R-:W-:Y:S05]  /*46d0*/  @!P2 BRA `(.L_x_3429) ;  /* 0x000000bc00e8a947 */ /* 0x010fea0003800000 */
.L_x_3428:
[----:B------:R-:W-:Y:S01]  /*46e0*/  ULEA UR11, UR39, UR47, 0xc ;  /* 0x0000002f270b7291 */ /* 0x000fe2000f8e603f */
[----:B------:R-:W-:Y:S01]  /*46f0*/  WARPGROUP.ARRIVE ;  /* 0x00000000000079c5 */ /* 0x000fe20000000000 */
[----:B------:R-:W-:Y:S01]  /*4700*/  UMOV UR7, 0x40000040 ;  /* 0x4000004000077882 */ /* 0x000fe20000000000 */
[----:B------:R-:W-:Y:S01]  /*4710*/  UIADD3 UR21, UR53, -0x2, URZ ;  /* 0xfffffffe35157890 */ /* 0x000fe2000fffe03f */
[----:B-1234-:R-:W-:-:S03]  /*4720*/  @!P1 VIADD R7, R7, 0x28c60 ;  /* 0x00028c6007079836 */ /* 0x01efc60000000000 */
[----:B------:R-:W-:Y:S02]  /*4730*/  UMOV UR6, UR11 ;  /* 0x0000000b00067c82 */ /* 0x000fe40008000000 */
[----:B------:R-:W-:Y:S01]  /*4740*/  HGMMA.64x256x16.F32.BF16 R24, R152, gdesc[UR4].tnspB, RZ, !UPT, gsb0 ;  /* 0x43e0000498187df0 */ /* 0x000fe2000c0018ff */
[----:B------:R-:W-:Y:S01]  /*4750*/  UIADD3 UR6, UR11, 0x80, URZ ;  /* 0x000000800b067890 */ /* 0x000fe2000fffe03f */
[----:B------:R-:W-:Y:S01]  /*4760*/  @!P1 PRMT R7, RZ, 0x654, R7 ;  /* 0x00000654ff079816 */ /* 0x000fe20000000007 */
        /* <DEDUP_REMOVED lines=17> */
[----:B------:R-:W-:-:S04]  /*4880*/  UIADD3 UR6, UR50, -UR51, URZ ;  /* 0x8000003332067290 */ /* 0x000fc8000fffe03f */
[----:B------:R-:W-:-:S04]  /*4890*/  ULEA UR6, UR52, UR6, 0x6 ;  /* 0x0000000634067291 */ /* 0x000fc8000f8e303f */
        /* <DEDUP_REMOVED lines=21> */
[----:B------:R-:W-:-:S05]  /*49f0*/  ULDC UR22, c[0x0][0x988] ;  /* 0x0002620000167ab9 */ /* 0x000fca0000000800 */
.L_x_3439:
[----:B------:R-:W-:-:S04]  /*4a00*/  UIADD3 UR39, UR23, 0x1, URZ ;  /* 0x0000000117277890 */ /* 0x000fc8000fffe03f */
[----:B------:R-:W-:-:S04]  /*4a10*/  UISETP.NE.AND UP0, UPT, UR39, 0x2, UPT ;  /* 0x000000022700788c */ /* 0x000fc8000bf05270 */
[----:B------:R-:W-:Y:S02]  /*4a20*/  USEL UR6, URZ, 0x1, UP0 ;  /* 0x000000013f067887 */ /* 0x000fe40008000000 */
[----:B------:R-:W-:Y:S02]  /*4a30*/  USEL UR39, UR39, URZ, UP0 ;  /* 0x0000003f27277287 */ /* 0x000fe40008000000 */
[----:B------:R-:W-:Y:S01]  /*4a40*/  ULOP3.LUT UR38, UR38, UR6, URZ, 0x3c, !UPT ;  /* 0x0000000626267292 */ /* 0x000fe2000f8e3c3f */
[----:B0-23--:R-:W-:Y:S11]  /*4a50*/  @!P0 BRA `(.L_x_3431) ;  /* 0x0000000000048947 */ /* 0x00dff60003800000 */
[----:B------:R-:W-:Y:S01]  /*4a60*/  BPT.TRAP 0x1 ;  /* 0x000000040000795c */ /* 0x000fe20000300000 */
.L_x_3431:
[----:B------:R-:W-:Y:S01]  /*4a70*/  ULEA UR24, UR39, UR40, 0x3 ;  /* 0x0000002827187291 */ /* 0x000fe2000f8e183f */
[----:B-1----:R-:W-:-:S05]  /*4a80*/  IMAD.U32 R7, RZ, RZ, UR38 ;  /* 0x00000026ff077e24 */ /* 0x002fca000f8e00ff */
[----:B------:R-:W-:-:S04]  /*4a90*/  SHF.L.U32 R7, R7, 0x1f, RZ ;  /* 0x0000001f07077819 */ /* 0x000fc800000006ff */
[----:B------:R1:W2:Y:S01]  /*4aa0*/  SYNCS.PHASECHK.TRANS64.TRYWAIT P2, [UR24+0x28c30], R7 ;  /* 0x028c3007ff0075a7 */ /* 0x0002a20008040158 */
[----:B------:R-:W-:Y:S05]  /*4ab0*/  @!P0 BRA `(.L_x_3432) ;  /* 0x0000000000048947 */ /* 0x000fea0003800000 */
[----:B------:R-:W-:Y:S01]  /*4ac0*/  BPT.TRAP 0x1 ;  /* 0x000000040000795c */ /* 0x000fe20000300000 */
.L_x_3432:
[----:B--2---:R-:W-:Y:S05]  /*4ad0*/  @P2 BRA `(.L_x_3433) ;  /* 0x0000000000082947 */ /* 0x004fea0003800000 */
[----:B------:R-:W2:Y:S02]  /*4ae0*/  SYNCS.PHASECHK.TRANS64.TRYWAIT P2, [UR24+0x28c30], R7 ;  /* 0x028c3007ff0075a7 */ /* 0x000ea40008040158 */
[----:B--2---:R-:W-:Y:S05]  /*4af0*/  @!P2 BRA `(.L_x_3434) ;  /* 0x000000b800f4a947 */ /* 0x004fea0003800000 */
.L_x_3433:
[----:B------:R-:W-:Y:S01]  /*4b00*/  R2UR UR18, R0 ;  /* 0x00000000001272ca */ /* 0x000fe200000e0000 */
[----:B0-----:R-:W-:Y:S01]  /*4b10*/  WARPGROUP.ARRIVE ;  /* 0x00000000000079c5 */ /* 0x001fe20000000000 */
        /* <DEDUP_REMOVED lines=12> */
[----:B------:R-:W-:Y:S02]  /*4be0*/  UMOV UR6, 0x1 ;  /* 0x0000000100067882 */ /* 0x000fe40000000000 */
[----:B------:R-:W-:-:S04]  /*4bf0*/  UIMAD UR6, UR21, -0x40, UR6 ;  /* 0xffffffc0150678a4 */ /* 0x000fc8000f8e0206 */
[----:B------:R-:W-:-:S04]  /*4c00*/  ULEA UR6, UR52, UR6, 0x6 ;  /* 0x0000000634067291 */ /* 0x000fc8000f8e303f */
[----:B------:R-:W-:-:S06]  /*4c10*/  UIADD3 UR6, -UR51, UR6, UR50 ;  /* 0x0000000633067290 */ /* 0x000fcc000fffe132 */
[----:B--2---:R-:W-:-:S04]  /*4c20*/  IADD3 R4, R2, UR6, -R16 ;  /* 0x0000000602047c10 */ /* 0x004fc8000fffe810 */
        /* <DEDUP_REMOVED lines=59> */
[----:B------:R-:W0:Y:S01]  /*4fe0*/  SHFL.BFLY PT, R11, R10, 0x2, 0x1f ;  /* 0x0c401f000a0b7f89 */ /* 0x000e2200000e0000 */
[----:B------:R-:W-:Y:S02]  /*4ff0*/  ISETP.GT.AND P4, PT, R5, 0x28, PT ;  /* 0x000000280500780c */ /* 0x000fe40003f84270 */
[----:B------:R-:W-:Y:S02]  /*5000*/  FSEL R155, R155, -INF , P3 ;  /* 0xff8000009b9b7808 */ /* 0x000fe40001800000 */
[----:B------:R-:W-:-:S02]  /*5010*/  ISETP.GT.AND P3, PT, R5, 0x9, PT ;  /* 0x000000090500780c */ /* 0x000fc40003f64270 */
[----:B------:R-:W-:Y:S02]  /*5020*/  ISETP.GT.AND P5, PT, R5, 0x29, PT ;  /* 0x000000290500780c */ /* 0x000fe40003fa4270 */
[----:B------:R-:W-:Y:S02]  /*5030*/  FSEL R159, R159, -INF , P3 ;  /* 0xff8000009f9f7808 */ /* 0x000fe40001800000 */
[----:B------:R-:W-:Y:S02]  /*5040*/  ISETP.GT.AND P3, PT, R5, 0x11, PT ;  /* 0x000000110500780c */ /* 0x000fe40003f64270 */
[----:B------:R-:W-:Y:S02]  /*5050*/  FSEL R174, R174, -INF , P4 ;  /* 0xff800000aeae7808 */ /* 0x000fe40002000000 */
[----:B------:R-:W-:Y:S02]  /*5060*/  FSEL R163, R163, -INF , P3 ;  /* 0xff800000a3a37808 */ /* 0x000fe40001800000 */
[----:B------:R-:W-:-:S02]  /*5070*/  ISETP.GT.AND P3, PT, R5, 0x19, PT ;  /* 0x000000190500780c */ /* 0x000fc40003f64270 */
[----:B------:R-:W-:Y:S02]  /*5080*/  FSEL R175, R175, -INF , P5 ;  /* 0xff800000afaf7808 */ /* 0x000fe40002800000 */
[----:B------:R-:W-:Y:S02]  /*5090*/  FSEL R167, R167, -INF , P3 ;  /* 0xff800000a7a77808 */ /* 0x000fe40001800000 */
[C---:B------:R-:W-:Y:S02]  /*50a0*/  ISETP.GT.AND P3, PT, R5.reuse, 0x21, PT ;  /* 0x000000210500780c */ /* 0x040fe40003f64270 */
[----:B0-----:R-:W-:Y:S02]  /*50b0*/  FMNMX.FTZ R12, R10, R11, !PT ;  /* 0x0000000b0a0c7209 */ /* 0x001fe40007810000 */
[----:B------:R-:W-:Y:S02]  /*50c0*/  FSEL R11, R154, -INF , P2 ;  /* 0xff8000009a0b7808 */ /* 0x000fe40001000000 */
[----:B------:R-:W-:Y:S01]  /*50d0*/  ISETP.GT.AND P2, PT, R5, 0x8, PT ;  /* 0x000000080500780c */ /* 0x000fe20003f44270 */
[----:B------:R-:W0:Y:S01]  /*50e0*/  SHFL.BFLY PT, R15, R12, 0x1, 0x1f ;  /* 0x0c201f000c0f7f89 */ /* 0x000e2200000e0000 */
[----:B------:R-:W-:-:S02]  /*50f0*/  FMNMX.FTZ R4, R11, R8, !PT ;  /* 0x000000080b047209 */ /* 0x000fc40007810000 */
[----:B------:R-:W-:Y:S02]  /*5100*/  FSEL R158, R158, -INF , P2 ;  /* 0xff8000009e9e7808 */ /* 0x000fe40001000000 */
[----:B------:R-:W-:Y:S02]  /*5110*/  FMNMX.FTZ R13, R155, R4, !PT ;  /* 0x000000049b0d7209 */ /* 0x000fe40007810000 */
[----:B------:R-:W-:Y:S02]  /*5120*/  ISETP.GT.AND P2, PT, R5, 0x10, PT ;  /* 0x000000100500780c */ /* 0x000fe40003f44270 */
        /* <DEDUP_REMOVED lines=25> */
[----:B0-----:R-:W-:Y:S02]  /*52c0*/  FMNMX.FTZ R4, R12, R15, !PT ;  /* 0x0000000f0c047209 */ /* 0x001fe40007810000 */
[----:B------:R-:W-:-:S02]  /*52d0*/  FSEL R183, R183, -INF , P4 ;  /* 0xff800000b7b77808 */ /* 0x000fc40002000000 */
[----:B------:R-:W-:Y:S01]  /*52e0*/  FMNMX.FTZ R10, R182, R5, !PT ;  /* 0x00000005b60a7209 */ /* 0x000fe20007810000 */
[C---:B------:R-:W-:Y:S01]  /*52f0*/  FMUL.FTZ R12, R4.reuse, UR10 ;  /* 0x0000000a040c7c20 */ /* 0x040fe20008410000 */
[----:B------:R-:W-:Y:S02]  /*5300*/  FSETP.NEU.FTZ.AND P2, PT, R4, -INF , PT ;  /* 0xff8000000400780b */ /* 0x000fe40003f5d000 */
[----:B------:R-:W-:Y:S02]  /*5310*/  FMNMX.FTZ R5, R183, R10, !PT ;  /* 0x0000000ab7057209 */ /* 0x000fe40007810000 */
[----:B------:R-:W-:-:S03]  /*5320*/  FSEL R20, R12, RZ, P2 ;  /* 0x000000ff0c147208 */ /* 0x000fc60001000000 */
[----:B------:R-:W0:Y:S02]  /*5330*/  SHFL.BFLY PT, R12, R5, 0x2, 0x1f ;  /* 0x0c401f00050c7f89 */ /* 0x000e2400000e0000 */
[--C-:B------:R-:W-:Y:S01]  /*5340*/  FFMA.FTZ R13, R153, UR10, -R20.reuse ;  /* 0x0000000a990d7c23 */ /* 0x100fe20008010814 */
[--C-:B------:R-:W-:Y:S01]  /*5350*/  FFMA.FTZ R154, R156, UR10, -R20.reuse ;  /* 0x0000000a9c9a7c23 */ /* 0x100fe20008010814 */
[--C-:B------:R-:W-:Y:S01]  /*5360*/  FFMA.FTZ R156, R160, UR10, -R20.reuse ;  /* 0x0000000aa09c7c23 */ /* 0x100fe20008010814 */
[--C-:B------:R-:W-:Y:S01]  /*5370*/  FFMA.FTZ R160, R168, UR10, -R20.reuse ;  /* 0x0000000aa8a07c23 */ /* 0x100fe20008010814 */
[----:B------:R-:W-:Y:S01]  /*5380*/  FSEL R168, R4, RZ, P2 ;  /* 0x000000ff04a87208 */ /* 0x000fe20001000000 */
[--C-:B------:R-:W-:Y:S01]  /*5390*/  FFMA.FTZ R21, R161, UR10, -R20.reuse ;  /* 0x0000000aa1157c23 */ /* 0x100fe20008010814 */
[--C-:B------:R-:W-:Y:S01]  /*53a0*/  FFMA.FTZ R152, R152, UR10, -R20.reuse ;  /* 0x0000000a98987c23 */ /* 0x100fe20008010814 */
[--C-:B------:R-:W-:Y:S01]  /*53b0*/  FFMA.FTZ R161, R165, UR10, -R20.reuse ;  /* 0x0000000aa5a17c23 */ /* 0x100fe20008010814 */
[--C-:B------:R-:W-:Y:S01]  /*53c0*/  FFMA.FTZ R165, R169, UR10, -R20.reuse ;  /* 0x0000000aa9a57c23 */ /* 0x100fe20008010814 */
[----:B------:R-:W-:Y:S01]  /*53d0*/  FADD.FTZ R168, -R168, R9 ;  /* 0x00000009a8a87221 */ /* 0x000fe20000010100 */
[--C-:B------:R-:W-:Y:S01]  /*53e0*/  FFMA.FTZ R169, R173, UR10, -R20.reuse ;  /* 0x0000000aada97c23 */ /* 0x100fe20008010814 */
[--C-:B------:R-:W-:Y:S01]  /*53f0*/  FFMA.FTZ R10, R164, UR10, -R20.reuse ;  /* 0x0000000aa40a7c23 */ /* 0x100fe20008010814 */
[--C-:B------:R-:W-:Y:S01]  /*5400*/  FFMA.FTZ R173, R177, UR10, -R20.reuse ;  /* 0x0000000ab1ad7c23 */ /* 0x100fe20008010814 */
[----:B------:R-:W-:Y:S01]  /*5410*/  FMUL.FTZ R9, R168, UR10 ;  /* 0x0000000aa8097c20 */ /* 0x000fe20008410000 */
[--C-:B------:R-:W-:Y:S01]  /*5420*/  FFMA.FTZ R15, R157, UR10, -R20.reuse ;  /* 0x0000000a9d0f7c23 */ /* 0x100fe20008010814 */
[--C-:B------:R-:W-:Y:S01]  /*5430*/  FFMA.FTZ R164, R176, UR10, -R20.reuse ;  /* 0x0000000ab0a47c23 */ /* 0x100fe20008010814 */
[----:B------:R-:W-:Y:S01]  /*5440*/  FFMA.FTZ R177, R181, UR10, -R20 ;  /* 0x0000000ab5b17c23 */ /* 0x000fe20008010814 */
[----:B------:R-:W-:Y:S01]  /*5450*/  MUFU.EX2 R152, R152 ;  /* 0x0000009800987308 */ /* 0x000fe20000000800 */
[----:B------:R-:W-:-:S02]  /*5460*/  MOV R168, UR24 ;  /* 0x0000001800a87c02 */ /* 0x000fc40008000f00 */
[----:B0-----:R-:W-:Y:S01]  /*5470*/  FMNMX.FTZ R14, R5, R12, !PT ;  /* 0x0000000c050e7209 */ /* 0x001fe20007810000 */
[----:B------:R-:W-:-:S04]  /*5480*/  FFMA.FTZ R12, R172, UR10, -R20 ;  /* 0x0000000aac0c7c23 */ /* 0x000fc80008010814 */
[----:B------:R-:W0:Y:S01]  /*5490*/  MUFU.EX2 R9, R9 ;  /* 0x0000000900097308 */ /* 0x000e220000000800 */
[----:B------:R-:W2:Y:S07]  /*54a0*/  SHFL.BFLY PT, R5, R14, 0x1, 0x1f ;  /* 0x0c201f000e057f89 */ /* 0x000eae00000e0000 */
[----:B------:R-:W3:Y:S08]  /*54b0*/  MUFU.EX2 R13, R13 ;  /* 0x0000000d000d7308 */ /* 0x000ef00000000800 */
[----:B------:R-:W4:Y:S01]  /*54c0*/  MUFU.EX2 R154, R154 ;  /* 0x0000009a009a7308 */ /* 0x000f220000000800 */
[----:B0-----:R-:W-:Y:S01]  /*54d0*/  FFMA.FTZ R176, R9, R3, R152 ;  /* 0x0000000309b07223 */ /* 0x001fe20000010098 */
[-C--:B------:R-:W-:Y:S01]  /*54e0*/  FMUL.FTZ R24, R24, R9.reuse ;  /* 0x0000000918187220 */ /* 0x080fe20000410000 */
[-C--:B------:R-:W-:Y:S01]  /*54f0*/  FMUL.FTZ R25, R25, R9.reuse ;  /* 0x0000000919197220 */ /* 0x080fe20000410000 */
[-C--:B------:R-:W-:Y:S01]  /*5500*/  FMUL.FTZ R28, R28, R9.reuse ;  /* 0x000000091c1c7220 */ /* 0x080fe20000410000 */
[-C--:B------:R-:W-:Y:S01]  /*5510*/  FMUL.FTZ R29, R29, R9.reuse ;  /* 0x000000091d1d7220 */ /* 0x080fe20000410000 */
[-C--:B------:R-:W-:Y:S01]  /*5520*/  FMUL.FTZ R32, R32, R9.reuse ;  /* 0x0000000920207220 */ /* 0x080fe20000410000 */
[----:B------:R-:W-:Y:S01]  /*5530*/  FMUL.FTZ R33, R33, R9 ;  /* 0x0000000921217220 */ /* 0x000fe20000410000 */
[----:B------:R-:W0:Y:S01]  /*5540*/  MUFU.EX2 R15, R15 ;  /* 0x0000000f000f7308 */ /* 0x000e220000000800 */
[C---:B---3--:R-:W-:Y:S01]  /*5550*/  FADD.FTZ R181, R13.reuse, R176 ;  /* 0x000000b00db57221 */ /* 0x048fe20000010000 */
[----:B--2---:R-:W-:Y:S01]  /*5560*/  FMNMX.FTZ R5, R14, R5, !PT ;  /* 0x000000050e057209 */ /* 0x004fe20007810000 */
[----:B------:R-:W-:Y:S01]  /*5570*/  FFMA.FTZ R14, R180, UR10, -R20 ;  /* 0x0000000ab40e7c23 */ /* 0x000fe20008010814 */
[----:B------:R-:W-:Y:S01]  /*5580*/  F2FP.BF16.F32.PACK_AB R152, R13, R152 ;  /* 0x000000980d98723e */ /* 0x000fe200000010ff */
[-C--:B------:R-:W-:Y:S01]  /*5590*/  FMUL.FTZ R36, R36, R9.reuse ;  /* 0x0000000924247220 */ /* 0x080fe20000410000 */
[C---:B------:R-:W-:Y:S01]  /*55a0*/  FSETP.NEU.FTZ.AND P3, PT, R5.reuse, -INF , PT ;  /* 0xff8000000500780b */ /* 0x040fe20003f7d000 */
[----:B------:R-:W-:Y:S01]  /*55b0*/  FMUL.FTZ R153, R5, UR10 ;  /* 0x0000000a05997c20 */ /* 0x000fe20008410000 */
[----:B------:R-:W-:Y:S01]  /*55c0*/  MUFU.EX2 R156, R156 ;  /* 0x0000009c009c7308 */ /* 0x000fe20000000800 */
[----:B----4-:R-:W-:Y:S01]  /*55d0*/  FADD.FTZ R176, R154, R181 ;  /* 0x000000b59ab07221 */ /* 0x010fe20000010000 */
[-C--:B------:R-:W-:Y:S01]  /*55e0*/  FMUL.FTZ R37, R37, R9.reuse ;  /* 0x0000000925257220 */ /* 0x080fe20000410000 */
[-C--:B------:R-:W-:Y:S01]  /*55f0*/  FMUL.FTZ R40, R40, R9.reuse ;  /* 0x0000000928287220 */ /* 0x080fe20000410000 */
[----:B------:R-:W-:Y:S01]  /*5600*/  FSEL R172, R153, RZ, P3 ;  /* 0x000000ff99ac7208 */ /* 0x000fe20001800000 */
[-C--:B------:R-:W-:Y:S01]  /*5610*/  FMUL.FTZ R41, R41, R9.reuse ;  /* 0x0000000929297220 */ /* 0x080fe20000410000 */
[-C--:B------:R-:W-:Y:S01]  /*5620*/  FMUL.FTZ R44, R44, R9.reuse ;  /* 0x000000092c2c7220 */ /* 0x080fe20000410000 */
[----:B------:R-:W-:Y:S01]  /*5630*/  FMUL.FTZ R45, R45, R9 ;  /* 0x000000092d2d7220 */ /* 0x000fe20000410000 */
[----:B------:R-:W-:Y:S01]  /*5640*/  MUFU.EX2 R21, R21 ;  /* 0x0000001500157308 */ /* 0x000fe20000000800 */
[--C-:B------:R-:W-:Y:S01]  /*5650*/  FFMA.FTZ R153, R11, UR10, -R172.reuse ;  /* 0x0000000a0b997c23 */ /* 0x100fe200080108ac */
[----:B------:R-:W-:Y:S01]  /*5660*/  FSEL R11, R5, RZ, P3 ;  /* 0x000000ff050b7208 */ /* 0x000fe20001800000 */
[--C-:B------:R-:W-:Y:S01]  /*5670*/  FFMA.FTZ R20, R155, UR10, -R172.reuse ;  /* 0x0000000a9b147c23 */ /* 0x100fe200080108ac */
[--C-:B------:R-:W-:Y:S01]  /*5680*/  FFMA.FTZ R155, R158, UR10, -R172.reuse ;  /* 0x0000000a9e9b7c23 */ /* 0x100fe200080108ac */
[--C-:B------:R-:W-:Y:S01]  /*5690*/  FFMA.FTZ R158, R159, UR10, -R172.reuse ;  /* 0x0000000a9f9e7c23 */ /* 0x100fe200080108ac */
[----:B------:R-:W-:Y:S01]  /*56a0*/  FFMA.FTZ R157, R162, UR10, -R172 ;  /* 0x0000000aa29d7c23 */ /* 0x000fe200080108ac */
[----:B------:R-:W-:Y:S01]  /*56b0*/  FADD.FTZ R11, -R11, R8 ;  /* 0x000000080b0b7221 */ /* 0x000fe20000010100 */
[----:B------:R-:W-:Y:S01]  /*56c0*/  MUFU.EX2 R153, R153 ;  /* 0x0000009900997308 */ /* 0x000fe20000000800 */
[----:B------:R-:W-:Y:S01]  /*56d0*/  FFMA.FTZ R162, R163, UR10, -R172 ;  /* 0x0000000aa3a27c23 */ /* 0x000fe200080108ac */
[----:B------:R-:W-:-:S02]  /*56e0*/  IMAD.MOV R163, RZ, RZ, -R18 ;  /* 0x000000ffffa37224 */ /* 0x000fc400078e0a12 */
[----:B------:R-:W-:Y:S01]  /*56f0*/  FMUL.FTZ R8, R11, UR10 ;  /* 0x0000000a0b087c20 */ /* 0x000fe20008410000 */
[--C-:B------:R-:W-:Y:S01]  /*5700*/  FFMA.FTZ R159, R166, UR10, -R172.reuse ;  /* 0x0000000aa69f7c23 */ /* 0x100fe200080108ac */
[--C-:B------:R-:W-:Y:S01]  /*5710*/  FFMA.FTZ R166, R167, UR10, -R172.reuse ;  /* 0x0000000aa7a67c23 */ /* 0x100fe200080108ac */
[--C-:B------:R-:W-:Y:S01]  /*5720*/  FFMA.FTZ R171, R171, UR10, -R172.reuse ;  /* 0x0000000aabab7c23 */ /* 0x100fe200080108ac */
[----:B------:R-:W-:Y:S01]  /*5730*/  ISETP.NE.AND P2, PT, R16, R163, PT ;  /* 0x000000a31000720c */ /* 0x000fe20003f45270 */
[----:B------:R-:W-:Y:S01]  /*5740*/  MUFU.EX2 R20, R20 ;  /* 0x0000001400147308 */ /* 0x000fe20000000800 */
[----:B------:R-:W-:Y:S02]  /*5750*/  @!P1 VIADD R163, R168, 0x28c40 ;  /* 0x00028c40a8a39836 */ /* 0x000fe40000000000 */
[--C-:B------:R-:W-:Y:S01]  /*5760*/  FFMA.FTZ R11, R170, UR10, -R172.reuse ;  /* 0x0000000aaa0b7c23 */ /* 0x100fe200080108ac */
[--C-:B------:R-:W-:Y:S01]  /*5770*/  FFMA.FTZ R174, R174, UR10, -R172.reuse ;  /* 0x0000000aaeae7c23 */ /* 0x100fe200080108ac */
[--C-:B------:R-:W-:Y:S01]  /*5780*/  FFMA.FTZ R175, R175, UR10, -R172.reuse ;  /* 0x0000000aafaf7c23 */ /* 0x100fe200080108ac */
[--C-:B------:R-:W-:Y:S01]  /*5790*/  FFMA.FTZ R178, R178, UR10, -R172.reuse ;  /* 0x0000000ab2b27c23 */ /* 0x100fe200080108ac */
[----:B------:R-:W-:Y:S01]  /*57a0*/  @!P1 PRMT R163, RZ, 0x654, R163 ;  /* 0x00000654ffa39816 */ /* 0x000fe200000000a3 */
[--C-:B------:R-:W-:Y:S01]  /*57b0*/  FFMA.FTZ R179, R179, UR10, -R172.reuse ;  /* 0x0000000ab3b37c23 */ /* 0x100fe200080108ac */
[----:B------:R-:W2:Y:S01]  /*57c0*/  MUFU.EX2 R8, R8 ;  /* 0x0000000800087308 */ /* 0x000ea20000000800 */
[--C-:B------:R-:W-:Y:S01]  /*57d0*/  FFMA.FTZ R182, R182, UR10, -R172.reuse ;  /* 0x0000000ab6b67c23 */ /* 0x100fe200080108ac */
[----:B------:R3:W-:Y:S01]  /*57e0*/  @!P1 SYNCS.ARRIVE.TRANS64.RED.A1T0 RZ, [R163+URZ], RZ ;  /* 0x000000ffa3ff99a7 */ /* 0x0007e2000810043f */
[----:B------:R-:W-:Y:S01]  /*57f0*/  FFMA.FTZ R172, R183, UR10, -R172 ;  /* 0x0000000ab7ac7c23 */ /* 0x000fe200080108ac */
[----:B0-----:R-:W-:Y:S01]  /*5800*/  F2FP.BF16.F32.PACK_AB R154, R15, R154 ;  /* 0x0000009a0f9a723e */ /* 0x001fe200000010ff */
[-C--:B------:R-:W-:Y:S01]  /*5810*/  FMUL.FTZ R48, R48, R9.reuse ;  /* 0x0000000930307220 */ /* 0x080fe20000410000 */
[-C--:B------:R-:W-:Y:S01]  /*5820*/  FMUL.FTZ R49, R49, R9.reuse ;  /* 0x0000000931317220 */ /* 0x080fe20000410000 */
[-C--:B------:R-:W-:Y:S01]  /*5830*/  FMUL.FTZ R52, R52, R9.reuse ;  /* 0x0000000934347220 */ /* 0x080fe20000410000 */
[----:B------:R-:W0:Y:S01]  /*5840*/  MUFU.EX2 R155, R155 ;  /* 0x0000009b009b7308 */ /* 0x000e220000000800 */
[----:B------:R-:W-:Y:S01]  /*5850*/  FMUL.FTZ R53, R53, R9 ;  /* 0x0000000935357220 */ /* 0x000fe20000410000 */
[----:B---3--:R-:W-:-:S02]  /*5860*/  IMAD.U32 R163, RZ, RZ, UR23 ;  /* 0x00000017ffa37e24 */ /* 0x008fc4000f8e00ff */
[-C--:B------:R-:W-:Y:S01]  /*5870*/  FMUL.FTZ R56, R56, R9.reuse ;  /* 0x0000000938387220 */ /* 0x080fe20000410000 */
[-C--:B------:R-:W-:Y:S01]  /*5880*/  FMUL.FTZ R57, R57, R9.reuse ;  /* 0x0000000939397220 */ /* 0x080fe20000410000 */
[-C--:B------:R-:W-:Y:S01]  /*5890*/  FMUL.FTZ R60, R60, R9.reuse ;  /* 0x000000093c3c7220 */ /* 0x080fe20000410000 */
[----:B------:R-:W-:Y:S02]  /*58a0*/  @!P2 IMAD R3, R163, 0x40, R2 ;  /* 0x00000040a303a824 */ /* 0x000fe400078e0202 */
[----:B------:R-:W-:Y:S01]  /*58b0*/  FMUL.FTZ R61, R61, R9 ;  /* 0x000000093d3d7220 */ /* 0x000fe20000410000 */
[----:B------:R-:W3:Y:S01]  /*58c0*/  MUFU.EX2 R158, R158 ;  /* 0x0000009e009e7308 */ /* 0x000ee20000000800 */
[----:B--2---:R-:W-:Y:S01]  /*58d0*/  FFMA.FTZ R167, R8, R6, R153 ;  /* 0x0000000608a77223 */ /* 0x004fe20000010099 */
[----:B------:R-:W-:Y:S01]  /*58e0*/  F2FP.BF16.F32.PACK_AB R153, R20, R153 ;  /* 0x000000991499723e */ /* 0x000fe200000010ff */
[-C--:B------:R-:W-:Y:S01]  /*58f0*/  FMUL.FTZ R64, R64, R9.reuse ;  /* 0x0000000940407220 */ /* 0x080fe20000410000 */
[----:B------:R-:W-:Y:S01]  /*5900*/  @!P2 LEA R3, R3, UR40, 0x2 ;  /* 0x000000280303ac11 */ /* 0x000fe2000f8e10ff */
[----:B------:R-:W-:Y:S01]  /*5910*/  FADD.FTZ R6, R20, R167 ;  /* 0x000000a714067221 */ /* 0x000fe20000010000 */
[-C--:B------:R-:W-:Y:S01]  /*5920*/  FMUL.FTZ R65, R65, R9.reuse ;  /* 0x0000000941417220 */ /* 0x080fe20000410000 */
[-C--:B------:R-:W-:Y:S01]  /*5930*/  FMUL.FTZ R68, R68, R9.reuse ;  /* 0x0000000944447220 */ /* 0x080fe20000410000 */
[----:B------:R-:W-:Y:S01]  /*5940*/  MUFU.EX2 R157, R157 ;  /* 0x0000009d009d7308 */ /* 0x000fe20000000800 */
[----:B0-----:R-:W-:Y:S01]  /*5950*/  FADD.FTZ R167, R155, R6 ;  /* 0x000000069ba77221 */ /* 0x001fe20000010000 */
[----:B------:R-:W-:Y:S01]  /*5960*/  @!P2 STS [R3+0x28800], R9 ;  /* 0x028800090300a388 */ /* 0x000fe20000000800 */
[-C--:B------:R-:W-:Y:S01]  /*5970*/  FMUL.FTZ R69, R69, R9.reuse ;  /* 0x0000000945457220 */ /* 0x080fe20000410000 */
[-C--:B------:R-:W-:Y:S01]  /*5980*/  FMUL.FTZ R72, R72, R9.reuse ;  /* 0x0000000948487220 */ /* 0x080fe20000410000 */
[-C--:B------:R-:W-:Y:S01]  /*5990*/  FMUL.FTZ R73, R73, R9.reuse ;  /* 0x0000000949497220 */ /* 0x080fe20000410000 */
[----:B------:R0:W-:Y:S01]  /*59a0*/  @!P2 STS [R3+0x28820], R8 ;  /* 0x028820080300a388 */ /* 0x0001e20000000800 */
[----:B------:R-:W-:Y:S01]  /*59b0*/  FMUL.FTZ R76, R76, R9 ;  /* 0x000000094c4c7220 */ /* 0x000fe20000410000 */
[----:B------:R-:W-:Y:S01]  /*59c0*/  MUFU.EX2 R162, R162 ;  /* 0x000000a200a27308 */ /* 0x000fe20000000800 */
        /* <DEDUP_REMOVED lines=41> */
[----:B------:R-:W-:Y:S01]  /*5c60*/  FADD.FTZ R176, R158, R167 ;  /* 0x000000a79eb07221 */ /* 0x000fe20000010000 */
[----:B--2---:R-:W-:Y:S01]  /*5c70*/  F2FP.BF16.F32.PACK_AB R158, R161, R10 ;  /* 0x0000000aa19e723e */ /* 0x004fe200000010ff */
[-C--:B------:R-:W-:Y:S01]  /*5c80*/  FMUL.FTZ R141, R141, R9.reuse ;  /* 0x000000098d8d7220 */ /* 0x080fe20000410000 */
[----:B------:R-:W-:Y:S01]  /*5c90*/  FMUL.FTZ R144, R144, R9 ;  /* 0x0000000990907220 */ /* 0x000fe20000410000 */
[----:B------:R-:W-:Y:S01]  /*5ca0*/  FADD.FTZ R167, R157, R176 ;  /* 0x000000b09da77221 */ /* 0x000fe20000010000 */
[----:B------:R-:W-:Y:S01]  /*5cb0*/  F2FP.BF16.F32.PACK_AB R157, R162, R157 ;  /* 0x0000009da29d723e */ /* 0x000fe200000010ff */
[----:B------:R-:W2:Y:S01]  /*5cc0*/  MUFU.EX2 R160, R160 ;  /* 0x000000a000a07308 */ /* 0x000ea20000000800 */
[-C--:B------:R-:W-:Y:S01]  /*5cd0*/  FMUL.FTZ R145, R145, R9.reuse ;  /* 0x0000000991917220 */ /* 0x080fe20000410000 */
[-C--:B------:R-:W-:Y:S01]  /*5ce0*/  FMUL.FTZ R148, R148, R9.reuse ;  /* 0x0000000994947220 */ /* 0x080fe20000410000 */
[----:B------:R-:W-:Y:S01]  /*5cf0*/  FMUL.FTZ R149, R149, R9 ;  /* 0x0000000995957220 */ /* 0x000fe20000410000 */
        /* <DEDUP_REMOVED lines=13> */
[----:B----4-:R-:W-:Y:S01]  /*5dd0*/  FADD.FTZ R174, R156, R171 ;  /* 0x000000ab9cae7221 */ /* 0x010fe20000010000 */
[----:B------:R-:W-:Y:S01]  /*5de0*/  F2FP.BF16.F32.PACK_AB R156, R21, R156 ;  /* 0x0000009c159c723e */ /* 0x000fe200000010ff */
[-C--:B------:R-:W-:Y:S01]  /*5df0*/  FMUL.FTZ R47, R47, R8.reuse ;  /* 0x000000082f2f7220 */ /* 0x080fe20000410000 */
[-C--:B------:R-:W-:Y:S01]  /*5e00*/  FMUL.FTZ R50, R50, R8.reuse ;  /* 0x0000000832327220 */ /* 0x080fe20000410000 */
[----:B------:R-:W-:Y:S01]  /*5e10*/  FADD.FTZ R171, R21, R174 ;  /* 0x000000ae15ab7221 */ /* 0x000fe20000010000 */
[----:B------:R-:W-:Y:S01]  /*5e20*/  FADD.FTZ R174, R162, R167 ;  /* 0x000000a7a2ae7221 */ /* 0x000fe20000010000 */
[-C--:B------:R-:W-:Y:S01]  /*5e30*/  FMUL.FTZ R51, R51, R8.reuse ;  /* 0x0000000833337220 */ /* 0x080fe20000410000 */
[----:B------:R-:W0:Y:S01]  /*5e40*/  MUFU.EX2 R165, R165 ;  /* 0x000000a500a57308 */ /* 0x000e220000000800 */
[----:B------:R-:W-:Y:S01]  /*5e50*/  FADD.FTZ R176, R10, R171 ;  /* 0x000000ab0ab07221 */ /* 0x000fe20000010000 */
[----:B------:R-:W-:Y:S01]  /*5e60*/  FADD.FTZ R167, R159, R174 ;  /* 0x000000ae9fa77221 */ /* 0x000fe20000010000 */
[----:B-----5:R-:W-:Y:S01]  /*5e70*/  F2FP.BF16.F32.PACK_AB R159, R166, R159 ;  /* 0x0000009fa69f723e */ /* 0x020fe200000010ff */
[-C--:B------:R-:W-:Y:S01]  /*5e80*/  FMUL.FTZ R54, R54, R8.reuse ;  /* 0x0000000836367220 */ /* 0x080fe20000410000 */
[----:B------:R-:W-:Y:S01]  /*5e90*/  FADD.FTZ R13, R161, R176 ;  /* 0x000000b0a10d7221 */ /* 0x000fe20000010000 */
[----:B------:R-:W-:Y:S01]  /*5ea0*/  FADD.FTZ R174, R166, R167 ;  /* 0x000000a7a6ae7221 */ /* 0x000fe20000010000 */
[-C--:B------:R-:W-:Y:S01]  /*5eb0*/  FMUL.FTZ R55, R55, R8.reuse ;  /* 0x0000000837377220 */ /* 0x080fe20000410000 */
[----:B------:R-:W4:Y:S01]  /*5ec0*/  MUFU.EX2 R12, R12 ;  /* 0x0000000c000c7308 */ /* 0x000f220000000800 */
[----:B--2---:R-:W-:Y:S01]  /*5ed0*/  FADD.FTZ R176, R160, R13 ;  /* 0x0000000da0b07221 */ /* 0x004fe20000010000 */
[----:B-1----:R-:W-:Y:S01]  /*5ee0*/  FADD.FTZ R13, R11, R174 ;  /* 0x000000ae0b0d7221 */ /* 0x002fe20000010000 */
[----:B------:R-:W-:Y:S01]  /*5ef0*/  F2FP.BF16.F32.PACK_AB R161, R170, R11 ;  /* 0x0000000baaa1723e */ /* 0x000fe200000010ff */
[----:B------:R3:W-:Y:S01]  /*5f00*/  STSM.16.M88.4 [R22], R156 ;  /* 0x0000009c16007844 */ /* 0x0007e20000000200 */
[-C--:B------:R-:W-:Y:S01]  /*5f10*/  FMUL.FTZ R58, R58, R8.reuse ;  /* 0x000000083a3a7220 */ /* 0x080fe20000410000 */
[----:B------:R-:W-:Y:S01]  /*5f20*/  FADD.FTZ R20, R170, R13 ;  /* 0x0000000daa147221 */ /* 0x000fe20000010000 */
[----:B------:R-:W-:Y:S01]  /*5f30*/  FMUL.FTZ R59, R59, R8 ;  /* 0x000000083b3b7220 */ /* 0x000fe20000410000 */
[----:B------:R-:W1:Y:S01]  /*5f40*/  MUFU.EX2 R6, R175 ;  /* 0x000000af00067308 */ /* 0x000e620000000800 */
        /* <DEDUP_REMOVED lines=8> */
[----:B----4-:R-:W-:Y:S01]  /*5fd0*/  FADD.FTZ R174, R12, R3 ;  /* 0x000000030cae7221 */ /* 0x010fe20000010000 */
[----:B------:R-:W-:Y:S01]  /*5fe0*/  FADD.FTZ R3, R163, R20 ;  /* 0x00000014a3037221 */ /* 0x000fe20000010000 */
[-C--:B------:R-:W-:Y:S01]  /*5ff0*/  FMUL.FTZ R71, R71, R8.reuse ;  /* 0x0000000847477220 */ /* 0x080fe20000410000 */
[-C--:B------:R-:W-:Y:S01]  /*6000*/  FMUL.FTZ R74, R74, R8.reuse ;  /* 0x000000084a4a7220 */ /* 0x080fe20000410000 */
[-C--:B------:R-:W-:Y:S01]  /*6010*/  FMUL.FTZ R75, R75, R8.reuse ;  /* 0x000000084b4b7220 */ /* 0x080fe20000410000 */
[-C--:B------:R-:W-:Y:S01]  /*6020*/  FMUL.FTZ R78, R78, R8.reuse ;  /* 0x000000084e4e7220 */ /* 0x080fe20000410000 */
[-C--:B------:R-:W-:Y:S01]  /*6030*/  FMUL.FTZ R79, R79, R8.reuse ;  /* 0x000000084f4f7220 */ /* 0x080fe20000410000 */
[----:B------:R-:W2:Y:S01]  /*6040*/  MUFU.EX2 R178, R178 ;  /* 0x000000b200b27308 */ /* 0x000ea20000000800 */
        /* <DEDUP_REMOVED lines=14> */
[----:B------:R3:W-:Y:S01]  /*6130*/  STSM.16.M88.4 [R184], R160 ;  /* 0x000000a0b8007844 */ /* 0x0007e20000000200 */
        /* <DEDUP_REMOVED lines=25> */
[C---:B--2---:R-:W-:Y:S01]  /*62d0*/  FADD.FTZ R3, R173.reuse, R10 ;  /* 0x0000000aad037221 */ /* 0x044fe20000010000 */
[----:B------:R-:W-:Y:S01]  /*62e0*/  F2FP.BF16.F32.PACK_AB R164, R173, R164 ;  /* 0x000000a4ada4723e */ /* 0x000fe200000010ff */
        /* <DEDUP_REMOVED lines=11> */
[----:B------:R-:W-:-:S02]  /*63a0*/  FMUL.FTZ R151, R151, R8 ;  /* 0x0000000897977220 */ /* 0x000fc40000410000 */
[----:B------:R-:W1:Y:S01]  /*63b0*/  MUFU.EX2 R172, R172 ;  /* 0x000000ac00ac7308 */ /* 0x000e620000000800 */
[----:B0-----:R-:W-:Y:S01]  /*63c0*/  FADD.FTZ R6, R14, R3 ;  /* 0x000000030e067221 */ /* 0x001fe20000010000 */
[----:B--2---:R-:W-:-:S03]  /*63d0*/  F2FP.BF16.F32.PACK_AB R166, R177, R14 ;  /* 0x0000000eb1a6723e */ /* 0x004fc600000010ff */
[----:B------:R-:W-:Y:S01]  /*63e0*/  FADD.FTZ R3, R177, R6 ;  /* 0x00000006b1037221 */ /* 0x000fe20000010000 */
[C---:B-1----:R-:W-:Y:S01]  /*63f0*/  F2FP.BF16.F32.PACK_AB R167, R172.reuse, R167 ;  /* 0x000000a7aca7723e */ /* 0x042fe200000010ff */
[----:B------:R-:W-:-:S04]  /*6400*/  FADD.FTZ R6, R172, R11 ;  /* 0x0000000bac067221 */ /* 0x000fc80000010000 */
[----:B------:R3:W-:Y:S01]  /*6410*/  STSM.16.M88.4 [R23], R164 ;  /* 0x000000a417007844 */ /* 0x0007e20000000200 */
[----:B------:R-:W-:Y:S05]  /*6420*/  @!P0 BRA `(.L_x_3435) ;  /* 0x0000000000048947 */ /* 0x000fea0003800000 */
[----:B------:R-:W-:Y:S01]  /*6430*/  BPT.TRAP 0x1 ;  /* 0x000000040000795c */ /* 0x000fe20000300000 */
.L_x_3435:
[----:B------:R0:W1:Y:S01]  /*6440*/  SYNCS.PHASECHK.TRANS64.TRYWAIT P2, [UR24+0x28c50], R7 ;  /* 0x028c5007ff0075a7 */ /* 0x0000620008040158 */
[----:B------:R-:W-:Y:S05]  /*6450*/  @!P0 BRA `(.L_x_3436) ;  /* 0x0000000000048947 */ /* 0x000fea0003800000 */
[----:B------:R-:W-:Y:S01]  /*6460*/  BPT.TRAP 0x1 ;  /* 0x000000040000795c */ /* 0x000fe20000300000 */
.L_x_3436:
[----:B-1----:R-:W-:Y:S05]  /*6470*/  @P2 BRA `(.L_x_3437) ;  /* 0x0000000000082947 */ /* 0x002fea0003800000 */
[----:B------:R-:W1:Y:S02]  /*6480*/  SYNCS.PHASECHK.TRANS64.TRYWAIT P2, [UR24+0x28c50], R7 ;  /* 0x028c5007ff0075a7 */ /* 0x000e640008040158 */
[----:B-1----:R-:W-:Y:S05]  /*6490*/  @!P2 BRA `(.L_x_3438) ;  /* 0x000000a000a4a947 */ /* 0x002fea0003800000 */
.L_x_3437:
[----:B------:R-:W-:Y:S01]  /*64a0*/  ULEA UR11, UR39, UR47, 0xc ;  /* 0x0000002f270b7291 */ /* 0x000fe2000f8e603f */
[----:B------:R-:W-:Y:S01]  /*64b0*/  WARPGROUP.ARRIVE ;  /* 0x00000000000079c5 */ /* 0x000fe20000000000 */
[----:B------:R-:W-:Y:S01]  /*64c0*/  UMOV UR7, 0x40000040 ;  /* 0x4000004000077882 */ /* 0x000fe20000000000 */
[----:B------:R-:W-:Y:S01]  /*64d0*/  UISETP.GT.AND UP0, UPT, UR21, UR20, UPT ;  /* 0x000000141500728c */ /* 0x000fe2000bf04270 */
[----:B-1----:R-:W-:Y:S01]  /*64e0*/  @!P1 VIADD R168, R168, 0x28c60 ;  /* 0x00028c60a8a89836 */ /* 0x002fe20000000000 */
        /* <DEDUP_REMOVED lines=37> */
.L_x_3430:
[----:B------:R-:W-:-:S13]  /*6740*/  ISETP.LE.AND P2, PT, RZ, UR21, PT ;  /* 0x00000015ff007c0c */ /* 0x000fda000bf43270 */
[----:B------:R-:W-:Y:S05]  /*6750*/  @!P2 BRA `(.L_x_3440) ;  /* 0x00000018002ca947 */ /* 0x000fea0003800000 */
[----:B------:R-:W-:Y:S01]  /*6760*/  IMAD.MOV.U32 R8, RZ, RZ, R5 ;  /* 0x000000ffff087224 */ /* 0x000fe200078e0005 */
[----:B------:R-:W-:Y:S01]  /*6770*/  UMOV UR22, UR39 ;  /* 0x0000002700167c82 */ /* 0x000fe20008000000 */
[----:B------:R-:W-:Y:S01]  /*6780*/  IMAD.MOV.U32 R9, RZ, RZ, R4 ;  /* 0x000000ffff097224 */ /* 0x000fe200078e0004 */
[----:B------:R-:W-:-:S06]  /*6790*/  ULDC UR20, c[0x0][0x988] ;  /* 0x0002620000147ab9 */ /* 0x000fcc0000000800 */
.L_x_3449:
[----:B------:R-:W-:-:S04]  /*67a0*/  UIADD3 UR39, UR22, 0x1, URZ ;  /* 0x0000000116277890 */ /* 0x000fc8000fffe03f */
[----:B------:R-:W-:-:S04]  /*67b0*/  UISETP.NE.AND UP0, UPT, UR39, 0x2, UPT ;  /* 0x000000022700788c */ /* 0x000fc8000bf05270 */
[----:B------:R-:W-:Y:S02]  /*67c0*/  USEL UR6, URZ, 0x1, UP0 ;  /* 0x000000013f067887 */ /* 0x000fe40008000000 */
[----:B------:R-:W-:Y:S02]  /*67d0*/  USEL UR39, UR39, URZ, UP0 ;  /* 0x0000003f27277287 */ /* 0x000fe40008000000 */
[----:B------:R-:W-:Y:S01]  /*67e0*/  ULOP3.LUT UR38, UR38, UR6, URZ, 0x3c, !UPT ;  /* 0x0000000626267292 */ /* 0x000fe2000f8e3c3f */
[----:B-12-4-:R-:W-:Y:S11]  /*67f0*/  @!P0 BRA `(.L_x_3441) ;  /* 0x0000000000048947 */ /* 0x016ff60003800000 */
[----:B------:R-:W-:Y:S01]  /*6800*/  BPT.TRAP 0x1 ;  /* 0x000000040000795c */ /* 0x000fe20000300000 */
.L_x_3441:
[----:B------:R-:W-:Y:S01]  /*6810*/  ULEA UR23, UR39, UR40, 0x3 ;  /* 0x0000002827177291 */ /* 0x000fe2000f8e183f */
[----:B01----:R-:W-:-:S05]  /*6820*/  IMAD.U32 R7, RZ, RZ, UR38 ;  /* 0x00000026ff077e24 */ /* 0x003fca000f8e00ff */
[----:B------:R-:W-:-:S04]  /*6830*/  SHF.L.U32 R7, R7, 0x1f, RZ ;  /* 0x0000001f07077819 */ /* 0x000fc800000006ff */
[----:B------:R0:W1:Y:S01]  /*6840*/  SYNCS.PHASECHK.TRANS64.TRYWAIT P2, [UR23+0x28c30], R7 ;  /* 0x028c3007ff0075a7 */ /* 0x0000620008040157 */
[----:B------:R-:W-:Y:S05]  /*6850*/  @!P0 BRA `(.L_x_3442) ;  /* 0x0000000000048947 */ /* 0x000fea0003800000 */
[----:B------:R-:W-:Y:S01]  /*6860*/  BPT.TRAP 0x1 ;  /* 0x000000040000795c */ /* 0x000fe20000300000 */
.L_x_3442:
[----:B-1----:R-:W-:Y:S05]  /*6870*/  @P2 BRA `(.L_x_3443) ;  /* 0x0000000000082947 */ /* 0x002fea0003800000 */
[----:B------:R-:W1:Y:S02]  /*6880*/  SYNCS.PHASECHK.TRANS64.TRYWAIT P2, [UR23+0x28c30], R7 ;  /* 0x028c3007ff0075a7 */ /* 0x000e640008040157 */
[----:B-1----:R-:W-:Y:S05]  /*6890*/  @!P2 BRA `(.L_x_3444) ;  /* 0x0000009c00b8a947 */ /* 0x002fea0003800000 */
.L_x_3443:
[----:B------:R-:W-:Y:S01]  /*68a0*/  R2UR UR18, R0 ;  /* 0x00000000001272ca */ /* 0x000fe200000e0000 */
[----:B--23--:R-:W-:Y:S01]  /*68b0*/  WARPGROUP.ARRIVE ;  /* 0x00000000000079c5 */ /* 0x00cfe20000000000 */
        /* <DEDUP_REMOVED lines=20> */
[----:B-1----:R-:W-:-:S04]  /*6a00*/  FMNMX.FTZ R4, R152, R9, !PT ;  /* 0x0000000998047209 */ /* 0x002fc80007810000 */
        /* <DEDUP_REMOVED lines=49> */
[----:B------:R-:W-:Y:S01]  /*6d20*/  IADD3 R173, -R18, RZ, RZ ;  /* 0x000000ff12ad7210 */ /* 0x000fe20007ffe1ff */
[----:B------:R-:W2:Y:S01]  /*6d30*/  MUFU.EX2 R9, R9 ;  /* 0x0000000900097308 */ /* 0x000ea20000000800 */
[----:B------:R-:W-:Y:S01]  /*6d40*/  FMNMX.FTZ R12, R182, R5, !PT ;  /* 0x00000005b60c7209 */ /* 0x000fe20007810000 */
[----:B------:R-:W-:Y:S01]  /*6d50*/  FFMA.FTZ R181, R181, UR10, -R190 ;  /* 0x0000000ab5b57c23 */ /* 0x000fe200080108be */
[----:B------:R-:W-:-:S02]  /*6d60*/  ISETP.NE.AND P2, PT, R16, R173, PT ;  /* 0x000000ad1000720c */ /* 0x000fc40003f45270 */
[----:B------:R-:W-:-:S03]  /*6d70*/  FMNMX.FTZ R5, R183, R12, !PT ;  /* 0x0000000cb7057209 */ /* 0x000fc60007810000 */
[----:B------:R3:W-:Y:S01]  /*6d80*/  MUFU.EX2 R12, R157 ;  /* 0x0000009d000c7308 */ /* 0x0007e20000000800 */
[-C--:B-1----:R-:W-:Y:S01]  /*6d90*/  FMUL.FTZ R24, R24, R10.reuse ;  /* 0x0000000a18187220 */ /* 0x082fe20000410000 */
[----:B------:R-:W1:Y:S01]  /*6da0*/  SHFL.BFLY PT, R20, R5, 0x2, 0x1f ;  /* 0x0c401f0005147f89 */ /* 0x000e6200000e0000 */
[-C--:B------:R-:W-:Y:S01]  /*6db0*/  FMUL.FTZ R25, R25, R10.reuse ;  /* 0x0000000a19197220 */ /* 0x080fe20000410000 */
[-C--:B------:R-:W-:Y:S01]  /*6dc0*/  FMUL.FTZ R28, R28, R10.reuse ;  /* 0x0000000a1c1c7220 */ /* 0x080fe20000410000 */
[-C--:B------:R-:W-:Y:S01]  /*6dd0*/  FMUL.FTZ R29, R29, R10.reuse ;  /* 0x0000000a1d1d7220 */ /* 0x080fe20000410000 */
[-C--:B------:R-:W-:Y:S01]  /*6de0*/  FMUL.FTZ R32, R32, R10.reuse ;  /* 0x0000000a20207220 */ /* 0x080fe20000410000 */
[-C--:B------:R-:W-:Y:S01]  /*6df0*/  FMUL.FTZ R33, R33, R10.reuse ;  /* 0x0000000a21217220 */ /* 0x080fe20000410000 */
[----:B------:R-:W-:Y:S01]  /*6e00*/  MUFU.EX2 R152, R152 ;  /* 0x0000009800987308 */ /* 0x000fe20000000800 */
[--C-:B---3--:R-:W-:Y:S01]  /*6e10*/  FFMA.FTZ R157, R177, UR10, -R190.reuse ;  /* 0x0000000ab19d7c23 */ /* 0x108fe200080108be */
[----:B--2---:R-:W-:Y:S01]  /*6e20*/  FFMA.FTZ R3, R10, R3, R9 ;  /* 0x000000030a037223 */ /* 0x004fe20000010009 */
        /* <DEDUP_REMOVED lines=15> */
[----:B-1----:R-:W-:Y:S01]  /*6f20*/  FMNMX.FTZ R161, R5, R20, !PT ;  /* 0x0000001405a17209 */ /* 0x002fe20007810000 */
[--C-:B------:R-:W-:Y:S01]  /*6f30*/  FFMA.FTZ R20, R172, UR10, -R190.reuse ;  /* 0x0000000aac147c23 */ /* 0x100fe200080108be */
[-C--:B------:R-:W-:Y:S01]  /*6f40*/  FMUL.FTZ R61, R61, R10.reuse ;  /* 0x0000000a3d3d7220 */ /* 0x080fe20000410000 */
[-C--:B------:R-:W-:Y:S01]  /*6f50*/  FMUL.FTZ R64, R64, R10.reuse ;  /* 0x0000000a40407220 */ /* 0x080fe20000410000 */
[-C--:B------:R-:W-:Y:S01]  /*6f60*/  FMUL.FTZ R65, R65, R10.reuse ;  /* 0x0000000a41417220 */ /* 0x080fe20000410000 */
[----:B------:R-:W1:Y:S01]  /*6f70*/  SHFL.BFLY PT, R168, R161, 0x1, 0x1f ;  /* 0x0c201f00a1a87f89 */ /* 0x000e6200000e0000 */
        /* <DEDUP_REMOVED lines=9> */
[----:B--2---:R-:W-:Y:S01]  /*7010*/  FFMA.FTZ R164, R176, UR10, -R190 ;  /* 0x0000000ab0a47c23 */ /* 0x004fe200080108be */
        /* <DEDUP_REMOVED lines=13> */
[----:B-1----:R-:W-:Y:S01]  /*70f0*/  FMNMX.FTZ R5, R161, R168, !PT ;  /* 0x000000a8a1057209 */ /* 0x002fe20007810000 */
        /* <DEDUP_REMOVED lines=19> */
[--C-:B-1----:R-:W-:Y:S01]  /*7230*/  FFMA.FTZ R180, R167, UR10, -R177.reuse ;  /* 0x0000000aa7b47c23 */ /* 0x102fe200080108b1 */
[----:B------:R-:W-:Y:S01]  /*7240*/  FFMA.FTZ R167, R170, UR10, -R177 ;  /* 0x0000000aaaa77c23 */ /* 0x000fe200080108b1 */
[----:B------:R-:W-:-:S02]  /*7250*/  IMAD.U32 R170, RZ, RZ, UR23 ;  /* 0x00000017ffaa7e24 */ /* 0x000fc4000f8e00ff */
[--C-:B------:R-:W-:Y:S01]  /*7260*/  FFMA.FTZ R171, R174, UR10, -R177.reuse ;  /* 0x0000000aaeab7c23 */ /* 0x100fe200080108b1 */
[--C-:B------:R-:W-:Y:S01]  /*7270*/  FFMA.FTZ R174, R175, UR10, -R177.reuse ;  /* 0x0000000aafae7c23 */ /* 0x100fe200080108b1 */
[----:B------:R-:W-:Y:S02]  /*7280*/  IMAD.U32 R175, RZ, RZ, UR22 ;  /* 0x00000016ffaf7e24 */ /* 0x000fe4000f8e00ff */
[--C-:B------:R-:W-:Y:S01]  /*7290*/  FFMA.FTZ R173, R178, UR10, -R177.reuse ;  /* 0x0000000ab2ad7c23 */ /* 0x100fe200080108b1 */
[----:B------:R-:W1:Y:S01]  /*72a0*/  MUFU.EX2 R168, R168 ;  /* 0x000000a800a87308 */ /* 0x000e620000000800 */
[----:B------:R-:W-:Y:S02]  /*72b0*/  @!P1 VIADD R154, R170, 0x28c40 ;  /* 0x00028c40aa9a9836 */ /* 0x000fe40000000000 */
[--C-:B------:R-:W-:Y:S01]  /*72c0*/  FFMA.FTZ R182, R182, UR10, -R177.reuse ;  /* 0x0000000ab6b67c23 */ /* 0x100fe200080108b1 */
[----:B------:R-:W-:Y:S02]  /*72d0*/  @!P2 IMAD R158, R175, 0x40, R2 ;  /* 0x00000040af9ea824 */ /* 0x000fe400078e0202 */
[--C-:B------:R-:W-:Y:S01]  /*72e0*/  FFMA.FTZ R183, R183, UR10, -R177.reuse ;  /* 0x0000000ab7b77c23 */ /* 0x100fe200080108b1 */
[----:B------:R-:W-:Y:S01]  /*72f0*/  FFMA.FTZ R179, R179, UR10, -R177 ;  /* 0x0000000ab3b37c23 */ /* 0x000fe200080108b1 */
[----:B------:R-:W-:Y:S01]  /*7300*/  @!P1 PRMT R154, RZ, 0x654, R154 ;  /* 0x00000654ff9a9816 */ /* 0x000fe2000000009a */
[-C--:B------:R-:W-:Y:S01]  /*7310*/  FMUL.FTZ R116, R116, R10.reuse ;  /* 0x0000000a74747220 */ /* 0x080fe20000410000 */
[----:B------:R-:W2:Y:S01]  /*7320*/  MUFU.EX2 R155, R155 ;  /* 0x0000009b009b7308 */ /* 0x000ea20000000800 */
[----:B------:R-:W-:Y:S01]  /*7330*/  @!P2 LEA R158, R158, UR40, 0x2 ;  /* 0x000000289e9eac11 */ /* 0x000fe2000f8e10ff */
[----:B------:R3:W-:Y:S01]  /*7340*/  @!P1 SYNCS.ARRIVE.TRANS64.RED.A1T0 RZ, [R154+URZ], RZ ;  /* 0x000000ff9aff99a7 */ /* 0x0007e2000810043f */
[-C--:B------:R-:W-:Y:S01]  /*7350*/  FMUL.FTZ R117, R117, R10.reuse ;  /* 0x0000000a75757220 */ /* 0x080fe20000410000 */
[-C--:B------:R-:W-:Y:S01]  /*7360*/  FMUL.FTZ R120, R120, R10.reuse ;  /* 0x0000000a78787220 */ /* 0x080fe20000410000 */
[-C--:B------:R-:W-:Y:S01]  /*7370*/  FMUL.FTZ R121, R121, R10.reuse ;  /* 0x0000000a79797220 */ /* 0x080fe20000410000 */
[----:B------:R-:W-:Y:S01]  /*7380*/  @!P2 STS [R158+0x28800], R10 ;  /* 0x0288000a9e00a388 */ /* 0x000fe20000000800 */
[----:B------:R-:W-:Y:S01]  /*7390*/  FMUL.FTZ R124, R124, R10 ;  /* 0x0000000a7c7c7220 */ /* 0x000fe20000410000 */
[----:B------:R-:W4:Y:S01]  /*73a0*/  MUFU.EX2 R165, R165 ;  /* 0x000000a500a57308 */ /* 0x000f220000000800 */
[----:B-1----:R-:W-:Y:S01]  /*73b0*/  FFMA.FTZ R6, R169, R6, R168 ;  /* 0x00000006a9067223 */ /* 0x002fe200000100a8 */
[C---:B---3--:R-:W-:Y:S01]  /*73c0*/  FADD.FTZ R154, R152.reuse, R3 ;  /* 0x00000003989a7221 */ /* 0x048fe20000010000 */
[----:B------:R1:W-:Y:S01]  /*73d0*/  @!P2 STS [R158+0x28820], R169 ;  /* 0x028820a99e00a388 */ /* 0x0003e20000000800 */
[----:B------:R-:W-:Y:S01]  /*73e0*/  F2FP.BF16.F32.PACK_AB R152, R152, R9 ;  /* 0x000000099898723e */ /* 0x000fe200000010ff */
[-C--:B------:R-:W-:Y:S01]  /*73f0*/  FMUL.FTZ R125, R125, R10.reuse ;  /* 0x0000000a7d7d7220 */ /* 0x080fe20000410000 */
[----:B------:R-:W-:Y:S01]  /*7400*/  FADD.FTZ R3, R11, R154 ;  /* 0x0000009a0b037221 */ /* 0x000fe20000010000 */
[-C--:B------:R-:W-:Y:S01]  /*7410*/  FMUL.FTZ R128, R128, R10.reuse ;  /* 0x0000000a80807220 */ /* 0x080fe20000410000 */
[----:B------:R-:W3:Y:S01]  /*7420*/  MUFU.EX2 R172, R172 ;  /* 0x000000ac00ac7308 */ /* 0x000ee20000000800 */
[----:B--2---:R-:W-:Y:S01]  /*7430*/  FADD.FTZ R6, R155, R6 ;  /* 0x000000069b067221 */ /* 0x004fe20000010000 */
[----:B------:R-:W-:Y:S01]  /*7440*/  FADD.FTZ R3, R12, R3 ;  /* 0x000000030c037221 */ /* 0x000fe20000010000 */
[-C--:B------:R-:W-:Y:S01]  /*7450*/  FMUL.FTZ R129, R129, R10.reuse ;  /* 0x0000000a81817220 */ /* 0x080fe20000410000 */
[-C--:B------:R-:W-:Y:S01]  /*7460*/  FMUL.FTZ R132, R132, R10.reuse ;  /* 0x0000000a84847220 */ /* 0x080fe20000410000 */
[-C--:B------:R-:W-:Y:S01]  /*7470*/  FMUL.FTZ R133, R133, R10.reuse ;  /* 0x0000000a85857220 */ /* 0x080fe20000410000 */
[----:B------:R-:W-:Y:S01]  /*7480*/  FADD.FTZ R154, R156, R3 ;  /* 0x000000039c9a7221 */ /* 0x000fe20000010000 */
[-C--:B------:R-:W-:Y:S01]  /*7490*/  FMUL.FTZ R136, R136, R10.reuse ;  /* 0x0000000a88887220 */ /* 0x080fe20000410000 */
[----:B------:R-:W2:Y:S01]  /*74a0*/  MUFU.EX2 R159, R159 ;  /* 0x0000009f009f7308 */ /* 0x000ea20000000800 */
[----:B----4-:R-:W-:Y:S01]  /*74b0*/  FADD.FTZ R3, R165, R6 ;  /* 0x00000006a5037221 */ /* 0x010fe20000010000 */
[----:B------:R-:W-:Y:S01]  /*74c0*/  FADD.FTZ R175, R13, R154 ;  /* 0x0000009a0daf7221 */ /* 0x000fe20000010000 */
[-C--:B------:R-:W-:Y:S01]  /*74d0*/  FMUL.FTZ R137, R137, R10.reuse ;  /* 0x0000000a89897220 */ /* 0x080fe20000410000 */
[-C--:B------:R-:W-:Y:S01]  /*74e0*/  FMUL.FTZ R140, R140, R10.reuse ;  /* 0x0000000a8c8c7220 */ /* 0x080fe20000410000 */
        /* <DEDUP_REMOVED lines=8> */
[----:B------:R-:W-:Y:S01]  /*7570*/  FMUL.FTZ R149, R149, R10 ;  /* 0x0000000a95957220 */ /* 0x000fe20000410000 */
[----:B------:R-:W-:Y:S01]  /*7580*/  FADD.FTZ R154, R160, R175 ;  /* 0x000000afa09a7221 */ /* 0x000fe20000010000 */
[----:B------:R-:W-:Y:S01]  /*7590*/  F2FP.BF16.F32.PACK_AB R156, R13, R156 ;  /* 0x0000009c0d9c723e */ /* 0x000fe200000010ff */
[----:B------:R-:W3:Y:S01]  /*75a0*/  MUFU.EX2 R163, R163 ;  /* 0x000000a300a37308 */ /* 0x000ee20000000800 */
[----:B--2---:R-:W-:Y:S01]  /*75b0*/  FADD.FTZ R3, R159, R6 ;  /* 0x000000069f037221 */ /* 0x004fe20000010000 */
[----:B-1----:R-:W-:Y:S01]  /*75c0*/  F2FP.BF16.F32.PACK_AB R158, R15, R14 ;  /* 0x0000000e0f9e723e */ /* 0x002fe200000010ff */
        /* <DEDUP_REMOVED lines=64> */
[-C--:B------:R-:W-:Y:S01]  /*79d0*/  FMUL.FTZ R118, R118, R169.reuse ;  /* 0x000000a976767220 */ /* 0x080fe20000410000 */
[----:B------:R-:W-:Y:S01]  /*79e0*/  F2FP.BF16.F32.PACK_AB R153, R155, R168 ;  /* 0x000000a89b99723e */ /* 0x000fe200000010ff */
[----:B------:R-:W-:Y:S01]  /*79f0*/  FMUL.FTZ R119, R119, R169 ;  /* 0x000000a977777220 */ /* 0x000fe20000410000 */
[----:B------:R-:W-:Y:S01]  /*7a00*/  F2FP.BF16.F32.PACK_AB R154, R12, R11 ;  /* 0x0000000b0c9a723e */ /* 0x000fe200000010ff */
[----:B------:R-:W-:Y:S01]  /*7a10*/  FMUL.FTZ R122, R122, R169 ;  /* 0x000000a97a7a7220 */ /* 0x000fe20000410000 */
[----:B------:R-:W3:Y:S01]  /*7a20*/  MUFU.EX2 R174, R174 ;  /* 0x000000ae00ae7308 */ /* 0x000ee20000000800 */
[----:B-1----:R-:W-:Y:S01]  /*7a30*/  FADD.FTZ R3, R171, R6 ;  /* 0x00000006ab037221 */ /* 0x002fe20000010000 */
[----:B------:R-:W-:Y:S01]  /*7a40*/  F2FP.BF16.F32.PACK_AB R155, R172, R165 ;  /* 0x000000a5ac9b723e */ /* 0x000fe200000010ff */
[----:B------:R-:W-:Y:S01]  /*7a50*/  BAR.SYNC.DEFER_BLOCKING 0xf, 0x100 ;  /* 0x03c4000000007b1d */ /* 0x000fe20000010000 */
        /* <DEDUP_REMOVED lines=18> */
[----:B------:R-:W-:-:S03]  /*7b80*/  FMUL.FTZ R151, R151, R169 ;  /* 0x000000a997977220 */ /* 0x000fc60000410000 */
[----:B------:R-:W3:Y:S01]  /*7b90*/  MUFU.EX2 R8, R181 ;  /* 0x000000b500087308 */ /* 0x000ee20000000800 */
[C---:B-1----:R-:W-:Y:S01]  /*7ba0*/  FADD.FTZ R10, R157.reuse, R10 ;  /* 0x0000000a9d0a7221 */ /* 0x042fe20000010000 */
[----:B------:R-:W-:Y:S01]  /*7bb0*/  F2FP.BF16.F32.PACK_AB R164, R157, R164 ;  /* 0x000000a49da4723e */ /* 0x000fe200000010ff */
[----:B------:R1:W-:Y:S01]  /*7bc0*/  STSM.16.M88.4 [R19+0x26800], R152 ;  /* 0x0268009813007844 */ /* 0x0003e20000000200 */
[----:B------:R-:W-:Y:S01]  /*7bd0*/  F2FP.BF16.F32.PACK_AB R157, R176, R159 ;  /* 0x0000009fb09d723e */ /* 0x000fe200000010ff */
[----:B------:R-:W-:Y:S01]  /*7be0*/  FADD.FTZ R3, R161, R10 ;  /* 0x0000000aa1037221 */ /* 0x000fe20000010000 */
[----:B------:R-:W-:Y:S02]  /*7bf0*/  F2FP.BF16.F32.PACK_AB R159, R180, R163 ;  /* 0x000000a3b49f723e */ /* 0x000fe400000010ff */
[----:B------:R-:W4:Y:S01]  /*7c00*/  MUFU.EX2 R178, R179 ;  /* 0x000000b300b27308 */ /* 0x000f220000000800 */
[----:B--2---:R-:W-:Y:S01]  /*7c10*/  FADD.FTZ R9, R173, R6 ;  /* 0x00000006ad097221 */ /* 0x004fe20000010000 */
[----:B------:R-:W-:Y:S01]  /*7c20*/  F2FP.BF16.F32.PACK_AB R163, R174, R171 ;  /* 0x000000abaea3723e */ /* 0x000fe200000010ff */
[----:B------:R1:W-:Y:S05]  /*7c30*/  STSM.16.M88.4 [R22], R156 ;  /* 0x0000009c16007844 */ /* 0x0003ea0000000200 */
[----:B------:R-:W2:Y:S01]  /*7c40*/  MUFU.EX2 R182, R182 ;  /* 0x000000b600b67308 */ /* 0x000ea20000000800 */
[C---:B---3--:R-:W-:Y:S01]  /*7c50*/  F2FP.BF16.F32.PACK_AB R166, R8.reuse, R161 ;  /* 0x000000a108a6723e */ /* 0x048fe200000010ff */
[----:B------:R-:W-:Y:S01]  /*7c60*/  FADD.FTZ R3, R8, R3 ;  /* 0x0000000308037221 */ /* 0x000fe20000010000 */
[----:B------:R-:W-:-:S05]  /*7c70*/  F2FP.BF16.F32.PACK_AB R161, R190, R167 ;  /* 0x000000a7bea1723e */ /* 0x000fca00000010ff */
[----:B------:R-:W3:Y:S01]  /*7c80*/  MUFU.EX2 R183, R183 ;  /* 0x000000b700b77308 */ /* 0x000ee20000000800 */
[C---:B----4-:R-:W-:Y:S01]  /*7c90*/  FADD.FTZ R9, R178.reuse, R9 ;  /* 0x00000009b2097221 */ /* 0x050fe20000010000 */
[----:B------:R-:W-:Y:S01]  /*7ca0*/  F2FP.BF16.F32.PACK_AB R165, R178, R173 ;  /* 0x000000adb2a5723e */ /* 0x000fe200000010ff */
[----:B------:R1:W-:Y:S02]  /*7cb0*/  STSM.16.M88.4 [R184], R160 ;  /* 0x000000a0b8007844 */ /* 0x0003e40000000200 */
[----:B--2---:R-:W-:Y:S01]  /*7cc0*/  FADD.FTZ R6, R182, R9 ;  /* 0x00000009b6067221 */ /* 0x004fe20000010000 */
[----:B---3--:R-:W-:-:S03]  /*7cd0*/  F2FP.BF16.F32.PACK_AB R167, R183, R182 ;  /* 0x000000b6b7a7723e */ /* 0x008fc600000010ff */
[----:B------:R-:W-:Y:S02]  /*7ce0*/  FADD.FTZ R6, R183, R6 ;  /* 0x00000006b7067221 */ /* 0x000fe40000010000 */
[----:B------:R1:W-:Y:S01]  /*7cf0*/  STSM.16.M88.4 [R23], R164 ;  /* 0x000000a417007844 */ /* 0x0003e20000000200 */
[----:B------:R-:W-:Y:S05]  /*7d00*/  @!P0 BRA `(.L_x_3445) ;  /* 0x0000000000048947 */ /* 0x000fea0003800000 */
[----:B------:R-:W-:Y:S01]  /*7d10*/  BPT.TRAP 0x1 ;  /* 0x000000040000795c */ /* 0x000fe20000300000 */
.L_x_3445:
[----:B------:R2:W3:Y:S01]  /*7d20*/  SYNCS.PHASECHK.TRANS64.TRYWAIT P2, [UR23+0x28c50], R7 ;  /* 0x028c5007ff0075a7 */ /* 0x0004e20008040157 */
[----:B------:R-:W-:Y:S05]  /*7d30*/  @!P0 BRA `(.L_x_3446) ;  /* 0x0000000000048947 */ /* 0x000fea0003800000 */
[----:B------:R-:W-:Y:S01]  /*7d40*/  BPT.TRAP 0x1 ;  /* 0x000000040000795c */ /* 0x000fe20000300000 */
.L_x_3446:
[----:B---3--:R-:W-:Y:S05]  /*7d50*/  @P2 BRA `(.L_x_3447) ;  /* 0x0000000000082947 */ /* 0x008fea0003800000 */
[----:B------:R-:W3:Y:S02]  /*7d60*/  SYNCS.PHASECHK.TRANS64.TRYWAIT P2, [UR23+0x28c50], R7 ;  /* 0x028c5007ff0075a7 */ /* 0x000ee40008040157 */
[----:B---3--:R-:W-:Y:S05]  /*7d70*/  @!P2 BRA `(.L_x_3448) ;  /* 0x000000880098a947 */ /* 0x008fea0003800000 */
.L_x_3447:
        /* <DEDUP_REMOVED lines=41> */
.L_x_3440:
[----:B------:R-:W5:Y:S01]  /*8010*/  SHFL.BFLY PT, R0, R3, 0x2, 0x1f ;  /* 0x0c401f0003007f89 */ /* 0x000f6200000e0000 */
[----:B------:R-:W-:Y:S01]  /*8020*/  IMAD.U32 R11, RZ, RZ, UR10 ;  /* 0x0000000aff0b7e24 */ /* 0x000fe2000f8e00ff */
[----:B------:R-:W-:Y:S01]  /*8030*/  UIADD3 UR37, UR37, 0x1, URZ ;  /* 0x0000000125257890 */ /* 0x000fe2000fffe03f */
[----:B------:R-:W-:Y:S01]  /*8040*/  IMAD.U32 R15, RZ, RZ, UR10 ;  /* 0x0000000aff0f7e24 */ /* 0x000fe2000f8e00ff */
[----:B------:R-:W0:Y:S01]  /*8050*/  SHFL.BFLY PT, R9, R6, 0x2, 0x1f ;  /* 0x0c401f0006097f89 */ /* 0x000e2200000e0000 */
[----:B------:R-:W-:Y:S08]  /*8060*/  BAR.ARV 0x8, 0xa0 ;  /* 0x0202800000007b1d */ /* 0x000ff00000002000 */
[----:B------:R-:W-:Y:S01]  /*8070*/  BAR.SYNC.DEFER_BLOCKING 0xf, 0x100 ;  /* 0x03c4000000007b1d */ /* 0x000fe20000010000 */
[----:B-----5:R-:W-:Y:S01]  /*8080*/  FADD.FTZ R0, R0, R3 ;  /* 0x0000000300007221 */ /* 0x020fe20000010000 */
[----:B------:R-:W-:Y:S01]  /*8090*/  IMAD.U32 R3, RZ, RZ, UR39 ;  /* 0x00000027ff037e24 */ /* 0x000fe2000f8e00ff */
[----:B------:R-:W-:Y:S01]  /*80a0*/  UIADD3 UR39, UR39, 0x1, URZ ;  /* 0x0000000127277890 */ /* 0x000fe2000fffe03f */
[----:B0-----:R-:W-:-:S02]  /*80b0*/  FADD.FTZ R9, R9, R6 ;  /* 0x0000000609097221 */ /* 0x001fc40000010000 */
[----:B-12---:R-:W0:Y:S01]  /*80c0*/  SHFL.BFLY PT, R7, R0, 0x1, 0x1f ;  /* 0x0c201f0000077f89 */ /* 0x006e2200000e0000 */
[----:B------:R-:W-:-:S03]  /*80d0*/  UISETP.NE.AND UP0, UPT, UR39, 0x2, UPT ;  /* 0x000000022700788c */ /* 0x000fc6000bf05270 */
[----:B------:R-:W1:Y:S01]  /*80e0*/  SHFL.BFLY PT, R8, R9, 0x1, 0x1f ;  /* 0x0c201f0009087f89 */ /* 0x000e6200000e0000 */
[----:B------:R-:W-:Y:S02]  /*80f0*/  USEL UR4, URZ, 0x1, UP0 ;  /* 0x000000013f047887 */ /* 0x000fe40008000000 */
[----:B------:R-:W-:Y:S02]  /*8100*/  USEL UR39, UR39, URZ, UP0 ;  /* 0x0000003f27277287 */ /* 0x000fe40008000000 */
[----:B------:R-:W-:Y:S01]  /*8110*/  ULOP3.LUT UR38, UR38, UR4, URZ, 0x3c, !UPT ;  /* 0x0000000426267292 */ /* 0x000fe2000f8e3c3f */
[----:B0-----:R-:W-:Y:S01]  /*8120*/  FADD.FTZ R12, R0, R7 ;  /* 0x00000007000c7221 */ /* 0x001fe20000010000 */
[----:B------:R-:W-:Y:S02]  /*8130*/  IMAD.MOV R7, RZ, RZ, -R18 ;  /* 0x000000ffff077224 */ /* 0x000fe400078e0a12 */
[----:B-1----:R-:W-:Y:S02]  /*8140*/  FADD.FTZ R13, R9, R8 ;  /* 0x00000008090d7221 */ /* 0x002fe40000010000 */
[----:B------:R-:W-:-:S02]  /*8150*/  FSETP.NE.FTZ.AND P1, PT, R12, RZ, PT ;  /* 0x000000ff0c00720b */ /* 0x000fc40003f35000 */
[----:B------:R-:W-:Y:S02]  /*8160*/  ISETP.NE.AND P0, PT, R16, R7, PT ;  /* 0x000000071000720c */ /* 0x000fe40003f05270 */
[----:B------:R-:W-:Y:S02]  /*8170*/  CS2R R6, SRZ ;  /* 0x0000000000067805 */ /* 0x000fe4000001ff00 */
[----:B------:R-:W-:-:S07]  /*8180*/  FSETP.NE.FTZ.AND P2, PT, R13, RZ, PT ;  /* 0x000000ff0d00720b */ /* 0x000fce0003f55000 */
[----:B------:R-:W0:Y:S02]  /*8190*/  @P1 MUFU.RCP R7, R12 ;  /* 0x0000000c00071308 */ /* 0x000e240000001000 */
[----:B------:R-:W-:Y:S01]  /*81a0*/  @!P0 LEA R0, R3, R2, 0x6 ;  /* 0x0000000203008211 */ /* 0x000fe200078e30ff */
[----:B------:R-:W-:-:S03]  /*81b0*/  IMAD.MOV.U32 R3, RZ, RZ, -0x800000 ;  /* 0xff800000ff037424 */ /* 0x000fc600078e00ff */
[----:B------:R-:W-:Y:S01]  /*81c0*/  @P2 FMUL.FTZ R15, R15, 0.69314718246459960938 ;  /* 0x3f3172180f0f2820 */ /* 0x000fe20000410000 */
[----:B------:R-:W-:Y:S01]  /*81d0*/  @!P0 LEA R9, R0, UR40, 0x2 ;  /* 0x0000002800098c11 */ /* 0x000fe2000f8e10ff */
[----:B------:R-:W-:Y:S01]  /*81e0*/  IMAD.MOV.U32 R0, RZ, RZ, -0x800000 ;  /* 0xff800000ff007424 */ /* 0x000fe200078e00ff */
[----:B------:R-:W1:Y:S08]  /*81f0*/  @P2 MUFU.RCP R6, R13 ;  /* 0x0000000d00062308 */ /* 0x000e700000001000 */
[----:B------:R-:W2:Y:S01]  /*8200*/  @P1 MUFU.LG2 R12, R12 ;  /* 0x0000000c000c1308 */ /* 0x000ea20000000c00 */
[----:B0-----:R0:W-:Y:S01]  /*8210*/  @!P0 STS [R9+0x28800], R7 ;  /* 0x0288000709008388 */ /* 0x0011e20000000800 */
[-C--:B---3--:R-:W-:Y:S01]  /*8220*/  FMUL.FTZ R161, R24, R7.reuse ;  /* 0x0000000718a17220 */ /* 0x088fe20000410000 */
[-C--:B------:R-:W-:Y:S01]  /*8230*/  FMUL.FTZ R8, R25, R7.reuse ;  /* 0x0000000719087220 */ /* 0x080fe20000410000 */
[-C--:B------:R-:W-:Y:S01]  /*8240*/  FMUL.FTZ R10, R28, R7.reuse ;  /* 0x000000071c0a7220 */ /* 0x080fe20000410000 */
        /* <DEDUP_REMOVED lines=64> */
[----:B--2---:R-:W-:Y:S01]  /*8650*/  @P1 FMUL.FTZ R12, R12, 0.69314718246459960938 ;  /* 0x3f3172180c0c1820 */ /* 0x004fe20000410000 */
[----:B---3--:R-:W-:Y:S01]  /*8660*/  @P2 FMUL.FTZ R14, R13, 0.69314718246459960938 ;  /* 0x3f3172180d0e2820 */ /* 0x008fe20000410000 */
[-C--:B-1----:R-:W-:Y:S01]  /*8670*/  FMUL.FTZ R9, R26, R6.reuse ;  /* 0x000000061a097220 */ /* 0x082fe20000410000 */
        /* <DEDUP_REMOVED lines=67> */
.L_x_3411:
[----:B------:R-:W0:Y:S08]  /*8ab0*/  S2UR UR4, SR_CgaCtaId ;  /* 0x00000000000479c3 */ /* 0x000e300000008800 */
[----:B------:R-:W-:Y:S06]  /*8ac0*/  BAR.SYNC.DEFER_BLOCKING 0x5, 0x120 ;  /* 0x0144800000007b1d */ /* 0x000fec0000010000 */
[----:B------:R-:W-:Y:S01]  /*8ad0*/  UMOV UR40, 0x400 ;  /* 0x0000040000287882 */ /* 0x000fe20000000000 */
[----:B------:R-:W-:Y:S01]  /*8ae0*/  BSSY B0, `(.L_x_3450) ;  /* 0x0000291000007945 */ /* 0x000fe20003800000 */
[----:B0-----:R-:W-:-:S09]  /*8af0*/  ULEA UR40, UR4, UR40, 0x18 ;  /* 0x0000002804287291 */ /* 0x001fd2000f8ec03f */
[----:B------:R-:W0:Y:S02]  /*8b00*/  LDS.128 R4, [UR40+0x28cd0] ;  /* 0x028cd028ff047984 */ /* 0x000e240008000c00 */
[----:B0-----:R-:W-:Y:S02]  /*8b10*/  R2UR UR52, R5 ;  /* 0x00000000053472ca */ /* 0x001fe400000e0000 */
[----:B------:R-:W-:Y:S01]  /*8b20*/  R2UR UR5, R6 ;  /* 0x00000000060572ca */ /* 0x000fe200000e0000 */
        /* <DEDUP_REMOVED lines=10> */
[----:B------:R-:W-:Y:S01]  /*8bd0*/  F2FP.BF16.F32.PACK_AB R8, R8, R161 ;  /* 0x000000a10808723e */ /* 0x000fe200000010ff */
[----:B------:R-:W-:Y:S01]  /*8be0*/  UISETP.NE.U32.AND UP0, UPT, UR8, URZ, UPT ;  /* 0x0000003f0800728c */ /* 0x000fe2000bf05070 */
[----:B------:R-:W-:-:S02]  /*8bf0*/  F2FP.BF16.F32.PACK_AB R11, R31, R11 ;  /* 0x0000000b1f0b723e */ /* 0x000fc400000010ff */
[----:B------:R-:W-:Y:S01]  /*8c00*/  F2FP.BF16.F32.PACK_AB R33, R35, R34 ;  /* 0x000000222321723e */ /* 0x000fe200000010ff */
[----:B------:R-:W-:Y:S01]  /*8c10*/  UISETP.NE.AND.EX UP0, UPT, UR9, URZ, UPT, UP0 ;  /* 0x0000003f0900728c */ /* 0x000fe2000bf05300 */
[----:B------:R-:W-:Y:S02]  /*8c20*/  F2FP.BF16.F32.PACK_AB R40, R41, R40 ;  /* 0x000000282928723e */ /* 0x000fe400000010ff */
[----:B------:R-:W-:Y:S02]  /*8c30*/  F2FP.BF16.F32.PACK_AB R34, R37, R36 ;  /* 0x000000242522723e */ /* 0x000fe400000010ff */
[----:B------:R-:W-:Y:S02]  /*8c40*/  F2FP.BF16.F32.PACK_AB R35, R39, R38 ;  /* 0x000000262723723e */ /* 0x000fe400000010ff */
[----:B------:R-:W-:Y:S02]  /*8c50*/  F2FP.BF16.F32.PACK_AB R41, R43, R42 ;  /* 0x0000002a2b29723e */ /* 0x000fe400000010ff */
[----:B------:R-:W-:Y:S01]  /*8c60*/  F2FP.BF16.F32.PACK_AB R48, R49, R48 ;  /* 0x000000303130723e */ /* 0x000fe200000010ff */
[----:B------:R-:W-:Y:S01]  /*8c70*/  UMOV UR6, UR40 ;  /* 0x0000002800067c82 */ /* 0x000fe20008000000 */
[----:B0-----:R-:W-:Y:S01]  /*8c80*/  UMOV UR7, UR4 ;  /* 0x0000000400077c82 */ /* 0x001fe20008000000 */
[----:B------:R-:W-:Y:S01]  /*8c90*/  F2FP.BF16.F32.PACK_AB R42, R45, R44 ;  /* 0x0000002c2d2a723e */ /* 0x000fe200000010ff */
[----:B------:R-:W-:Y:S01]  /*8ca0*/  IMAD.U32 R127, RZ, RZ, UR7 ;  /* 0x00000007ff7f7e24 */ /* 0x000fe2000f8e00ff */
[----:B------:R-:W-:Y:S01]  /*8cb0*/  MOV R126, UR6 ;  /* 0x00000006007e7c02 */ /* 0x000fe20008000f00 */
[----:B------:R-:W-:Y:S01]  /*8cc0*/  ULDC.64 UR6, c[0x0][0xbd8] ;  /* 0x0002f60000067ab9 */ /* 0x000fe20000000a00 */
[----:B------:R-:W-:Y:S01]  /*8cd0*/  F2FP.BF16.F32.PACK_AB R43, R47, R46 ;  /* 0x0000002e2f2b723e */ /* 0x000fe200000010ff */
[----:B------:R-:W-:Y:S01]  /*8ce0*/  UISETP.NE.U32.AND UP1, UPT, UR6, URZ, UPT ;  /* 0x0000003f0600728c */ /* 0x000fe2000bf25070 */
[----:B------:R-:W-:Y:S01]  /*8cf0*/  F2FP.BF16.F32.PACK_AB R49, R51, R50 ;  /* 0x000000323331723e */ /* 0x000fe200000010ff */
[----:B------:R-:W-:Y:S01]  /*8d00*/  IMAD.WIDE R122, R188, 0x2, R126 ;  /* 0x00000002bc7a7825 */ /* 0x000fe200078e027e */
[----:B------:R-:W-:Y:S01]  /*8d10*/  F2FP.BF16.F32.PACK_AB R56, R57, R56 ;  /* 0x000000383938723e */ /* 0x000fe200000010ff */
[----:B------:R-:W-:Y:S01]  /*8d20*/  UISETP.NE.AND.EX UP1, UPT, UR7, URZ, UPT, UP1 ;  /* 0x0000003f0700728c */ /* 0x000fe2000bf25310 */
[----:B------:R-:W-:Y:S01]  /*8d30*/  F2FP.BF16.F32.PACK_AB R50, R53, R52 ;  /* 0x000000343532723e */ /* 0x000fe200000010ff */
[----:B------:R-:W-:Y:S01]  /*8d40*/  UIADD3 UR4, UP2, UR10, UR6, URZ ;  /* 0x000000060a047290 */ /* 0x000fe2000ff5e03f */
[C---:B------:R-:W-:Y:S01]  /*8d50*/  IADD3 R177, P0, R122.reuse, 0x40, RZ ;  /* 0x000000407ab17810 */ /* 0x040fe20007f1e0ff */
[----:B------:R-:W-:Y:S01]  /*8d60*/  @UP0 UIADD3 UR6, UP3, UR10, UR8, URZ ;  /* 0x000000080a060290 */ /* 0x000fe2000ff7e03f */
[C---:B------:R-:W-:Y:S01]  /*8d70*/  IADD3 R183, P6, R122.reuse, 0x2020, RZ ;  /* 0x000020207ab77810 */ /* 0x040fe20007fde0ff */
[----:B------:R-:W-:Y:S01]  /*8d80*/  UIADD3.X UR8, UR11, UR7, URZ, UP2, !UPT ;  /* 0x000000070b087290 */ /* 0x000fe200097fe43f */
[----:B------:R-:W-:Y:S01]  /*8d90*/  LOP3.LUT R6, R177, 0x380, RZ, 0xc0, !PT ;  /* 0x00000380b1067812 */ /* 0x000fe200078ec0ff */
[--C-:B------:R-:W-:Y:S01]  /*8da0*/  IMAD.X R13, RZ, RZ, R123.reuse, P0 ;  /* 0x000000ffff0d7224 */ /* 0x100fe200000e067b */
[----:B------:R-:W-:Y:S01]  /*8db0*/  IADD3 R175, P1, R122, 0x20, RZ ;  /* 0x000000207aaf7810 */ /* 0x000fe20007f3e0ff */
[--C-:B------:R-:W-:Y:S01]  /*8dc0*/  IMAD.X R25, RZ, RZ, R123.reuse, P6 ;  /* 0x000000ffff197224 */ /* 0x100fe200030e067b */
[----:B------:R-:W-:Y:S01]  /*8dd0*/  SHF.R.U64 R6, R6, 0x3, RZ ;  /* 0x0000000306067819 */ /* 0x000fe200000012ff */
[----:B------:R-:W-:Y:S01]  /*8de0*/  @UP0 UIADD3.X UR7, UR11, UR9, URZ, UP3, !UPT ;  /* 0x000000090b070290 */ /* 0x000fe20009ffe43f */
[----:B------:R-:W-:Y:S01]  /*8df0*/  IADD3 R197, P0, R122, 0x4020, RZ ;  /* 0x000040207ac57810 */ /* 0x000fe20007f1e0ff */
[----:B------:R-:W-:Y:S01]  /*8e00*/  IMAD.X R5, RZ, RZ, R123, P1 ;  /* 0x000000ffff057224 */ /* 0x000fe200008e067b */
[----:B------:R-:W-:-:S02]  /*8e10*/  LOP3.LUT R12, R6, R177, RZ, 0x3c, !PT ;  /* 0x000000b1060c7212 */ /* 0x000fc400078e3cff */
[----:B------:R-:W-:Y:S02]  /*8e20*/  LOP3.LUT R6, R183, 0x380, RZ, 0xc0, !PT ;  /* 0x00000380b7067812 */ /* 0x000fe400078ec0ff */
[----:B------:R-:W-:Y:S02]  /*8e30*/  IADD3 R191, P5, R122, 0x2040, RZ ;  /* 0x000020407abf7810 */ /* 0x000fe40007fbe0ff */
[----:B------:R-:W-:Y:S02]  /*8e40*/  SHF.R.U64 R6, R6, 0x3, RZ ;  /* 0x0000000306067819 */ /* 0x000fe400000012ff */
[----:B------:R-:W-:Y:S01]  /*8e50*/  IADD3 R195, P1, R122, 0x4000, RZ ;  /* 0x000040007ac37810 */ /* 0x000fe20007f3e0ff */
[--C-:B------:R-:W-:Y:S01]  /*8e60*/  IMAD.X R83, RZ, RZ, R123.reuse, P5 ;  /* 0x000000ffff537224 */ /* 0x100fe200028e067b */
[----:B------:R-:W-:Y:S02]  /*8e70*/  LOP3.LUT R24, R6, R183, RZ, 0x3c, !PT ;  /* 0x000000b706187212 */ /* 0x000fe400078e3cff */
[----:B------:R-:W-:Y:S01]  /*8e80*/  LOP3.LUT R6, R197, 0x380, RZ, 0xc0, !PT ;  /* 0x00000380c5067812 */ /* 0x000fe200078ec0ff */
[----:B------:R-:W-:Y:S01]  /*8e90*/  IMAD.X R91, RZ, RZ, R123, P1 ;  /* 0x000000ffff5b7224 */ /* 0x000fe200008e067b */
[----:B------:R-:W-:-:S02]  /*8ea0*/  IADD3 R179, P4, R122, 0x60, RZ ;  /* 0x000000607ab37810 */ /* 0x000fc40007f9e0ff */
[----:B------:R-:W-:Y:S02]  /*8eb0*/  SHF.R.U64 R6, R6, 0x3, RZ ;  /* 0x0000000306067819 */ /* 0x000fe400000012ff */
[C---:B------:R-:W-:Y:S01]  /*8ec0*/  LOP3.LUT R107, R122.reuse, 0x380, RZ, 0xc0, !PT ;  /* 0x000003807a6b7812 */ /* 0x040fe200078ec0ff */
[--C-:B------:R-:W-:Y:S01]  /*8ed0*/  IMAD.X R15, RZ, RZ, R123.reuse, P4 ;  /* 0x000000ffff0f7224 */ /* 0x100fe200020e067b */
[C---:B------:R-:W-:Y:S02]  /*8ee0*/  IADD3 R181, P3, R122.reuse, 0x2000, RZ ;  /* 0x000020007ab57810 */ /* 0x040fe40007f7e0ff */
[C---:B------:R-:W-:Y:S02]  /*8ef0*/  IADD3 R193, P2, R122.reuse, 0x2060, RZ ;  /* 0x000020607ac17810 */ /* 0x040fe40007f5e0ff */
[C---:B------:R-:W-:Y:S02]  /*8f00*/  IADD3 R205, P5, R122.reuse, 0x6020, RZ ;  /* 0x000060207acd7810 */ /* 0x040fe40007fbe0ff */
[----:B------:R-:W-:Y:S01]  /*8f10*/  LOP3.LUT R4, R175, 0x380, RZ, 0xc0, !PT ;  /* 0x00000380af047812 */ /* 0x000fe200078ec0ff */
[--C-:B------:R-:W-:Y:S01]  /*8f20*/  IMAD.X R87, RZ, RZ, R123.reuse, P2 ;  /* 0x000000ffff577224 */ /* 0x100fe200010e067b */
[----:B------:R-:W-:Y:S01]  /*8f30*/  IADD3 R118, P1, R122, 0x6060, RZ ;  /* 0x000060607a767810 */ /* 0x000fe20007f3e0ff */
[----:B------:R-:W-:Y:S01]  /*8f40*/  IMAD.X R111, RZ, RZ, R123, P5 ;  /* 0x000000ffff6f7224 */ /* 0x000fe200028e067b */
[----:B------:R-:W-:-:S02]  /*8f50*/  LOP3.LUT R14, R179, 0x380, RZ, 0xc0, !PT ;  /* 0x00000380b30e7812 */ /* 0x000fc400078ec0ff */
[----:B------:R-:W-:Y:S01]  /*8f60*/  LOP3.LUT R94, R6, R197, RZ, 0x3c, !PT ;  /* 0x000000c5065e7212 */ /* 0x000fe200078e3cff */
[----:B------:R-:W-:Y:S01]  /*8f70*/  IMAD.X R119, RZ, RZ, R123, P1 ;  /* 0x000000ffff777224 */ /* 0x000fe200008e067b */
[----:B------:R-:W-:Y:S02]  /*8f80*/  SHF.R.U64 R107, R107, 0x3, RZ ;  /* 0x000000036b6b7819 */ /* 0x000fe400000012ff */
[----:B------:R-:W-:Y:S02]  /*8f90*/  LOP3.LUT R20, R181, 0x380, RZ, 0xc0, !PT ;  /* 0x00000380b5147812 */ /* 0x000fe400078ec0ff */
[----:B------:R-:W-:Y:S02]  /*8fa0*/  LOP3.LUT R6, R205, 0x380, RZ, 0xc0, !PT ;  /* 0x00000380cd067812 */ /* 0x000fe400078ec0ff */
[----:B------:R-:W-:Y:S02]  /*8fb0*/  IADD3 R203, P6, R122, 0x6000, RZ ;  /* 0x000060007acb7810 */ /* 0x000fe40007fde0ff */
[----:B------:R-:W-:-:S02]  /*8fc0*/  SHF.R.U64 R4, R4, 0x3, RZ ;  /* 0x0000000304047819 */ /* 0x000fc400000012ff */
[C---:B------:R-:W-:Y:S02]  /*8fd0*/  IADD3 R199, P4, R122.reuse, 0x4040, RZ ;  /* 0x000040407ac77810 */ /* 0x040fe40007f9e0ff */
[----:B------:R-:W-:Y:S02]  /*8fe0*/  IADD3.X R21, RZ, R123, RZ, P3, !PT ;  /* 0x0000007bff157210 */ /* 0x000fe40001ffe4ff */
[C---:B------:R-:W-:Y:S01]  /*8ff0*/  IADD3 R114, P2, R122.reuse, 0x6040, RZ ;  /* 0x000060407a727810 */ /* 0x040fe20007f5e0ff */
[----:B------:R-:W-:Y:S01]  /*9000*/  IMAD.X R99, RZ, RZ, R123, P4 ;  /* 0x000000ffff637224 */ /* 0x000fe200020e067b */
[----:B------:R-:W-:Y:S02]  /*9010*/  LOP3.LUT R82, R191, 0x380, RZ, 0xc0, !PT ;  /* 0x00000380bf527812 */ /* 0x000fe400078ec0ff */
[----:B------:R-:W-:Y:S02]  /*9020*/  IADD3 R201, P3, R122, 0x4060, RZ ;  /* 0x000040607ac97810 */ /* 0x000fe40007f7e0ff */
[----:B------:R-:W-:-:S02]  /*9030*/  SHF.R.U64 R14, R14, 0x3, RZ ;  /* 0x000000030e0e7819 */ /* 0x000fc400000012ff */
[----:B------:R-:W-:Y:S01]  /*9040*/  LOP3.LUT R86, R193, 0x380, RZ, 0xc0, !PT ;  /* 0x00000380c1567812 */ /* 0x000fe200078ec0ff */
[--C-:B------:R-:W-:Y:S01]  /*9050*/  IMAD.X R103, RZ, RZ, R123.reuse, P3 ;  /* 0x000000ffff677224 */ /* 0x100fe200018e067b */
[----:B------:R-:W-:Y:S02]  /*9060*/  LOP3.LUT R110, R118, 0x380, RZ, 0xc0, !PT ;  /* 0x00000380766e7812 */ /* 0x000fe400078ec0ff */
[----:B------:R-:W-:Y:S01]  /*9070*/  LOP3.LUT R122, R107, R122, RZ, 0x3c, !PT ;  /* 0x0000007a6b7a7212 */ /* 0x000fe200078e3cff */
[----:B------:R-:W-:Y:S01]  /*9080*/  IMAD.X R107, RZ, RZ, R123, P6 ;  /* 0x000000ffff6b7224 */ /* 0x000fe200030e067b */
[----:B------:R-:W-:Y:S02]  /*9090*/  SHF.R.U64 R20, R20, 0x3, RZ ;  /* 0x0000000314147819 */ /* 0x000fe400000012ff */
[----:B------:R-:W-:Y:S02]  /*90a0*/  LOP3.LUT R90, R195, 0x380, RZ, 0xc0, !PT ;  /* 0x00000380c35a7812 */ /* 0x000fe400078ec0ff */
[----:B------:R-:W-:-:S02]  /*90b0*/  SHF.R.U64 R6, R6, 0x3, RZ ;  /* 0x0000000306067819 */ /* 0x000fc400000012ff */
[----:B------:R-:W-:Y:S02]  /*90c0*/  LOP3.LUT R4, R4, R175, RZ, 0x3c, !PT ;  /* 0x000000af04047212 */ /* 0x000fe400078e3cff */
[----:B------:R-:W-:Y:S02]  /*90d0*/  LOP3.LUT R106, R203, 0x380, RZ, 0xc0, !PT ;  /* 0x00000380cb6a7812 */ /* 0x000fe400078ec0ff */
[----:B------:R-:W-:Y:S02]  /*90e0*/  SHF.R.U64 R82, R82, 0x3, RZ ;  /* 0x0000000352527819 */ /* 0x000fe400000012ff */
[----:B------:R-:W-:Y:S02]  /*90f0*/  LOP3.LUT R98, R199, 0x380, RZ, 0xc0, !PT ;  /* 0x00000380c7627812 */ /* 0x000fe400078ec0ff */
[----:B------:R-:W-:Y:S02]  /*9100*/  LOP3.LUT R27, R114, 0x380, RZ, 0xc0, !PT ;  /* 0x00000380721b7812 */ /* 0x000fe400078ec0ff */
[----:B------:R-:W-:-:S02]  /*9110*/  LOP3.LUT R14, R14, R179, RZ, 0x3c, !PT ;  /* 0x000000b30e0e7212 */ /* 0x000fc400078e3cff */
[----:B------:R-:W-:Y:S02]  /*9120*/  SHF.R.U64 R86, R86, 0x3, RZ ;  /* 0x0000000356567819 */ /* 0x000fe400000012ff */
[----:B------:R-:W-:Y:S02]  /*9130*/  LOP3.LUT R102, R201, 0x380, RZ, 0xc0, !PT ;  /* 0x00000380c9667812 */ /* 0x000fe400078ec0ff */
[----:B------:R-:W-:Y:S02]  /*9140*/  SHF.R.U64 R29, R110, 0x3, RZ ;  /* 0x000000036e1d7819 */ /* 0x000fe400000012ff */
[----:B------:R-:W-:Y:S02]  /*9150*/  LOP3.LUT R20, R20, R181, RZ, 0x3c, !PT ;  /* 0x000000b514147212 */ /* 0x000fe400078e3cff */
[----:B------:R-:W-:Y:S02]  /*9160*/  SHF.R.U64 R90, R90, 0x3, RZ ;  /* 0x000000035a5a7819 */ /* 0x000fe400000012ff */
[----:B------:R-:W-:-:S02]  /*9170*/  MOV R122, R122 ;  /* 0x0000007a007a7202 */ /* 0x000fc40000000f00 */
[----:B------:R-:W-:Y:S02]  /*9180*/  LOP3.LUT R110, R6, R205, RZ, 0x3c, !PT ;  /* 0x000000cd066e7212 */ /* 0x000fe400078e3cff */
[----:B------:R-:W-:Y:S01]  /*9190*/  SHF.R.U64 R106, R106, 0x3, RZ ;  /* 0x000000036a6a7819 */ /* 0x000fe200000012ff */
[----:B------:R0:W-:Y:S01]  /*91a0*/  STSM.16.M88.4 [R122], R8 ;  /* 0x000000087a007844 */ /* 0x0001e20000000200 */
[----:B------:R-:W-:Y:S02]  /*91b0*/  MOV R6, R4 ;  /* 0x0000000400067202 */ /* 0x000fe40000000f00 */
[----:B------:R-:W-:Y:S02]  /*91c0*/  LOP3.LUT R82, R82, R191, RZ, 0x3c, !PT ;  /* 0x000000bf52527212 */ /* 0x000fe400078e3cff */
[----:B------:R-:W-:Y:S01]  /*91d0*/  SHF.R.U64 R98, R98, 0x3, RZ ;  /* 0x0000000362627819 */ /* 0x000fe200000012ff */
[----:B------:R-:W-:Y:S01]  /*91e0*/  STSM.16.M88.4 [R6], R32 ;  /* 0x0000002006007844 */ /* 0x000fe20000000200 */
[----:B------:R-:W-:-:S02]  /*91f0*/  SHF.R.U64 R27, R27, 0x3, RZ ;  /* 0x000000031b1b7819 */ /* 0x000fc400000012ff */
[----:B------:R-:W-:Y:S02]  /*9200*/  MOV R12, R12 ;  /* 0x0000000c000c7202 */ /* 0x000fe40000000f00 */
[----:B------:R-:W-:Y:S02]  /*9210*/  LOP3.LUT R86, R86, R193, RZ, 0x3c, !PT ;  /* 0x000000c156567212 */ /* 0x000fe400078e3cff */
[----:B------:R-:W-:Y:S01]  /*9220*/  SHF.R.U64 R102, R102, 0x3, RZ ;  /* 0x0000000366667819 */ /* 0x000fe200000012ff */
[----:B------:R-:W-:Y:S01]  /*9230*/  STSM.16.M88.4 [R12], R40 ;  /* 0x000000280c007844 */ /* 0x000fe20000000200 */
[----:B------:R-:W-:Y:S01]  /*9240*/  MOV R14, R14 ;  /* 0x0000000e000e7202 */ /* 0x000fe20000000f00 */
[----:B0-----:R-:W-:Y:S01]  /*9250*/  IMAD.U32 R10, RZ, RZ, UR6 ;  /* 0x00000006ff0a7e24 */ /* 0x001fe2000f8e00ff */
        /* <DEDUP_REMOVED lines=10> */
[----:B------:R-:W-:Y:S01]  /*9300*/  F2FP.BF16.F32.PACK_AB R72, R73, R72 ;  /* 0x000000484948723e */ /* 0x000fe200000010ff */
[----:B------:R-:W-:Y:S01]  /*9310*/  STSM.16.M88.4 [R20], R56 ;  /* 0x0000003814007844 */ /* 0x000fe20000000200 */
[----:B------:R-:W-:Y:S02]  /*9320*/  IADD3.X R95, RZ, R123, RZ, P0, !PT ;  /* 0x0000007bff5f7210 */ /* 0x000fe400007fe4ff */
[----:B------:R-:W-:Y:S02]  /*9330*/  LOP3.LUT R106, R106, R203, RZ, 0x3c, !PT ;  /* 0x000000cb6a6a7212 */ /* 0x000fe400078e3cff */
[----:B------:R-:W-:Y:S02]  /*9340*/  MOV R24, R24 ;  /* 0x0000001800187202 */ /* 0x000fe40000000f00 */
[----:B------:R-:W-:Y:S02]  /*9350*/  F2FP.BF16.F32.PACK_AB R66, R69, R68 ;  /* 0x000000444542723e */ /* 0x000fe400000010ff */
[----:B------:R-:W-:-:S02]  /*9360*/  F2FP.BF16.F32.PACK_AB R67, R71, R70 ;  /* 0x000000464743723e */ /* 0x000fc400000010ff */
[----:B------:R-:W-:Y:S02]  /*9370*/  F2FP.BF16.F32.PACK_AB R73, R75, R74 ;  /* 0x0000004a4b49723e */ /* 0x000fe400000010ff */
[----:B------:R-:W-:Y:S01]  /*9380*/  IADD3.X R115, RZ, R123, RZ, P2, !PT ;  /* 0x0000007bff737210 */ /* 0x000fe200017fe4ff */
[----:B------:R-:W-:Y:S01]  /*9390*/  STSM.16.M88.4 [R24], R64 ;  /* 0x0000004018007844 */ /* 0x000fe20000000200 */
[----:B------:R-:W-:Y:S02]  /*93a0*/  LOP3.LUT R98, R98, R199, RZ, 0x3c, !PT ;  /* 0x000000c762627212 */ /* 0x000fe400078e3cff */
[----:B------:R-:W-:Y:S02]  /*93b0*/  LOP3.LUT R114, R27, R114, RZ, 0x3c, !PT ;  /* 0x000000721b727212 */ /* 0x000fe400078e3cff */
        /* <DEDUP_REMOVED lines=31> */
[----:B------:R-:W-:Y:S01]  /*95b0*/  LOP3.LUT R118, R29, R118, RZ, 0x3c, !PT ;  /* 0x000000761d767212 */ /* 0x000fe200078e3cff */
        /* <DEDUP_REMOVED lines=19> */
[----:B------:R-:W-:Y:S01]  /*96f0*/  STSM.16.M88.4 [R110], R128 ;  /* 0x000000806e007844 */ /* 0x000fe20000000200 */
[----:B------:R-:W-:-:S02]  /*9700*/  F2FP.BF16.F32.PACK_AB R138, R141, R140 ;  /* 0x0000008c8d8a723e */ /* 0x000fc400000010ff */
[----:B------:R-:W-:Y:S02]  /*9710*/  F2FP.BF16.F32.PACK_AB R139, R143, R142 ;  /* 0x0000008e8f8b723e */ /* 0x000fe400000010ff */
[----:B------:R-:W-:Y:S01]  /*9720*/  F2FP.BF16.F32.PACK_AB R145, R147, R146 ;  /* 0x000000929391723e */ /* 0x000fe200000010ff */
[----:B0-----:R-:W-:Y:S01]  /*9730*/  IMAD.U32 R4, RZ, RZ, UR4 ;  /* 0x00000004ff047e24 */ /* 0x001fe2000f8e00ff */
[----:B------:R-:W-:Y:S01]  /*9740*/  MOV R118, R118 ;  /* 0x0000007600767202 */ /* 0x000fe20000000f00 */
[----:B------:R0:W-:Y:S01]  /*9750*/  STSM.16.M88.4 [R8], R136 ;  /* 0x0000008808007844 */ /* 0x0001e20000000200 */
[----:B------:R-:W-:Y:S02]  /*9760*/  F2FP.BF16.F32.PACK_AB R146, R149, R148 ;  /* 0x000000949592723e */ /* 0x000fe400000010ff */
[----:B------:R-:W-:Y:S02]  /*9770*/  F2FP.BF16.F32.PACK_AB R147, R151, R150 ;  /* 0x000000969793723e */ /* 0x000fe400000010ff */
[----:B------:R-:W-:-:S02]  /*9780*/  PLOP3.LUT P6, PT, PT, PT, UP0, 0x80, 0x0 ;  /* 0x000000000000781c */ /* 0x000fc40003fcf008 */
[----:B------:R-:W-:Y:S01]  /*9790*/  PLOP3.LUT P0, PT, PT, PT, UP1, 0x80, 0x0 ;  /* 0x000000000000781c */ /* 0x000fe20003f0f018 */
[----:B------:R1:W-:Y:S01]  /*97a0*/  STSM.16.M88.4 [R118], R144 ;  /* 0x0000009076007844 */ /* 0x0003e20000000200 */
[----:B------:R-:W-:Y:S01]  /*97b0*/  MOV R5, UR8 ;  /* 0x0000000800057c02 */ /* 0x000fe20008000f00 */
[----:B------:R-:W-:Y:S08]  /*97c0*/  BAR.SYNC.DEFER_BLOCKING 0x1, 0x100 ;  /* 0x0044000000007b1d */ /* 0x000ff00000010000 */
[----:B------:R2:W3:Y:S04]  /*97d0*/  @P6 LDG.E R10, desc[UR48][R10.64] ;  /* 0x000000300a0a6981 */ /* 0x0004e8000c1e1900 */
[----:B------:R-:W4:Y:S01]  /*97e0*/  @P0 LDG.E R6, desc[UR48][R4.64] ;  /* 0x0000003004060981 */ /* 0x000f22000c1e1900 */
[----:B------:R-:W-:Y:S01]  /*97f0*/  IMAD R9, R186, 0x40, R17 ;  /* 0x00000040ba097824 */ /* 0x000fe200078e0211 */
[----:B------:R-:W-:Y:S01]  /*9800*/  ULDC UR8, c[0x0][0xa88] ;  /* 0x0002a20000087ab9 */ /* 0x000fe20000000800 */
[----:B------:R-:W-:-:S02]  /*9810*/  UMOV UR4, URZ ;  /* 0x0000003f00047c82 */ /* 0x000fc40008000000 */
[----:B------:R-:W-:-:S03]  /*9820*/  IMAD.WIDE R126, R9, 0x2, R126 ;  /* 0x00000002097e7825 */ /* 0x000fc600078e027e */
[C---:B------:R-:W-:Y:S02]  /*9830*/  IADD3 R12, P2, R126.reuse, 0x1000, RZ ;  /* 0x000010007e0c7810 */ /* 0x040fe40007f5e0ff */
[C---:B------:R-:W-:Y:S02]  /*9840*/  IADD3 R33, P1, R126.reuse, 0x2000, RZ ;  /* 0x000020007e217810 */ /* 0x040fe40007f3e0ff */
[----:B--2---:R-:W-:Y:S02]  /*9850*/  P2R R11, PR, RZ, 0x4 ;  /* 0x00000004ff0b7803 */ /* 0x004fe40000000000 */
[C---:B------:R-:W-:Y:S02]  /*9860*/  IADD3 R25, P2, R126.reuse, 0x3000, RZ ;  /* 0x000030007e197810 */ /* 0x040fe40007f5e0ff */
[C---:B------:R-:W-:Y:S02]  /*9870*/  IADD3 R41, P3, R126.reuse, 0x4000, RZ ;  /* 0x000040007e297810 */ /* 0x040fe40007f7e0ff */
        /* <DEDUP_REMOVED lines=14> */
[----:B0-----:R-:W-:Y:S02]  /*9960*/  LOP3.LUT R8, R9, R12, RZ, 0x3c, !PT ;  /* 0x0000000c09087212 */ /* 0x001fe400078e3cff */
[----:B------:R-:W-:Y:S02]  /*9970*/  LOP3.LUT R32, R32, R33, RZ, 0x3c, !PT ;  /* 0x0000002120207212 */ /* 0x000fe400078e3cff */
[----:B------:R-:W-:Y:S02]  /*9980*/  LOP3.LUT R24, R24, R25, RZ, 0x3c, !PT ;  /* 0x0000001918187212 */ /* 0x000fe400078e3cff */
[----:B------:R-:W-:Y:S02]  /*9990*/  LOP3.LUT R40, R40, R41, RZ, 0x3c, !PT ;  /* 0x0000002928287212 */ /* 0x000fe400078e3cff */
[----:B------:R-:W-:-:S02]  /*99a0*/  LOP3.LUT R28, R28, R29, RZ, 0x3c, !PT ;  /* 0x0000001d1c1c7212 */ /* 0x000fc400078e3cff */
[----:B------:R-:W-:Y:S02]  /*99b0*/  LOP3.LUT R44, R44, R45, RZ, 0x3c, !PT ;  /* 0x0000002d2c2c7212 */ /* 0x000fe400078e3cff */
[----:B---3--:R-:W-:Y:S02]  /*99c0*/  @P6 R2UR UR8, R10 ;  /* 0x000000000a0862ca */ /* 0x008fe400000e0000 */
[----:B----4-:R-:W-:Y:S01]  /*99d0*/  @P0 R2UR UR4, R6 ;  /* 0x00000000060402ca */ /* 0x010fe200000e0000 */
[----:B-1----:R-:W-:-:S14]  /*99e0*/  @P6 BRA `(.L_x_3452) ;  /* 0x0000000000186947 */ /* 0x002fdc0003800000 */
[----:B------:R-:W-:Y:S05]  /*99f0*/  @!P0 BRA `(.L_x_3452) ;  /* 0x0000000000148947 */ /* 0x000fea0003800000 */
[----:B------:R-:W2:Y:S04]  /*9a00*/  LDG.E R10, desc[UR48][R4.64] ;  /* 0x00000030040a7981 */ /* 0x000ea8000c1e1900 */
[----:B------:R-:W3:Y:S01]  /*9a10*/  LDG.E R6, desc[UR48][R4.64+0x4] ;  /* 0x0000043004067981 */ /* 0x000ee2000c1e1900 */
[----:B--2---:R-:W-:Y:S02]  /*9a20*/  R2UR UR6, R10 ;  /* 0x000000000a0672ca */ /* 0x004fe400000e0000 */
[----:B---3--:R-:W-:-:S13]  /*9a30*/  R2UR UR8, R6 ;  /* 0x00000000060872ca */ /* 0x008fda00000e0000 */
[----:B------:R-:W-:-:S12]  /*9a40*/  UIADD3 UR8, -UR6, UR8, URZ ;  /* 0x0000000806087290 */ /* 0x000fd8000fffe13f */
.L_x_3452:
        /* <DEDUP_REMOVED lines=23> */
[----:B------:R-:W-:Y:S01]  /*9bc0*/  IMAD.X R37, RZ, RZ, R127, P0 ;  /* 0x000000ffff257224 */ /* 0x000fe200000e067f */
[----:B0-----:R-:W-:Y:S02]  /*9bd0*/  ISETP.NE.AND P6, PT, R4, RZ, PT ;  /* 0x000000ff0400720c */ /* 0x001fe40003fc5270 */
[----:B------:R-:W-:Y:S02]  /*9be0*/  LOP3.LUT R48, R48, R49, RZ, 0x3c, !PT ;  /* 0x0000003130307212 */ /* 0x000fe400078e3cff */
[----:B------:R-:W-:Y:S02]  /*9bf0*/  IADD3.X R41, RZ, R127, RZ, P3, !PT ;  /* 0x0000007fff297210 */ /* 0x000fe40001ffe4ff */
[----:B------:R-:W-:-:S02]  /*9c00*/  IADD3 R61, P2, R126, 0xa000, RZ ;  /* 0x0000a0007e3d7810 */ /* 0x000fc40007f5e0ff */
[C---:B------:R-:W-:Y:S02]  /*9c10*/  IADD3 R57, P3, R126.reuse, 0xb000, RZ ;  /* 0x0000b0007e397810 */ /* 0x040fe40007f7e0ff */
[C---:B------:R-:W-:Y:S02]  /*9c20*/  IADD3 R69, P4, R126.reuse, 0xc000, RZ ;  /* 0x0000c0007e457810 */ /* 0x040fe40007f9e0ff */
[C---:B------:R-:W-:Y:S02]  /*9c30*/  IADD3 R65, P5, R126.reuse, 0xd000, RZ ;  /* 0x0000d0007e417810 */ /* 0x040fe40007fbe0ff */
[C---:B------:R-:W-:Y:S02]  /*9c40*/  IADD3 R77, P0, R126.reuse, 0xe000, RZ ;  /* 0x0000e0007e4d7810 */ /* 0x040fe40007f1e0ff */
[----:B------:R-:W-:Y:S02]  /*9c50*/  IADD3.X R49, RZ, R127, RZ, P1, !PT ;  /* 0x0000007fff317210 */ /* 0x000fe40000ffe4ff */
[----:B------:R-:W-:-:S02]  /*9c60*/  IADD3 R5, P1, R126, 0xf000, RZ ;  /* 0x0000f0007e057810 */ /* 0x000fc40007f3e0ff */
[----:B------:R-:W-:Y:S02]  /*9c70*/  LOP3.LUT R60, R61, 0x380, RZ, 0xc0, !PT ;  /* 0x000003803d3c7812 */ /* 0x000fe400078ec0ff */
[----:B------:R-:W-:Y:S01]  /*9c80*/  LOP3.LUT R56, R57, 0x380, RZ, 0xc0, !PT ;  /* 0x0000038039387812 */ /* 0x000fe200078ec0ff */
[----:B------:R-:W-:Y:S01]  /*9c90*/  IMAD.X R73, RZ, RZ, R127, P1 ;  /* 0x000000ffff497224 */ /* 0x000fe200008e067f */
        /* <DEDUP_REMOVED lines=22> */
[----:B------:R-:W-:Y:S02]  /*9e00*/  LOP3.LUT R126, R11, R126, RZ, 0x3c, !PT ;  /* 0x0000007e0b7e7212 */ /* 0x000fe400078e3cff */
        /* <DEDUP_REMOVED lines=14> */
[C---:B------:R-:W-:Y:S01]  /*9ef0*/  IADD3 R10, R6.reuse, 0x8, RZ ;  /* 0x00000008060a7810 */ /* 0x040fe20007ffe0ff */
        /* <DEDUP_REMOVED lines=14> */
.L_x_3453:
        /* <DEDUP_REMOVED lines=11> */
[----:B------:R-:W5:Y:S01]  /*a090*/  LD.E.128 R32, desc[UR48][R32.64] ;  /* 0x0000003020207980 */ /* 0x000f62000c101d00 */
[----:B------:R-:W-:-:S02]  /*a0a0*/  SHF.L.U32 R5, R4, 0x1, RZ ;  /* 0x0000000104057819 */ /* 0x000fc400000006ff */
[----:B------:R-:W-:Y:S01]  /*a0b0*/  ISETP.GE.AND P0, PT, R6, UR14, PT ;  /* 0x0000000e06007c0c */ /* 0x000fe2000bf06270 */
[----:B------:R-:W5:Y:S01]  /*a0c0*/  LD.E.128 R24, desc[UR48][R24.64] ;  /* 0x0000003018187980 */ /* 0x000f62000c101d00 */
[----:B------:R-:W-:Y:S02]  /*a0d0*/  ISETP.GE.AND P1, PT, R84, UR14, PT ;  /* 0x0000000e54007c0c */ /* 0x000fe4000bf26270 */
[----:B------:R-:W-:Y:S01]  /*a0e0*/  LOP3.LUT R0, R5, 0x2, R0, 0xe2, !PT ;  /* 0x0000000205007812 */ /* 0x000fe200078ee200 */
[----:B------:R-:W5:Y:S01]  /*a0f0*/  LD.E.128 R40, desc[UR48][R40.64] ;  /* 0x0000003028287980 */ /* 0x000f62000c101d00 */
[----:B------:R-:W-:Y:S02]  /*a100*/  SEL R5, RZ, 0x4, P0 ;  /* 0x00000004ff057807 */ /* 0x000fe40000000000 */
[----:B------:R-:W-:Y:S01]  /*a110*/  SEL R4, RZ, 0x8, P1 ;  /* 0x00000008ff047807 */ /* 0x000fe20000800000 */
[----:B------:R-:W-:Y:S02]  /*a120*/  UIMAD UR6, UR12, UR10, URZ ;  /* 0x0000000a0c0672a4 */ /* 0x000fe4000f8e023f */
[----:B------:R-:W-:Y:S01]  /*a130*/  IMAD.U32 R21, RZ, RZ, UR10 ;  /* 0x0000000aff157e24 */ /* 0x000fe2000f8e00ff */
[----:B------:R-:W5:Y:S01]  /*a140*/  LD.E.128 R28, desc[UR48][R28.64] ;  /* 0x000000301c1c7980 */ /* 0x000f62000c101d00 */
[----:B------:R-:W-:Y:S01]  /*a150*/  LOP3.LUT R0, R4, R0, R5, 0xfe, !PT ;  /* 0x0000000004007212 */ /* 0x000fe200078efe05 */
[--C-:B------:R-:W-:Y:S01]  /*a160*/  IMAD.MOV.U32 R4, RZ, RZ, R17.reuse ;  /* 0x000000ffff047224 */ /* 0x100fe200078e0011 */
[----:B------:R-:W-:Y:S01]  /*a170*/  SHF.R.S32.HI R5, RZ, 0x1f, R17 ;  /* 0x0000001fff057819 */ /* 0x000fe20000011411 */
[----:B------:R-:W-:Y:S01]  /*a180*/  UIMAD UR6, UR4, UR11, UR6 ;  /* 0x0000000b040672a4 */ /* 0x000fe2000f8e0206 */
[----:B------:R-:W5:Y:S01]  /*a190*/  LD.E.128 R44, desc[UR48][R44.64] ;  /* 0x000000302c2c7980 */ /* 0x000f62000c101d00 */
[C---:B------:R-:W-:Y:S01]  /*a1a0*/  VIADD R86, R17.reuse, 0x100 ;  /* 0x0000010011567836 */ /* 0x040fe20000000000 */
[----:B------:R-:W-:Y:S01]  /*a1b0*/  ULDC.64 UR10, c[0x0][0xae0] ;  /* 0x0002b800000a7ab9 */ /* 0x000fe20000000a00 */
[----:B------:R-:W-:Y:S01]  /*a1c0*/  VIADD R88, R17, 0x140 ;  /* 0x0000014011587836 */ /* 0x000fe20000000000 */
[----:B------:R-:W5:Y:S01]  /*a1d0*/  LD.E.128 R36, desc[UR48][R36.64] ;  /* 0x0000003024247980 */ /* 0x000f62000c101d00 */
[----:B------:R-:W-:-:S03]  /*a1e0*/  IMAD.WIDE.U32 R4, R21, UR4, R4 ;  /* 0x0000000415047c25 */ /* 0x000fc6000f8e0004 */
        /* <DEDUP_REMOVED lines=9> */
[----:B------:R-:W-:Y:S01]  /*a280*/  VIADD R5, R5, UR6 ;  /* 0x0000000605057c36 */ /* 0x000fe20008000000 */
[----:B------:R-:W-:Y:S01]  /*a290*/  ISETP.GE.AND P0, PT, R86, UR14, PT ;  /* 0x0000000e56007c0c */ /* 0x000fe2000bf06270 */
[----:B------:R-:W-:Y:S01]  /*a2a0*/  @!PT LDS RZ, [RZ] ;  /* 0x00000000fffff984 */ /* 0x000fe20000000800 */
[----:B------:R-:W-:Y:S01]  /*a2b0*/  @!PT LDS RZ, [RZ] ;  /* 0x00000000fffff984 */ /* 0x000fe20000000800 */
[----:B------:R-:W-:Y:S01]  /*a2c0*/  @!PT LDS RZ, [RZ] ;  /* 0x00000000fffff984 */ /* 0x000fe20000000800 */
[----:B------:R-:W-:Y:S01]  /*a2d0*/  @!PT LDS RZ, [RZ] ;  /* 0x00000000fffff984 */ /* 0x000fe20000000800 */
[----:B------:R1:W-:Y:S06]  /*a2e0*/  MEMBAR.ALL.CTA ;  /* 0x0000000000007992 */ /* 0x0003ec0000008000 */
[----:B-1----:R-:W1:Y:S01]  /*a2f0*/  FENCE.VIEW.ASYNC.S ;  /* 0x00000000000073c6 */ /* 0x002e620000000000 */
[----:B------:R-:W-:Y:S01]  /*a300*/  IMAD.U32 R81, RZ, RZ, UR10 ;  /* 0x0000000aff517e24 */ /* 0x000fe2000f8e00ff */
[----:B------:R-:W-:Y:S01]  /*a310*/  ISETP.GE.AND P1, PT, R88, UR14, PT ;  /* 0x0000000e58007c0c */ /* 0x000fe2000bf26270 */
[----:B------:R-:W-:Y:S01]  /*a320*/  UIMAD UR7, UR45, -0x40, UR8 ;  /* 0xffffffc02d0778a4 */ /* 0x000fe2000f8e0208 */
[----:B------:R-:W-:Y:S01]  /*a330*/  IADD3 R80, R17, 0x180, RZ ;  /* 0x0000018011507810 */ /* 0x000fe20007ffe0ff */
[----:B------:R-:W-:-:S02]  /*a340*/  UIMAD UR6, UR44, UR11, UR4 ;  /* 0x0000000b2c0672a4 */ /* 0x000fc4000f8e0204 */
[----:B------:R-:W-:Y:S01]  /*a350*/  IMAD.WIDE.U32 R4, R81, UR44, R4 ;  /* 0x0000002c51047c25 */ /* 0x000fe2000f8e0004 */
[----:B------:R-:W-:Y:S01]  /*a360*/  SEL R21, RZ, 0x10, P0 ;  /* 0x00000010ff157807 */ /* 0x000fe20000000000 */
[----:B------:R-:W-:Y:S01]  /*a370*/  UIADD3 UR4, UR40, 0x28c20, URZ ;  /* 0x00028c2028047890 */ /* 0x000fe2000fffe03f */
[----:B------:R-:W-:Y:S01]  /*a380*/  SEL R20, RZ, 0x20, P1 ;  /* 0x00000020ff147807 */ /* 0x000fe20000800000 */
[----:B------:R-:W-:Y:S01]  /*a390*/  ULDC.64 UR8, c[0x0][0xae8] ;  /* 0x0002ba0000087ab9 */ /* 0x000fe20000000a00 */
[----:B------:R-:W-:Y:S01]  /*a3a0*/  ISETP.GE.AND P2, PT, R186, UR7, PT ;  /* 0x00000007ba007c0c */ /* 0x000fe2000bf46270 */
[----:B------:R-:W-:Y:S01]  /*a3b0*/  UPRMT UR4, URZ, 0x654, UR4 ;  /* 0x000006543f047896 */ /* 0x000fe20008000004 */
[----:B------:R-:W-:Y:S01]  /*a3c0*/  ISETP.GE.AND P0, PT, R80, UR14, PT ;  /* 0x0000000e50007c0c */ /* 0x000fe2000bf06270 */
[----:B------:R-:W-:Y:S01]  /*a3d0*/  VIADD R80, R186, 0x20 ;  /* 0x00000020ba507836 */ /* 0x000fe20000000000 */
[----:B------:R-:W-:Y:S01]  /*a3e0*/  LOP3.LUT R21, R20, R0, R21, 0xfe, !PT ;  /* 0x0000000014157212 */ /* 0x000fe200078efe15 */
[----:B------:R-:W-:Y:S01]  /*a3f0*/  VIADD R20, R17, 0x1c0 ;  /* 0x000001c011147836 */ /* 0x000fe20000000000 */
[----:B------:R-:W-:Y:S01]  /*a400*/  IADD3 R5, R5, UR6, RZ ;  /* 0x0000000605057c10 */ /* 0x000fe2000fffe0ff */
[----:B------:R-:W-:-:S02]  /*a410*/  UIMAD UR6, UR43, UR8, URZ ;  /* 0x000000082b0672a4 */ /* 0x000fc4000f8e023f */
[----:B------:R-:W-:Y:S01]  /*a420*/  IMAD.U32 R81, RZ, RZ, UR8 ;  /* 0x00000008ff517e24 */ /* 0x000fe2000f8e00ff */
[----:B------:R-:W-:Y:S01]  /*a430*/  SEL R0, RZ, 0x40, P0 ;  /* 0x00000040ff007807 */ /* 0x000fe20000000000 */
[----:B------:R-:W-:Y:S01]  /*a440*/  BSSY B1, `(.L_x_3454) ;  /* 0x0000028000017945 */ /* 0x000fe20003800000 */
[----:B------:R-:W-:Y:S01]  /*a450*/  UIMAD UR6, UR42, UR9, UR6 ;  /* 0x000000092a0672a4 */ /* 0x000fe2000f8e0206 */
[----:B------:R-:W-:Y:S01]  /*a460*/  ISETP.GE.AND P1, PT, R20, UR14, PT ;  /* 0x0000000e14007c0c */ /* 0x000fe2000bf26270 */
[----:B-1----:R-:W-:Y:S01]  /*a470*/  SYNCS.ARRIVE.TRANS64.RED.A1T0 RZ, [UR4], RZ ;  /* 0x000000ffffff79a7 */ /* 0x002fe20008100404 */
[----:B------:R-:W-:Y:S01]  /*a480*/  ISETP.GE.AND P0, PT, R80, UR7, PT ;  /* 0x0000000750007c0c */ /* 0x000fe2000bf06270 */
[----:B------:R-:W-:Y:S01]  /*a490*/  IMAD.WIDE.U32 R80, R81, UR42, R4 ;  /* 0x0000002a51507c25 */ /* 0x000fe2000f8e0004 */
[----:B------:R-:W-:Y:S02]  /*a4a0*/  LOP3.LUT R0, R21, R0, RZ, 0xfc, !PT ;  /* 0x0000000015007212 */ /* 0x000fe400078efcff */
        /* <DEDUP_REMOVED lines=8> */
[----:B------:R-:W-:Y:S01]  /*a530*/  MOV R5, R87 ;  /* 0x0000005700057202 */ /* 0x000fe20000000f00 */
        /* <DEDUP_REMOVED lines=24> */
.L_x_3455:
[----:B------:R-:W-:Y:S05]  /*a6c0*/  BSYNC B1 ;  /* 0x0000000000017941 */ /* 0x000fea0003800000 */
.L_x_3454:
        /* <DEDUP_REMOVED lines=31> */
.L_x_3451:
[----:B------:R-:W-:Y:S01]  /*a8c0*/  ULDC.64 UR6, c[0x0][0xbe0] ;  /* 0x0002f80000067ab9 */ /* 0x000fe20000000a00 */
[----:B------:R-:W-:Y:S02]  /*a8d0*/  USHF.L.U32 UR4, UR42, 0x2, URZ ;  /* 0x000000022a047899 */ /* 0x000fe4000800063f */
[----:B------:R-:W-:Y:S01]  /*a8e0*/  UISETP.NE.U32.AND UP0, UPT, UR6, URZ, UPT ;  /* 0x0000003f0600728c */ /* 0x000fe2000bf05070 */
[----:B------:R-:W-:Y:S01]  /*a8f0*/  ULDC.64 UR8, c[0x0][0xbd8] ;  /* 0x0002f60000087ab9 */ /* 0x000fe20000000a00 */
[----:B------:R-:W-:Y:S02]  /*a900*/  USHF.L.U64.HI UR10, UR42, 0x2, UR43 ;  /* 0x000000022a0a7899 */ /* 0x000fe4000801022b */
[----:B------:R-:W-:Y:S02]  /*a910*/  UISETP.NE.AND.EX UP1, UPT, UR7, URZ, UPT, UP0 ;  /* 0x0000003f0700728c */ /* 0x000fe4000bf25300 */
[----:B------:R-:W-:Y:S01]  /*a920*/  UISETP.NE.U32.AND UP0, UPT, UR8, URZ, UPT ;  /* 0x0000003f0800728c */ /* 0x000fe2000bf05070 */
[----:B------:R-:W-:Y:S01]  /*a930*/  MOV R3, RZ ;  /* 0x000000ff00037202 */ /* 0x000fe20000000f00 */
[----:B------:R-:W-:Y:S01]  /*a940*/  VIADD R12, R17, 0x40 ;  /* 0x00000040110c7836 */ /* 0x000fe20000000000 */
[----:B------:R-:W-:Y:S01]  /*a950*/  ULDC UR12, c[0x0][0xa8c] ;  /* 0x0002a300000c7ab9 */ /* 0x000fe20000000800 */
[----:B------:R-:W-:Y:S01]  /*a960*/  PLOP3.LUT P4, PT, PT, PT, UP1, 0x80, 0x0 ;  /* 0x000000000000781c */ /* 0x000fe20003f8f018 */
[----:B------:R-:W-:-:S04]  /*a970*/  UISETP.NE.AND.EX UP0, UPT, UR9, URZ, UPT, UP0 ;  /* 0x0000003f0900728c */ /* 0x000fc8000bf05300 */
[----:B------:R-:W-:Y:S02]  /*a980*/  @UP1 UIADD3 UR6, UP2, UR4, UR6, URZ ;  /* 0x0000000604061290 */ /* 0x000fe4000ff5e03f */
[----:B------:R-:W-:Y:S02]  /*a990*/  PLOP3.LUT P3, PT, PT, PT, UP0, 0x80, 0x0 ;  /* 0x000000000000781c */ /* 0x000fe40003f6f008 */
[----:B------:R-:W-:Y:S02]  /*a9a0*/  @UP1 UIADD3.X UR7, UR10, UR7, URZ, UP2, !UPT ;  /* 0x000000070a071290 */ /* 0x000fe400097fe43f */
[----:B------:R-:W-:Y:S01]  /*a9b0*/  UIADD3 UR4, UP1, UR4, UR8, URZ ;  /* 0x0000000804047290 */ /* 0x000fe2000ff3e03f */
[----:B------:R-:W-:-:S03]  /*a9c0*/  IMAD.U32 R8, RZ, RZ, UR6 ;  /* 0x00000006ff087e24 */ /* 0x000fc6000f8e00ff */
[----:B------:R-:W-:Y:S01]  /*a9d0*/  IMAD.U32 R9, RZ, RZ, UR7 ;  /* 0x00000007ff097e24 */ /* 0x000fe2000f8e00ff */
[----:B------:R-:W-:Y:S01]  /*a9e0*/  UIADD3.X UR6, UR10, UR9, URZ, UP1, !UPT ;  /* 0x000000090a067290 */ /* 0x000fe20008ffe43f */
[----:B------:R-:W-:-:S03]  /*a9f0*/  IMAD.U32 R4, RZ, RZ, UR4 ;  /* 0x00000004ff047e24 */ /* 0x000fc6000f8e00ff */
[----:B------:R0:W2:Y:S02]  /*aa00*/  @P4 LDG.E R8, desc[UR48][R8.64] ;  /* 0x0000003008084981 */ /* 0x0000a4000c1e1900 */
        /* <DEDUP_REMOVED lines=11> */
[----:B------:R-:W-:-:S02]  /*aac0*/  ISETP.GE.AND P2, PT, R15, UR12, PT ;  /* 0x0000000c0f007c0c */ /* 0x000fc4000bf46270 */
[----:B------:R-:W-:Y:S02]  /*aad0*/  ISETP.GT.AND P0, PT, R189, 0x3f, PT ;  /* 0x0000003fbd00780c */ /* 0x000fe40003f04270 */
        /* <DEDUP_REMOVED lines=12> */
.L_x_3457:
[----:B------:R-:W-:Y:S01]  /*aba0*/  USHF.R.S32.HI UR8, URZ, 0x1f, UR44 ;  /* 0x0000001f3f087899 */ /* 0x000fe2000801142c */
[----:B------:R-:W-:Y:S01]  /*abb0*/  BSSY B1, `(.L_x_3458) ;  /* 0x0000021000017945 */ /* 0x000fe20003800000 */
[----:B------:R-:W-:Y:S01]  /*abc0*/  USEL UR42, UR42, URZ, !UP0 ;  /* 0x0000003f2a2a7287 */ /* 0x000fe2000c000000 */
[C---:B------:R-:W-:Y:S01]  /*abd0*/  IADD3 R20, R17.reuse, 0x100, RZ ;  /* 0x0000010011147810 */ /* 0x040fe20007ffe0ff */
[----:B------:R-:W-:Y:S01]  /*abe0*/  USEL UR43, UR43, URZ, !UP0 ;  /* 0x0000003f2b2b7287 */ /* 0x000fe2000c000000 */
[----:B------:R-:W-:Y:S01]  /*abf0*/  VIADD R26, R17, 0x140 ;  /* 0x00000140111a7836 */ /* 0x000fe20000000000 */
[----:B------:R-:W-:Y:S02]  /*ac00*/  SHF.R.S32.HI R10, RZ, 0x1f, R17 ;  /* 0x0000001fff0a7819 */ /* 0x000fe40000011411 */
[----:B-----5:R-:W-:Y:S01]  /*ac10*/  SHF.R.S32.HI R6, RZ, 0x1f, R3 ;  /* 0x0000001fff067819 */ /* 0x020fe20000011403 */
[----:B------:R-:W-:Y:S07]  /*ac20*/  @P0 BRA `(.L_x_3459) ;  /* 0x0000000000640947 */ /* 0x000fee0003800000 */
        /* <DEDUP_REMOVED lines=9> */
[----:B------:R-:W-:Y:S02]  /*acc0*/  LEA.HI.X.SX32 R5, R0, R6, 0x1, P0 ;  /* 0x0000000600057211 */ /* 0x000fe400000f0eff */
[----:B------:R-:W-:Y:S01]  /*acd0*/  MOV R9, UR10 ;  /* 0x0000000a00097c02 */ /* 0x000fe20008000f00 */
[----:B------:R-:W-:-:S03]  /*ace0*/  UIMAD UR6, UR44, UR11, UR6 ;  /* 0x0000000b2c0672a4 */ /* 0x000fc6000f8e0206 */
[----:B------:R-:W-:Y:S01]  /*acf0*/  ULDC.64 UR10, c[0x0][0xb78] ;  /* 0x0002de00000a7ab9 */ /* 0x000fe20000000a00 */
[----:B------:R-:W-:Y:S01]  /*ad00*/  IMAD.WIDE.U32 R4, R9, UR44, R4 ;  /* 0x0000002c09047c25 */ /* 0x000fe2000f8e0004 */
[----:B------:R-:W-:-:S03]  /*ad10*/  UIMAD UR7, UR43, UR10, URZ ;  /* 0x0000000a2b0772a4 */ /* 0x000fc6000f8e023f */
[----:B------:R-:W-:Y:S01]  /*ad20*/  VIADD R5, R5, UR6 ;  /* 0x0000000605057c36 */ /* 0x000fe20008000000 */
[----:B------:R-:W-:Y:S01]  /*ad30*/  UIMAD UR7, UR42, UR11, UR7 ;  /* 0x0000000b2a0772a4 */ /* 0x000fe2000f8e0207 */
[----:B------:R-:W-:Y:S02]  /*ad40*/  IMAD.U32 R9, RZ, RZ, UR10 ;  /* 0x0000000aff097e24 */ /* 0x000fe4000f8e00ff */
[----:B------:R-:W-:Y:S02]  /*ad50*/  ULDC.64 UR10, c[0x0][0xb40] ;  /* 0x0002d000000a7ab9 */ /* 0x000fe40000000a00 */
[----:B------:R-:W-:-:S04]  /*ad60*/  IMAD.WIDE.U32 R4, R9, UR42, R4 ;  /* 0x0000002a09047c25 */ /* 0x000fc8000f8e0004 */
[----:B------:R-:W-:Y:S01]  /*ad70*/  VIADD R5, R5, UR7 ;  /* 0x0000000705057c36 */ /* 0x000fe20008000000 */
[----:B------:R-:W-:-:S04]  /*ad80*/  LEA R8, P0, R4, UR10, 0x2 ;  /* 0x0000000a04087c11 */ /* 0x000fc8000f8010ff */
[----:B------:R-:W-:Y:S01]  /*ad90*/  LEA.HI.X R9, R4, UR11, R5, 0x2, P0 ;  /* 0x0000000b04097c11 */ /* 0x000fe200080f1405 */
[----:B------:R-:W-:-:S05]  /*ada0*/  IMAD.MOV.U32 R5, RZ, RZ, -0x800000 ;  /* 0xff800000ff057424 */ /* 0x000fca00078e00ff */
[----:B------:R0:W-:Y:S03]  /*adb0*/  STG.E desc[UR48][R8.64], R5 ;  /* 0x0000000508007986 */ /* 0x0001e6000c101930 */
.L_x_3459:
[----:B------:R-:W-:Y:S05]  /*adc0*/  BSYNC B1 ;  /* 0x0000000000017941 */ /* 0x000fea0003800000 */
.L_x_3458:
[----:B------:R-:W-:Y:S01]  /*add0*/  ULDC.64 UR6, c[0x0][0xaa0] ;  /* 0x0002a80000067ab9 */ /* 0x000fe20000000a00 */
[----:B------:R-:W-:Y:S01]  /*ade0*/  MOV R4, R17 ;  /* 0x0000001100047202 */ /* 0x000fe20000000f00 */
        /* <DEDUP_REMOVED lines=9> */
[----:B------:R-:W-:Y:S01]  /*ae80*/  VIADD R8, R17, 0x180 ;  /* 0x0000018011087836 */ /* 0x000fe20000000000 */
[----:B------:R-:W-:Y:S01]  /*ae90*/  SEL R0, RZ, 0x10, P0 ;  /* 0x00000010ff007807 */ /* 0x000fe20000000000 */
[----:B------:R-:W-:-:S02]  /*aea0*/  IMAD.IADD R5, R5, 0x1, R3 ;  /* 0x0000000105057824 */ /* 0x000fc400078e0203 */
[----:B------:R-:W-:Y:S01]  /*aeb0*/  IMAD.U32 R3, RZ, RZ, UR6 ;  /* 0x00000006ff037e24 */ /* 0x000fe2000f8e00ff */
[----:B------:R-:W-:Y:S01]  /*aec0*/  UIMAD UR6, UR8, UR6, URZ ;  /* 0x00000006080672a4 */ /* 0x000fe2000f8e023f */
[----:B------:R-:W-:Y:S02]  /*aed0*/  ISETP.GE.AND P0, PT, R8, UR12, PT ;  /* 0x0000000c08007c0c */ /* 0x000fe4000bf06270 */
[----:B------:R-:W-:Y:S01]  /*aee0*/  IMAD.WIDE.U32 R4, R3, UR44, R4 ;  /* 0x0000002c03047c25 */ /* 0x000fe2000f8e0004 */
[----:B------:R-:W-:Y:S01]  /*aef0*/  UIMAD UR6, UR44, UR7, UR6 ;  /* 0x000000072c0672a4 */ /* 0x000fe2000f8e0206 */
[----:B------:R-:W-:Y:S01]  /*af00*/  IADD3 R3, R17, 0x1c0, RZ ;  /* 0x000001c011037810 */ /* 0x000fe20007ffe0ff */
[----:B------:R-:W-:Y:S01]  /*af10*/  UIMAD UR7, UR45, -0x40, UR4 ;  /* 0xffffffc02d0778a4 */ /* 0x000fe2000f8e0204 */
[----:B------:R-:W-:Y:S01]  /*af20*/  LOP3.LUT R11, R6, R11, R0, 0xfe, !PT ;  /* 0x0000000b060b7212 */ /* 0x000fe200078efe00 */
[----:B------:R-:W-:Y:S01]  /*af30*/  ULDC.64 UR8, c[0x0][0xae8] ;  /* 0x0002ba0000087ab9 */ /* 0x000fe20000000a00 */
[----:B------:R-:W-:Y:S01]  /*af40*/  SEL R0, RZ, 0x40, P0 ;  /* 0x00000040ff007807 */ /* 0x000fe20000000000 */
[----:B------:R-:W-:Y:S01]  /*af50*/  UIMAD UR4, UR43, UR8, URZ ;  /* 0x000000082b0472a4 */ /* 0x000fe2000f8e023f */
[----:B------:R-:W-:Y:S01]  /*af60*/  VIADD R5, R5, UR6 ;  /* 0x0000000605057c36 */ /* 0x000fe20008000000 */
[C---:B------:R-:W-:Y:S01]  /*af70*/  ISETP.GE.AND P1, PT, R186.reuse, UR7, PT ;  /* 0x00000007ba007c0c */ /* 0x040fe2000bf26270 */
[----:B------:R-:W-:Y:S01]  /*af80*/  IMAD.U32 R9, RZ, RZ, UR8 ;  /* 0x00000008ff097e24 */ /* 0x000fe2000f8e00ff */
[----:B------:R-:W-:Y:S01]  /*af90*/  UIMAD UR4, UR42, UR9, UR4 ;  /* 0x000000092a0472a4 */ /* 0x000fe2000f8e0204 */
[----:B------:R-:W-:Y:S01]  /*afa0*/  ISETP.GE.AND P2, PT, R3, UR12, PT ;  /* 0x0000000c03007c0c */ /* 0x000fe2000bf46270 */
[----:B------:R-:W-:Y:S01]  /*afb0*/  VIADD R6, R186, 0x20 ;  /* 0x00000020ba067836 */ /* 0x000fe20000000000 */
[----:B------:R-:W-:Y:S01]  /*afc0*/  LOP3.LUT R21, R11, R0, RZ, 0xfc, !PT ;  /* 0x000000000b157212 */ /* 0x000fe200078efcff */
[----:B------:R-:W-:Y:S01]  /*afd0*/  IMAD.WIDE.U32 R8, R9, UR42, R4 ;  /* 0x0000002a09087c25 */ /* 0x000fe2000f8e0004 */
[----:B------:R-:W-:-:S02]  /*afe0*/  SHF.R.S32.HI R5, RZ, 0x1f, R186 ;  /* 0x0000001fff057819 */ /* 0x000fc400000114ba */
[----:B------:R-:W-:Y:S01]  /*aff0*/  MOV R4, R186 ;  /* 0x000000ba00047202 */ /* 0x000fe20000000f00 */
[----:B------:R-:W-:Y:S01]  /*b000*/  IMAD.U32 R11, RZ, RZ, UR45 ;  /* 0x0000002dff0b7e24 */ /* 0x000fe2000f8e00ff */
[----:B------:R-:W-:Y:S01]  /*b010*/  SEL R0, RZ, 0x80, P2 ;  /* 0x00000080ff007807 */ /* 0x000fe20001000000 */
[----:B------:R-:W-:Y:S01]  /*b020*/  VIADD R13, R9, UR4 ;  /* 0x00000004090d7c36 */ /* 0x000fe20008000000 */
[----:B------:R-:W-:Y:S01]  /*b030*/  ISETP.GE.AND P0, PT, R6, UR7, PT ;  /* 0x0000000706007c0c */ /* 0x000fe2000bf06270 */
[----:B------:R-:W-:Y:S01]  /*b040*/  IMAD.WIDE R10, R11, 0x40, R4 ;  /* 0x000000400b0a7825 */ /* 0x000fe200078e0204 */
[----:B------:R-:W-:Y:S01]  /*b050*/  LOP3.LUT R0, R21, R0, RZ, 0xfc, !PT ;  /* 0x0000000015007212 */ /* 0x000fe200078efcff */
[----:B------:R-:W-:Y:S10]  /*b060*/  @P1 BRA `(.L_x_3461) ;  /* 0x0000000000681947 */ /* 0x000ff40003800000 */
        /* <DEDUP_REMOVED lines=26> */
.L_x_3461:
[----:B------:R-:W-:Y:S05]  /*b210*/  BSYNC B1 ;  /* 0x0000000000017941 */ /* 0x000fea0003800000 */
.L_x_3460:
        /* <DEDUP_REMOVED lines=29> */
.L_x_3456:
[----:B------:R-:W-:Y:S05]  /*b3f0*/  BSYNC B0 ;  /* 0x0000000000007941 */ /* 0x000fea0003800000 */
.L_x_3450:
[----:B------:R-:W-:Y:S02]  /*b400*/  ULDC UR4, c[0x0][0xc14] ;  /* 0x0003050000047ab9 */ /* 0x000fe40000000800 */
[----:B------:R-:W-:-:S13]  /*b410*/  ISETP.GE.AND P0, PT, R7, UR4, PT ;  /* 0x0000000407007c0c */ /* 0x000fda000bf06270 */
[----:B------:R-:W-:Y:S05]  /*b420*/  @!P0 BRA `(.L_x_3462) ;  /* 0xffffff5800c08947 */ /* 0x000fea000383ffff */
[----:B------:R-:W-:Y:S05]  /*b430*/  EXIT ;  /* 0x000000000000794d */ /* 0x000fea0003800000 */
.L_x_3405:
        /* <DEDUP_REMOVED lines=19> */
[C---:B------:R-:W-:Y:S02]  /*b570*/  ISETP.NE.AND P1, PT, R7.reuse, RZ, PT ;  /* 0x000000ff0700720c */ /* 0x040fe40003f25270 */
[----:B------:R-:W-:Y:S02]  /*b580*/  ISETP.GE.U32.AND P0, PT, R7, 0x2, PT ;  /* 0x000000020700780c */ /* 0x000fe40003f06070 */
[----:B------:R-:W-:Y:S02]  /*b590*/  LOP3.LUT R0, R0, 0xfffffffe, RZ, 0xc0, !PT ;  /* 0xfffffffe00007812 */ /* 0x000fe400078ec0ff */
[----:B------:R-:W-:-:S07]  /*b5a0*/  MOV R16, RZ ;  /* 0x000000ff00107202 */ /* 0x000fce0000000f00 */
        /* <DEDUP_REMOVED lines=14> */
[----:B0-----:R-:W-:Y:S01]  /*b690*/  SEL R3, R6, RZ, P0 ;  /* 0x000000ff06037207 */ /* 0x001fe20000000000 */
[----:B------:R-:W-:Y:S01]  /*b6a0*/  IMAD.MOV.U32 R6, RZ, RZ, RZ ;  /* 0x000000ffff067224 */ /* 0x000fe200078e00ff */
        /* <DEDUP_REMOVED lines=22> */
.L_x_3467:
[----:B------:R-:W-:Y:S01]  /*b810*/  IADD3 R6, R6, 0x1f, RZ ;  /* 0x0000001f06067810 */ /* 0x000fe20007ffe0ff */
        /* <DEDUP_REMOVED lines=14> */
.L_x_3466:
[----:B------:R-:W-:Y:S05]  /*b900*/  BSYNC B0 ;  /* 0x0000000000007941 */ /* 0x000fea0003800000 */
.L_x_3465:
        /* <DEDUP_REMOVED lines=25> */
.L_x_3463:
[----:B------:R-:W-:-:S05]  /*baa0*/  IADD3 R7, -R2, R5, RZ ;  /* 0x0000000502077210 */ /* 0x000fca0007ffe1ff */
        /* <DEDUP_REMOVED lines=19> */
.L_x_3468:
[----:B-1----:R-:W-:Y:S01]  /*bbe0*/  IMAD.MOV R2, RZ, RZ, -R3 ;  /* 0x000000ffff027224 */ /* 0x002fe200078e0a03 */
[----:B--2---:R-:W-:Y:S01]  /*bbf0*/  IABS R4, R6 ;  /* 0x0000000600047213 */ /* 0x004fe20000000000 */
[----:B---3--:R-:W-:Y:S02]  /*bc00*/  IMAD R16, R16, UR4, R7 ;  /* 0x0000000410107c24 */ /* 0x008fe4000f8e0207 */
[----:B------:R-:W-:Y:S01]  /*bc10*/  IMAD R5, R2, R11, RZ ;  /* 0x0000000b02057224 */ /* 0x000fe200078e02ff */
[----:B------:R-:W-:Y:S01]  /*bc20*/  MOV R2, RZ ;  /* 0x000000ff00027202 */ /* 0x000fe20000000f00 */
[----:B------:R-:W-:-:S04]  /*bc30*/  IMAD.MOV R4, RZ, RZ, -R4 ;  /* 0x000000ffff047224 */ /* 0x000fc800078e0a04 */
        /* <DEDUP_REMOVED lines=28> */
[----:B------:R-:W-:Y:S01]  /*be00*/  IMAD R9, R2, R7, RZ ;  /* 0x0000000702097224 */ /* 0x000fe200078e02ff */
[----:B------:R-:W-:-:S05]  /*be10*/  MOV R2, RZ ;  /* 0x000000ff00027202 */ /* 0x000fca0000000f00 */
        /* <DEDUP_REMOVED lines=14> */
[----:B------:R-:W-:Y:S01]  /*bf00*/  @!P0 LOP3.LUT R2, RZ, R10, RZ, 0x33, !PT ;  /* 0x0000000aff028212 */ /* 0x000fe200078e33ff */
[----:B------:R-:W-:-:S04]  /*bf10*/  IMAD.MOV R10, RZ, RZ, -R10 ;  /* 0x000000ffff0a7224 */ /* 0x000fc800078e0a0a */
[----:B------:R-:W-:Y:S01]  /*bf20*/  IMAD R18, R2, R10, R5 ;  /* 0x0000000a02127224 */ /* 0x000fe200078e0205 */
[----:B------:R-:W-:-:S05]  /*bf30*/  LOP3.LUT R2, RZ, R2, RZ, 0x33, !PT ;  /* 0x00000002ff027212 */ /* 0x000fca00078e33ff */
[----:B------:R-:W-:Y:S01]  /*bf40*/  IMAD.IADD R17, R17, 0x1, R2 ;  /* 0x0000000111117824 */ /* 0x000fe200078e0202 */
[----:B------:R-:W-:Y:S06]  /*bf50*/  BRA `(.L_x_3469) ;  /* 0x00000000000c7947 */ /* 0x000fec0003800000 */
.L_x_3464:
[----:B------:R-:W-:Y:S01]  /*bf60*/  IMAD.MOV.U32 R17, RZ, RZ, RZ ;  /* 0x000000ffff117224 */ /* 0x000fe200078e00ff */
[----:B------:R-:W-:Y:S01]  /*bf70*/  MOV R16, UR6 ;  /* 0x0000000600107c02 */ /* 0x000fe20008000f00 */
[----:B------:R-:W-:-:S07]  /*bf80*/  IMAD.MOV.U32 R18, RZ, RZ, RZ ;  /* 0x000000ffff127224 */ /* 0x000fce00078e00ff */
.L_x_3469:
[----:B------:R-:W1:Y:S01]  /*bf90*/  S2R R2, SR_TID.X ;  /* 0x0000000000027919 */ /* 0x000e620000002100 */
[----:B------:R-:W-:Y:S01]  /*bfa0*/  STL [R1+0x20], RZ ;  /* 0x000020ff01007387 */ /* 0x000fe20000100800 */
        /* <DEDUP_REMOVED lines=10> */
[----:B------:R1:W-:Y:S03]  /*c050*/  STL [R1], RZ ;  /* 0x000000ff01007387 */ /* 0x0003e60000100800 */
[----:B------:R-:W-:Y:S05]  /*c060*/  @P0 BRA `(.L_x_3470) ;  /* 0x0000004000340947 */ /* 0x000fea0003800000 */
[----:B-1----:R-:W-:Y:S01]  /*c070*/  IMAD.MOV.U32 R0, RZ, RZ, 0x1 ;  /* 0x00000001ff007424 */ /* 0x002fe200078e00ff */
[----:B------:R1:W-:Y:S01]  /*c080*/  STL [R1], RZ ;  /* 0x000000ff01007387 */ /* 0x0003e20000100800 */
[----:B------:R-:W-:Y:S01]  /*c090*/  ULDC UR37, c[0x0][0xc] ;  /* 0x0000030000257ab9 */ /* 0x000fe20000000800 */
[----:B------:R-:W-:Y:S02]  /*c0a0*/  ULDC.64 UR38, c[0x0][0x198] ;  /* 0x0000660000267ab9 */ /* 0x000fe40000000a00 */
[----:B------:R1:W-:Y:S04]  /*c0b0*/  STL [R1+0x4], R0 ;  /* 0x0000040001007387 */ /* 0x0003e80000100800 */
[----:B------:R1:W-:Y:S02]  /*c0c0*/  STL [R1+0x20], RZ ;  /* 0x000020ff01007387 */ /* 0x0003e40000100800 */
.L_x_3535:
[----:B--2---:R-:W2:Y:S02]  /*c0d0*/  LDC.64 R2, c[0x0][0xc60] ;  /* 0x00031800ff027b82 */ /* 0x004ea40000000a00 */
[----:B--2---:R-:W-:-:S05]  /*c0e0*/  IMAD.WIDE R2, R19, 0x4, R2 ;  /* 0x0000000413027825 */ /* 0x004fca00078e0202 */
[----:B------:R-:W2:Y:S01]  /*c0f0*/  LDG.E R5, desc[UR48][R2.64] ;  /* 0x0000003002057981 */ /* 0x000ea2000c1e1900 */
[----:B------:R-:W-:Y:S05]  /*c100*/  YIELD ;  /* 0x0000000000007946 */ /* 0x000fea0003800000 */
[----:B------:R-:W-:Y:S01]  /*c110*/  ULDC.64 UR4, c[0x0][0xa28] ;  /* 0x00028a0000047ab9 */ /* 0x000fe20000000a00 */
[----:B-1----:R-:W-:Y:S01]  /*c120*/  IMAD.MOV.U32 R0, RZ, RZ, RZ ;  /* 0x000000ffff007224 */ /* 0x002fe200078e00ff */
[----:B------:R-:W-:Y:S01]  /*c130*/  ISETP.NE.U32.AND P0, PT, RZ, UR4, PT ;  /* 0x00000004ff007c0c */ /* 0x000fe2000bf05070 */
[----:B------:R-:W-:Y:S01]  /*c140*/  IMAD.MOV.U32 R6, RZ, RZ, RZ ;  /* 0x000000ffff067224 */ /* 0x000fe200078e00ff */
[----:B------:R-:W-:-:S02]  /*c150*/  ULDC.64 UR6, c[0x0][0xa08] ;  /* 0x0002820000067ab9 */ /* 0x000fc40000000a00 */
[----:B------:R-:W-:Y:S02]  /*c160*/  ISETP.NE.AND.EX P0, PT, RZ, UR5, PT, P0 ;  /* 0x00000005ff007c0c */ /* 0x000fe4000bf05300 */
[----:B--2---:R-:W-:Y:S01]  /*c170*/  SHF.R.S32.HI R4, RZ, 0x1f, R5 ;  /* 0x0000001fff047819 */ /* 0x004fe20000011405 */
[----:B------:R1:W-:Y:S10]  /*c180*/  STL [R1+0x10], R5 ;  /* 0x0000100501007387 */ /* 0x0003f40000100800 */
[----:B------:R-:W-:-:S04]  /*c190*/  @P0 LEA R2, P1, R5, UR4, 0x2 ;  /* 0x0000000405020c11 */ /* 0x000fc8000f8210ff */
[C-C-:B------:R-:W-:Y:S01]  /*c1a0*/  @P0 LEA.HI.X R3, R5.reuse, UR5, R4.reuse, 0x2, P1 ;  /* 0x0000000505030c11 */ /* 0x140fe200088f1404 */
[----:B------:R-:W-:Y:S02]  /*c1b0*/  ULDC.64 UR4, c[0x0][0xa18] ;  /* 0x0002860000047ab9 */ /* 0x000fe40000000a00 */
[----:B------:R-:W-:Y:S02]  /*c1c0*/  ISETP.NE.U32.AND P1, PT, RZ, UR4, PT ;  /* 0x00000004ff007c0c */ /* 0x000fe4000bf25070 */
[C---:B------:R-:W-:Y:S01]  /*c1d0*/  SHF.L.U32 R11, R5.reuse, 0x2, RZ ;  /* 0x00000002050b7819 */ /* 0x040fe200000006ff */
[----:B------:R2:W5:Y:S01]  /*c1e0*/  @P0 LDG.E R0, desc[UR48][R2.64] ;  /* 0x0000003002000981 */ /* 0x000562000c1e1900 */
[----:B------:R-:W-:Y:S02]  /*c1f0*/  ISETP.NE.AND.EX P1, PT, RZ, UR5, PT, P1 ;  /* 0x00000005ff007c0c */ /* 0x000fe4000bf25310 */
[----:B------:R-:W-:Y:S01]  /*c200*/  SHF.L.U64.HI R10, R5, 0x2, R4 ;  /* 0x00000002050a7819 */ /* 0x000fe20000010204 */
[----:B------:R-:W-:Y:S04]  /*c210*/  STL [R1+0x18], R11 ;  /* 0x0000180b01007387 */ /* 0x000fe80000100800 */
[----:B------:R-:W-:Y:S06]  /*c220*/  STL [R1+0x1c], R10 ;  /* 0x00001c0a01007387 */ /* 0x000fec0000100800 */
[----:B------:R-:W-:-:S04]  /*c230*/  @P1 IADD3 R8, P0, R11, UR4, RZ ;  /* 0x000000040b081c10 */ /* 0x000fc8000ff1e0ff */
[C---:B------:R-:W-:Y:S01]  /*c240*/  @P1 IADD3.X R9, R10.reuse, UR5, RZ, P0, !PT ;  /* 0x000000050a091c10 */ /* 0x040fe200087fe4ff */
[----:B------:R-:W-:Y:S02]  /*c250*/  ULDC.64 UR4, c[0x0][0xa00] ;  /* 0x0002800000047ab9 */ /* 0x000fe40000000a00 */
[----:B------:R-:W-:Y:S02]  /*c260*/  ISETP.NE.U32.AND P2, PT, RZ, UR4, PT ;  /* 0x00000004ff007c0c */ /* 0x000fe4000bf45070 */
[C---:B--2---:R-:W-:Y:S02]  /*c270*/  IADD3 R2, P0, R11.reuse, UR4, RZ ;  /* 0x000000040b027c10 */ /* 0x044fe4000ff1e0ff */
[----:B------:R-:W-:Y:S02]  /*c280*/  ISETP.NE.AND.EX P2, PT, RZ, UR5, PT, P2 ;  /* 0x00000005ff007c0c */ /* 0x000fe4000bf45320 */
[----:B------:R-:W-:Y:S01]  /*c290*/  IADD3.X R3, R10, UR5, RZ, P0, !PT ;  /* 0x000000050a037c10 */ /* 0x000fe200087fe4ff */
[----:B------:R-:W-:Y:S01]  /*c2a0*/  ULDC UR4, c[0x0][0x288] ;  /* 0x0000a20000047ab9 */ /* 0x000fe20000000800 */
[----:B------:R-:W-:-:S04]  /*c2b0*/  IADD3 R4, P0, R11, UR6, RZ ;  /* 0x000000060b047c10 */ /* 0x000fc8000ff1e0ff */
[----:B-1----:R-:W-:-:S05]  /*c2c0*/  IADD3.X R5, R10, UR7, RZ, P0, !PT ;  /* 0x000000070a057c10 */ /* 0x002fca00087fe4ff */
[----:B------:R-:W2:Y:S01]  /*c2d0*/  @P2 LDG.E R6, desc[UR48][R2.64] ;  /* 0x0000003002062981 */ /* 0x000ea2000c1e1900 */
[----:B------:R-:W-:-:S03]  /*c2e0*/  ISETP.NE.U32.AND P0, PT, RZ, UR6, PT ;  /* 0x00000006ff007c0c */ /* 0x000fc6000bf05070 */
[----:B--2---:R1:W-:Y:S02]  /*c2f0*/  STL [R1+0x24], R6 ;  /* 0x0000240601007387 */ /* 0x0043e40000100800 */
[----:B-1----:R-:W-:Y:S01]  /*c300*/  IMAD.U32 R6, RZ, RZ, UR4 ;  /* 0x00000004ff067e24 */ /* 0x002fe2000f8e00ff */
[----:B------:R-:W-:-:S05]  /*c310*/  ULDC.64 UR4, c[0x0][0x3f8] ;  /* 0x0000fe0000047ab9 */ /* 0x000fca0000000a00 */
[----:B------:R1:W5:Y:S01]  /*c320*/  @P1 LDG.E R6, desc[UR48][R8.64] ;  /* 0x0000003008061981 */ /* 0x000362000c1e1900 */
[----:B------:R-:W-:Y:S01]  /*c330*/  UISETP.NE.U32.AND UP0, UPT, UR4, URZ, UPT ;  /* 0x0000003f0400728c */ /* 0x000fe2000bf05070 */
[----:B------:R-:W-:Y:S02]  /*c340*/  ISETP.NE.AND.EX P0, PT, RZ, UR7, PT, P0 ;  /* 0x00000007ff007c0c */ /* 0x000fe4000bf05300 */
[----:B------:R-:W-:Y:S01]  /*c350*/  ULDC UR4, c[0x0][0x404] ;  /* 0x0001010000047ab9 */ /* 0x000fe20000000800 */
[----:B------:R-:W-:-:S03]  /*c360*/  UISETP.NE.AND.EX UP0, UPT, UR5, URZ, UPT, UP0 ;  /* 0x0000003f0500728c */ /* 0x000fc6000bf05300 */
[----:B------:R-:W-:Y:S01]  /*c370*/  ULDC UR5, c[0x0][0x2e0] ;  /* 0x0000b80000057ab9 */ /* 0x000fe20000000800 */
[----:B------:R-:W-:-:S04]  /*c380*/  USEL UR4, UR4, 0x1, UP0 ;  /* 0x0000000104047887 */ /* 0x000fc80008000000 */
[----:B------:R-:W-:-:S06]  /*c390*/  UIMAD UR4, UR4, UR5, URZ ;  /* 0x00000005040472a4 */ /* 0x000fcc000f8e023f */
[----:B------:R-:W-:Y:S01]  /*c3a0*/  IMAD.U32 R7, RZ, RZ, UR4 ;  /* 0x00000004ff077e24 */ /* 0x000fe2000f8e00ff */
[----:B-1----:R-:W-:Y:S06]  /*c3b0*/  @P1 BRA `(.L_x_3471) ;  /* 0x0000000000101947 */ /* 0x002fec0003800000 */
[----:B------:R-:W-:Y:S05]  /*c3c0*/  @!P2 BRA `(.L_x_3471) ;  /* 0x00000000000ca947 */ /* 0x000fea0003800000 */
[----:B-----5:R-:W2:Y:S04]  /*c3d0*/  LDG.E R6, desc[UR48][R2.64] ;  /* 0x0000003002067981 */ /* 0x020ea8000c1e1900 */
[----:B------:R-:W2:Y:S02]  /*c3e0*/  LDG.E R9, desc[UR48][R2.64+0x4] ;  /* 0x0000043002097981 */ /* 0x000ea4000c1e1900 */
[----:B--2---:R-:W-:-:S07]  /*c3f0*/  IMAD.IADD R6, R9, 0x1, -R6 ;  /* 0x0000000109067824 */ /* 0x004fce00078e0a06 */
.L_x_3471:
[----:B------:R-:W-:Y:S01]  /*c400*/  MOV R3, RZ ;  /* 0x000000ff00037202 */ /* 0x000fe20000000f00 */
[----:B------:R-:W-:-:S05]  /*c410*/  ULDC.64 UR4, c[0x0][0xa20] ;  /* 0x0002880000047ab9 */ /* 0x000fca0000000a00 */
[----:B------:R-:W2:Y:S01]  /*c420*/  @P0 LDG.E R3, desc[UR48][R4.64] ;  /* 0x0000003004030981 */ /* 0x000ea2000c1e1900 */
[----:B------:R-:W-:-:S04]  /*c430*/  ISETP.NE.U32.AND P1, PT, RZ, UR4, PT ;  /* 0x00000004ff007c0c */ /* 0x000fc8000bf25070 */
[----:B------:R-:W-:Y:S01]  /*c440*/  ISETP.NE.AND.EX P1, PT, RZ, UR5, PT, P1 ;  /* 0x00000005ff007c0c */ /* 0x000fe2000bf25310 */
[----:B--2--5:R-:W-:-:S05]  /*c450*/  IMAD.IADD R2, R3, 0x1, R0 ;  /* 0x0000000103027824 */ /* 0x024fca00078e0200 */
[----:B------:R1:W-:Y:S07]  /*c460*/  STL [R1+0x8], R2 ;  /* 0x0000080201007387 */ /* 0x0003ee0000100800 */
[----:B------:R-:W-:Y:S05]  /*c470*/  @!P1 BRA `(.L_x_3472) ;  /* 0x0000000000109947 */ /* 0x000fea0003800000 */
[----:B-1----:R-:W-:-:S04]  /*c480*/  IADD3 R2, P0, R11, UR4, RZ ;  /* 0x000000040b027c10 */ /* 0x002fc8000ff1e0ff */
[----:B------:R-:W-:-:S05]  /*c490*/  IADD3.X R3, R10, UR5, RZ, P0, !PT ;  /* 0x000000050a037c10 */ /* 0x000fca00087fe4ff */
[----:B------:R2:W5:Y:S01]  /*c4a0*/  LDG.E R7, desc[UR48][R2.64] ;  /* 0x0000003002077981 */ /* 0x000562000c1e1900 */
[----:B------:R-:W-:Y:S05]  /*c4b0*/  BRA `(.L_x_3473) ;  /* 0x0000000000107947 */ /* 0x000fea0003800000 */
.L_x_3472:
[----:B------:R-:W-:Y:S05]  /*c4c0*/  @!P0 BRA `(.L_x_3473) ;  /* 0x00000000000c8947 */ /* 0x000fea0003800000 */
[----:B-1----:R-:W2:Y:S04]  /*c4d0*/  LDG.E R2, desc[UR48][R4.64] ;  /* 0x0000003004027981 */ /* 0x002ea8000c1e1900 */
[----:B------:R-:W2:Y:S02]  /*c4e0*/  LDG.E R7, desc[UR48][R4.64+0x4] ;  /* 0x0000043004077981 */ /* 0x000ea4000c1e1900 */
[----:B--2---:R-:W-:-:S07]  /*c4f0*/  IMAD.IADD R7, R7, 0x1, -R2 ;  /* 0x0000000107077824 */ /* 0x004fce00078e0a02 */
.L_x_3473:
[----:B-----5:R-:W-:Y:S01]  /*c500*/  IMAD.IADD R7, R7, 0x1, -R0 ;  /* 0x0000000107077824 */ /* 0x020fe200078e0a00 */
[----:B------:R-:W-:Y:S01]  /*c510*/  LEA R0, R17, 0x7f, 0x6 ;  /* 0x0000007f11007811 */ /* 0x000fe200078e30ff */
[----:B------:R-:W-:Y:S03]  /*c520*/  BSSY B6, `(.L_x_3474) ;  /* 0x0000300000067945 */ /* 0x000fe60003800000 */
[C---:B------:R-:W-:Y:S01]  /*c530*/  IADD3 R6, R7.reuse, R0, -R6 ;  /* 0x0000000007067210 */ /* 0x040fe20007ffe806 */
[----:B------:R-:W-:-:S03]  /*c540*/  VIADD R7, R7, 0x3f ;  /* 0x0000003f07077836 */ /* 0x000fc60000000000 */
[----:B--2---:R-:W-:Y:S02]  /*c550*/  SHF.R.S32.HI R3, RZ, 0x1f, R6 ;  /* 0x0000001fff037819 */ /* 0x004fe40000011406 */
[----:B------:R-:W-:Y:S02]  /*c560*/  SHF.R.S32.HI R0, RZ, 0x1f, R7 ;  /* 0x0000001fff007819 */ /* 0x000fe40000011407 */
[----:B------:R-:W-:Y:S02]  /*c570*/  LEA.HI R3, R3, R6, RZ, 0x6 ;  /* 0x0000000603037211 */ /* 0x000fe400078f30ff */
[----:B------:R-:W-:Y:S02]  /*c580*/  LEA.HI R0, R0, R7, RZ, 0x6 ;  /* 0x0000000700007211 */ /* 0x000fe400078f30ff */
[----:B------:R-:W-:Y:S02]  /*c590*/  SHF.R.S32.HI R3, RZ, 0x6, R3 ;  /* 0x00000006ff037819 */ /* 0x000fe40000011403 */
[----:B------:R-:W-:-:S04]  /*c5a0*/  SHF.R.S32.HI R0, RZ, 0x6, R0 ;  /* 0x00000006ff007819 */ /* 0x000fc80000011400 */
[----:B-1----:R-:W-:-:S04]  /*c5b0*/  VIMNMX R2, R0, R3, PT ;  /* 0x0000000300027248 */ /* 0x002fc80003fe0100 */
[----:B------:R-:W-:Y:S01]  /*c5c0*/  ISETP.GT.AND P0, PT, R2, RZ, PT ;  /* 0x000000ff0200720c */ /* 0x000fe20003f04270 */
[----:B------:R1:W-:-:S12]  /*c5d0*/  STL [R1+0x14], R2 ;  /* 0x0000140201007387 */ /* 0x0003d80000100800 */
[----:B-1----:R-:W-:Y:S05]  /*c5e0*/  @P0 BRA `(.L_x_3475) ;  /* 0x0000000000440947 */ /* 0x002fea0003800000 */
[----:B------:R-:W1:Y:S02]  /*c5f0*/  S2R R2, SR_TID.X ;  /* 0x0000000000027919 */ /* 0x000e640000002100 */
[----:B-1----:R-:W-:-:S04]  /*c600*/  LOP3.LUT R2, R2, 0x1f, RZ, 0xc0, !PT ;  /* 0x0000001f02027812 */ /* 0x002fc800078ec0ff */
[----:B------:R-:W-:-:S13]  /*c610*/  ISETP.NE.AND P1, PT, R2, RZ, PT ;  /* 0x000000ff0200720c */ /* 0x000fda0003f25270 */
[----:B------:R-:W-:Y:S05]  /*c620*/  @P1 BRA `(.L_x_3476) ;  /* 0x0000002c00bc1947 */ /* 0x000fea0003800000 */
[----:B------:R-:W1:Y:S01]  /*c630*/  S2R R7, SR_LANEID ;  /* 0x0000000000077919 */ /* 0x000e620000000000 */
[----:B------:R-:W-:Y:S01]  /*c640*/  VOTEU.ANY UR4, UPT, PT ;  /* 0x0000000000047886 */ /* 0x000fe200038e0100 */
[----:B------:R-:W2:Y:S01]  /*c650*/  LDC.64 R2, c[0x0][0xc38] ;  /* 0x00030e00ff027b82 */ /* 0x000ea20000000a00 */
[----:B------:R-:W1:Y:S08]  /*c660*/  FLO.U32 R0, UR4 ;  /* 0x0000000400007d00 */ /* 0x000e7000080e0000 */
[----:B------:R-:W2:Y:S01]  /*c670*/  POPC R5, UR4 ;  /* 0x0000000400057d09 */ /* 0x000ea20008000000 */
[----:B-1----:R-:W-:-:S13]  /*c680*/  ISETP.EQ.U32.AND P0, PT, R0, R7, PT ;  /* 0x000000070000720c */ /* 0x002fda0003f02070 */
[----:B--2---:R-:W2:Y:S01]  /*c690*/  @P0 ATOMG.E.ADD.STRONG.GPU PT, R3, desc[UR48][R2.64], R5 ;  /* 0x00000005020309a8 */ /* 0x004ea200081ee1f0 */
[----:B------:R-:W1:Y:S02]  /*c6a0*/  S2R R4, SR_LTMASK ;  /* 0x0000000000047919 */ /* 0x000e640000003900 */
[----:B-1----:R-:W-:-:S04]  /*c6b0*/  LOP3.LUT R4, R4, UR4, RZ, 0xc0, !PT ;  /* 0x0000000404047c12 */ /* 0x002fc8000f8ec0ff */
[----:B------:R-:W1:Y:S01]  /*c6c0*/  POPC R7, R4 ;  /* 0x0000000400077309 */ /* 0x000e620000000000 */
[----:B--2---:R-:W1:Y:S02]  /*c6d0*/  SHFL.IDX PT, R0, R3, R0, 0x1f ;  /* 0x00001f0003007589 */ /* 0x004e6400000e0000 */
[----:B-1----:R-:W-:Y:S01]  /*c6e0*/  IADD3 R16, R0, UR37, R7 ;  /* 0x0000002500107c10 */ /* 0x002fe2000fffe007 */
[----:B------:R-:W-:Y:S06]  /*c6f0*/  BRA `(.L_x_3476) ;  /* 0x0000002c00887947 */ /* 0x000fec0003800000 */
.L_x_3475:
[----:B------:R-:W1:Y:S01]  /*c700*/  S2R R3, SR_CgaCtaId ;  /* 0x0000000000037919 */ /* 0x000e620000008800 */
[----:B------:R-:W-:-:S04]  /*c710*/  MOV R0, 0x400 ;  /* 0x0000040000007802 */ /* 0x000fc80000000f00 */
[----:B-1----:R-:W-:-:S04]  /*c720*/  LEA R2, R3, R0, 0x18 ;  /* 0x0000000003027211 */ /* 0x002fc800078ec0ff */
[----:B------:R-:W-:Y:S01]  /*c730*/  IADD3 R0, R2, 0x22400, RZ ;  /* 0x0002240002007810 */ /* 0x000fe20007ffe0ff */
[----:B------:R1:W-:Y:S03]  /*c740*/  STL [R1+0xc], R2 ;  /* 0x00000c0201007387 */ /* 0x0003e60000100800 */
[----:B------:R-:W-:-:S13]  /*c750*/  LOP3.LUT P0, RZ, R0, 0x3ff, RZ, 0xc0, !PT ;  /* 0x000003ff00ff7812 */ /* 0x000fda000780c0ff */
[----:B-1----:R-:W-:Y:S05]  /*c760*/  @!P0 BRA `(.L_x_3477) ;  /* 0x0000000000408947 */ /* 0x002fea0003800000 */
[----:B------:R-:W-:Y:S01]  /*c770*/  MOV R2, 0x0 ;  /* 0x0000000000027802 */ /* 0x000fe20000000f00 */
[----:B------:R-:W-:Y:S01]  /*c780*/  ULDC.64 UR6, c[0x4][0x88] ;  /* 0x0100220000067ab9 */ /* 0x000fe20000000a00 */
[----:B------:R-:W-:Y:S01]  /*c790*/  ULDC.64 UR8, c[0x4][0x90] ;  /* 0x0100240000087ab9 */ /* 0x000fe20000000a00 */
[----:B------:R-:W-:Y:S01]  /*c7a0*/  ULDC.64 UR4, c[0x4][0x8] ;  /* 0x0100020000047ab9 */ /* 0x000fe20000000a00 */
[----:B------:R-:W-:Y:S01]  /*c7b0*/  IMAD.U32 R4, RZ, RZ, UR6 ;  /* 0x00000006ff047e24 */ /* 0x000fe2000f8e00ff */
[----:B------:R-:W-:Y:S01]  /*c7c0*/  MOV R10, UR4 ;  /* 0x00000004000a7c02 */ /* 0x000fe20008000f00 */
        /* <DEDUP_REMOVED lines=10> */
.L_x_3477:
        /* <DEDUP_REMOVED lines=17> */
[----:B01----:R-:W-:-:S07]  /*c980*/  IMAD.MOV.U32 R13, RZ, RZ, RZ ;  /* 0x000000ffff0d7224 */ /* 0x003fce00078e00ff */
[----:B------:R-:W-:-:S07]  /*c990*/  LEPC R20, `(.L_x_3479) ;  /* 0x000000001014794e */ /* 0x000fce0000000000 */
[----:B--2---:R-:W-:Y:S05]  /*c9a0*/  CALL.ABS.NOINC R2 ;  /* 0x0000000002007343 */ /* 0x004fea0003c00000 */
.L_x_3479:
        /* <DEDUP_REMOVED lines=15> */
[----:B0-----:R-:W-:Y:S05]  /*caa0*/  CALL.ABS.NOINC R2 ;  /* 0x0000000002007343 */ /* 0x001fea0003c00000 */
.L_x_3478:
[----:B------:R-:W2:Y:S01]  /*cab0*/  LDL.LU R2, [R1+0x18] ;  /* 0x0000180001027983 */ /* 0x000ea20000300800 */
[----:B------:R-:W-:Y:S01]  /*cac0*/  ULDC.64 UR4, c[0x0][0x9f8] ;  /* 0x00027e0000047ab9 */ /* 0x000fe20000000a00 */
[----:B------:R-:W1:Y:S02]  /*cad0*/  LDC R4, c[0x0][0x428] ;  /* 0x00010a00ff047b82 */ /* 0x000e640000000800 */
        /* <DEDUP_REMOVED lines=17> */
[----:B-1----:R-:W-:Y:S01]  /*cbf0*/  ISETP.NE.AND P0, PT, R4, 0x1, PT ;  /* 0x000000010400780c */ /* 0x002fe20003f05270 */
[----:B------:R-:W-:Y:S01]  /*cc00*/  IMAD R17, R17, 0x40, R7 ;  /* 0x0000004011117824 */ /* 0x000fe200078e0207 */
[----:B------:R-:W-:Y:S02]  /*cc10*/  MOV R4, R18 ;  /* 0x0000001200047202 */ /* 0x000fe40000000f00 */
[----:B------:R-:W-:-:S09]  /*cc20*/  PLOP3.LUT P1, PT, P6, PT, PT, 0x8, 0x0 ;  /* 0x000000000000781c */ /* 0x000fd2000372e170 */
[----:B------:R-:W1:Y:S08]  /*cc30*/  @P0 LDC R5, c[0x0][0x42c] ;  /* 0x00010b00ff050b82 */ /* 0x000e700000000800 */
[----:B------:R-:W2:Y:S01]  /*cc40*/  @P0 LDC R6, c[0x0][0x430] ;  /* 0x00010c00ff060b82 */ /* 0x000ea20000000800 */
[----:B-1----:R-:W-:-:S05]  /*cc50*/  @P0 IMAD.HI.U32 R5, R18, R5, RZ ;  /* 0x0000000512050227 */ /* 0x002fca00078e00ff */
[----:B--2---:R-:W-:Y:S02]  /*cc60*/  @P0 SHF.R.U32.HI R4, RZ, R6, R5 ;  /* 0x00000006ff040219 */ /* 0x004fe40000011605 */
[----:B------:R-:W-:-:S04]  /*cc70*/  ISETP.NE.U32.AND P0, PT, RZ, UR4, PT ;  /* 0x00000004ff007c0c */ /* 0x000fc8000bf05070 */
[----:B------:R-:W-:-:S04]  /*cc80*/  ISETP.NE.AND.EX P0, PT, RZ, UR5, PT, P0 ;  /* 0x00000005ff007c0c */ /* 0x000fc8000bf05300 */
[----:B0-----:R-:W-:-:S09]  /*cc90*/  SEL R6, R8, RZ, !P0 ;  /* 0x000000ff08067207 */ /* 0x001fd20004000000 */
.L_x_3480:
        /* <DEDUP_REMOVED lines=19> */
.L_x_3552:
[----:B------:R-:W-:Y:S01]  /*cdd0*/  UMOV UR4, 0xffffffff ;  /* 0xffffffff00047882 */ /* 0x000fe20000000000 */
[----:B------:R-:W-:Y:S02]  /*cde0*/  SHF.R.S32.HI R5, RZ, 0x1f, R0 ;  /* 0x0000001fff057819 */ /* 0x000fe40000011400 */
[----:B------:R-:W-:Y:S05]  /*cdf0*/  BRA.DIV UR4, `(.L_x_3482) ;  /* 0x0000003a04c07947 */ /* 0x000fea000b800000 */
[----:B------:R-:W-:-:S13]  /*ce00*/  ELECT P6, URZ, PT ;  /* 0x00000000003f782f */ /* 0x000fda00038c0000 */
.L_x_3555:
[----:B------:R-:W-:Y:S05]  /*ce10*/  @!P6 BRA `(.L_x_3483) ;  /* 0x0000000000f8e947 */ /* 0x000fea0003800000 */
[----:B------:R-:W-:-:S04]  /*ce20*/  ISETP.NE.U32.AND P0, PT, R2, RZ, PT ;  /* 0x000000ff0200720c */ /* 0x000fc80003f05070 */
[----:B------:R-:W-:-:S13]  /*ce30*/  ISETP.NE.AND.EX P0, PT, R3, RZ, PT, P0 ;  /* 0x000000ff0300720c */ /* 0x000fda0003f05300 */
[----:B------:R-:W-:Y:S05]  /*ce40*/  @!P0 BRA `(.L_x_3484) ;  /* 0x0000000000448947 */ /* 0x000fea0003800000 */
[----:B------:R-:W0:Y:S01]  /*ce50*/  LDC R11, c[0x0][0x41c] ;  /* 0x00010700ff0b7b82 */ /* 0x000e220000000800 */
[----:B------:R-:W-:Y:S01]  /*ce60*/  ULDC.64 UR4, c[0x0][0x408] ;  /* 0x0001020000047ab9 */ /* 0x000fe20000000a00 */
[----:B0-----:R-:W-:-:S13]  /*ce70*/  ISETP.NE.AND P0, PT, R11, 0x1, PT ;  /* 0x000000010b00780c */ /* 0x001fda0003f05270 */
[----:B------:R-:W0:Y:S02]  /*ce80*/  @P0 LDC.64 R8, c[0x0][0x420] ;  /* 0x00010800ff080b82 */ /* 0x000e240000000a00 */
[----:B0-----:R-:W-:-:S04]  /*ce90*/  @P0 IMAD.HI.U32 R10, R7, R8, RZ ;  /* 0x00000008070a0227 */ /* 0x001fc800078e00ff */
[----:B------:R-:W-:Y:S01]  /*cea0*/  IMAD.MOV.U32 R8, RZ, RZ, R7 ;  /* 0x000000ffff087224 */ /* 0x000fe200078e0007 */
[----:B------:R-:W-:Y:S01]  /*ceb0*/  @P0 SHF.R.U32.HI R8, RZ, R9, R10 ;  /* 0x00000009ff080219 */ /* 0x000fe2000001160a */
[----:B------:R-:W-:-:S04]  /*cec0*/  IMAD R10, R5, UR4, RZ ;  /* 0x00000004050a7c24 */ /* 0x000fc8000f8e02ff */
[----:B------:R-:W-:Y:S02]  /*ced0*/  IMAD.MOV R9, RZ, RZ, -R8 ;  /* 0x000000ffff097224 */ /* 0x000fe400078e0a08 */
[----:B------:R-:W-:Y:S02]  /*cee0*/  IMAD R10, R0, UR5, R10 ;  /* 0x00000005000a7c24 */ /* 0x000fe4000f8e020a */
[----:B------:R-:W-:Y:S01]  /*cef0*/  IMAD R7, R11, R9, R7 ;  /* 0x000000090b077224 */ /* 0x000fe200078e0207 */
[----:B------:R-:W-:-:S03]  /*cf00*/  SHF.R.S32.HI R9, RZ, 0x1f, R8 ;  /* 0x0000001fff097819 */ /* 0x000fc60000011408 */
[----:B------:R-:W-:-:S05]  /*cf10*/  IMAD.WIDE.U32 R8, R0, UR4, R8 ;  /* 0x0000000400087c25 */ /* 0x000fca000f8e0008 */
[----:B------:R-:W-:Y:S02]  /*cf20*/  IADD3 R9, R9, R10, RZ ;  /* 0x0000000a09097210 */ /* 0x000fe40007ffe0ff */
[----:B------:R-:W-:-:S04]  /*cf30*/  LEA R10, P0, R8, R2, 0x2 ;  /* 0x00000002080a7211 */ /* 0x000fc800078010ff */
[----:B------:R-:W-:-:S05]  /*cf40*/  LEA.HI.X R11, R8, R3, R9, 0x2, P0 ;  /* 0x00000003080b7211 */ /* 0x000fca00000f1409 */
[----:B------:R0:W5:Y:S04]  /*cf50*/  LDG.E R9, desc[UR48][R10.64] ;  /* 0x000000300a097981 */ /* 0x000168000c1e1900 */
.L_x_3484:
[----:B------:R-:W2:Y:S01]  /*cf60*/  LDL R8, [R1] ;  /* 0x0000000001087983 */ /* 0x000ea20000100800 */
[----:B0-----:R-:W-:-:S03]  /*cf70*/  MOV R11, 0x400 ;  /* 0x00000400000b7802 */ /* 0x001fc60000000f00 */
[----:B------:R-:W3:Y:S01]  /*cf80*/  LDL R10, [R1+0x4] ;  /* 0x00000400010a7983 */ /* 0x000ee20000100800 */
[----:B------:R-:W0:Y:S02]  /*cf90*/  S2R R12, SR_CgaCtaId ;  /* 0x00000000000c7919 */ /* 0x000e240000008800 */
[----:B0-----:R-:W-:-:S05]  /*cfa0*/  LEA R11, R12, R11, 0x18 ;  /* 0x0000000b0c0b7211 */ /* 0x001fca00078ec0ff */
[----:B--2---:R-:W-:Y:S01]  /*cfb0*/  IMAD R8, R8, 0x8, R11 ;  /* 0x0000000808087824 */ /* 0x004fe200078e020b */
[----:B---3--:R-:W-:-:S04]  /*cfc0*/  SHF.L.U32 R10, R10, 0x1f, RZ ;  /* 0x0000001f0a0a7819 */ /* 0x008fc800000006ff */
[----:B------:R-:W0:Y:S02]  /*cfd0*/  SYNCS.PHASECHK.TRANS64.TRYWAIT P0, [R8+URZ+0x28c40], R10 ;  /* 0x028c400a080075a7 */ /* 0x000e24000800017f */
[----:B0-----:R-:W-:Y:S05]  /*cfe0*/  @!P0 BRA `(.L_x_3485) ;  /* 0x0000003800648947 */ /* 0x001fea0003800000 */
.L_x_3556:
        /* <DEDUP_REMOVED lines=11> */
.L_x_3486:
        /* <DEDUP_REMOVED lines=22> */
.L_x_3483:
        /* <DEDUP_REMOVED lines=22> */
[----:B--2---:R-:W-:-:S04]  /*d360*/  IADD3 R12, R12, 0x1, RZ ;  /* 0x000000010c0c7810 */ /* 0x004fc80007ffe0ff */
[----:B------:R-:W-:Y:S01]  /*d370*/  LEA.HI R6, R12, R12, RZ, 0x1 ;  /* 0x0000000c0c067211 */ /* 0x000fe200078f08ff */
[----:B------:R0:W-:Y:S03]  /*d380*/  STL [R1+0x20], R12 ;  /* 0x0000200c01007387 */ /* 0x0001e60000100800 */
[----:B------:R-:W-:-:S05]  /*d390*/  LOP3.LUT R6, R6, 0xfffffffe, RZ, 0xc0, !PT ;  /* 0xfffffffe06067812 */ /* 0x000fca00078ec0ff */
[----:B------:R-:W-:-:S05]  /*d3a0*/  IMAD.IADD R6, R12, 0x1, -R6 ;  /* 0x000000010c067824 */ /* 0x000fca00078e0a06 */
[----:B------:R-:W-:-:S04]  /*d3b0*/  SHF.L.U32 R6, R6, 0x1f, RZ ;  /* 0x0000001f06067819 */ /* 0x000fc800000006ff */
[----:B------:R-:W1:Y:S02]  /*d3c0*/  SYNCS.PHASECHK.TRANS64.TRYWAIT P0, [R10+URZ+0x28c20], R6 ;  /* 0x028c20060a0075a7 */ /* 0x000e64000800017f */
[----:B01----:R-:W-:Y:S05]  /*d3d0*/  @!P0 BRA `(.L_x_3488) ;  /* 0x00000034007c8947 */ /* 0x003fea0003800000 */
.L_x_3557:
[----:B------:R-:W-:Y:S05]  /*d3e0*/  BSYNC B0 ;  /* 0x0000000000007941 */ /* 0x000fea0003800000 */
.L_x_3487:
        /* <DEDUP_REMOVED lines=11> */
.L_x_3558:
        /* <DEDUP_REMOVED lines=11> */
.L_x_3492:
[----:B0-----:R-:W2:Y:S01]  /*d550*/  LDL R6, [R1] ;  /* 0x0000000001067983 */ /* 0x001ea20000100800 */
[----:B------:R-:W-:-:S03]  /*d560*/  MOV R10, 0x400 ;  /* 0x00000400000a7802 */ /* 0x000fc60000000f00 */
[----:B------:R-:W3:Y:S01]  /*d570*/  LDL R8, [R1+0x8] ;  /* 0x0000080001087983 */ /* 0x000ee20000100800 */
[----:B------:R-:W0:Y:S01]  /*d580*/  S2R R12, SR_CgaCtaId ;  /* 0x00000000000c7919 */ /* 0x000e220000008800 */
[----:B------:R-:W-:Y:S02]  /*d590*/  R2UR UR11, R7 ;  /* 0x00000000070b72ca */ /* 0x000fe400000e0000 */
        /* <DEDUP_REMOVED lines=52> */
.L_x_3490:
[----:B------:R-:W-:Y:S05]  /*d8e0*/  BSYNC B0 ;  /* 0x0000000000007941 */ /* 0x000fea0003800000 */
.L_x_3489:
[----:B------:R-:W2:Y:S01]  /*d8f0*/  LDL R7, [R1+0x14] ;  /* 0x0000140001077983 */ /* 0x000ea20000100800 */
[----:B------:R-:W-:Y:S01]  /*d900*/  BSSY B0, `(.L_x_3493) ;  /* 0x00001a6000007945 */ /* 0x000fe20003800000 */
[----:B--2---:R-:W-:-:S13]  /*d910*/  ISETP.GE.AND P0, PT, R7, 0x2, PT ;  /* 0x000000020700780c */ /* 0x004fda0003f06270 */
[----:B------:R-:W-:Y:S05]  /*d920*/  @!P0 BRA `(.L_x_3494) ;  /* 0x00000018008c8947 */ /* 0x000fea0003800000 */
[C---:B0-----:R-:W-:Y:S01]  /*d930*/  LOP3.LUT R6, R7.reuse, 0x1, RZ, 0xc0, !PT ;  /* 0x0000000107067812 */ /* 0x041fe200078ec0ff */
[----:B------:R-:W-:Y:S01]  /*d940*/  BSSY B1, `(.L_x_3495) ;  /* 0x000008f000017945 */ /* 0x000fe20003800000 */
[----:B------:R-:W-:Y:S02]  /*d950*/  IADD3 R10, R7, -0x2, RZ ;  /* 0xfffffffe070a7810 */ /* 0x000fe40007ffe0ff */
[----:B------:R-:W-:-:S03]  /*d960*/  ISETP.NE.U32.AND P0, PT, R6, 0x1, PT ;  /* 0x000000010600780c */ /* 0x000fc60003f05070 */
[----:B------:R-:W-:-:S10]  /*d970*/  IMAD.MOV.U32 R8, RZ, RZ, R10 ;  /* 0x000000ffff087224 */ /* 0x000fd400078e000a */
[----:B------:R-:W-:Y:S05]  /*d980*/  @!P0 BRA `(.L_x_3496) ;  /* 0x0000000800288947 */ /* 0x000fea0003800000 */
        /* <DEDUP_REMOVED lines=11> */
[----:B------:R-:W-:Y:S01]  /*da40*/  ISETP.NE.U32.AND P0, PT, R2, RZ, PT ;  /* 0x000000ff0200720c */ /* 0x000fe20003f05070 */
[----:B------:R-:W-:-:S03]  /*da50*/  IMAD.MOV.U32 R11, RZ, RZ, R10 ;  /* 0x000000ffff0b7224 */ /* 0x000fc600078e000a */
        /* <DEDUP_REMOVED lines=16> */
[----:B------:R-:W-:Y:S01]  /*db60*/  LEA.HI.X R3, R6, R3, R9, 0x2, P0 ;  /* 0x0000000306037211 */ /* 0x000fe200000f1409 */
[----:B------:R-:W-:-:S04]  /*db70*/  IMAD.MOV R6, RZ, RZ, -R8 ;  /* 0x000000ffff067224 */ /* 0x000fc800078e0a08 */
[----:B------:R1:W5:Y:S01]  /*db80*/  LDG.E R9, desc[UR48][R2.64] ;  /* 0x0000003002097981 */ /* 0x000362000c1e1900 */
[----:B------:R-:W-:-:S07]  /*db90*/  IMAD R11, R11, R6, R10 ;  /* 0x000000060b0b7224 */ /* 0x000fce00078e020a */
.L_x_3499:
[----:B-1----:R-:W1:Y:S01]  /*dba0*/  S2R R3, SR_CgaCtaId ;  /* 0x0000000000037919 */ /* 0x002e620000008800 */
[----:B------:R-:W-:-:S04]  /*dbb0*/  MOV R2, 0x400 ;  /* 0x0000040000027802 */ /* 0x000fc80000000f00 */
[----:B-1----:R-:W-:Y:S02]  /*dbc0*/  LEA R2, R3, R2, 0x18 ;  /* 0x0000000203027211 */ /* 0x002fe400078ec0ff */
[----:B------:R-:W-:-:S03]  /*dbd0*/  SHF.L.U32 R3, R12, 0x1f, RZ ;  /* 0x0000001f0c037819 */ /* 0x000fc600000006ff */
[----:B------:R-:W-:-:S04]  /*dbe0*/  IMAD R2, R13, 0x8, R2 ;  /* 0x000000080d027824 */ /* 0x000fc800078e0202 */
[----:B------:R-:W1:Y:S02]  /*dbf0*/  SYNCS.PHASECHK.TRANS64.TRYWAIT P0, [R2+URZ+0x28c40], R3 ;  /* 0x028c4003020075a7 */ /* 0x000e64000800017f */
[----:B-1----:R-:W-:Y:S05]  /*dc00*/  @!P0 BRA `(.L_x_3500) ;  /* 0x0000002c00a48947 */ /* 0x002fea0003800000 */
.L_x_3559:
        /* <DEDUP_REMOVED lines=11> */
.L_x_3501:
[----:B------:R-:W2:Y:S01]  /*dcc0*/  LDL R6, [R1] ;  /* 0x0000000001067983 */ /* 0x000ea20000100800 */
[----:B------:R-:W-:-:S03]  /*dcd0*/  MOV R8, 0x400 ;  /* 0x0000040000087802 */ /* 0x000fc60000000f00 */
[----:B------:R-:W3:Y:S01]  /*dce0*/  LDL R7, [R1+0x8] ;  /* 0x0000080001077983 */ /* 0x000ee20000100800 */
        /* <DEDUP_REMOVED lines=17> */
[----:B------:R-:W2:Y:S02]  /*de00*/  SYNCS.PHASECHK.TRANS64.TRYWAIT P0, [R2+URZ+0x28c60], R3 ;  /* 0x028c6003020075a7 */ /* 0x000ea4000800017f */
[----:B0-2---:R-:W-:Y:S05]  /*de10*/  @!P0 BRA `(.L_x_3502) ;  /* 0x0000002c00348947 */ /* 0x005fea0003800000 */
.L_x_3560:
        /* <DEDUP_REMOVED lines=8> */
.L_x_3503:
[----:B01----:R-:W2:Y:S01]  /*dea0*/  LDL R3, [R1] ;  /* 0x0000000001037983 */ /* 0x003ea20000100800 */
        /* <DEDUP_REMOVED lines=53> */
.L_x_3498:
[----:B------:R-:W-:Y:S05]  /*e200*/  BSYNC B2 ;  /* 0x0000000000027941 */ /* 0x000fea0003800000 */
.L_x_3497:
[----:B------:R-:W2:Y:S02]  /*e210*/  LDL.LU R2, [R1+0x14] ;  /* 0x0000140001027983 */ /* 0x000ea40000300800 */
[----:B--2---:R-:W-:-:S07]  /*e220*/  VIADD R8, R2, 0xfffffffd ;  /* 0xfffffffd02087836 */ /* 0x004fce0000000000 */
.L_x_3496:
[----:B------:R-:W-:Y:S05]  /*e230*/  BSYNC B1 ;  /* 0x0000000000017941 */ /* 0x000fea0003800000 */
.L_x_3495:
[----:B------:R-:W-:-:S13]  /*e240*/  ISETP.NE.AND P0, PT, R10, RZ, PT ;  /* 0x000000ff0a00720c */ /* 0x000fda0003f05270 */
[----:B------:R-:W-:Y:S05]  /*e250*/  @!P0 BRA `(.L_x_3494) ;  /* 0x0000001000408947 */ /* 0x000fea0003800000 */
.L_x_3518:
[----:B------:R-:W2:Y:S04]  /*e260*/  LDL.LU R3, [R1] ;  /* 0x0000000001037983 */ /* 0x000ea80000300800 */
[----:B------:R-:W3:Y:S01]  /*e270*/  LDL.LU R2, [R1+0x4] ;  /* 0x0000040001027983 */ /* 0x000ee20000300800 */
[----:B------:R-:W-:Y:S05]  /*e280*/  YIELD ;  /* 0x0000000000007946 */ /* 0x000fea0003800000 */
[----:B------:R-:W-:Y:S01]  /*e290*/  BSSY B1, `(.L_x_3504) ;  /* 0x0000082000017945 */ /* 0x000fe20003800000 */
[----:B--2---:R-:W-:-:S04]  /*e2a0*/  IADD3 R10, R3, 0x1, RZ ;  /* 0x00000001030a7810 */ /* 0x004fc80007ffe0ff */
[----:B------:R-:W-:-:S04]  /*e2b0*/  ISETP.NE.AND P0, PT, R10, 0x2, PT ;  /* 0x000000020a00780c */ /* 0x000fc80003f05270 */
[----:B0-----:R-:W-:Y:S02]  /*e2c0*/  SEL R11, RZ, 0x1, P0 ;  /* 0x00000001ff0b7807 */ /* 0x001fe40000000000 */
        /* <DEDUP_REMOVED lines=8> */
[----:B------:R-:W1:Y:S01]  /*e350*/  LDC R9, c[0x0][0x41c] ;  /* 0x00010700ff097b82 */ /* 0x000e620000000800 */
[----:B0-----:R-:W-:Y:S01]  /*e360*/  IMAD.MOV.U32 R12, RZ, RZ, R8 ;  /* 0x000000ffff0c7224 */ /* 0x001fe200078e0008 */
[----:B------:R-:W-:Y:S02]  /*e370*/  ULDC.64 UR6, c[0x0][0x408] ;  /* 0x0001020000067ab9 */ /* 0x000fe40000000a00 */
[----:B------:R-:W-:-:S04]  /*e380*/  IMAD R7, R5, UR6, RZ ;  /* 0x0000000605077c24 */ /* 0x000fc8000f8e02ff */
[----:B------:R-:W-:Y:S01]  /*e390*/  IMAD R7, R0, UR7, R7 ;  /* 0x0000000700077c24 */ /* 0x000fe2000f8e0207 */
[----:B-1----:R-:W-:-:S13]  /*e3a0*/  ISETP.NE.AND P0, PT, R9, 0x1, PT ;  /* 0x000000010900780c */ /* 0x002fda0003f05270 */
[----:B------:R-:W0:Y:S02]  /*e3b0*/  @P0 LDC.64 R2, c[0x0][0x420] ;  /* 0x00010800ff020b82 */ /* 0x000e240000000a00 */
[----:B0-----:R-:W-:-:S05]  /*e3c0*/  @P0 IMAD.HI.U32 R2, R8, R2, RZ ;  /* 0x0000000208020227 */ /* 0x001fca00078e00ff */
[----:B------:R-:W-:-:S04]  /*e3d0*/  @P0 SHF.R.U32.HI R12, RZ, R3, R2 ;  /* 0x00000003ff0c0219 */ /* 0x000fc80000011602 */
[--C-:B------:R-:W-:Y:S01]  /*e3e0*/  SHF.R.S32.HI R3, RZ, 0x1f, R12.reuse ;  /* 0x0000001fff037819 */ /* 0x100fe2000001140c */
[----:B------:R-:W-:-:S04]  /*e3f0*/  IMAD.MOV.U32 R2, RZ, RZ, R12 ;  /* 0x000000ffff027224 */ /* 0x000fc800078e000c */
[----:B------:R-:W-:-:S04]  /*e400*/  IMAD.WIDE.U32 R2, R0, UR6, R2 ;  /* 0x0000000600027c25 */ /* 0x000fc8000f8e0002 */
[----:B------:R-:W-:Y:S01]  /*e410*/  IMAD.IADD R3, R7, 0x1, R3 ;  /* 0x0000000107037824 */ /* 0x000fe200078e0203 */
[----:B------:R-:W-:-:S04]  /*e420*/  LEA R6, P0, R2, UR4, 0x2 ;  /* 0x0000000402067c11 */ /* 0x000fc8000f8010ff */
[----:B------:R-:W-:Y:S02]  /*e430*/  LEA.HI.X R7, R2, UR5, R3, 0x2, P0 ;  /* 0x0000000502077c11 */ /* 0x000fe400080f1403 */
[----:B------:R-:W-:-:S05]  /*e440*/  IADD3 R3, -R12, RZ, RZ ;  /* 0x000000ff0c037210 */ /* 0x000fca0007ffe1ff */
[----:B------:R-:W-:Y:S02]  /*e450*/  IMAD R3, R9, R3, R8 ;  /* 0x0000000309037224 */ /* 0x000fe400078e0208 */
[----:B------:R1:W5:Y:S05]  /*e460*/  LDG.E R9, desc[UR48][R6.64] ;  /* 0x0000003006097981 */ /* 0x00036a000c1e1900 */
.L_x_3506:
[----:B-1----:R-:W1:Y:S01]  /*e470*/  S2R R6, SR_CgaCtaId ;  /* 0x0000000000067919 */ /* 0x002e620000008800 */
[----:B------:R-:W-:Y:S02]  /*e480*/  MOV R2, 0x400 ;  /* 0x0000040000027802 */ /* 0x000fe40000000f00 */
[----:B------:R-:W-:Y:S02]  /*e490*/  SHF.L.U32 R7, R11, 0x1f, RZ ;  /* 0x0000001f0b077819 */ /* 0x000fe400000006ff */
[----:B-1----:R-:W-:-:S05]  /*e4a0*/  LEA R2, R6, R2, 0x18 ;  /* 0x0000000206027211 */ /* 0x002fca00078ec0ff */
[----:B------:R-:W-:-:S04]  /*e4b0*/  IMAD R2, R10, 0x8, R2 ;  /* 0x000000080a027824 */ /* 0x000fc800078e0202 */
[----:B------:R-:W1:Y:S02]  /*e4c0*/  SYNCS.PHASECHK.TRANS64.TRYWAIT P0, [R2+URZ+0x28c40], R7 ;  /* 0x028c4007020075a7 */ /* 0x000e64000800017f */
[----:B-1----:R-:W-:Y:S05]  /*e4d0*/  @!P0 BRA `(.L_x_3507) ;  /* 0x0000002400988947 */ /* 0x002fea0003800000 */
.L_x_3561:
[----:B------:R-:W2:Y:S02]  /*e4e0*/  S2R R6, SR_TID.X ;  /* 0x0000000000067919 */ /* 0x000ea40000002100 */
[----:B--2---:R-:W-:-:S04]  /*e4f0*/  LOP3.LUT R6, R6, 0x7f, RZ, 0xc0, !PT ;  /* 0x0000007f06067812 */ /* 0x004fc800078ec0ff */
[----:B------:R-:W-:-:S13]  /*e500*/  ISETP.NE.AND P0, PT, R6, RZ, PT ;  /* 0x000000ff0600720c */ /* 0x000fda0003f05270 */
[----:B------:R-:W-:Y:S05]  /*e510*/  @P0 BRA `(.L_x_3508) ;  /* 0x00000000001c0947 */ /* 0x000fea0003800000 */
[----:B------:R-:W2:Y:S01]  /*e520*/  S2R R6, SR_TID.X ;  /* 0x0000000000067919 */ /* 0x000ea20000002100 */
[----:B0-----:R-:W-:-:S04]  /*e530*/  IMAD.MOV.U32 R13, RZ, RZ, 0x2000 ;  /* 0x00002000ff0d7424 */ /* 0x001fc800078e00ff */
[----:B------:R3:W-:Y:S01]  /*e540*/  SYNCS.ARRIVE.TRANS64 RZ, [R2+URZ+0x28c30], R13 ;  /* 0x028c300d02ff79a7 */ /* 0x0007e2000800003f */
[----:B--2---:R-:W-:-:S04]  /*e550*/  LOP3.LUT R6, R6, 0x1f, RZ, 0xc0, !PT ;  /* 0x0000001f06067812 */ /* 0x004fc800078ec0ff */
[----:B------:R-:W-:-:S13]  /*e560*/  ISETP.NE.AND P1, PT, R6, RZ, PT ;  /* 0x000000ff0600720c */ /* 0x000fda0003f25270 */
[----:B---3--:R-:W-:Y:S05]  /*e570*/  @!P1 BRA `(.L_x_3508) ;  /* 0x0000000000049947 */ /* 0x008fea0003800000 */
[----:B------:R-:W-:Y:S01]  /*e580*/  BPT.TRAP 0x1 ;  /* 0x000000040000795c */ /* 0x000fe20000300000 */
.L_x_3508:
[----:B0-----:R-:W2:Y:S01]  /*e590*/  LDL R12, [R1+0x8] ;  /* 0x00000800010c7983 */ /* 0x001ea20000100800 */
[----:B------:R-:W-:Y:S01]  /*e5a0*/  MOV R6, 0x400 ;  /* 0x0000040000067802 */ /* 0x000fe20000000f00 */
        /* <DEDUP_REMOVED lines=14> */
[----:B--2---:R-:W-:-:S05]  /*e690*/  IMAD R6, R3, 0x40, R12 ;  /* 0x0000004003067824 */ /* 0x004fca00078e020c */
[----:B------:R-:W-:-:S13]  /*e6a0*/  R2UR UR11, R6 ;  /* 0x00000000060b72ca */ /* 0x000fda00000e0000 */
[----:B------:R0:W-:Y:S01]  /*e6b0*/  UTMALDG.4D [UR8], [UR4], desc[UR6] ;  /* 0x00000608040075b4 */ /* 0x0001e20008019000 */
[----:B------:R-:W2:Y:S02]  /*e6c0*/  SYNCS.PHASECHK.TRANS64.TRYWAIT P1, [R2+URZ+0x28c60], R7 ;  /* 0x028c6007020075a7 */ /* 0x000ea4000802017f */
[----:B0-2---:R-:W-:Y:S05]  /*e6d0*/  @!P1 BRA `(.L_x_3509) ;  /* 0x00000024002c9947 */ /* 0x005fea0003800000 */
.L_x_3562:
        /* <DEDUP_REMOVED lines=8> */
.L_x_3510:
[----:B01----:R-:W0:Y:S01]  /*e760*/  S2R R7, SR_CgaCtaId ;  /* 0x0000000000077919 */ /* 0x003e220000008800 */
[----:B--2---:R-:W-:Y:S01]  /*e770*/  MOV R3, 0x400 ;  /* 0x0000040000037802 */ /* 0x004fe20000000f00 */
        /* <DEDUP_REMOVED lines=15> */
[----:B0-----:R-:W-:-:S05]  /*e870*/  LEA R3, R7, R3, 0x18 ;  /* 0x0000000307037211 */ /* 0x001fca00078ec0ff */
        /* <DEDUP_REMOVED lines=35> */
.L_x_3505:
[----:B------:R-:W-:Y:S05]  /*eab0*/  BSYNC B1 ;  /* 0x0000000000017941 */ /* 0x000fea0003800000 */
.L_x_3504:
[----:B------:R-:W-:Y:S01]  /*eac0*/  VIADD R10, R10, 0x1 ;  /* 0x000000010a0a7836 */ /* 0x000fe20000000000 */
[----:B------:R-:W-:Y:S04]  /*ead0*/  BSSY B1, `(.L_x_3511) ;  /* 0x0000084000017945 */ /* 0x000fe80003800000 */
[----:B------:R-:W-:-:S04]  /*eae0*/  ISETP.NE.AND P0, PT, R10, 0x2, PT ;  /* 0x000000020a00780c */ /* 0x000fc80003f05270 */
[----:B------:R-:W-:Y:S02]  /*eaf0*/  SEL R2, RZ, 0x1, P0 ;  /* 0x00000001ff027807 */ /* 0x000fe40000000000 */
[----:B0-----:R-:W-:Y:S02]  /*eb00*/  SEL R12, R10, RZ, P0 ;  /* 0x000000ff0a0c7207 */ /* 0x001fe40000000000 */
        /* <DEDUP_REMOVED lines=16> */
[----:B------:R-:W-:-:S05]  /*ec10*/  IADD3 R3, -R2, RZ, RZ ;  /* 0x000000ff02037210 */ /* 0x000fca0007ffe1ff */
        /* <DEDUP_REMOVED lines=9> */
.L_x_3513:
[----:B------:R-:W2:Y:S01]  /*ecb0*/  S2R R3, SR_CgaCtaId ;  /* 0x0000000000037919 */ /* 0x000ea20000008800 */
[----:B------:R-:W-:-:S04]  /*ecc0*/  MOV R2, 0x400 ;  /* 0x0000040000027802 */ /* 0x000fc80000000f00 */
[----:B--2---:R-:W-:Y:S02]  /*ecd0*/  LEA R2, R3, R2, 0x18 ;  /* 0x0000000203027211 */ /* 0x004fe400078ec0ff */
[----:B------:R-:W-:-:S03]  /*ece0*/  SHF.L.U32 R3, R11, 0x1f, RZ ;  /* 0x0000001f0b037819 */ /* 0x000fc600000006ff */
[----:B------:R-:W-:-:S04]  /*ecf0*/  IMAD R2, R12, 0x8, R2 ;  /* 0x000000080c027824 */ /* 0x000fc800078e0202 */
[----:B------:R-:W2:Y:S02]  /*ed00*/  SYNCS.PHASECHK.TRANS64.TRYWAIT P0, [R2+URZ+0x28c40], R3 ;  /* 0x028c4003020075a7 */ /* 0x000ea4000800017f */
[----:B--2---:R-:W-:Y:S05]  /*ed10*/  @!P0 BRA `(.L_x_3514) ;  /* 0x0000001c00b08947 */ /* 0x004fea0003800000 */
.L_x_3563:
        /* <DEDUP_REMOVED lines=11> */
.L_x_3515:
[----:B------:R-:W3:Y:S01]  /*edd0*/  LDL R6, [R1] ;  /* 0x0000000001067983 */ /* 0x000ee20000100800 */
        /* <DEDUP_REMOVED lines=14> */
[----:B------:R-:W-:Y:S02]  /*eec0*/  R2UR UR8, R6 ;  /* 0x00000000060872ca */ /* 0x000fe400000e0000 */
[----:B----4-:R-:W-:-:S04]  /*eed0*/  LEA R10, R10, R7, 0x6 ;  /* 0x000000070a0a7211 */ /* 0x010fc800078e30ff */
[----:B------:R-:W-:-:S07]  /*eee0*/  R2UR UR11, R10 ;  /* 0x000000000a0b72ca */ /* 0x000fce00000e0000 */
[----:B------:R-:W-:-:S09]  /*eef0*/  UIADD3 UR8, UR8, 0x22400, URZ ;  /* 0x0002240008087890 */ /* 0x000fd2000fffe03f */
[----:B------:R0:W-:Y:S01]  /*ef00*/  UTMALDG.4D [UR8], [UR4], desc[UR6] ;  /* 0x00000608040075b4 */ /* 0x0001e20008019000 */
[----:B------:R-:W1:Y:S02]  /*ef10*/  SYNCS.PHASECHK.TRANS64.TRYWAIT P1, [R2+URZ+0x28c60], R3 ;  /* 0x028c6003020075a7 */ /* 0x000e64000802017f */
[----:B01----:R-:W-:Y:S05]  /*ef20*/  @!P1 BRA `(.L_x_3516) ;  /* 0x0000001c00409947 */ /* 0x003fea0003800000 */
.L_x_3564:
        /* <DEDUP_REMOVED lines=8> */
.L_x_3517:
        /* <DEDUP_REMOVED lines=54> */
.L_x_3512:
[----:B------:R-:W-:Y:S05]  /*f310*/  BSYNC B1 ;  /* 0x0000000000017941 */ /* 0x000fea0003800000 */
.L_x_3511:
[C---:B------:R-:W-:Y:S01]  /*f320*/  ISETP.GT.AND P0, PT, R8.reuse, 0x1, PT ;  /* 0x000000010800780c */ /* 0x040fe20003f04270 */
[----:B------:R-:W-:-:S04]  /*f330*/  VIADD R2, R8, 0xfffffffe ;  /* 0xfffffffe08027836 */ /* 0x000fc80000000000 */
[----:B------:R-:W-:-:S08]  /*f340*/  IMAD.MOV.U32 R8, RZ, RZ, R2 ;  /* 0x000000ffff087224 */ /* 0x000fd000078e0002 */
[----:B------:R-:W-:Y:S05]  /*f350*/  @P0 BRA `(.L_x_3518) ;  /* 0xffffffec00c00947 */ /* 0x000fea000383ffff */
.L_x_3494:
[----:B------:R-:W-:Y:S05]  /*f360*/  BSYNC B0 ;  /* 0x0000000000007941 */ /* 0x000fea0003800000 */
.L_x_3493:
[----:B------:R-:W2:Y:S01]  /*f370*/  LDL.LU R3, [R1] ;  /* 0x0000000001037983 */ /* 0x000ea20000300800 */
[----:B------:R-:W-:Y:S01]  /*f380*/  BSSY B0, `(.L_x_3519) ;  /* 0x0000016000007945 */ /* 0x000fe20003800000 */
[----:B------:R-:W1:Y:S02]  /*f390*/  S2R R2, SR_TID.X ;  /* 0x0000000000027919 */ /* 0x000e640000002100 */
[----:B-1----:R-:W-:-:S04]  /*f3a0*/  LOP3.LUT R2, R2, 0x1f, RZ, 0xc0, !PT ;  /* 0x0000001f02027812 */ /* 0x002fc800078ec0ff */
[----:B------:R-:W-:Y:S02]  /*f3b0*/  ISETP.NE.AND P1, PT, R2, RZ, PT ;  /* 0x000000ff0200720c */ /* 0x000fe40003f25270 */
[----:B--2---:R-:W-:-:S04]  /*f3c0*/  IADD3 R0, R3, 0x1, RZ ;  /* 0x0000000103007810 */ /* 0x004fc80007ffe0ff */
[----:B------:R-:W-:-:S04]  /*f3d0*/  ISETP.NE.AND P0, PT, R0, 0x2, PT ;  /* 0x000000020000780c */ /* 0x000fc80003f05270 */
[----:B------:R-:W-:Y:S02]  /*f3e0*/  SEL R2, R0, RZ, P0 ;  /* 0x000000ff00027207 */ /* 0x000fe40000000000 */
[----:B------:R-:W-:-:S03]  /*f3f0*/  SEL R0, RZ, 0x1, P0 ;  /* 0x00000001ff007807 */ /* 0x000fc60000000000 */
[----:B------:R1:W-:Y:S01]  /*f400*/  STL [R1], R2 ;  /* 0x0000000201007387 */ /* 0x0003e20000100800 */
[----:B------:R-:W-:Y:S05]  /*f410*/  @P1 BRA `(.L_x_3520) ;  /* 0x0000000000301947 */ /* 0x000fea0003800000 */
[----:B------:R-:W2:Y:S01]  /*f420*/  S2R R7, SR_LANEID ;  /* 0x0000000000077919 */ /* 0x000ea20000000000 */
[----:B------:R-:W-:Y:S01]  /*f430*/  VOTEU.ANY UR4, UPT, PT ;  /* 0x0000000000047886 */ /* 0x000fe200038e0100 */
[----:B-1----:R-:W1:Y:S01]  /*f440*/  LDC.64 R2, c[0x0][0xc38] ;  /* 0x00030e00ff027b82 */ /* 0x002e620000000a00 */
[----:B------:R-:W2:Y:S08]  /*f450*/  FLO.U32 R4, UR4 ;  /* 0x0000000400047d00 */ /* 0x000eb000080e0000 */
[----:B------:R-:W1:Y:S01]  /*f460*/  POPC R5, UR4 ;  /* 0x0000000400057d09 */ /* 0x000e620008000000 */
[----:B--2---:R-:W-:-:S13]  /*f470*/  ISETP.EQ.U32.AND P0, PT, R4, R7, PT ;  /* 0x000000070400720c */ /* 0x004fda0003f02070 */
[----:B-1----:R-:W2:Y:S01]  /*f480*/  @P0 ATOMG.E.ADD.STRONG.GPU PT, R3, desc[UR48][R2.64], R5 ;  /* 0x00000005020309a8 */ /* 0x002ea200081ee1f0 */
[----:B0-----:R-:W0:Y:S02]  /*f490*/  S2R R6, SR_LTMASK ;  /* 0x0000000000067919 */ /* 0x001e240000003900 */
[----:B0-----:R-:W-:-:S04]  /*f4a0*/  LOP3.LUT R6, R6, UR4, RZ, 0xc0, !PT ;  /* 0x0000000406067c12 */ /* 0x001fc8000f8ec0ff */
[----:B------:R-:W0:Y:S01]  /*f4b0*/  POPC R7, R6 ;  /* 0x0000000600077309 */ /* 0x000e220000000000 */
[----:B--2---:R-:W0:Y:S02]  /*f4c0*/  SHFL.IDX PT, R4, R3, R4, 0x1f ;  /* 0x00001f0403047589 */ /* 0x004e2400000e0000 */
[----:B0-----:R-:W-:-:S07]  /*f4d0*/  IADD3 R16, R4, UR37, R7 ;  /* 0x0000002504107c10 */ /* 0x001fce000fffe007 */
.L_x_3520:
[----:B------:R-:W-:Y:S05]  /*f4e0*/  BSYNC B0 ;  /* 0x0000000000007941 */ /* 0x000fea0003800000 */
.L_x_3519:
[----:B-1----:R-:W2:Y:S02]  /*f4f0*/  LDL.LU R2, [R1+0x4] ;  /* 0x0000040001027983 */ /* 0x002ea40000300800 */
[----:B--2---:R-:W-:-:S05]  /*f500*/  LOP3.LUT R2, R2, R0, RZ, 0x3c, !PT ;  /* 0x0000000002027212 */ /* 0x004fca00078e3cff */
[----:B------:R1:W-:Y:S02]  /*f510*/  STL [R1+0x4], R2 ;  /* 0x0000040201007387 */ /* 0x0003e40000100800 */
.L_x_3476:
[----:B------:R-:W-:Y:S05]  /*f520*/  BSYNC B6 ;  /* 0x0000000000067941 */ /* 0x000fea0003800000 */
.L_x_3474:
[----:B------:R-:W-:-:S03]  /*f530*/  UMOV UR4, 0xffffffff ;  /* 0xffffffff00047882 */ /* 0x000fc60000000000 */
[----:B------:R-:W-:Y:S05]  /*f540*/  BRA.DIV UR4, `(.L_x_3521) ;  /* 0x0000001604cc7947 */ /* 0x000fea000b800000 */
[----:B------:R2:W3:Y:S04]  /*f550*/  SHFL.IDX PT, R4, R16, RZ, 0x1f ;  /* 0x00001fff10047589 */ /* 0x0004e800000e0000 */
[----:B------:R2:W4:Y:S02]  /*f560*/  SHFL.IDX PT, R7, R16, 0x1, 0x1f ;  /* 0x00201f0010077f89 */ /* 0x00052400000e0000 */
.L_x_3568:
        /* <DEDUP_REMOVED lines=10> */
[----:B-1----:R-:W0:Y:S02]  /*f610*/  LDC.64 R2, c[0x0][0xc58] ;  /* 0x00031600ff027b82 */ /* 0x002e240000000a00 */
[----:B0-----:R-:W-:-:S05]  /*f620*/  IMAD.WIDE R2, R5, 0x4, R2 ;  /* 0x0000000405027825 */ /* 0x001fca00078e0202 */
[----:B------:R0:W5:Y:S02]  /*f630*/  LDG.E R17, desc[UR48][R2.64] ;  /* 0x0000003002117981 */ /* 0x000164000c1e1900 */
.L_x_3523:
[----:B------:R-:W-:Y:S05]  /*f640*/  BSYNC B0 ;  /* 0x0000000000007941 */ /* 0x000fea0003800000 */
.L_x_3522:
        /* <DEDUP_REMOVED lines=8> */
[----:B------:R-:W1:Y:S02]  /*f6d0*/  SHFL.UP PT, R14, R13, 0x2, RZ ;  /* 0x044000000d0e7989 */ /* 0x000e6400000e00ff */
[----:B-1----:R-:W-:Y:S02]  /*f6e0*/  SEL R2, R14, RZ, P1 ;  /* 0x000000ff0e027207 */ /* 0x002fe40000800000 */
        /* <DEDUP_REMOVED lines=13> */
.L_x_3576:
[----:B------:R-:W-:Y:S02]  /*f7c0*/  ULDC UR4, c[0x0][0xc10] ;  /* 0x0003040000047ab9 */ /* 0x000fe40000000800 */
[----:B------:R-:W-:-:S04]  /*f7d0*/  IMAD.U32 R5, RZ, RZ, UR4 ;  /* 0x00000004ff057e24 */ /* 0x000fc8000f8e00ff */
[----:B-1----:R-:W-:-:S05]  /*f7e0*/  IMAD R14, R14, R5, RZ ;  /* 0x000000050e0e7224 */ /* 0x002fca00078e02ff */
[----:B----4-:R-:W-:-:S04]  /*f7f0*/  IADD3 R7, R7, R14, RZ ;  /* 0x0000000e07077210 */ /* 0x010fc80007ffe0ff */
[----:B---3--:R-:W-:-:S13]  /*f800*/  ISETP.GT.AND P0, PT, R7, R4, PT ;  /* 0x000000040700720c */ /* 0x008fda0003f04270 */
[----:B------:R-:W-:Y:S05]  /*f810*/  @P0 BRA `(.L_x_3525) ;  /* 0x0000000000b40947 */ /* 0x000fea0003800000 */
[----:B------:R-:W1:Y:S02]  /*f820*/  LDC R0, c[0x0][0xc14] ;  /* 0x00030500ff007b82 */ /* 0x000e640000000800 */
.L_x_3530:
        /* <DEDUP_REMOVED lines=14> */
.L_x_3528:
[----:B------:R-:W-:Y:S05]  /*f910*/  BSYNC B0 ;  /* 0x0000000000007941 */ /* 0x000fea0003800000 */
.L_x_3527:
        /* <DEDUP_REMOVED lines=23> */
.L_x_3584:
[----:B------:R-:W-:Y:S02]  /*fa90*/  ULDC UR4, c[0x0][0xc10] ;  /* 0x0003040000047ab9 */ /* 0x000fe40000000800 */
[----:B------:R-:W-:-:S04]  /*faa0*/  IMAD.U32 R5, RZ, RZ, UR4 ;  /* 0x00000004ff057e24 */ /* 0x000fc8000f8e00ff */
[----:B-1----:R-:W-:-:S05]  /*fab0*/  IMAD R14, R14, R5, RZ ;  /* 0x000000050e0e7224 */ /* 0x002fca00078e02ff */
[----:B------:R-:W-:-:S04]  /*fac0*/  IADD3 R7, R14, R7, RZ ;  /* 0x000000070e077210 */ /* 0x000fc80007ffe0ff */
[----:B------:R-:W-:-:S13]  /*fad0*/  ISETP.GT.AND P0, PT, R7, R4, PT ;  /* 0x000000040700720c */ /* 0x000fda0003f04270 */
[----:B------:R-:W-:Y:S05]  /*fae0*/  @!P0 BRA `(.L_x_3530) ;  /* 0xfffffffc00508947 */ /* 0x000fea000383ffff */
.L_x_3525:
[----:B--2---:R-:W-:Y:S01]  /*faf0*/  IMAD.IADD R16, R7, 0x1, -R14 ;  /* 0x0000000107107824 */ /* 0x004fe200078e0a0e */
[----:B------:R-:W-:-:S03]  /*fb00*/  UMOV UR4, 0xffffffff ;  /* 0xffffffff00047882 */ /* 0x000fc60000000000 */
[----:B------:R-:W-:-:S05]  /*fb10*/  IMAD R3, R2, R5, R16 ;  /* 0x0000000502037224 */ /* 0x000fca00078e0210 */
[----:B------:R-:W-:Y:S01]  /*fb20*/  ISETP.GT.AND P6, PT, R3, R4, PT ;  /* 0x000000040300720c */ /* 0x000fe20003fc4270 */
[----:B------:R-:W-:-:S12]  /*fb30*/  BRA.DIV UR4, `(.L_x_3531) ;  /* 0x0000001a043c7947 */ /* 0x000fd8000b800000 */
[----:B------:R-:W-:-:S04]  /*fb40*/  VOTE.ANY R3, PT, !P6 ;  /* 0x0000000000037806 */ /* 0x000fc800070e0100 */
[----:B------:R-:W1:Y:S02]  /*fb50*/  POPC R6, R3 ;  /* 0x0000000300067309 */ /* 0x000e640000000000 */
[----:B-1----:R1:W2:Y:S02]  /*fb60*/  SHFL.IDX PT, R17, R17, R6, 0x1f ;  /* 0x00001f0611117589 */ /* 0x0022a400000e0000 */
.L_x_3588:
[----:B------:R-:W-:Y:S01]  /*fb70*/  ISETP.NE.AND P0, PT, R3, RZ, PT ;  /* 0x000000ff0300720c */ /* 0x000fe20003f05270 */
[----:B------:R-:W-:-:S12]  /*fb80*/  IMAD.MOV.U32 R7, RZ, RZ, RZ ;  /* 0x000000ffff077224 */ /* 0x000fd800078e00ff */
[----:B------:R-:W-:Y:S05]  /*fb90*/  @!P0 BRA `(.L_x_3532) ;  /* 0x0000000000108947 */ /* 0x000fea0003800000 */
[----:B------:R-:W-:Y:S01]  /*fba0*/  UMOV UR4, 0xffffffff ;  /* 0xffffffff00047882 */ /* 0x000fe20000000000 */
[----:B------:R-:W-:Y:S02]  /*fbb0*/  VIADD R12, R6, 0xffffffff ;  /* 0xffffffff060c7836 */ /* 0x000fe40000000000 */
[----:B------:R-:W-:Y:S05]  /*fbc0*/  BRA.DIV UR4, `(.L_x_3533) ;  /* 0x0000001a04607947 */ /* 0x000fea000b800000 */
[----:B------:R3:W4:Y:S02]  /*fbd0*/  SHFL.IDX PT, R7, R2, R12, 0x1f ;  /* 0x00001f0c02077589 */ /* 0x00072400000e0000 */
.L_x_3532:
        /* <DEDUP_REMOVED lines=10> */
[----:B------:R-:W0:Y:S02]  /*fc80*/  I2F.RP R10, R9 ;  /* 0x00000009000a7306 */ /* 0x000e240000209400 */
[----:B------:R-:W-:-:S06]  /*fc90*/  IADD3 R4, RZ, -R4, RZ ;  /* 0x80000004ff047210 */ /* 0x000fcc0007ffe0ff */
[----:B0-----:R-:W0:Y:S02]  /*fca0*/  MUFU.RCP R10, R10 ;  /* 0x0000000a000a7308 */ /* 0x001e240000001000 */
[----:B0-----:R-:W-:-:S06]  /*fcb0*/  IADD3 R11, R10, 0xffffffe, RZ ;  /* 0x0ffffffe0a0b7810 */ /* 0x001fcc0007ffe0ff */
        /* <DEDUP_REMOVED lines=13> */
[----:B------:R-:W-:-:S04]  /*fd90*/  ISETP.GE.AND P0, PT, R3, RZ, PT ;  /* 0x000000ff0300720c */ /* 0x000fc80003f06270 */
[----:B------:R-:W-:-:S09]  /*fda0*/  MOV R9, R2 ;  /* 0x0000000200097202 */ /* 0x000fd20000000f00 */
[----:B------:R-:W-:Y:S01]  /*fdb0*/  @!P0 IMAD.MOV R9, RZ, RZ, -R9 ;  /* 0x000000ffff098224 */ /* 0x000fe200078e0a09 */
[----:B------:R-:W-:-:S13]  /*fdc0*/  ISETP.NE.AND P0, PT, R6, RZ, PT ;  /* 0x000000ff0600720c */ /* 0x000fda0003f05270 */
[----:B------:R-:W-:-:S05]  /*fdd0*/  @!P0 LOP3.LUT R9, RZ, R6, RZ, 0x33, !PT ;  /* 0x00000006ff098212 */ /* 0x000fca00078e33ff */
[----:B------:R-:W-:Y:S01]  /*fde0*/  IMAD R4, R8, R9, RZ ;  /* 0x0000000908047224 */ /* 0x000fe200078e02ff */
[----:B------:R-:W-:-:S03]  /*fdf0*/  IADD3 R9, -R9, RZ, RZ ;  /* 0x000000ff09097210 */ /* 0x000fc60007ffe1ff */
[----:B------:R-:W-:Y:S02]  /*fe00*/  IMAD.MOV R2, RZ, RZ, -R4 ;  /* 0x000000ffff027224 */ /* 0x000fe400078e0a04 */
[----:B------:R-:W-:-:S03]  /*fe10*/  IMAD R7, R6, R9, R7 ;  /* 0x0000000906077224 */ /* 0x000fc600078e0207 */
[----:B------:R-:W-:Y:S02]  /*fe20*/  VIADDMNMX R8, R2, R5, R8, PT ;  /* 0x0000000502087246 */ /* 0x000fe40003800108 */
[----:B------:R-:W-:Y:S02]  /*fe30*/  IADD3 R4, R7, R4, RZ ;  /* 0x0000000407047210 */ /* 0x000fe40007ffe0ff */
        /* <DEDUP_REMOVED lines=15> */
[----:B------:R-:W-:Y:S01]  /*ff30*/  @!P0 IADD3 R2, R2, -R5, RZ ;  /* 0x8000000502028210 */ /* 0x000fe20007ffe0ff */
        /* <DEDUP_REMOVED lines=13> */
.L_x_3526:
[----:B------:R-:W-:Y:S01]  /*10010*/  UMOV UR4, URZ ;  /* 0x0000003f00047c82 */ /* 0x000fe20008000000 */
[----:B------:R-:W-:Y:S01]  /*10020*/  UMOV UR5, URZ ;  /* 0x0000003f00057c82 */ /* 0x000fe20008000000 */
[----:B------:R-:W-:Y:S01]  /*10030*/  ULDC UR6, c[0x0][0xc14] ;  /* 0x0003050000067ab9 */ /* 0x000fe20000000800 */
[----:B--2---:R-:W-:Y:S01]  /*10040*/  IMAD.MOV.U32 R16, RZ, RZ, R4 ;  /* 0x000000ffff107224 */ /* 0x004fe200078e0004 */
[----:B------:R-:W-:Y:S01]  /*10050*/  MOV R17, UR4 ;  /* 0x0000000400117c02 */ /* 0x000fe20008000f00 */
[----:B------:R-:W-:Y:S02]  /*10060*/  IMAD.U32 R18, RZ, RZ, UR5 ;  /* 0x00000005ff127e24 */ /* 0x000fe4000f8e00ff */
[----:B------:R-:W-:-:S07]  /*10070*/  IMAD.U32 R19, RZ, RZ, UR6 ;  /* 0x00000006ff137e24 */ /* 0x000fce000f8e00ff */
.L_x_3534:
        /* <DEDUP_REMOVED lines=12> */
.L_x_3470:
[----:B-1----:R-:W3:Y:S01]  /*10140*/  LDL.LU R0, [R1+0x20] ;  /* 0x0000200001007983 */ /* 0x002ee20000300800 */
[----:B------:R-:W-:Y:S01]  /*10150*/  BSSY B0, `(.L_x_3536) ;  /* 0x000000b000007945 */ /* 0x000fe20003800000 */
[----:B------:R-:W1:Y:S01]  /*10160*/  S2R R5, SR_CgaCtaId ;  /* 0x0000000000057919 */ /* 0x000e620000008800 */
[----:B---3--:R-:W-:-:S05]  /*10170*/  VIADD R0, R0, 0x1 ;  /* 0x0000000100007836 */ /* 0x008fca0000000000 */
[----:B--2---:R-:W-:-:S04]  /*10180*/  LEA.HI R2, R0, R0, RZ, 0x1 ;  /* 0x0000000000027211 */ /* 0x004fc800078f08ff */
[----:B------:R-:W-:-:S04]  /*10190*/  LOP3.LUT R3, R2, 0xfffffffe, RZ, 0xc0, !PT ;  /* 0xfffffffe02037812 */ /* 0x000fc800078ec0ff */
[----:B------:R-:W-:Y:S02]  /*101a0*/  IADD3 R3, R0, -R3, RZ ;  /* 0x8000000300037210 */ /* 0x000fe40007ffe0ff */
[----:B------:R-:W-:Y:S02]  /*101b0*/  MOV R0, 0x400 ;  /* 0x0000040000007802 */ /* 0x000fe40000000f00 */
[----:B------:R-:W-:Y:S02]  /*101c0*/  SHF.L.U32 R3, R3, 0x1f, RZ ;  /* 0x0000001f03037819 */ /* 0x000fe400000006ff */
[----:B-1----:R-:W-:-:S04]  /*101d0*/  LEA R0, R5, R0, 0x18 ;  /* 0x0000000005007211 */ /* 0x002fc800078ec0ff */
[----:B------:R-:W1:Y:S02]  /*101e0*/  SYNCS.PHASECHK.TRANS64.TRYWAIT P0, [R0+URZ+0x28c20], R3 ;  /* 0x028c2003000075a7 */ /* 0x000e64000800017f */
[----:B-1----:R-:W-:Y:S05]  /*101f0*/  @!P0 BRA `(.L_x_3537) ;  /* 0x0000001000fc8947 */ /* 0x002fea0003800000 */
.L_x_3591:
[----:B------:R-:W-:Y:S05]  /*10200*/  BSYNC B0 ;  /* 0x0000000000007941 */ /* 0x000fea0003800000 */
.L_x_3536:
[----:B------:R-:W-:-:S03]  /*10210*/  UMOV UR4, 0xffffffff ;  /* 0xffffffff00047882 */ /* 0x000fc60000000000 */
[----:B------:R-:W-:Y:S05]  /*10220*/  BRA.DIV UR4, `(.L_x_3538) ;  /* 0x0000001604047947 */ /* 0x000fea000b800000 */
[----:B------:R-:W2:Y:S02]  /*10230*/  S2R R2, SR_TID.X ;  /* 0x0000000000027919 */ /* 0x000ea40000002100 */
[----:B--2---:R-:W-:-:S04]  /*10240*/  SHF.R.U32.HI R2, RZ, 0x5, R2 ;  /* 0x00000005ff027819 */ /* 0x004fc80000011602 */
[----:B------:R-:W-:-:S05]  /*10250*/  LOP3.LUT R2, R2, 0x3, RZ, 0xc0, !PT ;  /* 0x0000000302027812 */ /* 0x000fca00078ec0ff */
[----:B------:R2:W3:Y:S02]  /*10260*/  SHFL.IDX PT, R14, R2, RZ, 0x1f ;  /* 0x00001fff020e7589 */ /* 0x0004e400000e0000 */
.L_x_3594:
[----:B---3--:R-:W-:Y:S01]  /*10270*/  ISETP.NE.AND P0, PT, R14, RZ, PT ;  /* 0x000000ff0e00720c */ /* 0x008fe20003f05270 */
[----:B------:R-:W-:-:S12]  /*10280*/  BSSY B0, `(.L_x_3539) ;  /* 0x0000027000007945 */ /* 0x000fd80003800000 */
[----:B------:R-:W-:Y:S05]  /*10290*/  @P0 BRA `(.L_x_3540) ;  /* 0x0000000000940947 */ /* 0x000fea0003800000 */
[----:B------:R-:W-:-:S03]  /*102a0*/  UMOV UR4, 0xffffffff ;  /* 0xffffffff00047882 */ /* 0x000fc60000000000 */
[----:B------:R-:W-:Y:S05]  /*102b0*/  BRA.DIV UR4, `(.L_x_3541) ;  /* 0x0000001604147947 */ /* 0x000fea000b800000 */
[----:B------:R-:W-:-:S13]  /*102c0*/  ELECT P6, URZ, PT ;  /* 0x00000000003f782f */ /* 0x000fda00038c0000 */
.L_x_3597:
[----:B------:R-:W-:Y:S05]  /*102d0*/  @!P6 BRA `(.L_x_3540) ;  /* 0x000000000084e947 */ /* 0x000fea0003800000 */
[----:B------:R-:W-:-:S06]  /*102e0*/  ULOP3.LUT UR4, UR36, 0x2, URZ, 0xfc, !UPT ;  /* 0x0000000224047892 */ /* 0x000fcc000f8efc3f */
[----:B--2---:R-:W-:-:S05]  /*102f0*/  IMAD.U32 R2, RZ, RZ, UR4 ;  /* 0x00000004ff027e24 */ /* 0x004fca000f8e00ff */
[----:B------:R-:W-:-:S13]  /*10300*/  ISETP.NE.AND P2, PT, R2, 0x3, PT ;  /* 0x000000030200780c */ /* 0x000fda0003f45270 */
[----:B------:R-:W-:Y:S05]  /*10310*/  @!P2 BRA `(.L_x_3542) ;  /* 0x000000000004a947 */ /* 0x000fea0003800000 */
[----:B------:R-:W-:Y:S01]  /*10320*/  BPT.TRAP 0x1 ;  /* 0x000000040000795c */ /* 0x000fe20000300000 */
.L_x_3542:
[----:B-1----:R-:W2:Y:S04]  /*10330*/  LDL R3, [R1] ;  /* 0x0000000001037983 */ /* 0x002ea80000100800 */
[----:B------:R-:W3:Y:S01]  /*10340*/  LDL.LU R7, [R1+0x4] ;  /* 0x0000040001077983 */ /* 0x000ee20000300800 */
[----:B------:R-:W-:-:S04]  /*10350*/  VIADD R2, R0, 0x28c40 ;  /* 0x00028c4000027836 */ /* 0x000fc80000000000 */
[C---:B--2---:R-:W-:Y:S01]  /*10360*/  IMAD R6, R3.reuse, 0x8, R2 ;  /* 0x0000000803067824 */ /* 0x044fe200078e0202 */
[----:B------:R-:W-:Y:S02]  /*10370*/  IADD3 R3, R3, 0x1, RZ ;  /* 0x0000000103037810 */ /* 0x000fe40007ffe0ff */
[----:B---3--:R-:W-:Y:S02]  /*10380*/  SHF.L.U32 R5, R7, 0x1f, RZ ;  /* 0x0000001f07057819 */ /* 0x008fe400000006ff */
[C---:B------:R-:W-:Y:S02]  /*10390*/  ISETP.NE.AND P1, PT, R3.reuse, 0x2, PT ;  /* 0x000000020300780c */ /* 0x040fe40003f25270 */
[----:B------:R-:W1:Y:S02]  /*103a0*/  SYNCS.PHASECHK.TRANS64.TRYWAIT P0, [R6+URZ], R5 ;  /* 0x00000005060075a7 */ /* 0x000e64000800017f */
[----:B------:R-:W-:Y:S02]  /*103b0*/  SEL R4, RZ, 0x1, P1 ;  /* 0x00000001ff047807 */ /* 0x000fe40000800000 */
[----:B------:R-:W-:-:S02]  /*103c0*/  SEL R3, R3, RZ, P1 ;  /* 0x000000ff03037207 */ /* 0x000fc40000800000 */
[----:B------:R-:W-:-:S03]  /*103d0*/  LOP3.LUT R4, R7, R4, RZ, 0x3c, !PT ;  /* 0x0000000407047212 */ /* 0x000fc600078e3cff */
[----:B------:R-:W-:Y:S01]  /*103e0*/  IMAD R7, R3, 0x8, R2 ;  /* 0x0000000803077824 */ /* 0x000fe200078e0202 */
[----:B------:R-:W-:Y:S01]  /*103f0*/  SHF.L.U32 R2, R4, 0x1f, RZ ;  /* 0x0000001f04027819 */ /* 0x000fe200000006ff */
[----:B-1----:R-:W-:Y:S06]  /*10400*/  @!P0 BRA `(.L_x_3543) ;  /* 0x0000001000e08947 */ /* 0x002fec0003800000 */
.L_x_3598:
[----:B------:R-:W2:Y:S02]  /*10410*/  SYNCS.PHASECHK.TRANS64.TRYWAIT P0, [R7+URZ], R2 ;  /* 0x00000002070075a7 */ /* 0x000ea4000800017f */
[----:B--2---:R-:W-:Y:S05]  /*10420*/  @!P0 BRA `(.L_x_3544) ;  /* 0x0000001000ec8947 */ /* 0x004fea0003800000 */
.L_x_3599:
[----:B------:R-:W-:Y:S05]  /*10430*/  @!P2 BRA `(.L_x_3545) ;  /* 0x000000000004a947 */ /* 0x000fea0003800000 */
[----:B------:R-:W-:Y:S01]  /*10440*/  BPT.TRAP 0x1 ;  /* 0x000000040000795c */ /* 0x000fe20000300000 */
.L_x_3545:
[----:B------:R-:W3:Y:S01]  /*10450*/  LDL.LU R4, [R1] ;  /* 0x0000000001047983 */ /* 0x000ee20000300800 */
[----:B------:R-:W-:-:S04]  /*10460*/  VIADD R0, R0, 0x28c60 ;  /* 0x00028c6000007836 */ /* 0x000fc80000000000 */
[----:B---3--:R-:W-:-:S04]  /*10470*/  IMAD R4, R4, 0x8, R0 ;  /* 0x0000000804047824 */ /* 0x008fc800078e0200 */
[----:B------:R-:W3:Y:S02]  /*10480*/  SYNCS.PHASECHK.TRANS64.TRYWAIT P0, [R4+URZ], R5 ;  /* 0x00000005040075a7 */ /* 0x000ee4000800017f */
[----:B---3--:R-:W-:Y:S05]  /*10490*/  @!P0 BRA `(.L_x_3546) ;  /* 0x0000001000e48947 */ /* 0x008fea0003800000 */
.L_x_3600:
[----:B------:R-:W-:-:S07]  /*104a0*/  LEA R3, R3, R0, 0x3 ;  /* 0x0000000003037211 */ /* 0x000fce00078e18ff */
.L_x_3547:
[----:B----4-:R4:W0:Y:S02]  /*104b0*/  SYNCS.PHASECHK.TRANS64.TRYWAIT P0, [R3+URZ], R2 ;  /* 0x00000002030075a7 */ /* 0x010824000800017f */
[----:B0-----:R-:W-:Y:S05]  /*104c0*/  @!P0 NANOSLEEP.SYNCS 0x989680 ;  /* 0x009896800000895d */ /* 0x001fea0003900000 */
[----:B------:R-:W0:Y:S02]  /*104d0*/  @!P0 SYNCS.PHASECHK.TRANS64 P0, [R3+URZ], R2 ;  /* 0x00000002030085a7 */ /* 0x000e24000800007f */
[----:B0-----:R-:W-:Y:S05]  /*104e0*/  @!P0 BRA `(.L_x_3547) ;  /* 0xfffffffc00f08947 */ /* 0x001fea000383ffff */
.L_x_3540:
[----:B------:R-:W-:Y:S05]  /*104f0*/  BSYNC B0 ;  /* 0x0000000000007941 */ /* 0x000fea0003800000 */
.L_x_3539:
[----:B------:R-:W-:Y:S05]  /*10500*/  EXIT ;  /* 0x000000000000794d */ /* 0x000fea0003800000 */
.L_x_3413:
[----:B0-----:R-:W-:-:S04]  /*10510*/  IMAD.U32 R5, RZ, RZ, UR21 ;  /* 0x00000015ff057e24 */ /* 0x001fc8000f8e00ff */
[----:B------:R0:W1:Y:S03]  /*10520*/  SYNCS.PHASECHK.TRANS64.TRYWAIT P1, [R5+URZ+0x28c50], R4 ;  /* 0x028c5004050075a7 */ /* 0x000066000802017f */
[----:B-1----:R-:W-:Y:S05]  /*10530*/  @!P1 NANOSLEEP.SYNCS 0x989680 ;  /* 0x009896800000995d */ /* 0x002fea0003900000 */
[----:B------:R-:W1:Y:S02]  /*10540*/  @!P1 SYNCS.PHASECHK.TRANS64 P1, [R5+URZ+0x28c50], R4 ;  /* 0x028c5004050095a7 */ /* 0x000e64000802007f */
[----:B-1----:R-:W-:Y:S05]  /*10550*/  @!P1 BRA `(.L_x_3413) ;  /* 0xfffffffc00ec9947 */ /* 0x002fea000383ffff */
[----:B------:R-:W-:Y:S05]  /*10560*/  BRA `(.L_x_3548) ;  /* 0xffffff1400387947 */ /* 0x000fea000383ffff */
.L_x_3418:
[----:B-1----:R-:W-:-:S04]  /*10570*/  IMAD.U32 R6, RZ, RZ, UR21 ;  /* 0x00000015ff067e24 */ /* 0x002fc8000f8e00ff */
[----:B------:R1:W2:Y:S03]  /*10580*/  SYNCS.PHASECHK.TRANS64.TRYWAIT P1, [R6+URZ+0x28c50], R5 ;  /* 0x028c5005060075a7 */ /* 0x0002a6000802017f */
[----:B--2---:R-:W-:Y:S05]  /*10590*/  @!P1 NANOSLEEP.SYNCS 0x989680 ;  /* 0x009896800000995d */ /* 0x004fea0003900000 */
[----:B------:R-:W2:Y:S02]  /*105a0*/  @!P1 SYNCS.PHASECHK.TRANS64 P1, [R6+URZ+0x28c50], R5 ;  /* 0x028c5005060095a7 */ /* 0x000ea4000802007f */
[----:B--2---:R-:W-:Y:S05]  /*105b0*/  @!P1 BRA `(.L_x_3418) ;  /* 0xfffffffc00ec9947 */ /* 0x004fea000383ffff */
[----:B------:R-:W-:Y:S05]  /*105c0*/  BRA `(.L_x_3417) ;  /* 0xffffff20003c7947 */ /* 0x000fea000383ffff */
.L_x_3421:
[----:B0-----:R-:W-:-:S04]  /*105d0*/  IMAD.U32 R3, RZ, RZ, UR40 ;  /* 0x00000028ff037e24 */ /* 0x001fc8000f8e00ff */
[----:B------:R0:W1:Y:S03]  /*105e0*/  SYNCS.PHASECHK.TRANS64.TRYWAIT P1, [R3+URZ+0x28c00], R0 ;  /* 0x028c0000030075a7 */ /* 0x000066000802017f */
[----:B-1----:R-:W-:Y:S05]  /*105f0*/  @!P1 NANOSLEEP.SYNCS 0x989680 ;  /* 0x009896800000995d */ /* 0x002fea0003900000 */
[----:B------:R-:W1:Y:S02]  /*10600*/  @!P1 SYNCS.PHASECHK.TRANS64 P1, [R3+URZ+0x28c00], R0 ;  /* 0x028c0000030095a7 */ /* 0x000e64000802007f */
[----:B-1----:R-:W-:Y:S05]  /*10610*/  @!P1 BRA `(.L_x_3421) ;  /* 0xfffffffc00ec9947 */ /* 0x002fea000383ffff */
[----:B------:R-:W-:Y:S05]  /*10620*/  BRA `(.L_x_3549) ;  /* 0xffffff2c007c7947 */ /* 0x000fea000383ffff */
.L_x_3425:
[----:B--2---:R2:W3:Y:S02]  /*10630*/  SYNCS.PHASECHK.TRANS64.TRYWAIT P1, [R7+URZ+0x28c30], R8 ;  /* 0x028c3008070075a7 */ /* 0x0044e4000802017f */
[----:B---3--:R-:W-:Y:S05]  /*10640*/  @!P1 NANOSLEEP.SYNCS 0x989680 ;  /* 0x009896800000995d */ /* 0x008fea0003900000 */
[----:B------:R-:W3:Y:S02]  /*10650*/  @!P1 SYNCS.PHASECHK.TRANS64 P1, [R7+URZ+0x28c30], R8 ;  /* 0x028c3008070095a7 */ /* 0x000ee4000802007f */
[----:B---3--:R-:W-:Y:S05]  /*10660*/  @!P1 BRA `(.L_x_3425) ;  /* 0xfffffffc00f09947 */ /* 0x008fea000383ffff */
[----:B------:R-:W-:Y:S05]  /*10670*/  BRA `(.L_x_3424) ;  /* 0xffffff2c00987947 */ /* 0x000fea000383ffff */
.L_x_3429:
[----:B----4-:R4:W0:Y:S02]  /*10680*/  SYNCS.PHASECHK.TRANS64.TRYWAIT P2, [R7+URZ+0x28c50], R8 ;  /* 0x028c5008070075a7 */ /* 0x010824000804017f */
[----:B0-----:R-:W-:Y:S05]  /*10690*/  @!P2 NANOSLEEP.SYNCS 0x989680 ;  /* 0x009896800000a95d */ /* 0x001fea0003900000 */
[----:B------:R-:W0:Y:S02]  /*106a0*/  @!P2 SYNCS.PHASECHK.TRANS64 P2, [R7+URZ+0x28c50], R8 ;  /* 0x028c50080700a5a7 */ /* 0x000e24000804007f */
[----:B0-----:R-:W-:Y:S05]  /*106b0*/  @!P2 BRA `(.L_x_3429) ;  /* 0xfffffffc00f0a947 */ /* 0x001fea000383ffff */
[----:B------:R-:W-:Y:S05]  /*106c0*/  BRA `(.L_x_3428) ;  /* 0xffffff4000047947 */ /* 0x000fea000383ffff */
.L_x_3434:
[----:B--2---:R-:W-:-:S04]  /*106d0*/  MOV R4, UR24 ;  /* 0x0000001800047c02 */ /* 0x004fc80008000f00 */
[----:B------:R2:W3:Y:S03]  /*106e0*/  SYNCS.PHASECHK.TRANS64.TRYWAIT P2, [R4+URZ+0x28c30], R7 ;  /* 0x028c3007040075a7 */ /* 0x0004e6000804017f */
[----:B---3--:R-:W-:Y:S05]  /*106f0*/  @!P2 NANOSLEEP.SYNCS 0x989680 ;  /* 0x009896800000a95d */ /* 0x008fea0003900000 */
[----:B------:R-:W3:Y:S02]  /*10700*/  @!P2 SYNCS.PHASECHK.TRANS64 P2, [R4+URZ+0x28c30], R7 ;  /* 0x028c30070400a5a7 */ /* 0x000ee4000804007f */
[----:B---3--:R-:W-:Y:S05]  /*10710*/  @!P2 BRA `(.L_x_3434) ;  /* 0xfffffffc00eca947 */ /* 0x008fea000383ffff */
[----:B------:R-:W-:Y:S05]  /*10720*/  BRA `(.L_x_3433) ;  /* 0xffffff4000f47947 */ /* 0x000fea000383ffff */
.L_x_3438:
[----:B-1----:R1:W2:Y:S02]  /*10730*/  SYNCS.PHASECHK.TRANS64.TRYWAIT P2, [R168+URZ+0x28c50], R7 ;  /* 0x028c5007a80075a7 */ /* 0x0022a4000804017f */
[----:B--2---:R-:W-:Y:S05]  /*10740*/  @!P2 NANOSLEEP.SYNCS 0x989680 ;  /* 0x009896800000a95d */ /* 0x004fea0003900000 */
[----:B------:R-:W2:Y:S02]  /*10750*/  @!P2 SYNCS.PHASECHK.TRANS64 P2, [R168+URZ+0x28c50], R7 ;  /* 0x028c5007a800a5a7 */ /* 0x000ea4000804007f */
[----:B--2---:R-:W-:Y:S05]  /*10760*/  @!P2 BRA `(.L_x_3438) ;  /* 0xfffffffc00f0a947 */ /* 0x004fea000383ffff */
[----:B------:R-:W-:Y:S05]  /*10770*/  BRA `(.L_x_3437) ;  /* 0xffffff5c00487947 */ /* 0x000fea000383ffff */
.L_x_3444:
[----:B-1----:R-:W-:-:S04]  /*10780*/  IMAD.U32 R4, RZ, RZ, UR23 ;  /* 0x00000017ff047e24 */ /* 0x002fc8000f8e00ff */
[----:B------:R1:W4:Y:S03]  /*10790*/  SYNCS.PHASECHK.TRANS64.TRYWAIT P2, [R4+URZ+0x28c30], R7 ;  /* 0x028c3007040075a7 */ /* 0x000326000804017f */
[----:B----4-:R-:W-:Y:S05]  /*107a0*/  @!P2 NANOSLEEP.SYNCS 0x989680 ;  /* 0x009896800000a95d */ /* 0x010fea0003900000 */
[----:B------:R-:W4:Y:S02]  /*107b0*/  @!P2 SYNCS.PHASECHK.TRANS64 P2, [R4+URZ+0x28c30], R7 ;  /* 0x028c30070400a5a7 */ /* 0x000f24000804007f */
[----:B----4-:R-:W-:Y:S05]  /*107c0*/  @!P2 BRA `(.L_x_3444) ;  /* 0xfffffffc00eca947 */ /* 0x010fea000383ffff */
[----:B------:R-:W-:Y:S05]  /*107d0*/  BRA `(.L_x_3443) ;  /* 0xffffff6000307947 */ /* 0x000fea000383ffff */
.L_x_3448:
[----:B---3--:R3:W4:Y:S02]  /*107e0*/  SYNCS.PHASECHK.TRANS64.TRYWAIT P2, [R170+URZ+0x28c50], R7 ;  /* 0x028c5007aa0075a7 */ /* 0x008724000804017f */
[----:B----4-:R-:W-:Y:S05]  /*107f0*/  @!P2 NANOSLEEP.SYNCS 0x989680 ;  /* 0x009896800000a95d */ /* 0x010fea0003900000 */
[----:B------:R-:W4:Y:S02]  /*10800*/  @!P2 SYNCS.PHASECHK.TRANS64 P2, [R170+URZ+0x28c50], R7 ;  /* 0x028c5007aa00a5a7 */ /* 0x000f24000804007f */
[----:B----4-:R-:W-:Y:S05]  /*10810*/  @!P2 BRA `(.L_x_3448) ;  /* 0xfffffffc00f0a947 */ /* 0x010fea000383ffff */
[----:B------:R-:W-:Y:S05]  /*10820*/  BRA `(.L_x_3447) ;  /* 0xffffff7400547947 */ /* 0x000fea000383ffff */
.L_x_3481:
[----:B------:R-:W0:Y:S01]  /*10830*/  S2R R5, SR_TID.X ;  /* 0x0000000000057919 */ /* 0x000e220000002100 */
[----:B------:R-:W-:Y:S01]  /*10840*/  BSSY B0, `(.L_x_3550) ;  /* 0x000000a000007945 */ /* 0x000fe20003800000 */
[----:B------:R-:W-:Y:S01]  /*10850*/  IMAD.MOV.U32 R12, RZ, RZ, RZ ;  /* 0x000000ffff0c7224 */ /* 0x000fe200078e00ff */
[----:B------:R-:W-:Y:S01]  /*10860*/  MOV R11, 0x1f ;  /* 0x0000001f000b7802 */ /* 0x000fe20000000f00 */
[----:B------:R-:W-:Y:S01]  /*10870*/  IMAD.MOV.U32 R15, RZ, RZ, -0x1 ;  /* 0xffffffffff0f7424 */ /* 0x000fe200078e00ff */
[----:B0-----:R-:W-:-:S04]  /*10880*/  SHF.R.U32.HI R5, RZ, 0x5, R5 ;  /* 0x00000005ff057819 */ /* 0x001fc80000011605 */
[----:B------:R-:W-:-:S05]  /*10890*/  LOP3.LUT R5, R5, 0x3, RZ, 0xc0, !PT ;  /* 0x0000000305057812 */ /* 0x000fca00078ec0ff */
[----:B------:R-:W-:-:S07]  /*108a0*/  IMAD.MOV.U32 R13, RZ, RZ, R5 ;  /* 0x000000ffff0d7224 */ /* 0x000fce00078e0005 */
[----:B------:R-:W-:Y:S05]  /*108b0*/  WARPSYNC.COLLECTIVE R15, `(.L_x_3551) ;  /* 0x000000000f087348 */ /* 0x000fea0003c00000 */
[----:B------:R0:W1:Y:S02]  /*108c0*/  SHFL.IDX P6, R14, R13, R12, R11 ;  /* 0x0000000c0d0e7389 */ /* 0x00006400000c000b */
[----:B01----:R-:W-:Y:S01]  /*108d0*/  ENDCOLLECTIVE ;  /* 0x000000000000791b */ /* 0x003fe20003800000 */
.L_x_3551:
[----:B------:R-:W-:Y:S05]  /*108e0*/  BSYNC B0 ;  /* 0x0000000000007941 */ /* 0x000fea0003800000 */
.L_x_3550:
[----:B------:R-:W-:Y:S05]  /*108f0*/  BRA `(.L_x_3552) ;  /* 0xffffffc400347947 */ /* 0x000fea000383ffff */
.L_x_3482:
[----:B------:R-:W-:Y:S01]  /*10900*/  BSSY B0, `(.L_x_3553) ;  /* 0x0000006000007945 */ /* 0x000fe20003800000 */
[----:B------:R-:W-:-:S07]  /*10910*/  IMAD.MOV.U32 R15, RZ, RZ, -0x1 ;  /* 0xffffffffff0f7424 */ /* 0x000fce00078e00ff */
[----:B------:R-:W-:Y:S05]  /*10920*/  WARPSYNC.COLLECTIVE R15, `(.L_x_3554) ;  /* 0x000000000f0c7348 */ /* 0x000fea0003c00000 */
[----:B------:R-:W-:Y:S02]  /*10930*/  ELECT P6, UR62, PT ;  /* 0x00000000003e782f */ /* 0x000fe400038c0000 */
[----:B------:R-:W-:Y:S01]  /*10940*/  MOV R14, UR62 ;  /* 0x0000003e000e7c02 */ /* 0x000fe20008000f00 */
[----:B------:R-:W-:Y:S10]  /*10950*/  ENDCOLLECTIVE ;  /* 0x000000000000791b */ /* 0x000ff40003800000 */
.L_x_3554:
[----:B------:R-:W-:Y:S05]  /*10960*/  BSYNC B0 ;  /* 0x0000000000007941 */ /* 0x000fea0003800000 */
.L_x_3553:
[----:B------:R-:W-:Y:S05]  /*10970*/  BRA `(.L_x_3555) ;  /* 0xffffffc400247947 */ /* 0x000fea000383ffff */
.L_x_3485:
[----:B0-----:R0:W1:Y:S02]  /*10980*/  SYNCS.PHASECHK.TRANS64.TRYWAIT P0, [R8+URZ+0x28c40], R10 ;  /* 0x028c400a080075a7 */ /* 0x001064000800017f */
[----:B-1----:R-:W-:Y:S05]  /*10990*/  @!P0 NANOSLEEP.SYNCS 0x989680 ;  /* 0x009896800000895d */ /* 0x002fea0003900000 */
[----:B------:R-:W1:Y:S02]  /*109a0*/  @!P0 SYNCS.PHASECHK.TRANS64 P0, [R8+URZ+0x28c40], R10 ;  /* 0x028c400a080085a7 */ /* 0x000e64000800007f */
[----:B-1----:R-:W-:Y:S05]  /*109b0*/  @!P0 BRA `(.L_x_3485) ;  /* 0xfffffffc00f08947 */ /* 0x002fea000383ffff */
[----:B------:R-:W-:Y:S05]  /*109c0*/  BRA `(.L_x_3556) ;  /* 0xffffffc400887947 */ /* 0x000fea000383ffff */
.L_x_3488:
        /* <DEDUP_REMOVED lines=8> */
.L_x_3491:
[----:B0-----:R0:W1:Y:S02]  /*10a50*/  SYNCS.PHASECHK.TRANS64.TRYWAIT P0, [R11+URZ+0x28c60], R6 ;  /* 0x028c60060b0075a7 */ /* 0x001064000800017f */
[----:B-1----:R-:W-:Y:S05]  /*10a60*/  @!P0 NANOSLEEP.SYNCS 0x989680 ;  /* 0x009896800000895d */ /* 0x002fea0003900000 */
[----:B------:R-:W1:Y:S02]  /*10a70*/  @!P0 SYNCS.PHASECHK.TRANS64 P0, [R11+URZ+0x28c60], R6 ;  /* 0x028c60060b0085a7 */ /* 0x000e64000800007f */
[----:B-1----:R-:W-:Y:S05]  /*10a80*/  @!P0 BRA `(.L_x_3491) ;  /* 0xfffffffc00f08947 */ /* 0x002fea000383ffff */
[----:B------:R-:W-:Y:S05]  /*10a90*/  BRA `(.L_x_3558) ;  /* 0xffffffc800807947 */ /* 0x000fea000383ffff */
.L_x_3500:
[----:B-1----:R1:W2:Y:S02]  /*10aa0*/  SYNCS.PHASECHK.TRANS64.TRYWAIT P0, [R2+URZ+0x28c40], R3 ;  /* 0x028c4003020075a7 */ /* 0x0022a4000800017f */
[----:B--2---:R-:W-:Y:S05]  /*10ab0*/  @!P0 NANOSLEEP.SYNCS 0x989680 ;  /* 0x009896800000895d */ /* 0x004fea0003900000 */
[----:B------:R-:W2:Y:S02]  /*10ac0*/  @!P0 SYNCS.PHASECHK.TRANS64 P0, [R2+URZ+0x28c40], R3 ;  /* 0x028c4003020085a7 */ /* 0x000ea4000800007f */
[----:B--2---:R-:W-:Y:S05]  /*10ad0*/  @!P0 BRA `(.L_x_3500) ;  /* 0xfffffffc00f08947 */ /* 0x004fea000383ffff */
[----:B------:R-:W-:Y:S05]  /*10ae0*/  BRA `(.L_x_3559) ;  /* 0xffffffd000487947 */ /* 0x000fea000383ffff */
.L_x_3502:
[----:B0-----:R0:W2:Y:S02]  /*10af0*/  SYNCS.PHASECHK.TRANS64.TRYWAIT P0, [R2+URZ+0x28c60], R3 ;  /* 0x028c6003020075a7 */ /* 0x0010a4000800017f */
[----:B--2---:R-:W-:Y:S05]  /*10b00*/  @!P0 NANOSLEEP.SYNCS 0x989680 ;  /* 0x009896800000895d */ /* 0x004fea0003900000 */
[----:B------:R-:W2:Y:S02]  /*10b10*/  @!P0 SYNCS.PHASECHK.TRANS64 P0, [R2+URZ+0x28c60], R3 ;  /* 0x028c6003020085a7 */ /* 0x000ea4000800007f */
[----:B--2---:R-:W-:Y:S05]  /*10b20*/  @!P0 BRA `(.L_x_3502) ;  /* 0xfffffffc00f08947 */ /* 0x004fea000383ffff */
[----:B------:R-:W-:Y:S05]  /*10b30*/  BRA `(.L_x_3560) ;  /* 0xffffffd000b87947 */ /* 0x000fea000383ffff */
.L_x_3507:
[----:B-1----:R1:W2:Y:S02]  /*10b40*/  SYNCS.PHASECHK.TRANS64.TRYWAIT P0, [R2+URZ+0x28c40], R7 ;  /* 0x028c4007020075a7 */ /* 0x0022a4000800017f */
[----:B--2---:R-:W-:Y:S05]  /*10b50*/  @!P0 NANOSLEEP.SYNCS 0x989680 ;  /* 0x009896800000895d */ /* 0x004fea0003900000 */
[----:B------:R-:W2:Y:S02]  /*10b60*/  @!P0 SYNCS.PHASECHK.TRANS64 P0, [R2+URZ+0x28c40], R7 ;  /* 0x028c4007020085a7 */ /* 0x000ea4000800007f */
[----:B--2---:R-:W-:Y:S05]  /*10b70*/  @!P0 BRA `(.L_x_3507) ;  /* 0xfffffffc00f08947 */ /* 0x004fea000383ffff */
[----:B------:R-:W-:Y:S05]  /*10b80*/  BRA `(.L_x_3561) ;  /* 0xffffffd800547947 */ /* 0x000fea000383ffff */
.L_x_3509:
[----:B0-----:R0:W2:Y:S02]  /*10b90*/  SYNCS.PHASECHK.TRANS64.TRYWAIT P1, [R2+URZ+0x28c60], R7 ;  /* 0x028c6007020075a7 */ /* 0x0010a4000802017f */
[----:B--2---:R-:W-:Y:S05]  /*10ba0*/  @!P1 NANOSLEEP.SYNCS 0x989680 ;  /* 0x009896800000995d */ /* 0x004fea0003900000 */
[----:B------:R-:W2:Y:S02]  /*10bb0*/  @!P1 SYNCS.PHASECHK.TRANS64 P1, [R2+URZ+0x28c60], R7 ;  /* 0x028c6007020095a7 */ /* 0x000ea4000802007f */
[----:B--2---:R-:W-:Y:S05]  /*10bc0*/  @!P1 BRA `(.L_x_3509) ;  /* 0xfffffffc00f09947 */ /* 0x004fea000383ffff */
[----:B------:R-:W-:Y:S05]  /*10bd0*/  BRA `(.L_x_3562) ;  /* 0xffffffd800c07947 */ /* 0x000fea000383ffff */
.L_x_3514:
[----:B--2---:R2:W3:Y:S02]  /*10be0*/  SYNCS.PHASECHK.TRANS64.TRYWAIT P0, [R2+URZ+0x28c40], R3 ;  /* 0x028c4003020075a7 */ /* 0x0044e4000800017f */
[----:B---3--:R-:W-:Y:S05]  /*10bf0*/  @!P0 NANOSLEEP.SYNCS 0x989680 ;  /* 0x009896800000895d */ /* 0x008fea0003900000 */
[----:B------:R-:W3:Y:S02]  /*10c00*/  @!P0 SYNCS.PHASECHK.TRANS64 P0, [R2+URZ+0x28c40], R3 ;  /* 0x028c4003020085a7 */ /* 0x000ee4000800007f */
[----:B---3--:R-:W-:Y:S05]  /*10c10*/  @!P0 BRA `(.L_x_3514) ;  /* 0xfffffffc00f08947 */ /* 0x008fea000383ffff */
[----:B------:R-:W-:Y:S05]  /*10c20*/  BRA `(.L_x_3563) ;  /* 0xffffffe0003c7947 */ /* 0x000fea000383ffff */
.L_x_3516:
[----:B0-----:R0:W1:Y:S02]  /*10c30*/  SYNCS.PHASECHK.TRANS64.TRYWAIT P1, [R2+URZ+0x28c60], R3 ;  /* 0x028c6003020075a7 */ /* 0x001064000802017f */
[----:B-1----:R-:W-:Y:S05]  /*10c40*/  @!P1 NANOSLEEP.SYNCS 0x989680 ;  /* 0x009896800000995d */ /* 0x002fea0003900000 */
[----:B------:R-:W1:Y:S02]  /*10c50*/  @!P1 SYNCS.PHASECHK.TRANS64 P1, [R2+URZ+0x28c60], R3 ;  /* 0x028c6003020095a7 */ /* 0x000e64000802007f */
[----:B-1----:R-:W-:Y:S05]  /*10c60*/  @!P1 BRA `(.L_x_3516) ;  /* 0xfffffffc00f09947 */ /* 0x002fea000383ffff */
[----:B------:R-:W-:Y:S05]  /*10c70*/  BRA `(.L_x_3564) ;  /* 0xffffffe000ac7947 */ /* 0x000fea000383ffff */
.L_x_3521:
[----:B------:R-:W-:Y:S01]  /*10c80*/  BSSY B0, `(.L_x_3565) ;  /* 0x0000008000007945 */ /* 0x000fe20003800000 */
[----:B0-----:R-:W-:Y:S01]  /*10c90*/  IMAD.MOV.U32 R13, RZ, RZ, R16 ;  /* 0x000000ffff0d7224 */ /* 0x001fe200078e0010 */
[----:B------:R-:W-:Y:S01]  /*10ca0*/  MOV R12, RZ ;  /* 0x000000ff000c7202 */ /* 0x000fe20000000f00 */
[----:B------:R-:W-:Y:S02]  /*10cb0*/  IMAD.MOV.U32 R11, RZ, RZ, 0x1f ;  /* 0x0000001fff0b7424 */ /* 0x000fe400078e00ff */
[----:B------:R-:W-:-:S07]  /*10cc0*/  IMAD.MOV.U32 R15, RZ, RZ, -0x1 ;  /* 0xffffffffff0f7424 */ /* 0x000fce00078e00ff */
[----:B-1----:R-:W-:Y:S05]  /*10cd0*/  WARPSYNC.COLLECTIVE R15, `(.L_x_3566) ;  /* 0x000000000f087348 */ /* 0x002fea0003c00000 */
[----:B------:R0:W2:Y:S02]  /*10ce0*/  SHFL.IDX P6, R14, R13, R12, R11 ;  /* 0x0000000c0d0e7389 */ /* 0x0000a400000c000b */
[----:B012---:R-:W-:Y:S01]  /*10cf0*/  ENDCOLLECTIVE ;  /* 0x000000000000791b */ /* 0x007fe20003800000 */
.L_x_3566:
[----:B------:R-:W-:Y:S05]  /*10d00*/  BSYNC B0 ;  /* 0x0000000000007941 */ /* 0x000fea0003800000 */
.L_x_3565:
        /* <DEDUP_REMOVED lines=8> */
.L_x_3567:
[----:B------:R-:W-:Y:S01]  /*10d90*/  MOV R7, R14 ;  /* 0x0000000e00077202 */ /* 0x000fe20000000f00 */
[----:B------:R-:W-:Y:S06]  /*10da0*/  BRA `(.L_x_3568) ;  /* 0xffffffe400f07947 */ /* 0x000fec000383ffff */
.L_x_3524:
[----:B------:R-:W-:Y:S01]  /*10db0*/  BSSY B0, `(.L_x_3569) ;  /* 0x0000008000007945 */ /* 0x000fe20003800000 */
[----:B-----5:R-:W-:Y:S01]  /*10dc0*/  IMAD.MOV.U32 R13, RZ, RZ, R17 ;  /* 0x000000ffff0d7224 */ /* 0x020fe200078e0011 */
[----:B------:R-:W-:Y:S01]  /*10dd0*/  MOV R15, 0xffffffff ;  /* 0xffffffff000f7802 */ /* 0x000fe20000000f00 */
[----:B------:R-:W-:Y:S02]  /*10de0*/  IMAD.MOV.U32 R12, RZ, RZ, 0x1 ;  /* 0x00000001ff0c7424 */ /* 0x000fe400078e00ff */
[----:B------:R-:W-:-:S07]  /*10df0*/  IMAD.MOV.U32 R11, RZ, RZ, RZ ;  /* 0x000000ffff0b7224 */ /* 0x000fce00078e00ff */
[----:B01234-:R-:W-:Y:S05]  /*10e00*/  WARPSYNC.COLLECTIVE R15, `(.L_x_3570) ;  /* 0x000000000f087348 */ /* 0x01ffea0003c00000 */
[----:B------:R0:W0:Y:S02]  /*10e10*/  SHFL.UP P6, R14, R13, R12, R11 ;  /* 0x0400000c0d0e7389 */ /* 0x00002400000c000b */
[----:B01234-:R-:W-:Y:S01]  /*10e20*/  ENDCOLLECTIVE ;  /* 0x000000000000791b */ /* 0x01ffe20003800000 */
.L_x_3570:
[----:B------:R-:W-:Y:S05]  /*10e30*/  BSYNC B0 ;  /* 0x0000000000007941 */ /* 0x000fea0003800000 */
.L_x_3569:
        /* <DEDUP_REMOVED lines=10> */
.L_x_3571:
        /* <DEDUP_REMOVED lines=8> */
.L_x_3572:
        /* <DEDUP_REMOVED lines=8> */
.L_x_3573:
        /* <DEDUP_REMOVED lines=8> */
.L_x_3574:
        /* <DEDUP_REMOVED lines=8> */
.L_x_3575:
[----:B------:R-:W-:Y:S05]  /*110e0*/  BRA `(.L_x_3576) ;  /* 0xffffffe400b47947 */ /* 0x000fea000383ffff */
.L_x_3529:
[----:B------:R-:W-:Y:S01]  /*110f0*/  BSSY B0, `(.L_x_3577) ;  /* 0x0000008000007945 */ /* 0x000fe20003800000 */
[----:B-----5:R-:W-:Y:S01]  /*11100*/  IMAD.MOV.U32 R13, RZ, RZ, R17 ;  /* 0x000000ffff0d7224 */ /* 0x020fe200078e0011 */
[----:B------:R-:W-:Y:S01]  /*11110*/  MOV R11, RZ ;  /* 0x000000ff000b7202 */ /* 0x000fe20000000f00 */
[----:B------:R-:W-:Y:S02]  /*11120*/  IMAD.MOV.U32 R12, RZ, RZ, 0x1 ;  /* 0x00000001ff0c7424 */ /* 0x000fe400078e00ff */
[----:B------:R-:W-:-:S07]  /*11130*/  IMAD.MOV.U32 R15, RZ, RZ, -0x1 ;  /* 0xffffffffff0f7424 */ /* 0x000fce00078e00ff */
[----:B0-2---:R-:W-:Y:S05]  /*11140*/  WARPSYNC.COLLECTIVE R15, `(.L_x_3578) ;  /* 0x000000000f087348 */ /* 0x005fea0003c00000 */
[----:B------:R1:W3:Y:S02]  /*11150*/  SHFL.UP P6, R14, R13, R12, R11 ;  /* 0x0400000c0d0e7389 */ /* 0x0002e400000c000b */
[----:B0123--:R-:W-:Y:S01]  /*11160*/  ENDCOLLECTIVE ;  /* 0x000000000000791b */ /* 0x00ffe20003800000 */
.L_x_3578:
[----:B------:R-:W-:Y:S05]  /*11170*/  BSYNC B0 ;  /* 0x0000000000007941 */ /* 0x000fea0003800000 */
.L_x_3577:
[----:B------:R-:W-:Y:S01]  /*11180*/  ISETP.NE.AND P0, PT, R6, RZ, PT ;  /* 0x000000ff0600720c */ /* 0x000fe20003f05270 */
[----:B------:R-:W-:Y:S01]  /*11190*/  IMAD.MOV.U32 R12, RZ, RZ, 0x2 ;  /* 0x00000002ff0c7424 */ /* 0x000fe200078e00ff */
[----:B------:R-:W-:Y:S01]  /*111a0*/  MOV R11, RZ ;  /* 0x000000ff000b7202 */ /* 0x000fe20000000f00 */
[----:B------:R-:W-:Y:S01]  /*111b0*/  IMAD.MOV.U32 R15, RZ, RZ, -0x1 ;  /* 0xffffffffff0f7424 */ /* 0x000fe200078e00ff */
[----:B------:R-:W-:Y:S02]  /*111c0*/  SEL R14, R14, RZ, P0 ;  /* 0x000000ff0e0e7207 */ /* 0x000fe40000000000 */
[----:B------:R-:W-:-:S03]  /*111d0*/  ISETP.GE.U32.AND P0, PT, R6, 0x2, PT ;  /* 0x000000020600780c */ /* 0x000fc60003f06070 */
[----:B------:R-:W-:-:S10]  /*111e0*/  IMAD.IADD R13, R17, 0x1, R14 ;  /* 0x00000001110d7824 */ /* 0x000fd400078e020e */
[----:B------:R-:W-:Y:S05]  /*111f0*/  WARPSYNC.COLLECTIVE R15, `(.L_x_3579) ;  /* 0x000000000f087348 */ /* 0x000fea0003c00000 */
[----:B------:R0:W1:Y:S02]  /*11200*/  SHFL.UP P6, R14, R13, R12, R11 ;  /* 0x0400000c0d0e7389 */ /* 0x00006400000c000b */
[----:B01----:R-:W-:Y:S01]  /*11210*/  ENDCOLLECTIVE ;  /* 0x000000000000791b */ /* 0x003fe20003800000 */
.L_x_3579:
        /* <DEDUP_REMOVED lines=8> */
.L_x_3580:
        /* <DEDUP_REMOVED lines=8> */
.L_x_3581:
        /* <DEDUP_REMOVED lines=8> */
.L_x_3582:
        /* <DEDUP_REMOVED lines=8> */
.L_x_3583:
[----:B------:R-:W-:Y:S05]  /*11420*/  BRA `(.L_x_3584) ;  /* 0xffffffe400987947 */ /* 0x000fea000383ffff */
.L_x_3531:
[----:B------:R-:W-:Y:S01]  /*11430*/  BSSY B0, `(.L_x_3585) ;  /* 0x0000006000007945 */ /* 0x000fe20003800000 */
[----:B------:R-:W-:Y:S01]  /*11440*/  PLOP3.LUT P6, PT, P6, PT, PT, 0x8, 0x0 ;  /* 0x000000000000781c */ /* 0x000fe200037ce170 */
[----:B------:R-:W-:-:S12]  /*11450*/  IMAD.MOV.U32 R15, RZ, RZ, -0x1 ;  /* 0xffffffffff0f7424 */ /* 0x000fd800078e00ff */
[----:B0-----:R-:W-:Y:S05]  /*11460*/  WARPSYNC.COLLECTIVE R15, `(.L_x_3586) ;  /* 0x000000000f087348 */ /* 0x001fea0003c00000 */
[----:B------:R-:W-:Y:S01]  /*11470*/  VOTE.ANY R14, PT, P6 ;  /* 0x00000000000e7806 */ /* 0x000fe200030e0100 */
[----:B0-----:R-:W-:Y:S06]  /*11480*/  ENDCOLLECTIVE ;  /* 0x000000000000791b */ /* 0x001fec0003800000 */
.L_x_3586:
[----:B------:R-:W-:Y:S05]  /*11490*/  BSYNC B0 ;  /* 0x0000000000007941 */ /* 0x000fea0003800000 */
.L_x_3585:
[----:B------:R-:W-:Y:S01]  /*114a0*/  MOV R3, R14 ;  /* 0x0000000e00037202 */ /* 0x000fe20000000f00 */
[----:B------:R-:W-:Y:S01]  /*114b0*/  IMAD.MOV.U32 R13, RZ, RZ, R17 ;  /* 0x000000ffff0d7224 */ /* 0x000fe200078e0011 */
[----:B------:R-:W-:Y:S01]  /*114c0*/  MOV R15, 0xffffffff ;  /* 0xffffffff000f7802 */ /* 0x000fe20000000f00 */
[----:B------:R-:W-:Y:S01]  /*114d0*/  IMAD.MOV.U32 R11, RZ, RZ, 0x1f ;  /* 0x0000001fff0b7424 */ /* 0x000fe200078e00ff */
[----:B------:R-:W0:Y:S02]  /*114e0*/  POPC R6, R3 ;  /* 0x0000000300067309 */ /* 0x000e240000000000 */
[----:B0-----:R-:W-:-:S07]  /*114f0*/  IMAD.MOV.U32 R12, RZ, RZ, R6 ;  /* 0x000000ffff0c7224 */ /* 0x001fce00078e0006 */
[----:B------:R-:W-:Y:S05]  /*11500*/  WARPSYNC.COLLECTIVE R15, `(.L_x_3587) ;  /* 0x000000000f087348 */ /* 0x000fea0003c00000 */
[----:B------:R0:W1:Y:S02]  /*11510*/  SHFL.IDX P6, R14, R13, R12, R11 ;  /* 0x0000000c0d0e7389 */ /* 0x00006400000c000b */
[----:B01----:R-:W-:Y:S01]  /*11520*/  ENDCOLLECTIVE ;  /* 0x000000000000791b */ /* 0x003fe20003800000 */
.L_x_3587:
[----:B------:R-:W-:Y:S01]  /*11530*/  IMAD.MOV.U32 R17, RZ, RZ, R14 ;  /* 0x000000ffff117224 */ /* 0x000fe200078e000e */
[----:B------:R-:W-:Y:S06]  /*11540*/  BRA `(.L_x_3588) ;  /* 0xffffffe400887947 */ /* 0x000fec000383ffff */
.L_x_3533:
[----:B------:R-:W-:Y:S01]  /*11550*/  BSSY B0, `(.L_x_3589) ;  /* 0x0000007000007945 */ /* 0x000fe20003800000 */
[----:B------:R-:W-:Y:S01]  /*11560*/  IMAD.MOV.U32 R13, RZ, RZ, R2 ;  /* 0x000000ffff0d7224 */ /* 0x000fe200078e0002 */
[----:B------:R-:W-:Y:S01]  /*11570*/  MOV R15, 0xffffffff ;  /* 0xffffffff000f7802 */ /* 0x000fe20000000f00 */
[----:B------:R-:W-:-:S07]  /*11580*/  IMAD.MOV.U32 R11, RZ, RZ, 0x1f ;  /* 0x0000001fff0b7424 */ /* 0x000fce00078e00ff */
[----:B012---:R-:W-:Y:S05]  /*11590*/  WARPSYNC.COLLECTIVE R15, `(.L_x_3590) ;  /* 0x000000000f087348 */ /* 0x007fea0003c00000 */
[----:B------:R3:W4:Y:S02]  /*115a0*/  SHFL.IDX P6, R14, R13, R12, R11 ;  /* 0x0000000c0d0e7389 */ /* 0x00072400000c000b */
[----:B01234-:R-:W-:Y:S01]  /*115b0*/  ENDCOLLECTIVE ;  /* 0x000000000000791b */ /* 0x01ffe20003800000 */
.L_x_3590:
[----:B------:R-:W-:Y:S05]  /*115c0*/  BSYNC B0 ;  /* 0x0000000000007941 */ /* 0x000fea0003800000 */
.L_x_3589:
[----:B------:R-:W-:Y:S01]  /*115d0*/  IMAD.MOV.U32 R7, RZ, RZ, R14 ;  /* 0x000000ffff077224 */ /* 0x000fe200078e000e */
[----:B------:R-:W-:Y:S06]  /*115e0*/  BRA `(.L_x_3532) ;  /* 0xffffffe4007c7947 */ /* 0x000fec000383ffff */
.L_x_3537:
[----:B-1----:R1:W2:Y:S02]  /*115f0*/  SYNCS.PHASECHK.TRANS64.TRYWAIT P0, [R0+URZ+0x28c20], R3 ;  /* 0x028c2003000075a7 */ /* 0x0022a4000800017f */
[----:B--2---:R-:W-:Y:S05]  /*11600*/  @!P0 NANOSLEEP.SYNCS 0x989680 ;  /* 0x009896800000895d */ /* 0x004fea0003900000 */
[----:B------:R-:W2:Y:S02]  /*11610*/  @!P0 SYNCS.PHASECHK.TRANS64 P0, [R0+URZ+0x28c20], R3 ;  /* 0x028c2003000085a7 */ /* 0x000ea4000800007f */
[----:B--2---:R-:W-:Y:S05]  /*11620*/  @!P0 BRA `(.L_x_3537) ;  /* 0xfffffffc00f08947 */ /* 0x004fea000383ffff */
[----:B------:R-:W-:Y:S05]  /*11630*/  BRA `(.L_x_3591) ;  /* 0xffffffe800f07947 */ /* 0x000fea000383ffff */
.L_x_3538:
[----:B------:R-:W2:Y:S01]  /*11640*/  S2R R2, SR_TID.X ;  /* 0x0000000000027919 */ /* 0x000ea20000002100 */
[----:B------:R-:W-:Y:S01]  /*11650*/  BSSY B0, `(.L_x_3592) ;  /* 0x000000a000007945 */ /* 0x000fe20003800000 */
[----:B------:R-:W-:Y:S01]  /*11660*/  IMAD.MOV.U32 R12, RZ, RZ, RZ ;  /* 0x000000ffff0c7224 */ /* 0x000fe200078e00ff */
[----:B------:R-:W-:Y:S01]  /*11670*/  MOV R11, 0x1f ;  /* 0x0000001f000b7802 */ /* 0x000fe20000000f00 */
[----:B------:R-:W-:Y:S01]  /*11680*/  IMAD.MOV.U32 R15, RZ, RZ, -0x1 ;  /* 0xffffffffff0f7424 */ /* 0x000fe200078e00ff */
[----:B--2---:R-:W-:-:S04]  /*11690*/  SHF.R.U32.HI R2, RZ, 0x5, R2 ;  /* 0x00000005ff027819 */ /* 0x004fc80000011602 */
[----:B------:R-:W-:-:S05]  /*116a0*/  LOP3.LUT R2, R2, 0x3, RZ, 0xc0, !PT ;  /* 0x0000000302027812 */ /* 0x000fca00078ec0ff */
[----:B0-----:R-:W-:-:S07]  /*116b0*/  IMAD.MOV.U32 R13, RZ, RZ, R2 ;  /* 0x000000ffff0d7224 */ /* 0x001fce00078e0002 */
[----:B-1----:R-:W-:Y:S05]  /*116c0*/  WARPSYNC.COLLECTIVE R15, `(.L_x_3593) ;  /* 0x000000000f087348 */ /* 0x002fea0003c00000 */
[----:B------:R0:W2:Y:S02]  /*116d0*/  SHFL.IDX P6, R14, R13, R12, R11 ;  /* 0x0000000c0d0e7389 */ /* 0x0000a400000c000b */
[----:B012---:R-:W-:Y:S01]  /*116e0*/  ENDCOLLECTIVE ;  /* 0x000000000000791b */ /* 0x007fe20003800000 */
.L_x_3593:
[----:B------:R-:W-:Y:S05]  /*116f0*/  BSYNC B0 ;  /* 0x0000000000007941 */ /* 0x000fea0003800000 */
.L_x_3592:
[----:B------:R-:W-:Y:S05]  /*11700*/  BRA `(.L_x_3594) ;  /* 0xffffffe800d87947 */ /* 0x000fea000383ffff */
.L_x_3541:
[----:B------:R-:W-:Y:S01]  /*11710*/  BSSY B1, `(.L_x_3595) ;  /* 0x0000006000017945 */ /* 0x000fe20003800000 */
[----:B------:R-:W-:-:S07]  /*11720*/  IMAD.MOV.U32 R15, RZ, RZ, -0x1 ;  /* 0xffffffffff0f7424 */ /* 0x000fce00078e00ff */
[----:B012---:R-:W-:Y:S05]  /*11730*/  WARPSYNC.COLLECTIVE R15, `(.L_x_3596) ;  /* 0x000000000f0c7348 */ /* 0x007fea0003c00000 */
[----:B------:R-:W-:Y:S02]  /*11740*/  ELECT P6, UR62, PT ;  /* 0x00000000003e782f */ /* 0x000fe400038c0000 */
[----:B------:R-:W-:Y:S01]  /*11750*/  MOV R14, UR62 ;  /* 0x0000003e000e7c02 */ /* 0x000fe20008000f00 */
[----:B012---:R-:W-:Y:S10]  /*11760*/  ENDCOLLECTIVE ;  /* 0x000000000000791b */ /* 0x007ff40003800000 */
.L_x_3596:
[----:B------:R-:W-:Y:S05]  /*11770*/  BSYNC B1 ;  /* 0x0000000000017941 */ /* 0x000fea0003800000 */
.L_x_3595:
[----:B------:R-:W-:Y:S05]  /*11780*/  BRA `(.L_x_3597) ;  /* 0xffffffe800d07947 */ /* 0x000fea000383ffff */
.L_x_3543:
[----:B-1----:R1:W2:Y:S02]  /*11790*/  SYNCS.PHASECHK.TRANS64.TRYWAIT P0, [R6+URZ], R5 ;  /* 0x00000005060075a7 */ /* 0x0022a4000800017f */
[----:B--2---:R-:W-:Y:S05]  /*117a0*/  @!P0 NANOSLEEP.SYNCS 0x989680 ;  /* 0x009896800000895d */ /* 0x004fea0003900000 */
[----:B------:R-:W2:Y:S02]  /*117b0*/  @!P0 SYNCS.PHASECHK.TRANS64 P0, [R6+URZ], R5 ;  /* 0x00000005060085a7 */ /* 0x000ea4000800007f */
[----:B--2---:R-:W-:Y:S05]  /*117c0*/  @!P0 BRA `(.L_x_3543) ;  /* 0xfffffffc00f08947 */ /* 0x004fea000383ffff */
[----:B------:R-:W-:Y:S05]  /*117d0*/  BRA `(.L_x_3598) ;  /* 0xffffffec000c7947 */ /* 0x000fea000383ffff */
.L_x_3544:
[----:B--2---:R2:W3:Y:S02]  /*117e0*/  SYNCS.PHASECHK.TRANS64.TRYWAIT P0, [R7+URZ], R2 ;  /* 0x00000002070075a7 */ /* 0x0044e4000800017f */
[----:B---3--:R-:W-:Y:S05]  /*117f0*/  @!P0 NANOSLEEP.SYNCS 0x989680 ;  /* 0x009896800000895d */ /* 0x008fea0003900000 */
[----:B------:R-:W3:Y:S02]  /*11800*/  @!P0 SYNCS.PHASECHK.TRANS64 P0, [R7+URZ], R2 ;  /* 0x00000002070085a7 */ /* 0x000ee4000800007f */
[----:B---3--:R-:W-:Y:S05]  /*11810*/  @!P0 BRA `(.L_x_3544) ;  /* 0xfffffffc00f08947 */ /* 0x008fea000383ffff */
[----:B------:R-:W-:Y:S05]  /*11820*/  BRA `(.L_x_3599) ;  /* 0xffffffec00007947 */ /* 0x000fea000383ffff */
.L_x_3546:
[----:B---3--:R3:W4:Y:S02]  /*11830*/  SYNCS.PHASECHK.TRANS64.TRYWAIT P0, [R4+URZ], R5 ;  /* 0x00000005040075a7 */ /* 0x008724000800017f */
[----:B----4-:R-:W-:Y:S05]  /*11840*/  @!P0 NANOSLEEP.SYNCS 0x989680 ;  /* 0x009896800000895d */ /* 0x010fea0003900000 */
[----:B------:R-:W4:Y:S02]  /*11850*/  @!P0 SYNCS.PHASECHK.TRANS64 P0, [R4+URZ], R5 ;  /* 0x00000005040085a7 */ /* 0x000f24000800007f */
[----:B----4-:R-:W-:Y:S05]  /*11860*/  @!P0 BRA `(.L_x_3546) ;  /* 0xfffffffc00f08947 */ /* 0x010fea000383ffff */
[----:B------:R-:W-:Y:S05]  /*11870*/  BRA `(.L_x_3600) ;  /* 0xffffffec00087947 */ /* 0x000fea000383ffff */
.L_x_3601:
        /* <DEDUP_REMOVED lines=16> */
.L_x_4563:


//--------------------- .text._ZN7cutlass13device_kernelIN5flash11enable_sm90INS1_16FlashAttnFwdSm90INS1_25CollectiveMainloopFwdSm90ILi2EN4cute5tupleIJNS5_1CILi1EEES8_S8_EEENS6_IJNS7_ILi64EEESA_SA_EEELi512ENS_10bfloat16_tEfNS_4arch4Sm90ELb1ELb0ELb0ELb1ELb0ELb1ELb0ELb0ELb0ELb0ELb0ELb0EEENS1_21CollectiveEpilogueFwdINS6_IJSA_NS7_ILi512EEESA_EEES9_SC_SE_Li256ELb1ELb0ELb0ELb0EEENS1_36VarlenDynamicPersistentTileSchedulerILi64ELi64ELi256ELi32ELb0ELb0ELb1ELb1ELb1ELb1EEEEEEEEEvNT_6ParamsE --------------------------
	.section	.text._ZN7cutlass13device_kernelIN5flash11enable_sm90INS1_16FlashAttnFwdSm90INS1_25CollectiveMainloopFwdSm90ILi2EN4cute5tupleIJNS5_1CILi1EEES8_S8_EEENS6_IJNS7_ILi64EEESA_SA_EEELi512ENS_10bfloat16_tEfNS_4arch4Sm90ELb1ELb0ELb0ELb1ELb0ELb1ELb0ELb0ELb0ELb0ELb0ELb0EEENS1_21CollectiveEpilogueFwdINS6_IJSA_NS7_ILi512EEESA_EEES9_SC_SE_Li256ELb1ELb0ELb0ELb0EEENS1_36VarlenDynamicPersistentTileSchedulerILi64ELi64ELi256ELi32ELb0ELb0ELb1ELb1ELb1ELb1EEEEEEEEEvNT_6ParamsE,"ax",@progbits
	.align	128
.text._ZN7cutlass13device_kernelIN5flash11enable_sm90INS1_16FlashAttnFwdSm90INS1_25CollectiveMainloopFwdSm90ILi2EN4cute5tupleIJNS5_1CILi1EEES8_S8_EEENS6_IJNS7_ILi64EEESA_SA_EEELi512ENS_10bfloat16_tEfNS_4arch4Sm90ELb1ELb0ELb0ELb1ELb0ELb1ELb0ELb0ELb0ELb0ELb0ELb0EEENS1_21CollectiveEpilogueFwdINS6_IJSA_NS7_ILi512EEESA_EEES9_SC_SE_Li256ELb1ELb0ELb0ELb0EEENS1_36VarlenDynamicPersistentTileSchedulerILi64ELi64ELi256ELi32ELb0ELb0ELb1ELb1ELb1ELb1EEEEEEEEEvNT_6ParamsE:
        .type           _ZN7cutlass13device_kernelIN5flash11enable_sm90INS1_16FlashAttnFwdSm90INS1_25CollectiveMainloopFwdSm90ILi2EN4cute5tupleIJNS5_1CILi1EEES8_S8_EEENS6_IJNS7_ILi64EEESA_SA_EEELi512ENS_10bfloat16_tEfNS_4arch4Sm90ELb1ELb0ELb0ELb1ELb0ELb1ELb0ELb0ELb0ELb0ELb0ELb0EEENS1_21CollectiveEpilogueFwdINS6_IJSA_NS7_ILi512EEESA_EEES9_SC_SE_Li256ELb1ELb0ELb0ELb0EEENS1_36VarlenDynamicPersistentTileSchedulerILi64ELi64ELi256ELi32ELb0ELb0ELb1ELb1ELb1ELb1EEEEEEEEEvNT_6ParamsE,@function
        .size           _ZN7cutlass13device_kernelIN5flash11enable_sm90INS1_16FlashAttnFwdSm90INS1_25CollectiveMainloopFwdSm90ILi2EN4cute5tupleIJNS5_1CILi1EEES8_S8_EEENS6_IJNS7_ILi64EEESA_SA_EEELi512ENS_10bfloat16_tEfNS_4arch4Sm90ELb1ELb0ELb0ELb1ELb0ELb1ELb0ELb0ELb0ELb0ELb0ELb0EEENS1_21CollectiveEpilogueFwdINS6_IJSA_NS7_ILi512EEESA_EEES9_SC_SE_Li256ELb1ELb0ELb0ELb0EEENS1_36VarlenDynamicPersistentTileSchedulerILi64ELi64ELi256ELi32ELb0ELb0ELb1ELb1ELb1ELb1EEEEEEEEEvNT_6ParamsE,(.L_x_4564 - _ZN7cutlass13device_kernelIN5flash11enable_sm90INS1_16FlashAttnFwdSm90INS1_25CollectiveMainloopFwdSm90ILi2EN4cute5tupleIJNS5_1CILi1EEES8_S8_EEENS6_IJNS7_ILi64EEESA_SA_EEELi512ENS_10bfloat16_tEfNS_4arch4Sm90ELb1ELb0ELb0ELb1ELb0ELb1ELb0ELb0ELb0ELb0ELb0ELb0EEENS1_21CollectiveEpilogueFwdINS6_IJSA_NS7_ILi512EEESA_EEES9_SC_SE_Li256ELb1ELb0ELb0ELb0EEENS1_36VarlenDynamicPersistentTileSchedulerILi64ELi64ELi256ELi32ELb0ELb0ELb1ELb1ELb1ELb1EEEEEEEEEvNT_6ParamsE)
        .other          _ZN7cutlass13device_kernelIN5flash11enable_sm90INS1_16FlashAttnFwdSm90INS1_25CollectiveMainloopFwdSm90ILi2EN4cute5tupleIJNS5_1CILi1EEES8_S8_EEENS6_IJNS7_ILi64EEESA_SA_EEELi512ENS_10bfloat16_tEfNS_4arch4Sm90ELb1ELb0ELb0ELb1ELb0ELb1ELb0ELb0ELb0ELb0ELb0ELb0EEENS1_21CollectiveEpilogueFwdINS6_IJSA_NS7_ILi512EEESA_EEES9_SC_SE_Li256ELb1ELb0ELb0ELb0EEENS1_36VarlenDynamicPersistentTileSchedulerILi64ELi64ELi256ELi32ELb0ELb0ELb1ELb1ELb1ELb1EEEEEEEEEvNT_6ParamsE,@"STO_CUDA_ENTRY STV_DEFAULT"
_ZN7cutlass13device_kernelIN5flash11enable_sm90INS1_16FlashAttnFwdSm90INS1_25CollectiveMainloopFwdSm90ILi2EN4cute5tupleIJNS5_1CILi1EEES8_S8_EEENS6_IJNS7_ILi64EEESA_SA_EEELi512ENS_10bfloat16_tEfNS_4arch4Sm90ELb1ELb0ELb0ELb1ELb0ELb1ELb0ELb0ELb0ELb0ELb0ELb0EEENS1_21CollectiveEpilogueFwdINS6_IJSA_NS7_ILi512EEESA_EEES9_SC_SE_Li256ELb1ELb0ELb0ELb0EEENS1_36VarlenDynamicPersistentTileSchedulerILi64ELi64ELi256ELi32ELb0ELb0ELb1ELb1ELb1ELb1EEEEEEEEEvNT_6ParamsE:
        /* <DEDUP_REMOVED lines=26> */
.L_x_3603:
[----:B------:R-:W-:Y:S05]  /*01a0*/  BSYNC B0 ;  /* 0x0000000000007941 */ /* 0x000fea0003800000 */
.L_x_3602:
        /* <DEDUP_REMOVED lines=37> */
.L_x_3604:
        /* <DEDUP_REMOVED lines=22> */
.L_x_3605:
        /* <DEDUP_REMOVED lines=18> */
.L_x_3606:
        /* <DEDUP_REMOVED lines=22> */
.L_x_3607:
        /* <DEDUP_REMOVED lines=22> */
.L_x_3608:
        /* <DEDUP_REMOVED lines=9> */
.L_x_3611:
        /* <DEDUP_REMOVED lines=25> */
[CC--:B------:R-:W-:Y:S02]  /*0b60*/  LEA.HI R6, R3.reuse, R220.reuse, RZ, 0x4 ;  /* 0x000000dc03067211 */ /* 0x0c0fe400078f20ff */
[----:B------:R-:W-:Y:S02]  /*0b70*/  LOP3.LUT R5, R0, 0xffffff80, RZ, 0xc0, !PT ;  /* 0xffffff8000057812 */ /* 0x000fe400078ec0ff */
[----:B------:R-:W-:Y:S02]  /*0b80*/  LOP3.LUT R7, R6, 0xfffffff0, RZ, 0xc0, !PT ;  /* 0xfffffff006077812 */ /* 0x000fe400078ec0ff */
[----:B------:R-:W-:Y:S01]  /*0b90*/  LEA.HI R4, R3, R220, RZ, 0x5 ;  /* 0x000000dc03047211 */ /* 0x000fe200078f28ff */
[C---:B------:R-:W-:Y:S02]  /*0ba0*/  IMAD.IADD R5, R220.reuse, 0x1, -R5 ;  /* 0x00000001dc057824 */ /* 0x040fe400078e0a05 */
[----:B------:R-:W-:Y:S01]  /*0bb0*/  IMAD.IADD R10, R220, 0x1, -R7 ;  /* 0x00000001dc0a7824 */ /* 0x000fe200078e0a07 */
[----:B------:R-:W-:-:S02]  /*0bc0*/  SHF.R.S32.HI R200, RZ, 0x5, R4 ;  /* 0x00000005ffc87819 */ /* 0x000fc40000011404 */
[----:B------:R-:W-:Y:S02]  /*0bd0*/  SHF.R.S32.HI R11, RZ, 0x1f, R4 ;  /* 0x0000001fff0b7819 */ /* 0x000fe40000011404 */
[----:B------:R-:W-:Y:S02]  /*0be0*/  SHF.R.S32.HI R13, RZ, 0x4, R6 ;  /* 0x00000004ff0d7819 */ /* 0x000fe40000011406 */
[----:B------:R-:W-:Y:S02]  /*0bf0*/  SHF.R.S32.HI R4, RZ, 0x1f, R5 ;  /* 0x0000001fff047819 */ /* 0x000fe40000011405 */
[----:B------:R-:W-:Y:S02]  /*0c00*/  SHF.R.S32.HI R7, RZ, 0x1f, R10 ;  /* 0x0000001fff077819 */ /* 0x000fe4000001140a */
[----:B------:R-:W-:Y:S02]  /*0c10*/  LEA.HI R8, R6, R13, RZ, 0x1 ;  /* 0x0000000d06087211 */ /* 0x000fe400078f08ff */
[----:B------:R-:W-:-:S02]  /*0c20*/  LEA.HI R6, R4, R5, RZ, 0x2 ;  /* 0x0000000504067211 */ /* 0x000fc400078f10ff */
[----:B------:R-:W-:Y:S02]  /*0c30*/  LEA.HI R9, R7, R10, RZ, 0x3 ;  /* 0x0000000a07097211 */ /* 0x000fe400078f18ff */
[----:B------:R-:W-:Y:S02]  /*0c40*/  LOP3.LUT R12, R8, 0x1ffffffe, RZ, 0xc0, !PT ;  /* 0x1ffffffe080c7812 */ /* 0x000fe400078ec0ff */
[--C-:B------:R-:W-:Y:S02]  /*0c50*/  SHF.R.S32.HI R7, RZ, 0x2, R6.reuse ;  /* 0x00000002ff077819 */ /* 0x100fe40000011406 */
[----:B------:R-:W-:Y:S02]  /*0c60*/  SHF.R.S32.HI R8, RZ, 0x1f, R6 ;  /* 0x0000001fff087819 */ /* 0x000fe40000011406 */
[----:B------:R-:W-:Y:S02]  /*0c70*/  LEA.HI R14, R11, R200, RZ, 0x2 ;  /* 0x000000c80b0e7211 */ /* 0x000fe400078f10ff */
[----:B------:R-:W-:-:S02]  /*0c80*/  LOP3.LUT R11, R9, 0xfffffff8, RZ, 0xc0, !PT ;  /* 0xfffffff8090b7812 */ /* 0x000fc400078ec0ff */
[----:B------:R-:W-:Y:S02]  /*0c90*/  LEA.HI R8, R8, R7, RZ, 0x3 ;  /* 0x0000000708087211 */ /* 0x000fe400078f18ff */
[----:B------:R-:W-:Y:S01]  /*0ca0*/  SHF.R.S32.HI R211, RZ, 0x7, R0 ;  /* 0x00000007ffd37819 */ /* 0x000fe20000011400 */
[----:B------:R-:W-:Y:S01]  /*0cb0*/  IMAD.IADD R11, R10, 0x1, -R11 ;  /* 0x000000010a0b7824 */ /* 0x000fe200078e0a0b */
[----:B------:R-:W-:Y:S02]  /*0cc0*/  LOP3.LUT R15, R14, 0x3ffffc, RZ, 0xc0, !PT ;  /* 0x003ffffc0e0f7812 */ /* 0x000fe400078ec0ff */
[----:B------:R-:W-:Y:S02]  /*0cd0*/  LOP3.LUT R6, R6, 0x7ffffffc, RZ, 0xc0, !PT ;  /* 0x7ffffffc06067812 */ /* 0x000fe400078ec0ff */
[----:B------:R-:W-:Y:S02]  /*0ce0*/  LOP3.LUT R8, R8, 0xfffffff8, RZ, 0xc0, !PT ;  /* 0xfffffff808087812 */ /* 0x000fe400078ec0ff */
[----:B------:R-:W-:Y:S01]  /*0cf0*/  LEA.HI R4, R4, R5, RZ, 0x5 ;  /* 0x0000000504047211 */ /* 0x000fe200078f28ff */
[----:B------:R-:W-:Y:S01]  /*0d00*/  IMAD R14, R211, 0x100, R10 ;  /* 0x00000100d30e7824 */ /* 0x000fe200078e020a */
[----:B------:R-:W-:Y:S01]  /*0d10*/  IADD3 R15, R200, -R15, RZ ;  /* 0x8000000fc80f7210 */ /* 0x000fe20007ffe0ff */
[----:B------:R-:W-:Y:S01]  /*0d20*/  IMAD.IADD R12, R13, 0x1, -R12 ;  /* 0x000000010d0c7824 */ /* 0x000fe200078e0a0c */
[----:B------:R-:W-:Y:S01]  /*0d30*/  IADD3 R6, R5, -R6, RZ ;  /* 0x8000000605067210 */ /* 0x000fe20007ffe0ff */
[----:B------:R-:W-:Y:S01]  /*0d40*/  IMAD.SHL.U32 R10, R11, 0x40, RZ ;  /* 0x000000400b0a7824 */ /* 0x000fe200078e00ff */
[----:B------:R-:W-:Y:S01]  /*0d50*/  LEA.HI R5, R3, R220, RZ, 0x2 ;  /* 0x000000dc03057211 */ /* 0x000fe200078f10ff */
[----:B------:R-:W-:Y:S01]  /*0d60*/  IMAD.IADD R7, R7, 0x1, -R8 ;  /* 0x0000000107077824 */ /* 0x000fe200078e0a08 */
[----:B------:R-:W-:Y:S01]  /*0d70*/  SHF.R.S32.HI R4, RZ, 0x5, R4 ;  /* 0x00000005ff047819 */ /* 0x000fe20000011404 */
[----:B------:R-:W-:Y:S01]  /*0d80*/  IMAD R14, R15, 0x10, R14 ;  /* 0x000000100f0e7824 */ /* 0x000fe200078e020e */
[----:B------:R-:W-:Y:S01]  /*0d90*/  SHF.R.S32.HI R22, RZ, 0x2, R5 ;  /* 0x00000002ff167819 */ /* 0x000fe20000011405 */
[----:B------:R-:W-:Y:S01]  /*0da0*/  IMAD.SHL.U32 R13, R12, 0x8, RZ ;  /* 0x000000080c0d7824 */ /* 0x000fe200078e00ff */
[----:B------:R-:W-:Y:S01]  /*0db0*/  LOP3.LUT R10, R10, 0x1c0, RZ, 0xc0, !PT ;  /* 0x000001c00a0a7812 */ /* 0x000fe200078ec0ff */
[----:B------:R-:W-:-:S02]  /*0dc0*/  IMAD.SHL.U32 R9, R9, 0x40, RZ ;  /* 0x0000004009097824 */ /* 0x000fc400078e00ff */
[----:B------:R-:W-:Y:S01]  /*0dd0*/  IMAD R190, R4, 0x10, R7 ;  /* 0x0000001004be7824 */ /* 0x000fe200078e0207 */
[----:B------:R-:W-:Y:S01]  /*0de0*/  LEA.HI R4, R3, R220, RZ, 0x3 ;  /* 0x000000dc03047211 */ /* 0x000fe200078f18ff */
[--C-:B------:R-:W-:Y:S01]  /*0df0*/  IMAD.U32 R219, R14, 0x40, R13.reuse ;  /* 0x000000400edb7824 */ /* 0x100fe200078e000d */
[----:B------:R-:W-:Y:S02]  /*0e00*/  IADD3 R221, R22, 0x20, RZ ;  /* 0x0000002016dd7810 */ /* 0x000fe40007ffe0ff */
[----:B------:R-:W-:Y:S02]  /*0e10*/  LOP3.LUT R13, R10, 0x8, R13, 0xf8, !PT ;  /* 0x000000080a0d7812 */ /* 0x000fe400078ef80d */
[----:B------:R-:W-:Y:S02]  /*0e20*/  SHF.R.U32.HI R10, RZ, 0x3, R10 ;  /* 0x00000003ff0a7819 */ /* 0x000fe4000001160a */
[----:B------:R-:W-:Y:S02]  /*0e30*/  LOP3.LUT R9, R9, 0x7ffffe00, RZ, 0xc0, !PT ;  /* 0x7ffffe0009097812 */ /* 0x000fe400078ec0ff */
[----:B------:R-:W-:-:S02]  /*0e40*/  SHF.R.S32.HI R202, RZ, 0x3, R4 ;  /* 0x00000003ffca7819 */ /* 0x000fc40000011404 */
        /* <DEDUP_REMOVED lines=10> */
[----:B------:R-:W-:Y:S01]  /*0ef0*/  SHF.R.S32.HI R5, RZ, 0x1f, R5 ;  /* 0x0000001fff057819 */ /* 0x000fe20000011405 */
[----:B------:R-:W-:Y:S01]  /*0f00*/  IMAD.IADD R3, R220, 0x1, -R3 ;  /* 0x00000001dc037824 */ /* 0x000fe200078e0a03 */
[----:B------:R-:W-:Y:S01]  /*0f10*/  LEA.HI R0, R0, R211, RZ, 0x1 ;  /* 0x000000d300007211 */ /* 0x000fe200078f08ff */
[----:B------:R-:W-:Y:S01]  /*0f20*/  IMAD.SHL.U32 R4, R4, 0x40, RZ ;  /* 0x0000004004047824 */ /* 0x000fe200078e00ff */
[----:B------:R-:W-:Y:S01]  /*0f30*/  LOP3.LUT R217, R217, 0x1c0, RZ, 0xc0, !PT ;  /* 0x000001c0d9d97812 */ /* 0x000fe200078ec0ff */
[----:B------:R-:W-:-:S02]  /*0f40*/  IMAD R196, R9, 0x2, R2 ;  /* 0x0000000209c47824 */ /* 0x000fc400078e0202 */
[----:B------:R-:W-:Y:S01]  /*0f50*/  IMAD.MOV.U32 R198, RZ, RZ, 0x40 ;  /* 0x00000040ffc67424 */ /* 0x000fe200078e00ff */
[----:B------:R-:W-:Y:S01]  /*0f60*/  LEA.HI R5, R5, R22, RZ, 0x3 ;  /* 0x0000001605057211 */ /* 0x000fe200078f18ff */
[----:B------:R-:W-:Y:S01]  /*0f70*/  IMAD.SHL.U32 R193, R3, 0x8, RZ ;  /* 0x0000000803c17824 */ /* 0x000fe200078e00ff */
[----:B------:R-:W-:Y:S01]  /*0f80*/  LOP3.LUT R0, R0, 0xfffffe, RZ, 0xc0, !PT ;  /* 0x00fffffe00007812 */ /* 0x000fe200078ec0ff */
[----:B------:R-:W-:Y:S01]  /*0f90*/  VIADD R199, R196, 0x26800 ;  /* 0x00026800c4c77836 */ /* 0x000fe20000000000 */
[----:B------:R-:W-:Y:S02]  /*0fa0*/  SHF.R.U32.HI R222, RZ, 0x3, R217 ;  /* 0x00000003ffde7819 */ /* 0x000fe400000116d9 */
[----:B------:R-:W-:Y:S02]  /*0fb0*/  LOP3.LUT R218, R4, 0xfffffe00, RZ, 0xc0, !PT ;  /* 0xfffffe0004da7812 */ /* 0x000fe400078ec0ff */
[----:B------:R-:W-:Y:S01]  /*0fc0*/  SEL R198, R198, 0xffffffc0, !P2 ;  /* 0xffffffc0c6c67807 */ /* 0x000fe20005000000 */
[----:B------:R-:W-:Y:S01]  /*0fd0*/  IMAD.IADD R0, R211, 0x1, -R0 ;  /* 0x00000001d3007824 */ /* 0x000fe200078e0a00 */
[----:B------:R-:W-:-:S02]  /*0fe0*/  LOP3.LUT R5, R5, 0xfffffff8, RZ, 0xc0, !PT ;  /* 0xfffffff805057812 */ /* 0x000fc400078ec0ff */
[----:B------:R-:W-:Y:S01]  /*0ff0*/  IADD3 R197, R196, 0x26820, RZ ;  /* 0x00026820c4c57810 */ /* 0x000fe20007ffe0ff */
[C---:B------:R-:W-:Y:S01]  /*1000*/  @P1 VIADD R197, R199.reuse, 0xffffffe0 ;  /* 0xffffffe0c7c51836 */ /* 0x040fe20000000000 */
[----:B------:R-:W-:Y:S01]  /*1010*/  CS2R R18, SRZ ;  /* 0x0000000000127805 */ /* 0x000fe2000001ff00 */
[----:B------:R-:W-:Y:S01]  /*1020*/  IMAD.IADD R199, R199, 0x1, R198 ;  /* 0x00000001c7c77824 */ /* 0x000fe200078e02c6 */
[----:B------:R-:W-:Y:S01]  /*1030*/  SHF.R.S32.HI R215, RZ, 0x1f, R22 ;  /* 0x0000001fffd77819 */ /* 0x000fe20000011416 */
[----:B------:R-:W-:Y:S02]  /*1040*/  IMAD.MOV.U32 R207, RZ, RZ, RZ ;  /* 0x000000ffffcf7224 */ /* 0x000fe400078e00ff */
[----:B------:R-:W-:Y:S02]  /*1050*/  IMAD.MOV.U32 R23, RZ, RZ, RZ ;  /* 0x000000ffff177224 */ /* 0x000fe400078e00ff */
[----:B------:R-:W-:Y:S02]  /*1060*/  IMAD.MOV.U32 R189, RZ, RZ, RZ ;  /* 0x000000ffffbd7224 */ /* 0x000fe400078e00ff */
[----:B------:R-:W-:-:S02]  /*1070*/  IMAD.IADD R191, R22, 0x1, -R5 ;  /* 0x0000000116bf7824 */ /* 0x000fc400078e0a05 */
[----:B------:R-:W-:Y:S02]  /*1080*/  IMAD.SHL.U32 R195, R0, 0x100, RZ ;  /* 0x0000010000c37824 */ /* 0x000fe400078e00ff */
[----:B------:R-:W-:Y:S02]  /*1090*/  IMAD.SHL.U32 R192, R6, 0x2, RZ ;  /* 0x0000000206c07824 */ /* 0x000fe400078e00ff */
[----:B------:R-:W-:Y:S01]  /*10a0*/  IMAD.IADD R198, R198, 0x1, R197 ;  /* 0x00000001c6c67824 */ /* 0x000fe200078e02c5 */
[----:B--2---:R-:W-:Y:S01]  /*10b0*/  LOP3.LUT R188, R16, 0x1, RZ, 0xfc, !PT ;  /* 0x0000000110bc7812 */ /* 0x004fe200078efcff */
[----:B------:R-:W-:-:S05]  /*10c0*/  IMAD.SHL.U32 R16, R210, 0x8, RZ ;  /* 0x00000008d2107824 */ /* 0x000fca00078e00ff */
[----:B------:R-:W-:-:S04]  /*10d0*/  LOP3.LUT R3, R217, 0x38, R16, 0xf8, !PT ;  /* 0x00000038d9037812 */ /* 0x000fc800078ef810 */
[----:B------:R-:W-:Y:S02]  /*10e0*/  LOP3.LUT R3, R218, R3, R222, 0xf6, !PT ;  /* 0x00000003da037212 */ /* 0x000fe400078ef6de */
[----:B------:R-:W-:-:S03]  /*10f0*/  SHF.R.S32.HI R17, RZ, 0x1f, R16 ;  /* 0x0000001fff117819 */ /* 0x000fc60000011410 */
[----:B------:R-:W-:-:S07]  /*1100*/  IMAD R216, R3, 0x2, R2 ;  /* 0x0000000203d87824 */ /* 0x000fce00078e0202 */
.L_x_3758:
[----:B0----5:R-:W0:Y:S01]  /*1110*/  LDC.64 R4, c[0x0][0xc60] ;  /* 0x00031800ff047b82 */ /* 0x021e220000000a00 */
[----:B------:R-:W-:Y:S01]  /*1120*/  ULDC.64 UR4, c[0x0][0xa28] ;  /* 0x00028a0000047ab9 */ /* 0x000fe20000000a00 */
[----:B------:R-:W-:Y:S01]  /*1130*/  ULDC.64 UR8, c[0x0][0xa18] ;  /* 0x0002860000087ab9 */ /* 0x000fe20000000a00 */
[----:B------:R-:W-:Y:S01]  /*1140*/  ULDC.64 UR6, c[0x0][0xa08] ;  /* 0x0002820000067ab9 */ /* 0x000fe20000000a00 */
[----:B0-----:R-:W-:-:S05]  /*1150*/  IMAD.WIDE R4, R187, 0x4, R4 ;  /* 0x00000004bb047825 */ /* 0x001fca00078e0204 */
[----:B------:R-:W2:Y:S01]  /*1160*/  LDG.E R206, desc[UR40][R4.64] ;  /* 0x0000002804ce7981 */ /* 0x000ea2000c1e1900 */
[----:B------:R-:W-:Y:S01]  /*1170*/  ISETP.NE.U32.AND P2, PT, RZ, UR4, PT ;  /* 0x00000004ff007c0c */ /* 0x000fe2000bf45070 */
[----:B------:R-:W-:Y:S01]  /*1180*/  IMAD.MOV.U32 R3, RZ, RZ, RZ ;  /* 0x000000ffff037224 */ /* 0x000fe200078e00ff */
[----:B------:R-:W-:Y:S02]  /*1190*/  ISETP.NE.U32.AND P1, PT, RZ, UR8, PT ;  /* 0x00000008ff007c0c */ /* 0x000fe4000bf25070 */
[----:B------:R-:W-:Y:S02]  /*11a0*/  ISETP.NE.AND.EX P2, PT, RZ, UR5, PT, P2 ;  /* 0x00000005ff007c0c */ /* 0x000fe4000bf45320 */
[----:B------:R-:W-:Y:S02]  /*11b0*/  ISETP.NE.AND.EX P1, PT, RZ, UR9, PT, P1 ;  /* 0x00000009ff007c0c */ /* 0x000fe4000bf25310 */
[----:B------:R-:W-:Y:S02]  /*11c0*/  ISETP.NE.U32.AND P0, PT, RZ, UR6, PT ;  /* 0x00000006ff007c0c */ /* 0x000fe4000bf05070 */
[----:B------:R-:W-:-:S02]  /*11d0*/  MOV R27, RZ ;  /* 0x000000ff001b7202 */ /* 0x000fc40000000f00 */
[----:B------:R-:W-:Y:S02]  /*11e0*/  ISETP.NE.AND.EX P0, PT, RZ, UR7, PT, P0 ;  /* 0x00000007ff007c0c */ /* 0x000fe4000bf05300 */
[----:B--2---:R-:W-:Y:S01]  /*11f0*/  SHF.R.S32.HI R209, RZ, 0x1f, R206 ;  /* 0x0000001fffd17819 */ /* 0x004fe200000114ce */
[C---:B------:R-:W-:Y:S02]  /*1200*/  IMAD.SHL.U32 R204, R206.reuse, 0x4, RZ ;  /* 0x00000004cecc7824 */ /* 0x040fe400078e00ff */
[C---:B------:R-:W-:Y:S02]  /*1210*/  @P2 LEA R4, P3, R206.reuse, UR4, 0x2 ;  /* 0x00000004ce042c11 */ /* 0x040fe4000f8610ff */
[C-C-:B------:R-:W-:Y:S02]  /*1220*/  SHF.L.U64.HI R205, R206.reuse, 0x2, R209.reuse ;  /* 0x00000002cecd7819 */ /* 0x140fe400000102d1 */
[----:B------:R-:W-:Y:S01]  /*1230*/  @P2 LEA.HI.X R5, R206, UR5, R209, 0x2, P3 ;  /* 0x00000005ce052c11 */ /* 0x000fe200098f14d1 */
[----:B------:R-:W-:Y:S01]  /*1240*/  ULDC UR4, c[0x0][0x288] ;  /* 0x0000a20000047ab9 */ /* 0x000fe20000000800 */
[----:B------:R-:W-:-:S03]  /*1250*/  IADD3 R8, P4, R204, UR6, RZ ;  /* 0x00000006cc087c10 */ /* 0x000fc6000ff9e0ff */
[----:B------:R0:W5:Y:S01]  /*1260*/  @P2 LDG.E R3, desc[UR40][R4.64] ;  /* 0x0000002804032981 */ /* 0x000162000c1e1900 */
[----:B-1--4-:R-:W-:Y:S01]  /*1270*/  @P1 IADD3 R6, P2, R204, UR8, RZ ;  /* 0x00000008cc061c10 */ /* 0x012fe2000ff5e0ff */
        /* <DEDUP_REMOVED lines=19> */
[----:B0--3--:R-:W-:Y:S06]  /*13b0*/  @P1 BRA `(.L_x_3613) ;  /* 0x0000000000241947 */ /* 0x009fec0003800000 */
        /* <DEDUP_REMOVED lines=9> */
.L_x_3613:
[----:B------:R-:W-:Y:S02]  /*1450*/  IMAD.U32 R32, RZ, RZ, UR5 ;  /* 0x00000005ff207e24 */ /* 0x000fe4000f8e00ff */
[----:B------:R-:W-:Y:S01]  /*1460*/  IMAD.U32 R24, RZ, RZ, UR4 ;  /* 0x00000004ff187e24 */ /* 0x000fe2000f8e00ff */
[----:B------:R-:W-:Y:S06]  /*1470*/  @!P2 BRA `(.L_x_3614) ;  /* 0x000000000010a947 */ /* 0x000fec0003800000 */
[----:B------:R-:W-:-:S04]  /*1480*/  IADD3 R4, P0, R204, UR8, RZ ;  /* 0x00000008cc047c10 */ /* 0x000fc8000ff1e0ff */
[----:B------:R-:W-:-:S05]  /*1490*/  IADD3.X R5, R205, UR9, RZ, P0, !PT ;  /* 0x00000009cd057c10 */ /* 0x000fca00087fe4ff */
[----:B------:R0:W5:Y:S01]  /*14a0*/  LDG.E R24, desc[UR40][R4.64] ;  /* 0x0000002804187981 */ /* 0x000162000c1e1900 */
[----:B------:R-:W-:Y:S05]  /*14b0*/  BRA `(.L_x_3615) ;  /* 0x0000000000107947 */ /* 0x000fea0003800000 */
.L_x_3614:
[----:B------:R-:W-:Y:S05]  /*14c0*/  @!P0 BRA `(.L_x_3615) ;  /* 0x00000000000c8947 */ /* 0x000fea0003800000 */
[----:B------:R-:W2:Y:S04]  /*14d0*/  LDG.E R5, desc[UR40][R8.64] ;  /* 0x0000002808057981 */ /* 0x000ea8000c1e1900 */
[----:B------:R-:W2:Y:S02]  /*14e0*/  LDG.E R24, desc[UR40][R8.64+0x4] ;  /* 0x0000042808187981 */ /* 0x000ea4000c1e1900 */
[----:B--2---:R-:W-:-:S07]  /*14f0*/  IMAD.IADD R24, R24, 0x1, -R5 ;  /* 0x0000000118187824 */ /* 0x004fce00078e0a05 */
.L_x_3615:
        /* <DEDUP_REMOVED lines=8> */
[----:B------:R-:W-:Y:S02]  /*1580*/  ISETP.NE.U32.AND P1, PT, RZ, UR4, PT ;  /* 0x00000004ff007c0c */ /* 0x000fe4000bf25070 */
[----:B-----5:R-:W-:Y:S02]  /*1590*/  MOV R33, R24 ;  /* 0x0000001800217202 */ /* 0x020fe40000000f00 */
[----:B------:R-:W-:-:S13]  /*15a0*/  ISETP.NE.AND.EX P1, PT, RZ, UR5, PT, P1 ;  /* 0x00000005ff007c0c */ /* 0x000fda000bf25310 */
[----:B------:R-:W-:-:S04]  /*15b0*/  @P1 IADD3 R6, P2, R204, UR4, RZ ;  /* 0x00000004cc061c10 */ /* 0x000fc8000ff5e0ff */
[----:B------:R-:W-:-:S05]  /*15c0*/  @P1 IADD3.X R7, R205, UR5, RZ, P2, !PT ;  /* 0x00000005cd071c10 */ /* 0x000fca00097fe4ff */
[----:B------:R0:W5:Y:S01]  /*15d0*/  @P1 LDG.E R33, desc[UR40][R6.64] ;  /* 0x0000002806211981 */ /* 0x000162000c1e1900 */
[----:B------:R-:W-:Y:S01]  /*15e0*/  IMAD.IADD R11, R24, 0x1, -R3 ;  /* 0x00000001180b7824 */ /* 0x000fe200078e0a03 */
[----:B------:R-:W-:Y:S02]  /*15f0*/  LEA R3, R185, 0x7f, 0x6 ;  /* 0x0000007fb9037811 */ /* 0x000fe400078e30ff */
[----:B------:R-:W-:Y:S01]  /*1600*/  PLOP3.LUT P3, PT, PT, PT, PT, 0x80, 0x0 ;  /* 0x000000000000781c */ /* 0x000fe20003f6f070 */
[----:B------:R-:W-:-:S05]  /*1610*/  IMAD.MOV R46, RZ, RZ, -R11 ;  /* 0x000000ffff2e7224 */ /* 0x000fca00078e0a0b */
[----:B------:R-:W-:Y:S01]  /*1620*/  VIMNMX R46, RZ, R46, !PT ;  /* 0x0000002eff2e7248 */ /* 0x000fe20007fe0100 */
[----:B--2---:R-:W-:-:S04]  /*1630*/  @P0 IMAD.IADD R32, R9, 0x1, -R0 ;  /* 0x0000000109200824 */ /* 0x004fc800078e0a00 */
[----:B------:R-:W-:-:S04]  /*1640*/  IMAD.IADD R194, R11, 0x1, R32 ;  /* 0x000000010bc27824 */ /* 0x000fc800078e0220 */
[C---:B------:R-:W-:Y:S01]  /*1650*/  VIADD R0, R194.reuse, 0x3f ;  /* 0x0000003fc2007836 */ /* 0x040fe20000000000 */
[----:B------:R-:W-:-:S04]  /*1660*/  IADD3 R4, R194, R3, -R187 ;  /* 0x00000003c2047210 */ /* 0x000fc80007ffe8bb */
[----:B------:R-:W-:Y:S02]  /*1670*/  SHF.R.S32.HI R3, RZ, 0x1f, R0 ;  /* 0x0000001fff037819 */ /* 0x000fe40000011400 */
[----:B------:R-:W-:Y:S02]  /*1680*/  SHF.R.S32.HI R5, RZ, 0x1f, R4 ;  /* 0x0000001fff057819 */ /* 0x000fe40000011404 */
[----:B------:R-:W-:Y:S02]  /*1690*/  LEA.HI R3, R3, R0, RZ, 0x6 ;  /* 0x0000000003037211 */ /* 0x000fe400078f30ff */
[----:B------:R-:W-:Y:S02]  /*16a0*/  LEA.HI R5, R5, R4, RZ, 0x6 ;  /* 0x0000000405057211 */ /* 0x000fe400078f30ff */
[----:B------:R-:W-:Y:S02]  /*16b0*/  SHF.R.S32.HI R3, RZ, 0x6, R3 ;  /* 0x00000006ff037819 */ /* 0x000fe40000011403 */
[----:B------:R-:W-:-:S04]  /*16c0*/  SHF.R.S32.HI R168, RZ, 0x6, R5 ;  /* 0x00000006ffa87819 */ /* 0x000fc80000011405 */
[----:B------:R-:W-:-:S05]  /*16d0*/  VIMNMX R168, R3, R168, PT ;  /* 0x000000a803a87248 */ /* 0x000fca0003fe0100 */
[----:B------:R-:W-:-:S05]  /*16e0*/  IMAD R3, R168, 0x40, -R11 ;  /* 0x00000040a8037824 */ /* 0x000fca00078e0a0b */
[----:B------:R-:W-:-:S04]  /*16f0*/  VIMNMX R3, R3, R32, PT ;  /* 0x0000002003037248 */ /* 0x000fc80003fe0100 */
        /* <DEDUP_REMOVED lines=9> */
[----:B------:R-:W-:Y:S01]  /*1790*/  IADD3 R0, R2, 0x22400, RZ ;  /* 0x0002240002007810 */ /* 0x000fe20007ffe0ff */
[----:B------:R-:W-:Y:S03]  /*17a0*/  BSSY B6, `(.L_x_3617) ;  /* 0x0000013000067945 */ /* 0x000fe60003800000 */
        /* <DEDUP_REMOVED lines=10> */
[----:B------:R-:W-:Y:S01]  /*1850*/  MOV R13, RZ ;  /* 0x000000ff000d7202 */ /* 0x000fe20000000f00 */
[----:B------:R-:W-:Y:S02]  /*1860*/  IMAD.U32 R6, RZ, RZ, UR4 ;  /* 0x00000004ff067e24 */ /* 0x000fe4000f8e00ff */
[----:B------:R-:W-:-:S02]  /*1870*/  IMAD.U32 R7, RZ, RZ, UR5 ;  /* 0x00000005ff077e24 */ /* 0x000fc4000f8e00ff */
[----:B------:R-:W-:Y:S02]  /*1880*/  IMAD.U32 R11, RZ, RZ, UR7 ;  /* 0x00000007ff0b7e24 */ /* 0x000fe4000f8e00ff */
[----:B------:R-:W-:Y:S02]  /*1890*/  IMAD.MOV.U32 R8, RZ, RZ, 0x70 ;  /* 0x00000070ff087424 */ /* 0x000fe400078e00ff */
[----:B0-----:R-:W-:-:S07]  /*18a0*/  IMAD.MOV.U32 R12, RZ, RZ, 0x1 ;  /* 0x00000001ff0c7424 */ /* 0x001fce00078e00ff */
[----:B------:R-:W-:-:S07]  /*18b0*/  LEPC R20, `(.L_x_3618) ;  /* 0x000000001014794e */ /* 0x000fce0000000000 */
[----:B-1---5:R-:W-:Y:S05]  /*18c0*/  CALL.ABS.NOINC R14 ;  /* 0x000000000e007343 */ /* 0x022fea0003c00000 */
.L_x_3618:
[----:B------:R-:W-:Y:S05]  /*18d0*/  BSYNC B6 ;  /* 0x0000000000067941 */ /* 0x000fea0003800000 */
.L_x_3617:
        /* <DEDUP_REMOVED lines=20> */
.L_x_3620:
[----:B------:R-:W-:Y:S05]  /*1a20*/  BSYNC B6 ;  /* 0x0000000000067941 */ /* 0x000fea0003800000 */
.L_x_3619:
        /* <DEDUP_REMOVED lines=8> */
[----:B------:R-:W2:Y:S06]  /*1ab0*/  LDC.64 R42, c[0x0][0x3d8] ;  /* 0x0000f600ff2a7b82 */ /* 0x000eac0000000a00 */
[----:B------:R-:W-:Y:S02]  /*1ac0*/  @P0 IADD3 R4, P1, R204, UR4, RZ ;  /* 0x00000004cc040c10 */ /* 0x000fe4000ff3e0ff */
[----:B------:R-:W3:Y:S02]  /*1ad0*/  LDC R63, c[0x0][0x3d4] ;  /* 0x0000f500ff3f7b82 */ /* 0x000ee40000000800 */
[----:B------:R-:W-:Y:S01]  /*1ae0*/  @P0 IADD3.X R5, R205, UR5, RZ, P1, !PT ;  /* 0x00000005cd050c10 */ /* 0x000fe20008ffe4ff */
[----:B------:R-:W-:-:S04]  /*1af0*/  ULDC.64 UR4, c[0x0][0x2f8] ;  /* 0x0000be0000047ab9 */ /* 0x000fc80000000a00 */
[----:B------:R4:W3:Y:S01]  /*1b00*/  @P0 LDG.E R25, desc[UR40][R4.64] ;  /* 0x0000002804190981 */ /* 0x0008e2000c1e1900 */
[----:B0-----:R-:W-:Y:S01]  /*1b10*/  ISETP.NE.AND P0, PT, R0, 0x1, PT ;  /* 0x000000010000780c */ /* 0x001fe20003f05270 */
[----:B------:R-:W-:Y:S01]  /*1b20*/  IMAD.SHL.U32 R38, R210, 0x4, RZ ;  /* 0x00000004d2267824 */ /* 0x000fe200078e00ff */
[----:B------:R-:W-:Y:S01]  /*1b30*/  SHF.R.S32.HI R14, RZ, 0x1f, R27 ;  /* 0x0000001fff0e7819 */ /* 0x000fe2000001141b */
[-C--:B-1----:R-:W-:Y:S01]  /*1b40*/  IMAD.WIDE.U32 R48, R22, R28.reuse, R16 ;  /* 0x0000001c16307225 */ /* 0x082fe200078e0010 */
[----:B------:R-:W0:Y:S01]  /*1b50*/  LDC.64 R44, c[0x0][0x3e8] ;  /* 0x0000fa00ff2c7b82 */ /* 0x000e220000000a00 */
[----:B------:R-:W1:Y:S01]  /*1b60*/  S2R R26, SR_TID.X ;  /* 0x00000000001a7919 */ /* 0x000e620000002100 */
[----:B------:R-:W-:Y:S01]  /*1b70*/  SHF.R.S32.HI R39, RZ, 0x1f, R38 ;  /* 0x0000001fff277819 */ /* 0x000fe20000011426 */
[-C--:B------:R-:W-:Y:S01]  /*1b80*/  IMAD R6, R14, R28.reuse, RZ ;  /* 0x0000001c0e067224 */ /* 0x080fe200078e02ff */
[----:B--2---:R-:W-:Y:S01]  /*1b90*/  SHF.L.U64.HI R52, R42, 0x6, R43 ;  /* 0x000000062a347819 */ /* 0x004fe2000001022b */
[----:B----4-:R-:W-:Y:S01]  /*1ba0*/  IMAD.WIDE.U32 R4, R27, R28, RZ ;  /* 0x0000001c1b047225 */ /* 0x010fe200078e00ff */
[----:B------:R-:W-:-:S02]  /*1bb0*/  SHF.L.U64.HI R50, R28, 0x6, R29 ;  /* 0x000000061c327819 */ /* 0x000fc4000001021d */
[----:B------:R-:W2:Y:S01]  /*1bc0*/  LDC R61, c[0x0][0x3d4] ;  /* 0x0000f500ff3d7b82 */ /* 0x000ea20000000800 */
[----:B------:R-:W-:Y:S02]  /*1bd0*/  IMAD.SHL.U32 R58, R191, 0x40, RZ ;  /* 0x00000040bf3a7824 */ /* 0x000fe400078e00ff */
[----:B------:R-:W-:Y:S01]  /*1be0*/  IMAD.SHL.U32 R53, R42, 0x40, RZ ;  /* 0x000000402a357824 */ /* 0x000fe200078e00ff */
[----:B---3--:R-:W-:Y:S01]  /*1bf0*/  ISETP.GE.AND P2, PT, R16, R63, PT ;  /* 0x0000003f1000720c */ /* 0x008fe20003f46270 */
[----:B------:R-:W-:Y:S01]  /*1c00*/  IMAD.SHL.U32 R51, R28, 0x40, RZ ;  /* 0x000000401c337824 */ /* 0x000fe200078e00ff */
[----:B------:R-:W-:Y:S01]  /*1c10*/  LOP3.LUT R58, R58, 0x1c0, RZ, 0xc0, !PT ;  /* 0x000001c03a3a7812 */ /* 0x000fe200078ec0ff */
[----:B------:R-:W-:Y:S01]  /*1c20*/  VIADD R76, R16, 0x20 ;  /* 0x00000020104c7836 */ /* 0x000fe20000000000 */
[----:B------:R-:W3:Y:S01]  /*1c30*/  @P0 LDC R3, c[0x0][0x42c] ;  /* 0x00010b00ff030b82 */ /* 0x000ee20000000800 */
[C---:B------:R-:W-:Y:S01]  /*1c40*/  SEL R13, R63.reuse, RZ, P2 ;  /* 0x000000ff3f0d7207 */ /* 0x040fe20001000000 */
[----:B------:R-:W-:Y:S01]  /*1c50*/  IMAD.SHL.U32 R63, R63, 0x2, RZ ;  /* 0x000000023f3f7824 */ /* 0x000fe200078e00ff */
[----:B------:R-:W-:-:S02]  /*1c60*/  SHF.R.U32.HI R62, RZ, 0x3, R58 ;  /* 0x00000003ff3e7819 */ /* 0x000fc4000001163a */
[----:B------:R-:W-:Y:S01]  /*1c70*/  P2R R72, PR, RZ, 0x4 ;  /* 0x00000004ff487803 */ /* 0x000fe20000000000 */
[----:B------:R-:W-:Y:S02]  /*1c80*/  IMAD.IADD R13, R16, 0x1, R13 ;  /* 0x00000001100d7824 */ /* 0x000fe400078e020d */
[----:B------:R-:W4:Y:S01]  /*1c90*/  @P0 LDC R7, c[0x0][0x430] ;  /* 0x00010c00ff070b82 */ /* 0x000f220000000800 */
[----:B0-----:R-:W-:Y:S01]  /*1ca0*/  IMAD.WIDE.U32 R10, R22, R44, R16 ;  /* 0x0000002c160a7225 */ /* 0x001fe200078e0010 */
[C---:B------:R-:W-:Y:S02]  /*1cb0*/  SHF.L.U64.HI R54, R44.reuse, 0x6, R45 ;  /* 0x000000062c367819 */ /* 0x040fe4000001022d */
[----:B------:R-:W-:Y:S01]  /*1cc0*/  SHF.R.S32.HI R12, RZ, 0x1f, R13 ;  /* 0x0000001fff0c7819 */ /* 0x000fe2000001140d */
[----:B------:R-:W-:-:S03]  /*1cd0*/  IMAD.SHL.U32 R55, R44, 0x40, RZ ;  /* 0x000000402c377824 */ /* 0x000fc600078e00ff */
[----:B------:R-:W0:Y:S01]  /*1ce0*/  LDC R60, c[0x0][0x2e4] ;  /* 0x0000b900ff3c7b82 */ /* 0x000e220000000800 */
[----:B-1----:R-:W-:-:S04]  /*1cf0*/  SHF.R.U32.HI R26, RZ, 0x7, R26 ;  /* 0x00000007ff1a7819 */ /* 0x002fc8000001161a */
[----:B------:R-:W-:Y:S01]  /*1d00*/  IADD3 R59, R26, 0x8, RZ ;  /* 0x000000081a3b7810 */ /* 0x000fe20007ffe0ff */
[----:B---3--:R-:W-:-:S04]  /*1d10*/  @P0 IMAD.HI.U32 R0, R186, R3, RZ ;  /* 0x00000003ba000227 */ /* 0x008fc800078e00ff */
[----:B------:R-:W-:Y:S01]  /*1d20*/  IMAD R3, R27, R29, R6 ;  /* 0x0000001d1b037224 */ /* 0x000fe200078e0206 */
[----:B----4-:R-:W-:-:S03]  /*1d30*/  @P0 SHF.R.U32.HI R186, RZ, R7, R0 ;  /* 0x00000007ffba0219 */ /* 0x010fc60000011600 */
[----:B------:R-:W-:Y:S01]  /*1d40*/  IMAD.IADD R5, R5, 0x1, R3 ;  /* 0x0000000105057824 */ /* 0x000fe200078e0203 */
[----:B------:R-:W-:Y:S02]  /*1d50*/  ISETP.NE.U32.AND P0, PT, RZ, UR8, PT ;  /* 0x00000008ff007c0c */ /* 0x000fe4000bf05070 */
[----:B------:R-:W-:Y:S01]  /*1d60*/  SHF.R.S32.HI R0, RZ, 0x1f, R186 ;  /* 0x0000001fff007819 */ /* 0x000fe200000114ba */
[----:B------:R-:W-:Y:S01]  /*1d70*/  IMAD.WIDE.U32 R4, R186, UR4, R4 ;  /* 0x00000004ba047c25 */ /* 0x000fe2000f8e0004 */
[----:B------:R-:W-:-:S03]  /*1d80*/  ISETP.NE.AND.EX P0, PT, RZ, UR9, PT, P0 ;  /* 0x00000009ff007c0c */ /* 0x000fc6000bf05300 */
        /* <DEDUP_REMOVED lines=9> */
[----:B------:R-:W-:Y:S02]  /*1e20*/  SEL R9, R25, RZ, !P0 ;  /* 0x000000ff19097207 */ /* 0x000fe40004000000 */
[----:B------:R-:W-:-:S03]  /*1e30*/  SEL R0, R0, RZ, !P0 ;  /* 0x000000ff00007207 */ /* 0x000fc60004000000 */
[----:B------:R-:W-:-:S04]  /*1e40*/  IMAD.WIDE.U32 R40, R9, UR4, R4 ;  /* 0x0000000409287c25 */ /* 0x000fc8000f8e0004 */
[----:B------:R-:W-:Y:S02]  /*1e50*/  IMAD R8, R0, UR4, RZ ;  /* 0x0000000400087c24 */ /* 0x000fe4000f8e02ff */
[----:B------:R-:W-:Y:S02]  /*1e60*/  IMAD R4, R215, R28, RZ ;  /* 0x0000001cd7047224 */ /* 0x000fe400078e02ff */
[----:B------:R-:W-:Y:S01]  /*1e70*/  IMAD R3, R9, UR5, R8 ;  /* 0x0000000509037c24 */ /* 0x000fe2000f8e0208 */
[----:B------:R-:W-:Y:S01]  /*1e80*/  ULDC.64 UR4, c[0x0][0x328] ;  /* 0x0000ca0000047ab9 */ /* 0x000fe20000000a00 */
[----:B------:R-:W-:Y:S02]  /*1e90*/  IMAD R5, R22, R29, R4 ;  /* 0x0000001d16057224 */ /* 0x000fe400078e0204 */
[----:B------:R-:W-:Y:S02]  /*1ea0*/  IMAD R4, R0, UR4, RZ ;  /* 0x0000000400047c24 */ /* 0x000fe4000f8e02ff */
[----:B------:R-:W-:Y:S01]  /*1eb0*/  IMAD.IADD R0, R41, 0x1, R3 ;  /* 0x0000000129007824 */ /* 0x000fe200078e0203 */
[----:B------:R-:W-:Y:S01]  /*1ec0*/  IADD3 R3, P0, R40, R48, RZ ;  /* 0x0000003028037210 */ /* 0x000fe20007f1e0ff */
[----:B------:R-:W-:-:S02]  /*1ed0*/  IMAD R75, R9, UR5, R4 ;  /* 0x00000005094b7c24 */ /* 0x000fc4000f8e0204 */
[-C--:B------:R-:W-:Y:S01]  /*1ee0*/  IMAD R4, R215, R42.reuse, RZ ;  /* 0x0000002ad7047224 */ /* 0x080fe200078e02ff */
[----:B------:R-:W-:Y:S01]  /*1ef0*/  IADD3.X R48, R0, R49, R5, P0, !PT ;  /* 0x0000003100307210 */ /* 0x000fe200007fe405 */
[----:B------:R-:W-:Y:S01]  /*1f00*/  IMAD.WIDE.U32 R36, R9, UR4, R6 ;  /* 0x0000000409247c25 */ /* 0x000fe2000f8e0006 */
[----:B------:R-:W-:Y:S01]  /*1f10*/  LEA.HI R49, R12, R13, RZ, 0x3 ;  /* 0x0000000d0c317211 */ /* 0x000fe200078f18ff */
[----:B------:R-:W-:Y:S02]  /*1f20*/  ULDC UR4, c[0x0][0x2e4] ;  /* 0x0000b90000047ab9 */ /* 0x000fe40000000800 */
[C---:B------:R-:W-:Y:S01]  /*1f30*/  IMAD R15, R22.reuse, R43, R4 ;  /* 0x0000002b160f7224 */ /* 0x040fe200078e0204 */
[----:B------:R-:W-:Y:S01]  /*1f40*/  LOP3.LUT R69, R49, 0xfffffff8, RZ, 0xc0, !PT ;  /* 0xfffffff831457812 */ /* 0x000fe200078ec0ff */
[-C--:B------:R-:W-:Y:S01]  /*1f50*/  IMAD.WIDE.U32 R4, R22, R42.reuse, R38 ;  /* 0x0000002a16047225 */ /* 0x080fe200078e0026 */
[----:B------:R-:W-:Y:S02]  /*1f60*/  ISETP.GE.AND P0, PT, R16, UR4, PT ;  /* 0x0000000410007c0c */ /* 0x000fe4000bf06270 */
[----:B------:R-:W-:Y:S01]  /*1f70*/  ISETP.GE.AND P1, PT, R76, UR4, PT ;  /* 0x000000044c007c0c */ /* 0x000fe2000bf26270 */
[----:B------:R-:W-:Y:S01]  /*1f80*/  IMAD.WIDE.U32 R8, R22, R42, R16 ;  /* 0x0000002a16087225 */ /* 0x000fe200078e0010 */
[----:B------:R-:W-:-:S02]  /*1f90*/  IADD3 R5, R5, R15, RZ ;  /* 0x0000000f05057210 */ /* 0x000fc40007ffe0ff */
[----:B------:R-:W-:Y:S01]  /*1fa0*/  SHF.R.S32.HI R73, RZ, 0x1f, R69 ;  /* 0x0000001fff497819 */ /* 0x000fe20000011445 */
[----:B------:R-:W-:Y:S01]  /*1fb0*/  IMAD.IADD R9, R15, 0x1, R9 ;  /* 0x000000010f097824 */ /* 0x000fe200078e0209 */
[----:B-----5:R-:W-:Y:S01]  /*1fc0*/  SHF.R.S32.HI R15, RZ, 0x1f, R33 ;  /* 0x0000001fff0f7819 */ /* 0x020fe20000011421 */
[-C--:B------:R-:W-:Y:S01]  /*1fd0*/  IMAD.WIDE.U32 R30, R33, R42.reuse, R4 ;  /* 0x0000002a211e7225 */ /* 0x080fe200078e0004 */
[----:B------:R-:W-:Y:S02]  /*1fe0*/  LOP3.LUT R5, R58, 0x18, R16, 0xf8, !PT ;  /* 0x000000183a057812 */ /* 0x000fe400078ef810 */
[----:B------:R-:W-:Y:S01]  /*1ff0*/  IADD3 R75, R37, R75, RZ ;  /* 0x0000004b254b7210 */ /* 0x000fe20007ffe0ff */
[----:B------:R-:W-:Y:S01]  /*2000*/  IMAD R20, R15, R42, RZ ;  /* 0x0000002a0f147224 */ /* 0x000fe200078e02ff */
[----:B------:R-:W-:Y:S01]  /*2010*/  LOP3.LUT R5, R5, R62, RZ, 0x3c, !PT ;  /* 0x0000003e05057212 */ /* 0x000fe200078e3cff */
[----:B------:R-:W-:-:S04]  /*2020*/  IMAD.WIDE.U32 R34, R33, R42, R8 ;  /* 0x0000002a21227225 */ /* 0x000fc800078e0008 */
[----:B------:R-:W-:Y:S02]  /*2030*/  IMAD R13, R33, R43, R20 ;  /* 0x0000002b210d7224 */ /* 0x000fe400078e0214 */
[----:B------:R-:W1:Y:S01]  /*2040*/  LDC.64 R42, c[0x0][0x2d8] ;  /* 0x0000b600ff2a7b82 */ /* 0x000e620000000a00 */
[-C--:B------:R-:W-:Y:S02]  /*2050*/  IMAD R6, R215, R44.reuse, RZ ;  /* 0x0000002cd7067224 */ /* 0x080fe400078e02ff */
[----:B------:R-:W-:Y:S01]  /*2060*/  IMAD R64, R200, 0x200, R5 ;  /* 0x00000200c8407824 */ /* 0x000fe200078e0205 */
[----:B------:R-:W-:Y:S01]  /*2070*/  LOP3.LUT R5, R58, 0x38, R49, 0xf8, !PT ;  /* 0x000000383a057812 */ /* 0x000fe200078ef831 */
[C---:B------:R-:W-:Y:S02]  /*2080*/  IMAD R21, R22.reuse, R45, R6 ;  /* 0x0000002d16157224 */ /* 0x040fe400078e0206 */
[----:B------:R-:W-:Y:S01]  /*2090*/  IMAD.WIDE.U32 R6, R22, R44, R38 ;  /* 0x0000002c16067225 */ /* 0x000fe200078e0026 */
[----:B------:R-:W-:-:S03]  /*20a0*/  LOP3.LUT R5, R5, R62, RZ, 0x3c, !PT ;  /* 0x0000003e05057212 */ /* 0x000fc600078e3cff */
[----:B------:R-:W-:Y:S02]  /*20b0*/  IMAD.IADD R11, R21, 0x1, R11 ;  /* 0x00000001150b7824 */ /* 0x000fe400078e020b */
[----:B------:R-:W-:Y:S02]  /*20c0*/  IMAD.IADD R7, R7, 0x1, R21 ;  /* 0x0000000107077824 */ /* 0x000fe400078e0215 */
[-C--:B------:R-:W-:Y:S02]  /*20d0*/  IMAD R12, R15, R44.reuse, RZ ;  /* 0x0000002c0f0c7224 */ /* 0x080fe400078e02ff */
[----:B------:R-:W-:-:S04]  /*20e0*/  IMAD.WIDE.U32 R28, R33, R44, R10 ;  /* 0x0000002c211c7225 */ /* 0x000fc800078e000a */
[----:B------:R-:W-:Y:S01]  /*20f0*/  IMAD.WIDE.U32 R20, R33, R44, R6 ;  /* 0x0000002c21147225 */ /* 0x000fe200078e0006 */
[----:B------:R-:W-:-:S03]  /*2100*/  IADD3 R44, P2, R22, R27, RZ ;  /* 0x0000001b162c7210 */ /* 0x000fc60007f5e0ff */
[----:B------:R-:W-:Y:S02]  /*2110*/  IMAD R71, R33, R45, R12 ;  /* 0x0000002d21477224 */ /* 0x000fe400078e020c */
[----:B------:R-:W-:Y:S02]  /*2120*/  IMAD.X R45, R215, 0x1, R14, P2 ;  /* 0x00000001d72d7824 */ /* 0x000fe400010e060e */
[----:B------:R-:W-:Y:S02]  /*2130*/  IMAD.IADD R67, R71, 0x1, R29 ;  /* 0x0000000147437824 */ /* 0x000fe400078e021d */
[----:B------:R-:W-:Y:S02]  /*2140*/  IMAD.IADD R65, R13, 0x1, R35 ;  /* 0x000000010d417824 */ /* 0x000fe400078e0223 */
[----:B------:R-:W-:Y:S02]  /*2150*/  IMAD.IADD R66, R31, 0x1, R13 ;  /* 0x000000011f427824 */ /* 0x000fe400078e020d */
[----:B------:R-:W-:-:S02]  /*2160*/  IMAD.IADD R71, R21, 0x1, R71 ;  /* 0x0000000115477824 */ /* 0x000fc400078e0247 */
[----:B0-2---:R-:W-:-:S07]  /*2170*/  IMAD R68, R200, 0x200, R5 ;  /* 0x00000200c8447824 */ /* 0x005fce00078e0205 */
.L_x_3650:
        /* <DEDUP_REMOVED lines=9> */
[----:B------:R-:W-:-:S03]  /*2210*/  IADD3 R4, P2, R3, R14, RZ ;  /* 0x0000000e03047210 */ /* 0x000fc60007f5e0ff */
        /* <DEDUP_REMOVED lines=31> */
[----:B------:R-:W-:Y:S02]  /*2410*/  IADD3.X R10, R74, R66, RZ, P3, !PT ;  /* 0x000000424a0a7210 */ /* 0x000fe40001ffe4ff */
[----:B------:R-:W-:Y:S01]  /*2420*/  LEA R6, P3, R7, UR4, 0x1 ;  /* 0x0000000407067c11 */ /* 0x000fe2000f8608ff */
[----:B------:R-:W-:Y:S01]  /*2430*/  IMAD.IADD R5, R5, 0x1, R9 ;  /* 0x0000000105057824 */ /* 0x000fe200078e0209 */
[----:B------:R-:W-:Y:S01]  /*2440*/  LEA R78, P5, R4, UR6, 0x1 ;  /* 0x00000006044e7c11 */ /* 0x000fe2000f8a08ff */
[----:B------:R-:W-:Y:S01]  /*2450*/  VIADD R8, R38, 0x10 ;  /* 0x0000001026087836 */ /* 0x000fe20000000000 */
[----:B------:R-:W-:-:S02]  /*2460*/  LEA.HI.X R7, R7, UR5, R10, 0x1, P3 ;  /* 0x0000000507077c11 */ /* 0x000fc400098f0c0a */
[----:B------:R-:W-:Y:S02]  /*2470*/  CS2R R10, SRZ ;  /* 0x00000000000a7805 */ /* 0x000fe4000001ff00 */
[----:B------:R-:W-:Y:S02]  /*2480*/  LEA.HI.X R79, R4, UR7, R5, 0x1, P5 ;  /* 0x00000007044f7c11 */ /* 0x000fe4000a8f0c05 */
[-C--:B------:R-:W-:Y:S02]  /*2490*/  ISETP.GE.AND P3, PT, R38, R61.reuse, PT ;  /* 0x0000003d2600720c */ /* 0x080fe40003f66270 */
[----:B------:R-:W-:Y:S02]  /*24a0*/  ISETP.GE.AND P5, PT, R8, R61, PT ;  /* 0x0000003d0800720c */ /* 0x000fe40003fa6270 */
[----:B------:R-:W-:-:S09]  /*24b0*/  CS2R R8, SRZ ;  /* 0x0000000000087805 */ /* 0x000fd2000001ff00 */
[----:B------:R0:W5:Y:S04]  /*24c0*/  @!P3 LDG.E.64 R26, desc[UR40][R6.64] ;  /* 0x00000028061ab981 */ /* 0x000168000c1e1b00 */
[----:B------:R0:W5:Y:S04]  /*24d0*/  @!P5 LDG.E.64 R8, desc[UR40][R6.64+0x20] ;  /* 0x000020280608d981 */ /* 0x000168000c1e1b00 */
[----:B------:R0:W5:Y:S04]  /*24e0*/  @!P3 LDG.E.64 R14, desc[UR40][R78.64] ;  /* 0x000000284e0eb981 */ /* 0x000168000c1e1b00 */
[----:B------:R0:W5:Y:S02]  /*24f0*/  @!P5 LDG.E.64 R10, desc[UR40][R78.64+0x20] ;  /* 0x000020284e0ad981 */ /* 0x000164000c1e1b00 */
.L_x_3625:
[----:B------:R-:W-:Y:S05]  /*2500*/  BSYNC B1 ;  /* 0x0000000000017941 */ /* 0x000fea0003800000 */
.L_x_3624:
        /* <DEDUP_REMOVED lines=12> */
[----:B------:R-:W-:-:S02]  /*25d0*/  MOV R6, R14 ;  /* 0x0000000e00067202 */ /* 0x000fc40000000f00 */
[----:B------:R-:W-:Y:S02]  /*25e0*/  PRMT R87, R87, 0x5410, R4 ;  /* 0x0000541057577816 */ /* 0x000fe40000000004 */
[----:B------:R-:W-:Y:S02]  /*25f0*/  PRMT R88, R88, 0x5410, R5 ;  /* 0x0000541058587816 */ /* 0x000fe40000000005 */
[----:B------:R-:W-:Y:S02]  /*2600*/  PRMT R78, R6, 0x7610, R78 ;  /* 0x00007610064e7816 */ /* 0x000fe4000000004e */
[----:B------:R-:W-:Y:S01]  /*2610*/  PRMT R80, R7, 0x7610, R80 ;  /* 0x0000761007507816 */ /* 0x000fe20000000050 */
[----:B------:R-:W-:Y:S06]  /*2620*/  @!P3 BRA `(.L_x_3626) ;  /* 0x000000000004b947 */ /* 0x000fec0003800000 */
[----:B------:R-:W-:Y:S01]  /*2630*/  BPT.TRAP 0x1 ;  /* 0x000000040000795c */ /* 0x000fe20000300000 */
.L_x_3626:
[----:B------:R-:W-:Y:S01]  /*2640*/  IMAD R70, R23, 0x8, R2 ;  /* 0x0000000817467824 */ /* 0x000fe200078e0202 */
[----:B------:R-:W-:Y:S01]  /*2650*/  SHF.L.U32 R77, R189, 0x1f, RZ ;  /* 0x0000001fbd4d7819 */ /* 0x000fe200000006ff */
[----:B------:R-:W-:Y:S03]  /*2660*/  BSSY B1, `(.L_x_3627) ;  /* 0x0000003000017945 */ /* 0x000fe60003800000 */
[----:B------:R-:W0:Y:S02]  /*2670*/  SYNCS.PHASECHK.TRANS64.TRYWAIT P5, [R70+URZ+0x28c90], R77 ;  /* 0x028c904d460075a7 */ /* 0x000e2400080a017f */
[----:B0-----:R-:W-:Y:S05]  /*2680*/  @!P5 BRA `(.L_x_3628) ;  /* 0x000001500098d947 */ /* 0x001fea0003800000 */
.L_x_3861:
[----:B------:R-:W-:Y:S05]  /*2690*/  BSYNC B1 ;  /* 0x0000000000017941 */ /* 0x000fea0003800000 */
.L_x_3627:
        /* <DEDUP_REMOVED lines=9> */
[--C-:B------:R-:W-:Y:S01]  /*2730*/  SHF.R.U64 R56, R26, 0x10, R27.reuse ;  /* 0x000000101a387819 */ /* 0x100fe2000000121b */
[----:B------:R-:W-:Y:S01]  /*2740*/  IMAD.U32 R14, R6, 0x10000, RZ ;  /* 0x00010000060e7824 */ /* 0x000fe200078e00ff */
[----:B------:R-:W-:Y:S02]  /*2750*/  SHF.R.U32.HI R74, RZ, 0x10, R27 ;  /* 0x00000010ff4a7819 */ /* 0x000fe4000001161b */
[----:B------:R-:W-:Y:S02]  /*2760*/  SHF.R.U32.HI R81, RZ, 0x10, R15 ;  /* 0x00000010ff517819 */ /* 0x000fe4000001160f */
[C---:B------:R-:W-:Y:S02]  /*2770*/  PRMT R79, R78.reuse, 0x5410, R79 ;  /* 0x000054104e4f7816 */ /* 0x040fe4000000004f */
[----:B------:R-:W-:-:S02]  /*2780*/  PRMT R27, R78, 0x5432, R56 ;  /* 0x000054324e1b7816 */ /* 0x000fc40000000038 */
[----:B------:R-:W-:Y:S02]  /*2790*/  LOP3.LUT R26, R7, 0xffff0000, RZ, 0xc0, !PT ;  /* 0xffff0000071a7812 */ /* 0x000fe400078ec0ff */
[C---:B------:R-:W-:Y:S02]  /*27a0*/  PRMT R74, R80.reuse, 0x5432, R74 ;  /* 0x00005432504a7816 */ /* 0x040fe4000000004a */
[----:B------:R-:W-:Y:S02]  /*27b0*/  PRMT R81, R80, 0x5410, R81 ;  /* 0x0000541050517816 */ /* 0x000fe40000000051 */
[----:B------:R-:W-:Y:S01]  /*27c0*/  LOP3.LUT R7, R5, 0xffff0000, RZ, 0xc0, !PT ;  /* 0xffff000005077812 */ /* 0x000fe200078ec0ff */
[----:B------:R-:W-:Y:S01]  /*27d0*/  IMAD.U32 R78, R74, 0x10000, RZ ;  /* 0x000100004a4e7824 */ /* 0x000fe200078e00ff */
[----:B------:R-:W-:Y:S01]  /*27e0*/  LOP3.LUT R80, R79, 0xffff0000, RZ, 0xc0, !PT ;  /* 0xffff00004f507812 */ /* 0x000fe200078ec0ff */
[----:B------:R-:W-:Y:S01]  /*27f0*/  IMAD.U32 R82, R81, 0x10000, RZ ;  /* 0x0001000051527824 */ /* 0x000fe200078e00ff */
[C---:B------:R-:W-:Y:S01]  /*2800*/  LOP3.LUT R56, R27.reuse, 0xffff0000, RZ, 0xc0, !PT ;  /* 0xffff00001b387812 */ /* 0x040fe200078ec0ff */
[----:B------:R-:W-:Y:S01]  /*2810*/  IMAD.U32 R27, R27, 0x10000, RZ ;  /* 0x000100001b1b7824 */ /* 0x000fe200078e00ff */
[----:B------:R-:W-:Y:S01]  /*2820*/  LOP3.LUT R15, R6, 0xffff0000, RZ, 0xc0, !PT ;  /* 0xffff0000060f7812 */ /* 0x000fe200078ec0ff */
[----:B------:R-:W-:Y:S01]  /*2830*/  FMUL.FTZ R83, R7, R80 ;  /* 0x0000005007537220 */ /* 0x000fe20000410000 */
[----:B------:R-:W-:-:S02]  /*2840*/  IMAD.U32 R6, R5, 0x10000, RZ ;  /* 0x0001000005067824 */ /* 0x000fc400078e00ff */
[----:B------:R-:W-:Y:S01]  /*2850*/  FMUL.FTZ R7, R7, R56 ;  /* 0x0000003807077220 */ /* 0x000fe20000410000 */
[C---:B------:R-:W-:Y:S01]  /*2860*/  IMAD.U32 R5, R4.reuse, 0x10000, RZ ;  /* 0x0001000004057824 */ /* 0x040fe200078e00ff */
[----:B------:R-:W-:Y:S01]  /*2870*/  LOP3.LUT R4, R4, 0xffff0000, RZ, 0xc0, !PT ;  /* 0xffff000004047812 */ /* 0x000fe200078ec0ff */
[----:B------:R-:W-:Y:S01]  /*2880*/  FMUL.FTZ R85, R15, R82 ;  /* 0x000000520f557220 */ /* 0x000fe20000410000 */
[----:B------:R-:W-:Y:S01]  /*2890*/  SHF.L.U32 R79, R79, 0x10, RZ ;  /* 0x000000104f4f7819 */ /* 0x000fe200000006ff */
[C---:B------:R-:W-:Y:S01]  /*28a0*/  FFMA.FTZ R80, R6.reuse, R80, R7 ;  /* 0x0000005006507223 */ /* 0x040fe20000010007 */
[----:B------:R-:W-:Y:S01]  /*28b0*/  FMUL.FTZ R15, R15, R78 ;  /* 0x0000004e0f0f7220 */ /* 0x000fe20000410000 */
[----:B------:R-:W-:Y:S01]  /*28c0*/  LOP3.LUT R81, R81, 0xffff0000, RZ, 0xc0, !PT ;  /* 0xffff000051517812 */ /* 0x000fe200078ec0ff */
[----:B------:R-:W-:Y:S01]  /*28d0*/  FFMA.FTZ R83, R6, R56, -R83 ;  /* 0x0000003806537223 */ /* 0x000fe20000010853 */
[----:B------:R-:W-:Y:S01]  /*28e0*/  LOP3.LUT R7, R74, 0xffff0000, RZ, 0xc0, !PT ;  /* 0xffff00004a077812 */ /* 0x000fe200078ec0ff */
[C---:B------:R-:W-:Y:S01]  /*28f0*/  FFMA.FTZ R85, R14.reuse, R78, -R85 ;  /* 0x0000004e0e557223 */ /* 0x040fe20000010855 */
[----:B------:R-:W-:Y:S01]  /*2900*/  FFMA.FTZ R14, R14, R82, R15 ;  /* 0x000000520e0e7223 */ /* 0x000fe2000001000f */
[----:B------:R-:W-:Y:S01]  /*2910*/  FMUL.FTZ R6, R4, R79 ;  /* 0x0000004f04067220 */ /* 0x000fe20000410000 */
[----:B------:R-:W-:Y:S01]  /*2920*/  FMUL.FTZ R15, R26, R81 ;  /* 0x000000511a0f7220 */ /* 0x000fe20000410000 */
[----:B------:R-:W-:Y:S01]  /*2930*/  FMUL.FTZ R4, R4, R27 ;  /* 0x0000001b04047220 */ /* 0x000fe20000410000 */
[----:B------:R-:W-:Y:S01]  /*2940*/  FMUL.FTZ R26, R26, R7 ;  /* 0x000000071a1a7220 */ /* 0x000fe20000410000 */
[C---:B------:R-:W-:Y:S01]  /*2950*/  FFMA.FTZ R6, R5.reuse, R27, -R6 ;  /* 0x0000001b05067223 */ /* 0x040fe20000010806 */
[C---:B------:R-:W-:Y:S01]  /*2960*/  FFMA.FTZ R15, R24.reuse, R7, -R15 ;  /* 0x00000007180f7223 */ /* 0x040fe2000001080f */
        /* <DEDUP_REMOVED lines=8> */
.L_x_3633:
[----:B------:R-:W-:Y:S05]  /*29f0*/  BSYNC B2 ;  /* 0x0000000000027941 */ /* 0x000fea0003800000 */
.L_x_3632:
[----:B--2---:R1:W-:Y:S02]  /*2a00*/  STG.E.128 desc[UR40][R12.64], R4 ;  /* 0x000000040c007986 */ /* 0x0043e4000c101d28 */
.L_x_3631:
[----:B------:R-:W-:Y:S05]  /*2a10*/  BSYNC B1 ;  /* 0x0000000000017941 */ /* 0x000fea0003800000 */
.L_x_3630:
        /* <DEDUP_REMOVED lines=57> */
.L_x_3635:
[----:B------:R-:W-:Y:S05]  /*2db0*/  BSYNC B1 ;  /* 0x0000000000017941 */ /* 0x000fea0003800000 */
.L_x_3634:
[----:B-1----:R1:W-:Y:S01]  /*2dc0*/  STG.E.128 desc[UR40][R12.64+0x40], R4 ;  /* 0x000040040c007986 */ /* 0x0023e2000c101d28 */
[----:B------:R-:W-:Y:S05]  /*2dd0*/  BRA `(.L_x_3629) ;  /* 0x0000000c00307947 */ /* 0x000fea0003800000 */
.L_x_3623:
        /* <DEDUP_REMOVED lines=8> */
[----:B------:R-:W-:Y:S01]  /*2e60*/  @!P3 IMAD R11, R56, R55, R4 ;  /* 0x00000037380bb224 */ /* 0x000fe200078e0204 */
[----:B------:R-:W-:Y:S01]  /*2e70*/  @!P3 MOV R4, R28 ;  /* 0x0000001c0004b202 */ /* 0x000fe20000000f00 */
[----:B------:R-:W1:Y:S01]  /*2e80*/  @!P3 LDC.64 R26, c[0x0][0x3e0] ;  /* 0x0000f800ff1abb82 */ /* 0x000e620000000a00 */
[----:B------:R-:W-:-:S03]  /*2e90*/  @!P3 IMAD.X R7, R74, 0x1, R65, P5 ;  /* 0x000000014a07b824 */ /* 0x000fc600028e0641 */
        /* <DEDUP_REMOVED lines=15> */
[----:B------:R-:W-:Y:S01]  /*2f90*/  IMAD.MOV.U32 R70, RZ, RZ, R4 ;  /* 0x000000ffff467224 */ /* 0x000fe200078e0004 */
[----:B------:R-:W-:Y:S01]  /*2fa0*/  PRMT R88, R88, 0x5410, R24 ;  /* 0x0000541058587816 */ /* 0x000fe20000000018 */
[----:B------:R-:W-:Y:S02]  /*2fb0*/  IMAD.MOV.U32 R74, RZ, RZ, R5 ;  /* 0x000000ffff4a7224 */ /* 0x000fe400078e0005 */
[----:B---3--:R-:W-:Y:S01]  /*2fc0*/  IMAD.MOV.U32 R12, RZ, RZ, R10 ;  /* 0x000000ffff0c7224 */ /* 0x008fe200078e000a */
[----:B------:R-:W-:Y:S01]  /*2fd0*/  MOV R24, R8 ;  /* 0x0000000800187202 */ /* 0x000fe20000000f00 */
        /* <DEDUP_REMOVED lines=8> */
.L_x_3636:
[----:B------:R-:W-:Y:S01]  /*3060*/  IMAD R70, R23, 0x8, R2 ;  /* 0x0000000817467824 */ /* 0x000fe200078e0202 */
[----:B------:R-:W-:Y:S01]  /*3070*/  SHF.L.U32 R77, R189, 0x1f, RZ ;  /* 0x0000001fbd4d7819 */ /* 0x000fe200000006ff */
[----:B------:R-:W-:Y:S03]  /*3080*/  BSSY B1, `(.L_x_3637) ;  /* 0x0000003000017945 */ /* 0x000fe60003800000 */
[----:B------:R-:W0:Y:S02]  /*3090*/  SYNCS.PHASECHK.TRANS64.TRYWAIT P5, [R70+URZ+0x28c90], R77 ;  /* 0x028c904d460075a7 */ /* 0x000e2400080a017f */
[----:B0-----:R-:W-:Y:S05]  /*30a0*/  @!P5 BRA `(.L_x_3638) ;  /* 0x000001480024d947 */ /* 0x001fea0003800000 */
.L_x_3862:
[----:B------:R-:W-:Y:S05]  /*30b0*/  BSYNC B1 ;  /* 0x0000000000017941 */ /* 0x000fea0003800000 */
.L_x_3637:
        /* <DEDUP_REMOVED lines=22> */
[----:B------:R-:W-:-:S05]  /*3220*/  LOP3.LUT R13, R13, R62, RZ, 0x3c, !PT ;  /* 0x0000003e0d0d7212 */ /* 0x000fca00078e3cff */
[----:B------:R-:W-:Y:S02]  /*3230*/  IMAD R12, R200, 0x200, R13 ;  /* 0x00000200c80c7824 */ /* 0x000fe400078e020d */
[----:B------:R-:W-:-:S03]  /*3240*/  IMAD.IADD R13, R68, 0x1, R25 ;  /* 0x00000001440d7824 */ /* 0x000fc600078e0219 */
[----:B------:R-:W-:Y:S01]  /*3250*/  IADD3 R25, R25, R12, RZ ;  /* 0x0000000c19197210 */ /* 0x000fe20007ffe0ff */
[----:B------:R-:W-:-:S04]  /*3260*/  IMAD R13, R13, 0x2, R2 ;  /* 0x000000020d0d7824 */ /* 0x000fc800078e0202 */
[----:B------:R-:W-:Y:S02]  /*3270*/  IMAD R25, R25, 0x2, R2 ;  /* 0x0000000219197824 */ /* 0x000fe400078e0202 */
[----:B------:R-:W1:Y:S04]  /*3280*/  LDS.128 R12, [R13+0x22400] ;  /* 0x022400000d0c7984 */ /* 0x000e680000000c00 */
[----:B------:R-:W2:Y:S01]  /*3290*/  LDS.128 R24, [R25+0x22400] ;  /* 0x0224000019187984 */ /* 0x000ea20000000c00 */
[----:B------:R-:W-:Y:S05]  /*32a0*/  @P4 BRA `(.L_x_3640) ;  /* 0x0000000400704947 */ /* 0x000fea0003800000 */
[----:B------:R-:W-:Y:S02]  /*32b0*/  SHF.R.U32.HI R74, RZ, 0x10, R5 ;  /* 0x00000010ff4a7819 */ /* 0x000fe40000011605 */
[----:B------:R-:W-:Y:S02]  /*32c0*/  SHF.R.U32.HI R87, RZ, 0x10, R9 ;  /* 0x00000010ff577819 */ /* 0x000fe40000011609 */
[----:B------:R-:W-:Y:S02]  /*32d0*/  SHF.R.U64 R84, R6, 0x10, R7 ;  /* 0x0000001006547819 */ /* 0x000fe40000001207 */
[----:B------:R-:W-:Y:S01]  /*32e0*/  SHF.R.U64 R86, R8, 0x10, R9 ;  /* 0x0000001008567819 */ /* 0x000fe20000001209 */
[----:B-1----:R-:W-:Y:S01]  /*32f0*/  IMAD.U32 R8, R15, 0x10000, RZ ;  /* 0x000100000f087824 */ /* 0x002fe200078e00ff */
[----:B------:R-:W-:Y:S02]  /*3300*/  PRMT R74, R93, 0x5432, R74 ;  /* 0x000054325d4a7816 */ /* 0x000fe4000000004a */
[----:B------:R-:W-:-:S02]  /*3310*/  PRMT R87, R82, 0x5410, R87 ;  /* 0x0000541052577816 */ /* 0x000fc40000000057 */
[----:B------:R-:W-:Y:S02]  /*3320*/  SHF.R.U32.HI R90, RZ, 0x10, R11 ;  /* 0x00000010ff5a7819 */ /* 0x000fe4000001160b */
[----:B------:R-:W-:Y:S01]  /*3330*/  SHF.R.U64 R56, R4, 0x10, R5 ;  /* 0x0000001004387819 */ /* 0x000fe20000001205 */
[----:B------:R-:W-:Y:S01]  /*3340*/  IMAD.U32 R5, R13, 0x10000, RZ ;  /* 0x000100000d057824 */ /* 0x000fe200078e00ff */
        /* <DEDUP_REMOVED lines=8> */
[----:B------:R-:W-:Y:S01]  /*33d0*/  LOP3.LUT R6, R13, 0xffff0000, RZ, 0xc0, !PT ;  /* 0xffff00000d067812 */ /* 0x000fe200078ec0ff */
[----:B------:R-:W-:Y:S01]  /*33e0*/  IMAD.U32 R10, R24, 0x10000, RZ ;  /* 0x00010000180a7824 */ /* 0x000fe200078e00ff */
[----:B------:R-:W-:Y:S01]  /*33f0*/  LOP3.LUT R13, R25, 0xffff0000, RZ, 0xc0, !PT ;  /* 0xffff0000190d7812 */ /* 0x000fe200078ec0ff */
[----:B------:R-:W-:Y:S01]  /*3400*/  FMUL.FTZ R94, R11, R82 ;  /* 0x000000520b5e7220 */ /* 0x000fe20000410000 */
[----:B------:R-:W-:Y:S01]  /*3410*/  PRMT R90, R91, 0x5432, R90 ;  /* 0x000054325b5a7816 */ /* 0x000fe2000000005a */
[----:B------:R-:W-:Y:S01]  /*3420*/  IMAD.U32 R7, R14, 0x10000, RZ ;  /* 0x000100000e077824 */ /* 0x000fe200078e00ff */
[----:B------:R-:W-:Y:S01]  /*3430*/  LOP3.LUT R87, R87, 0xffff0000, RZ, 0xc0, !PT ;  /* 0xffff000057577812 */ /* 0x000fe200078ec0ff */
[----:B------:R-:W-:Y:S01]  /*3440*/  FFMA.FTZ R94, R5, R88, R94 ;  /* 0x00000058055e7223 */ /* 0x000fe2000001005e */
[----:B------:R-:W-:-:S02]  /*3450*/  PRMT R56, R92, 0x5432, R56 ;  /* 0x000054325c387816 */ /* 0x000fc40000000038 */
[----:B------:R-:W-:Y:S01]  /*3460*/  PRMT R85, R92, 0x5410, R85 ;  /* 0x000054105c557816 */ /* 0x000fe20000000055 */
[----:B------:R-:W-:Y:S01]  /*3470*/  FMUL.FTZ R92, R11, R88 ;  /* 0x000000580b5c7220 */ /* 0x000fe20000410000 */
[----:B------:R-:W-:Y:S01]  /*3480*/  LOP3.LUT R74, R74, 0xffff0000, RZ, 0xc0, !PT ;  /* 0xffff00004a4a7812 */ /* 0x000fe200078ec0ff */
[----:B------:R-:W-:Y:S01]  /*3490*/  IMAD.U32 R11, R90, 0x10000, RZ ;  /* 0x000100005a0b7824 */ /* 0x000fe200078e00ff */
[----:B------:R-:W-:Y:S01]  /*34a0*/  SHF.L.U32 R25, R27, 0x10, RZ ;  /* 0x000000101b197819 */ /* 0x000fe200000006ff */
[----:B------:R-:W-:Y:S01]  /*34b0*/  FFMA.FTZ R92, R5, R82, -R92 ;  /* 0x00000052055c7223 */ /* 0x000fe2000001085c */
[----:B------:R-:W-:Y:S01]  /*34c0*/  PRMT R89, R91, 0x5410, R89 ;  /* 0x000054105b597816 */ /* 0x000fe20000000059 */
[C---:B------:R-:W-:Y:S01]  /*34d0*/  FMUL.FTZ R91, R13.reuse, R87 ;  /* 0x000000570d5b7220 */ /* 0x040fe20000410000 */
[-C--:B------:R-:W-:Y:S01]  /*34e0*/  FMUL.FTZ R13, R13, R74.reuse ;  /* 0x0000004a0d0d7220 */ /* 0x080fe20000410000 */
[----:B------:R-:W-:Y:S02]  /*34f0*/  IMAD.U32 R5, R85, 0x10000, RZ ;  /* 0x0001000055057824 */ /* 0x000fe400078e00ff */
        /* <DEDUP_REMOVED lines=8> */
[----:B------:R-:W-:-:S02]  /*3580*/  IMAD.U32 R13, R86, 0x10000, RZ ;  /* 0x00010000560d7824 */ /* 0x000fc400078e00ff */
[----:B------:R-:W-:Y:S01]  /*3590*/  FFMA.FTZ R74, R8, R11, R74 ;  /* 0x0000000b084a7223 */ /* 0x000fe2000001004a */
[----:B------:R-:W-:Y:S01]  /*35a0*/  IMAD.U32 R5, R56, 0x10000, RZ ;  /* 0x0001000038057824 */ /* 0x000fe200078e00ff */
[----:B------:R-:W-:Y:S01]  /*35b0*/  LOP3.LUT R9, R15, 0xffff0000, RZ, 0xc0, !PT ;  /* 0xffff00000f097812 */ /* 0x000fe200078ec0ff */
[C---:B------:R-:W-:Y:S01]  /*35c0*/  FMUL.FTZ R8, R27.reuse, R90 ;  /* 0x0000005a1b087220 */ /* 0x040fe20000410000 */
[-C--:B------:R-:W-:Y:S01]  /*35d0*/  FMUL.FTZ R88, R27, R6.reuse ;  /* 0x000000061b587220 */ /* 0x080fe20000410000 */
[----:B------:R-:W-:Y:S01]  /*35e0*/  FMUL.FTZ R27, R10, R13 ;  /* 0x0000000d0a1b7220 */ /* 0x000fe20000410000 */
[----:B------:R-:W-:Y:S01]  /*35f0*/  LOP3.LUT R24, R24, 0xffff0000, RZ, 0xc0, !PT ;  /* 0xffff000018187812 */ /* 0x000fe200078ec0ff */
[----:B------:R-:W-:Y:S01]  /*3600*/  FMUL.FTZ R10, R10, R5 ;  /* 0x000000050a0a7220 */ /* 0x000fe20000410000 */
[----:B------:R-:W-:Y:S01]  /*3610*/  LOP3.LUT R25, R86, 0xffff0000, RZ, 0xc0, !PT ;  /* 0xffff000056197812 */ /* 0x000fe200078ec0ff */
[C---:B------:R-:W-:Y:S01]  /*3620*/  FFMA.FTZ R82, R9.reuse, R6, -R8 ;  /* 0x0000000609527223 */ /* 0x040fe20000010808 */
[----:B------:R-:W-:Y:S01]  /*3630*/  LOP3.LUT R11, R56, 0xffff0000, RZ, 0xc0, !PT ;  /* 0xffff0000380b7812 */ /* 0x000fe200078ec0ff */
[----:B------:R-:W-:Y:S01]  /*3640*/  IMAD.U32 R15, R26, 0x10000, RZ ;  /* 0x000100001a0f7824 */ /* 0x000fe200078e00ff */
[----:B------:R-:W-:Y:S01]  /*3650*/  LOP3.LUT R12, R12, 0xffff0000, RZ, 0xc0, !PT ;  /* 0xffff00000c0c7812 */ /* 0x000fe200078ec0ff */
[----:B------:R-:W-:Y:S01]  /*3660*/  FFMA.FTZ R85, R9, R90, R88 ;  /* 0x0000005a09557223 */ /* 0x000fe20000010058 */
[----:B------:R-:W-:Y:S01]  /*3670*/  FFMA.FTZ R10, R4, R13, R10 ;  /* 0x0000000d040a7223 */ /* 0x000fe2000001000a */
[C---:B------:R-:W-:Y:S01]  /*3680*/  IMAD.U32 R6, R89.reuse, 0x10000, RZ ;  /* 0x0001000059067824 */ /* 0x040fe200078e00ff */
[----:B------:R-:W-:Y:S01]  /*3690*/  LOP3.LUT R26, R26, 0xffff0000, RZ, 0xc0, !PT ;  /* 0xffff00001a1a7812 */ /* 0x000fe200078ec0ff */
[----:B------:R-:W-:Y:S01]  /*36a0*/  FMUL.FTZ R9, R24, R25 ;  /* 0x0000001918097220 */ /* 0x000fe20000410000 */
[----:B------:R-:W-:Y:S01]  /*36b0*/  FFMA.FTZ R27, R4, R5, -R27 ;  /* 0x00000005041b7223 */ /* 0x000fe2000001081b */
[-C--:B------:R-:W-:Y:S01]  /*36c0*/  FMUL.FTZ R13, R24, R11.reuse ;  /* 0x0000000b180d7220 */ /* 0x080fe20000410000 */
[----:B------:R-:W-:Y:S01]  /*36d0*/  LOP3.LUT R89, R89, 0xffff0000, RZ, 0xc0, !PT ;  /* 0xffff000059597812 */ /* 0x000fe200078ec0ff */
[----:B------:R-:W-:Y:S01]  /*36e0*/  FFMA.FTZ R8, R12, R11, -R9 ;  /* 0x0000000b0c087223 */ /* 0x000fe20000010809 */
[----:B------:R-:W-:Y:S01]  /*36f0*/  SHF.L.U32 R4, R84, 0x10, RZ ;  /* 0x0000001054047819 */ /* 0x000fe200000006ff */
[----:B------:R-:W-:Y:S01]  /*3700*/  FFMA.FTZ R13, R12, R25, R13 ;  /* 0x000000190c0d7223 */ /* 0x000fe2000001000d */
[----:B------:R-:W-:Y:S01]  /*3710*/  LOP3.LUT R5, R84, 0xffff0000, RZ, 0xc0, !PT ;  /* 0xffff000054057812 */ /* 0x000fe200078ec0ff */
[C---:B------:R-:W-:Y:S01]  /*3720*/  FMUL.FTZ R12, R15.reuse, R6 ;  /* 0x000000060f0c7220 */ /* 0x040fe20000410000 */
[----:B------:R-:W-:Y:S01]  /*3730*/  LOP3.LUT R14, R14, 0xffff0000, RZ, 0xc0, !PT ;  /* 0xffff00000e0e7812 */ /* 0x000fe200078ec0ff */
        /* <DEDUP_REMOVED lines=17> */
[----:B------:R-:W-:Y:S01]  /*3850*/  F2FP.BF16.F32.PACK_AB R25, R87, R94 ;  /* 0x0000005e5719723e */ /* 0x000fe200000010ff */
[----:B------:R-:W-:-:S07]  /*3860*/  IMAD.MOV.U32 R27, RZ, RZ, R74 ;  /* 0x000000ffff1b7224 */ /* 0x000fce00078e004a */
.L_x_3640:
[----:B------:R-:W-:Y:S05]  /*3870*/  BSYNC B1 ;  /* 0x0000000000017941 */ /* 0x000fea0003800000 */
.L_x_3639:
        /* <DEDUP_REMOVED lines=10> */
.L_x_3622:
[----:B------:R-:W-:-:S13]  /*3920*/  ISETP.NE.AND P3, PT, R188, 0x3, PT ;  /* 0x00000003bc00780c */ /* 0x000fda0003f65270 */
[----:B------:R-:W-:Y:S05]  /*3930*/  @!P3 BRA `(.L_x_3641) ;  /* 0x000000000004b947 */ /* 0x000fea0003800000 */
[----:B------:R-:W-:Y:S01]  /*3940*/  BPT.TRAP 0x1 ;  /* 0x000000040000795c */ /* 0x000fe20000300000 */
.L_x_3641:
        /* <DEDUP_REMOVED lines=8> */
.L_x_3863:
[----:B------:R-:W-:Y:S05]  /*39d0*/  BSYNC B1 ;  /* 0x0000000000017941 */ /* 0x000fea0003800000 */
.L_x_3642:
[----:B------:R-:W-:Y:S05]  /*39e0*/  @P4 BRA `(.L_x_3629) ;  /* 0x00000000002c4947 */ /* 0x000fea0003800000 */
[----:B------:R-:W-:Y:S01]  /*39f0*/  @!P1 LOP3.LUT P4, RZ, R191, 0x4, RZ, 0xc0, !PT ;  /* 0x00000004bfff9812 */ /* 0x000fe2000788c0ff */
[----:B------:R-:W-:Y:S01]  /*3a00*/  @!P1 VIADD R4, R64, 0x20 ;  /* 0x0000002040049836 */ /* 0x000fe20000000000 */
[----:B------:R-:W-:Y:S02]  /*3a10*/  PLOP3.LUT P5, PT, PT, PT, PT, 0x8, 0x0 ;  /* 0x000000000000781c */ /* 0x000fe40003fae170 */
[----:B------:R-:W-:-:S13]  /*3a20*/  @!P1 PLOP3.LUT P5, PT, P4, PT, PT, 0x80, 0x0 ;  /* 0x000000000000981c */ /* 0x000fda00027af070 */
[----:B------:R-:W-:-:S04]  /*3a30*/  @P5 VIADD R4, R64, 0xffffffe0 ;  /* 0xffffffe040045836 */ /* 0x000fc80000000000 */
[----:B------:R-:W-:Y:S02]  /*3a40*/  @!P1 IMAD.IADD R25, R25, 0x1, R4 ;  /* 0x0000000119199824 */ /* 0x000fe400078e0204 */
[----:B------:R-:W1:Y:S03]  /*3a50*/  @!P0 LDS.128 R4, [R24+0x22400] ;  /* 0x0224000018048984 */ /* 0x000e660000000c00 */
[----:B------:R-:W-:-:S06]  /*3a60*/  @!P1 LEA R8, R25, R2, 0x1 ;  /* 0x0000000219089211 */ /* 0x000fcc00078e08ff */
[----:B------:R-:W2:Y:S04]  /*3a70*/  @!P1 LDS.128 R8, [R8+0x22400] ;  /* 0x0224000008089984 */ /* 0x000ea80000000c00 */
[----:B-1----:R1:W-:Y:S04]  /*3a80*/  @!P0 STG.E.128 desc[UR40][R12.64], R4 ;  /* 0x000000040c008986 */ /* 0x0023e8000c101d28 */
[----:B--2---:R1:W-:Y:S02]  /*3a90*/  @!P1 STG.E.128 desc[UR40][R12.64+0x40], R8 ;  /* 0x000040080c009986 */ /* 0x0043e4000c101d28 */
.L_x_3629:
[----:B------:R-:W-:Y:S05]  /*3aa0*/  BSYNC B0 ;  /* 0x0000000000007941 */ /* 0x000fea0003800000 */
.L_x_3621:
        /* <DEDUP_REMOVED lines=17> */
.L_x_3645:
[----:B------:R-:W-:Y:S05]  /*3bc0*/  BSYNC B0 ;  /* 0x0000000000007941 */ /* 0x000fea0003800000 */
.L_x_3644:
[----:B------:R-:W4:Y:S01]  /*3bd0*/  SYNCS.PHASECHK.TRANS64.TRYWAIT P5, [R70+URZ+0x28cb0], R77 ;  /* 0x028cb04d460075a7 */ /* 0x000f2200080a017f */
[----:B------:R-:W-:Y:S01]  /*3be0*/  BSSY B0, `(.L_x_3646) ;  /* 0x0000003000007945 */ /* 0x000fe20003800000 */
[----:B------:R-:W-:-:S03]  /*3bf0*/  ISETP.GE.AND P3, PT, R22, R57, PT ;  /* 0x000000391600720c */ /* 0x000fc60003f66270 */
[----:B----4-:R-:W-:Y:S10]  /*3c00*/  @!P5 BRA `(.L_x_3647) ;  /* 0x0000013c0074d947 */ /* 0x010ff40003800000 */
.L_x_3864:
[----:B------:R-:W-:Y:S05]  /*3c10*/  BSYNC B0 ;  /* 0x0000000000007941 */ /* 0x000fea0003800000 */
.L_x_3646:
[----:B------:R-:W-:Y:S04]  /*3c20*/  BSSY B0, `(.L_x_3648) ;  /* 0x0000051000007945 */ /* 0x000fe80003800000 */
[----:B------:R-:W-:Y:S05]  /*3c30*/  @P3 BRA `(.L_x_3649) ;  /* 0x00000004003c3947 */ /* 0x000fea0003800000 */
[----:B-1----:R-:W-:Y:S01]  /*3c40*/  IMAD.WIDE R4, R47, 0x40, R44 ;  /* 0x000000402f047825 */ /* 0x002fe200078e022c */
[----:B------:R-:W-:Y:S01]  /*3c50*/  ULDC.64 UR4, c[0x0][0x318] ;  /* 0x0000c60000047ab9 */ /* 0x000fe20000000a00 */
[----:B------:R-:W-:Y:S02]  /*3c60*/  LOP3.LUT P3, RZ, R191, 0x4, RZ, 0xc0, !PT ;  /* 0x00000004bfff7812 */ /* 0x000fe4000786c0ff */
[----:B------:R-:W-:Y:S01]  /*3c70*/  IMAD R5, R5, UR4, RZ ;  /* 0x0000000405057c24 */ /* 0x000fe2000f8e02ff */
[----:B---3--:R-:W-:Y:S01]  /*3c80*/  IADD3 R12, R16, 0x80, RZ ;  /* 0x00000080100c7810 */ /* 0x008fe20007ffe0ff */
[----:B------:R-:W-:Y:S02]  /*3c90*/  IMAD.MOV.U32 R74, RZ, RZ, R36 ;  /* 0x000000ffff4a7224 */ /* 0x000fe400078e0024 */
[C---:B------:R-:W-:Y:S02]  /*3ca0*/  IMAD R5, R4.reuse, UR5, R5 ;  /* 0x0000000504057c24 */ /* 0x040fe4000f8e0205 */
[----:B------:R-:W-:Y:S01]  /*3cb0*/  IMAD.WIDE.U32 R6, R4, UR4, R74 ;  /* 0x0000000404067c25 */ /* 0x000fe2000f8e004a */
[----:B------:R-:W-:-:S03]  /*3cc0*/  ULDC.64 UR4, c[0x0][0x308] ;  /* 0x0000c20000047ab9 */ /* 0x000fc60000000a00 */
[----:B------:R-:W-:Y:S01]  /*3cd0*/  IMAD R9, R23, 0x8000, R64 ;  /* 0x0000800017097824 */ /* 0x000fe200078e0240 */
[----:B------:R-:W-:Y:S01]  /*3ce0*/  LEA R56, P5, R6, UR4, 0x1 ;  /* 0x0000000406387c11 */ /* 0x000fe2000f8a08ff */
[----:B------:R-:W-:Y:S01]  /*3cf0*/  IMAD.IADD R5, R7, 0x1, R5 ;  /* 0x0000000107057824 */ /* 0x000fe200078e0205 */
[----:B------:R-:W-:Y:S01]  /*3d00*/  ULDC UR4, c[0x0][0x310] ;  /* 0x0000c40000047ab9 */ /* 0x000fe20000000800 */
[----:B------:R-:W-:Y:S02]  /*3d10*/  VIADD R4, R16, 0x40 ;  /* 0x0000004010047836 */ /* 0x000fe40000000000 */
[C---:B0---4-:R-:W-:Y:S01]  /*3d20*/  VIADD R77, R9.reuse, 0x20 ;  /* 0x00000020094d7836 */ /* 0x051fe20000000000 */
[----:B------:R-:W-:Y:S01]  /*3d30*/  LEA.HI.X R57, R6, UR5, R5, 0x1, P5 ;  /* 0x0000000506397c11 */ /* 0x000fe2000a8f0c05 */
[C---:B------:R-:W-:Y:S01]  /*3d40*/  @P3 VIADD R77, R9.reuse, 0xffffffe0 ;  /* 0xffffffe0094d3836 */ /* 0x040fe20000000000 */
[----:B------:R-:W-:Y:S01]  /*3d50*/  ISETP.GE.AND P5, PT, R16, UR4, PT ;  /* 0x0000000410007c0c */ /* 0x000fe2000bfa6270 */
[----:B------:R-:W-:Y:S01]  /*3d60*/  IMAD R79, R9, 0x2, R2 ;  /* 0x00000002094f7824 */ /* 0x000fe200078e0202 */
[----:B------:R-:W-:Y:S01]  /*3d70*/  ISETP.GE.AND P3, PT, R4, UR4, PT ;  /* 0x0000000404007c0c */ /* 0x000fe2000bf66270 */
[----:B------:R-:W-:-:S02]  /*3d80*/  VIADD R13, R16, 0xc0 ;  /* 0x000000c0100d7836 */ /* 0x000fc40000000000 */
[C---:B------:R-:W-:Y:S02]  /*3d90*/  VIADD R74, R16.reuse, 0x100 ;  /* 0x00000100104a7836 */ /* 0x040fe40000000000 */
[----:B------:R-:W-:-:S06]  /*3da0*/  VIADD R78, R16, 0x140 ;  /* 0x00000140104e7836 */ /* 0x000fcc0000000000 */
        /* <DEDUP_REMOVED lines=21> */
[----:B------:R-:W-:Y:S01]  /*3f00*/  IMAD R78, R77, 0x2, R2 ;  /* 0x000000024d4e7824 */ /* 0x000fe200078e0202 */
[----:B------:R-:W-:-:S07]  /*3f10*/  IADD3 R77, R16, 0xe0, RZ ;  /* 0x000000e0104d7810 */ /* 0x000fce0007ffe0ff */
        /* <DEDUP_REMOVED lines=33> */
.L_x_3649:
[----:B------:R-:W-:Y:S05]  /*4130*/  BSYNC B0 ;  /* 0x0000000000007941 */ /* 0x000fea0003800000 */
.L_x_3648:
        /* <DEDUP_REMOVED lines=17> */
.L_x_3616:
        /* <DEDUP_REMOVED lines=41> */
[----:B---3--:R-:W-:Y:S02]  /*44e0*/  CS2R R80, SRZ ;  /* 0x0000000000507805 */ /* 0x008fe4000001ff00 */
        /* <DEDUP_REMOVED lines=20> */
[----:B------:R-:W-:-:S02]  /*4630*/  MOV R169, RZ ;  /* 0x000000ff00a97202 */ /* 0x000fc40000000f00 */
[----:B--2---:R-:W-:Y:S01]  /*4640*/  CS2R R24, SRZ ;  /* 0x0000000000187805 */ /* 0x004fe2000001ff00 */
[----:B------:R-:W-:Y:S02]  /*4650*/  IMAD.MOV.U32 R172, RZ, RZ, RZ ;  /* 0x000000ffffac7224 */ /* 0x000fe400078e00ff */
[----:B------:R-:W-:Y:S02]  /*4660*/  IMAD.MOV.U32 R31, RZ, RZ, RZ ;  /* 0x000000ffff1f7224 */ /* 0x000fe400078e00ff */
[----:B------:R-:W-:Y:S02]  /*4670*/  IMAD.MOV.U32 R7, RZ, RZ, RZ ;  /* 0x000000ffff077224 */ /* 0x000fe400078e00ff */
[----:B------:R-:W-:Y:S02]  /*4680*/  IMAD.MOV.U32 R14, RZ, RZ, RZ ;  /* 0x000000ffff0e7224 */ /* 0x000fe400078e00ff */
[----:B------:R-:W-:Y:S02]  /*4690*/  IMAD.MOV.U32 R174, RZ, RZ, RZ ;  /* 0x000000ffffae7224 */ /* 0x000fe400078e00ff */
[----:B------:R-:W-:-:S02]  /*46a0*/  IMAD.MOV.U32 R27, RZ, RZ, RZ ;  /* 0x000000ffff1b7224 */ /* 0x000fc400078e00ff */
[----:B------:R-:W-:Y:S01]  /*46b0*/  IMAD.MOV.U32 R5, RZ, RZ, RZ ;  /* 0x000000ffff057224 */ /* 0x000fe200078e00ff */
[----:B----4-:R-:W-:Y:S01]  /*46c0*/  ISETP.NE.AND P0, PT, R4, 0x1, PT ;  /* 0x000000010400780c */ /* 0x010fe20003f05270 */
[----:B------:R-:W-:-:S12]  /*46d0*/  @P3 BRA `(.L_x_3652) ;  /* 0x0000000000083947 */ /* 0x000fd80003800000 */
[----:B------:R-:W0:Y:S02]  /*46e0*/  FENCE.VIEW.ASYNC.G ;  /* 0x00000000000073c6 */ /* 0x000e240000000100 */
[----:B0-----:R-:W-:Y:S06]  /*46f0*/  BAR.ARV 0xc, 0x120 ;  /* 0x0304800000007b1d */ /* 0x001fec0000002000 */
.L_x_3652:
[----:B------:R-:W-:Y:S05]  /*4700*/  BSYNC B0 ;  /* 0x0000000000007941 */ /* 0x000fea0003800000 */
.L_x_3651:
[----:B------:R-:W-:Y:S01]  /*4710*/  BSSY B7, `(.L_x_3653) ;  /* 0x0000a83000077945 */ /* 0x000fe20003800000 */
[----:B------:R-:W-:Y:S01]  /*4720*/  IMAD.MOV.U32 R173, RZ, RZ, RZ ;  /* 0x000000ffffad7224 */ /* 0x000fe200078e00ff */
[----:B------:R-:W-:Y:S02]  /*4730*/  MOV R175, RZ ;  /* 0x000000ff00af7202 */ /* 0x000fe40000000f00 */
        /* <DEDUP_REMOVED lines=16> */
.L_x_3656:
        /* <DEDUP_REMOVED lines=11> */
.L_x_3865:
[----:B------:R-:W-:Y:S05]  /*48f0*/  BSYNC B0 ;  /* 0x0000000000007941 */ /* 0x000fea0003800000 */
.L_x_3657:
        /* <DEDUP_REMOVED lines=14> */
[----:B------:R-:W-:Y:S01]  /*49e0*/  ISETP.GE.AND P2, PT, R168, 0x2, PT ;  /* 0x00000002a800780c */ /* 0x000fe20003f46270 */
[----:B------:R-:W-:Y:S01]  /*49f0*/  IMAD.MOV.U32 R7, RZ, RZ, 0x40000040 ;  /* 0x40000040ff077424 */ /* 0x000fe200078e00ff */
[----:B------:R-:W-:Y:S01]  /*4a00*/  BSSY B0, `(.L_x_3659) ;  /* 0x00000ea000007945 */ /* 0x000fe20003800000 */
        /* <DEDUP_REMOVED lines=15> */
[----:B------:R-:W-:Y:S02]  /*4b00*/  R2UR UR6, R12 ;  /* 0x000000000c0672ca */ /* 0x000fe400000e0000 */
[----:B------:R-:W-:Y:S01]  /*4b10*/  R2UR UR7, R13 ;  /* 0x000000000d0772ca */ /* 0x000fe200000e0000 */
[----:B------:R-:W-:Y:S01]  /*4b20*/  IMAD.MOV.U32 R13, RZ, RZ, 0x40000040 ;  /* 0x40000040ff0d7424 */ /* 0x000fe200078e00ff */
[----:B------:R-:W-:Y:S02]  /*4b30*/  R2UR UR4, R8 ;  /* 0x00000000080472ca */ /* 0x000fe400000e0000 */
[----:B------:R-:W-:Y:S02]  /*4b40*/  R2UR UR5, R9 ;  /* 0x00000000090572ca */ /* 0x000fe400000e0000 */
[----:B------:R-:W-:Y:S01]  /*4b50*/  IADD3 R12, R4, 0x6, RZ ;  /* 0x00000006040c7810 */ /* 0x000fe20007ffe0ff */
        /* <DEDUP_REMOVED lines=17> */
.L_x_3666:
[----:B------:R-:W-:Y:S01]  /*4c70*/  BAR.SYNC.DEFER_BLOCKING 0xe, 0x100 ;  /* 0x0384000000007b1d */ /* 0x000fe20000010000 */
[----:B0-----:R-:W-:Y:S01]  /*4c80*/  IMAD R3, R18, 0x40, R190 ;  /* 0x0000004012037824 */ /* 0x001fe200078e02be */
[----:B------:R-:W-:Y:S01]  /*4c90*/  ISETP.GT.AND P3, PT, R168, RZ, PT ;  /* 0x000000ffa800720c */ /* 0x000fe20003f64270 */
[----:B------:R-:W-:Y:S02]  /*4ca0*/  VIADD R18, R18, 0x1 ;  /* 0x0000000112127836 */ /* 0x000fe40000000000 */
[----:B------:R-:W-:Y:S02]  /*4cb0*/  IMAD R3, R3, 0x4, R2 ;  /* 0x0000000403037824 */ /* 0x000fe400078e0202 */
[----:B------:R-:W-:Y:S01]  /*4cc0*/  VIADD R168, R168, 0xffffffff ;  /* 0xffffffffa8a87836 */ /* 0x000fe20000000000 */
[----:B------:R-:W-:-:S04]  /*4cd0*/  ISETP.NE.AND P2, PT, R18, 0x2, PT ;  /* 0x000000021200780c */ /* 0x000fc80003f45270 */
[----:B------:R-:W-:Y:S02]  /*4ce0*/  SEL R6, RZ, 0x1, P2 ;  /* 0x00000001ff067807 */ /* 0x000fe40001000000 */
[----:B------:R-:W-:Y:S02]  /*4cf0*/  SEL R18, R18, RZ, P2 ;  /* 0x000000ff12127207 */ /* 0x000fe40001000000 */
[----:B------:R-:W-:Y:S01]  /*4d00*/  LOP3.LUT R19, R19, R6, RZ, 0x3c, !PT ;  /* 0x0000000613137212 */ /* 0x000fe200078e3cff */
[----:B-12---:R-:W0:Y:S04]  /*4d10*/  LDS R0, [R3+0x28800] ;  /* 0x0288000003007984 */ /* 0x006e280000000800 */
        /* <DEDUP_REMOVED lines=131> */
.L_x_3661:
[----:B------:R-:W-:Y:S02]  /*5550*/  LEA R0, R18, R2, 0x3 ;  /* 0x0000000212007211 */ /* 0x000fe400078e18ff */
[----:B------:R-:W-:-:S04]  /*5560*/  SHF.L.U32 R3, R19, 0x1f, RZ ;  /* 0x0000001f13037819 */ /* 0x000fc800000006ff */
[----:B------:R0:W1:Y:S01]  /*5570*/  SYNCS.PHASECHK.TRANS64.TRYWAIT P2, [R0+URZ+0x28c50], R3 ;  /* 0x028c5003000075a7 */ /* 0x000062000804017f */
[----:B------:R-:W-:Y:S05]  /*5580*/  @!P0 BRA `(.L_x_3662) ;  /* 0x0000000000048947 */ /* 0x000fea0003800000 */
[----:B------:R-:W-:Y:S01]  /*5590*/  BPT.TRAP 0x1 ;  /* 0x000000040000795c */ /* 0x000fe20000300000 */
.L_x_3662:
[----:B------:R-:W-:Y:S04]  /*55a0*/  BSSY B1, `(.L_x_3663) ;  /* 0x0000004000017945 */ /* 0x000fe80003800000 */
[----:B-1----:R-:W-:Y:S05]  /*55b0*/  @P2 BRA `(.L_x_3664) ;  /* 0x0000000000082947 */ /* 0x002fea0003800000 */
[----:B------:R-:W1:Y:S02]  /*55c0*/  SYNCS.PHASECHK.TRANS64.TRYWAIT P2, [R0+URZ+0x28c50], R3 ;  /* 0x028c5003000075a7 */ /* 0x000e64000804017f */
[----:B-1----:R-:W-:Y:S05]  /*55d0*/  @!P2 BRA `(.L_x_3665) ;  /* 0x000001240028a947 */ /* 0x002fea0003800000 */
.L_x_3664:
[----:B------:R-:W-:Y:S05]  /*55e0*/  BSYNC B1 ;  /* 0x0000000000017941 */ /* 0x000fea0003800000 */
.L_x_3663:
        /* <DEDUP_REMOVED lines=8> */
[----:B------:R-:W-:Y:S01]  /*5670*/  IMAD.MOV.U32 R21, RZ, RZ, 0x40000040 ;  /* 0x40000040ff157424 */ /* 0x000fe200078e00ff */
[----:B01----:R-:W-:Y:S01]  /*5680*/  @!P1 IADD3 R0, R0, 0x28c60, RZ ;  /* 0x00028c6000009810 */ /* 0x003fe20007ffe0ff */
[----:B------:R-:W-:-:S03]  /*5690*/  IMAD.MOV.U32 R7, RZ, RZ, 0x40000040 ;  /* 0x40000040ff077424 */ /* 0x000fc600078e00ff */
[----:B------:R-:W-:-:S07]  /*56a0*/  @!P1 PRMT R0, RZ, 0x654, R0 ;  /* 0x00000654ff009816 */ /* 0x000fce0000000000 */
        /* <DEDUP_REMOVED lines=31> */
.L_x_3660:
[----:B------:R-:W-:Y:S05]  /*58a0*/  BSYNC B0 ;  /* 0x0000000000007941 */ /* 0x000fea0003800000 */
.L_x_3659:
[----:B------:R-:W-:Y:S01]  /*58b0*/  BAR.SYNC.DEFER_BLOCKING 0xe, 0x100 ;  /* 0x0384000000007b1d */ /* 0x000fe20000010000 */
[C---:B0-----:R-:W-:Y:S01]  /*58c0*/  IMAD R3, R18.reuse, 0x40, R190 ;  /* 0x0000004012037824 */ /* 0x041fe200078e02be */
[----:B------:R-:W-:Y:S01]  /*58d0*/  PLOP3.LUT P0, PT, PT, PT, PT, 0x8, 0x0 ;  /* 0x000000000000781c */ /* 0x000fe20003f0e170 */
[----:B------:R-:W-:Y:S02]  /*58e0*/  VIADD R18, R18, 0x1 ;  /* 0x0000000112127836 */ /* 0x000fe40000000000 */
[----:B------:R-:W-:-:S03]  /*58f0*/  IMAD R3, R3, 0x4, R2 ;  /* 0x0000000403037824 */ /* 0x000fc600078e0202 */
        /* <DEDUP_REMOVED lines=136> */
.L_x_3654:
[----:B------:R-:W-:Y:S02]  /*6180*/  ISETP.GE.AND P1, PT, R168, 0x1, PT ;  /* 0x00000001a800780c */ /* 0x000fe40003f26270 */
[----:B------:R-:W-:-:S11]  /*6190*/  PLOP3.LUT P0, PT, PT, PT, PT, 0x80, 0x0 ;  /* 0x000000000000781c */ /* 0x000fd60003f0f070 */
[----:B------:R-:W-:Y:S05]  /*61a0*/  @!P1 BRA `(.L_x_3655) ;  /* 0x0000008c00649947 */ /* 0x000fea0003800000 */
        /* <DEDUP_REMOVED lines=29> */
.L_x_3668:
[----:B------:R-:W-:Y:S05]  /*6380*/  BSYNC B6 ;  /* 0x0000000000067941 */ /* 0x000fea0003800000 */
.L_x_3667:
        /* <DEDUP_REMOVED lines=12> */
.L_x_3672:
[----:B-1----:R1:W2:Y:S02]  /*6450*/  SYNCS.PHASECHK.TRANS64.TRYWAIT P0, [R2+URZ+0x28c00], R3 ;  /* 0x028c0003020075a7 */ /* 0x0022a4000800017f */
[----:B--2---:R-:W-:Y:S05]  /*6460*/  @!P0 NANOSLEEP.SYNCS 0x989680 ;  /* 0x009896800000895d */ /* 0x004fea0003900000 */
[----:B------:R-:W2:Y:S02]  /*6470*/  @!P0 SYNCS.PHASECHK.TRANS64 P0, [R2+URZ+0x28c00], R3 ;  /* 0x028c0003020085a7 */ /* 0x000ea4000800007f */
[----:B--2---:R-:W-:Y:S05]  /*6480*/  @!P0 BRA `(.L_x_3672) ;  /* 0xfffffffc00f08947 */ /* 0x004fea000383ffff */
.L_x_3671:
[----:B------:R-:W-:Y:S05]  /*6490*/  BSYNC B0 ;  /* 0x0000000000007941 */ /* 0x000fea0003800000 */
.L_x_3670:
[----:B------:R-:W-:Y:S05]  /*64a0*/  BRA `(.L_x_3673) ;  /* 0x0000003000047947 */ /* 0x000fea0003800000 */
.L_x_3669:
[----:B------:R-:W0:Y:S01]  /*64b0*/  LDC.64 R46, c[0x0][0x3d8] ;  /* 0x0000f600ff2e7b82 */ /* 0x000e220000000a00 */
[----:B------:R-:W-:Y:S01]  /*64c0*/  IADD3 R0, R2, 0x20400, RZ ;  /* 0x0002040002007810 */ /* 0x000fe20007ffe0ff */
[----:B------:R-:W-:Y:S01]  /*64d0*/  IMAD.SHL.U32 R24, R210, 0x4, RZ ;  /* 0x00000004d2187824 */ /* 0x000fe200078e00ff */
[----:B-----5:R-:W-:Y:S01]  /*64e0*/  SHF.R.S32.HI R3, RZ, 0x1f, R33 ;  /* 0x0000001fff037819 */ /* 0x020fe20000011421 */
[----:B------:R-:W-:Y:S01]  /*64f0*/  IMAD.MOV.U32 R4, RZ, RZ, R16 ;  /* 0x000000ffff047224 */ /* 0x000fe200078e0010 */
[----:B------:R-:W-:Y:S01]  /*6500*/  LOP3.LUT P0, RZ, R0, 0x3ff, RZ, 0xc0, !PT ;  /* 0x000003ff00ff7812 */ /* 0x000fe2000780c0ff */
[----:B------:R-:W-:Y:S01]  /*6510*/  IMAD.MOV.U32 R5, RZ, RZ, R17 ;  /* 0x000000ffff057224 */ /* 0x000fe200078e0011 */
[----:B------:R-:W-:Y:S01]  /*6520*/  SHF.R.S32.HI R25, RZ, 0x1f, R24 ;  /* 0x0000001fff197819 */ /* 0x000fe20000011418 */
[----:B------:R-:W1:Y:S01]  /*6530*/  LDC.64 R44, c[0x0][0x3e8] ;  /* 0x0000fa00ff2c7b82 */ /* 0x000e620000000a00 */
[----:B------:R-:W-:Y:S01]  /*6540*/  BSSY B6, `(.L_x_3674) ;  /* 0x000002e000067945 */ /* 0x000fe20003800000 */
[----:B0-----:R-:W-:-:S02]  /*6550*/  IMAD R0, R3, R46, RZ ;  /* 0x0000002e03007224 */ /* 0x001fc400078e02ff */
[-C--:B------:R-:W-:Y:S02]  /*6560*/  IMAD R7, R215, R46.reuse, RZ ;  /* 0x0000002ed7077224 */ /* 0x080fe400078e02ff */
[----:B------:R-:W-:-:S04]  /*6570*/  IMAD.WIDE.U32 R42, R33, R46, RZ ;  /* 0x0000002e212a7225 */ /* 0x000fc800078e00ff */
[----:B-1----:R-:W-:Y:S02]  /*6580*/  IMAD R6, R3, R44, RZ ;  /* 0x0000002c03067224 */ /* 0x002fe400078e02ff */
[----:B------:R-:W-:-:S04]  /*6590*/  IMAD.WIDE.U32 R8, R22, R46, R4 ;  /* 0x0000002e16087225 */ /* 0x000fc800078e0004 */
[----:B------:R-:W-:Y:S01]  /*65a0*/  IMAD.WIDE.U32 R10, R22, R44, R4 ;  /* 0x0000002c160a7225 */ /* 0x000fe200078e0004 */
[----:B------:R-:W-:-:S03]  /*65b0*/  IADD3 R27, P3, R8, R42, RZ ;  /* 0x0000002a081b7210 */ /* 0x000fc60007f7e0ff */
[C---:B------:R-:W-:Y:S02]  /*65c0*/  IMAD R49, R33.reuse, R47, R0 ;  /* 0x0000002f21317224 */ /* 0x040fe400078e0200 */
[----:B------:R-:W-:Y:S02]  /*65d0*/  IMAD R51, R33, R45, R6 ;  /* 0x0000002d21337224 */ /* 0x000fe400078e0206 */
[----:B------:R-:W-:Y:S01]  /*65e0*/  IMAD R48, R22, R47, R7 ;  /* 0x0000002f16307224 */ /* 0x000fe200078e0207 */
[----:B------:R-:W-:Y:S01]  /*65f0*/  SHF.L.U64.HI R47, R46, 0x5, R47 ;  /* 0x000000052e2f7819 */ /* 0x000fe2000001022f */
[-C--:B------:R-:W-:Y:S02]  /*6600*/  IMAD R3, R215, R44.reuse, RZ ;  /* 0x0000002cd7037224 */ /* 0x080fe400078e02ff */
[----:B------:R-:W-:-:S04]  /*6610*/  IMAD.WIDE.U32 R40, R33, R44, RZ ;  /* 0x0000002c21287225 */ /* 0x000fc800078e00ff */
[----:B------:R-:W-:Y:S01]  /*6620*/  IMAD.WIDE.U32 R4, R22, R46, R24 ;  /* 0x0000002e16047225 */ /* 0x000fe200078e0018 */
[----:B------:R-:W-:-:S03]  /*6630*/  IADD3 R29, P4, R10, R40, RZ ;  /* 0x000000280a1d7210 */ /* 0x000fc60007f9e0ff */
[----:B------:R-:W-:Y:S01]  /*6640*/  IMAD.WIDE.U32 R6, R22, R44, R24 ;  /* 0x0000002c16067225 */ /* 0x000fe200078e0018 */
[----:B------:R-:W-:-:S03]  /*6650*/  IADD3 R53, P1, R4, R42, RZ ;  /* 0x0000002a04357210 */ /* 0x000fc60007f3e0ff */
[----:B------:R-:W-:Y:S01]  /*6660*/  IMAD.IADD R49, R49, 0x1, R43 ;  /* 0x0000000131317824 */ /* 0x000fe200078e022b */
[----:B------:R-:W-:Y:S01]  /*6670*/  IADD3 R55, P2, R6, R40, RZ ;  /* 0x0000002806377210 */ /* 0x000fe20007f5e0ff */
[----:B------:R-:W-:Y:S01]  /*6680*/  IMAD R3, R22, R45, R3 ;  /* 0x0000002d16037224 */ /* 0x000fe200078e0203 */
[----:B------:R-:W-:Y:S01]  /*6690*/  SHF.L.U64.HI R45, R44, 0x5, R45 ;  /* 0x000000052c2d7819 */ /* 0x000fe2000001022d */
        /* <DEDUP_REMOVED lines=24> */
.L_x_3675:
[----:B------:R-:W-:Y:S05]  /*6820*/  BSYNC B6 ;  /* 0x0000000000067941 */ /* 0x000fea0003800000 */
.L_x_3674:
        /* <DEDUP_REMOVED lines=12> */
[C---:B------:R-:W-:Y:S02]  /*68f0*/  IMAD R13, R185.reuse, R7, R12 ;  /* 0x00000007b90d7224 */ /* 0x040fe400078e020c */
[----:B------:R-:W-:Y:S02]  /*6900*/  IMAD R0, R185, -0x40, R187 ;  /* 0xffffffc0b9007824 */ /* 0x000fe400078e02bb */
[----:B------:R-:W-:Y:S01]  /*6910*/  IMAD.IADD R9, R9, 0x1, R3 ;  /* 0x0000000109097824 */ /* 0x000fe200078e0203 */
[----:B------:R-:W-:Y:S01]  /*6920*/  IADD3 R3, R11, R13, RZ ;  /* 0x0000000d0b037210 */ /* 0x000fe20007ffe0ff */
[----:B------:R-:W-:Y:S01]  /*6930*/  IMAD.SHL.U32 R54, R10, 0x40, RZ ;  /* 0x000000400a367824 */ /* 0x000fe200078e00ff */
[----:B------:R-:W-:Y:S02]  /*6940*/  VIMNMX R56, R0, 0x40, PT ;  /* 0x0000004000387848 */ /* 0x000fe40003fe0100 */
[----:B------:R-:W-:Y:S02]  /*6950*/  SHF.L.U64.HI R57, R8, 0x6, R9 ;  /* 0x0000000608397819 */ /* 0x000fe40000010209 */
        /* <DEDUP_REMOVED lines=27> */
[----:B------:R-:W-:Y:S01]  /*6b10*/  IADD3 R14, R24, 0x10, RZ ;  /* 0x00000010180e7810 */ /* 0x000fe20007ffe0ff */
[----:B------:R-:W-:Y:S01]  /*6b20*/  ULDC UR4, c[0x0][0x3d4] ;  /* 0x0000f50000047ab9 */ /* 0x000fe20000000800 */
[----:B------:R-:W-:Y:S01]  /*6b30*/  IADD3 R15, P4, R52, R53, RZ ;  /* 0x00000035340f7210 */ /* 0x000fe20007f9e0ff */
[----:B------:R-:W-:Y:S01]  /*6b40*/  ULDC.64 UR6, c[0x0][0x3c8] ;  /* 0x0000f20000067ab9 */ /* 0x000fe20000000a00 */
[----:B------:R-:W-:Y:S01]  /*6b50*/  IADD3 R0, P5, R54, R55, RZ ;  /* 0x0000003736007210 */ /* 0x000fe20007fbe0ff */
[----:B------:R-:W-:Y:S01]  /*6b60*/  ULDC.64 UR8, c[0x0][0x3e0] ;  /* 0x0000f80000087ab9 */ /* 0x000fe20000000a00 */
[----:B------:R-:W-:Y:S01]  /*6b70*/  ISETP.GE.AND P2, PT, R14, UR4, PT ;  /* 0x000000040e007c0c */ /* 0x000fe2000bf46270 */
[----:B------:R-:W-:Y:S01]  /*6b80*/  IMAD.X R30, R57, 0x1, R48, P4 ;  /* 0x00000001391e7824 */ /* 0x000fe200020e0630 */
[----:B------:R-:W-:Y:S01]  /*6b90*/  ISETP.GE.AND P3, PT, R24, UR4, PT ;  /* 0x0000000418007c0c */ /* 0x000fe2000bf66270 */
[----:B------:R-:W-:Y:S01]  /*6ba0*/  IMAD.X R31, R59, 0x1, R50, P5 ;  /* 0x000000013b1f7824 */ /* 0x000fe200028e0632 */
[----:B------:R-:W-:-:S02]  /*6bb0*/  LEA R14, P4, R15, UR6, 0x1 ;  /* 0x000000060f0e7c11 */ /* 0x000fc4000f8808ff */
[----:B------:R-:W-:Y:S02]  /*6bc0*/  CS2R R36, SRZ ;  /* 0x0000000000247805 */ /* 0x000fe4000001ff00 */
[C---:B------:R-:W-:Y:S02]  /*6bd0*/  LEA R38, P5, R0.reuse, UR8, 0x1 ;  /* 0x0000000800267c11 */ /* 0x040fe4000f8a08ff */
[----:B------:R-:W-:Y:S02]  /*6be0*/  CS2R R32, SRZ ;  /* 0x0000000000207805 */ /* 0x000fe4000001ff00 */
[----:B------:R-:W-:Y:S02]  /*6bf0*/  LEA.HI.X R15, R15, UR7, R30, 0x1, P4 ;  /* 0x000000070f0f7c11 */ /* 0x000fe4000a0f0c1e */
[----:B------:R-:W-:Y:S02]  /*6c00*/  CS2R R34, SRZ ;  /* 0x0000000000227805 */ /* 0x000fe4000001ff00 */
[----:B------:R-:W-:-:S02]  /*6c10*/  LEA.HI.X R39, R0, UR9, R31, 0x1, P5 ;  /* 0x0000000900277c11 */ /* 0x000fc4000a8f0c1f */
[----:B------:R-:W-:Y:S01]  /*6c20*/  CS2R R30, SRZ ;  /* 0x00000000001e7805 */ /* 0x000fe2000001ff00 */
[----:B------:R0:W5:Y:S04]  /*6c30*/  @!P2 LDG.E.64 R32, desc[UR40][R14.64+0x20] ;  /* 0x000020280e20a981 */ /* 0x000168000c1e1b00 */
[----:B------:R0:W5:Y:S04]  /*6c40*/  @!P3 LDG.E.64 R36, desc[UR40][R14.64] ;  /* 0x000000280e24b981 */ /* 0x000168000c1e1b00 */
[----:B------:R0:W5:Y:S04]  /*6c50*/  @!P3 LDG.E.64 R34, desc[UR40][R38.64] ;  /* 0x000000282622b981 */ /* 0x000168000c1e1b00 */
[----:B------:R0:W5:Y:S02]  /*6c60*/  @!P2 LDG.E.64 R30, desc[UR40][R38.64+0x20] ;  /* 0x00002028261ea981 */ /* 0x000164000c1e1b00 */
.L_x_3679:
[----:B------:R-:W-:Y:S05]  /*6c70*/  BSYNC B1 ;  /* 0x0000000000017941 */ /* 0x000fea0003800000 */
.L_x_3678:
        /* <DEDUP_REMOVED lines=24> */
.L_x_3681:
[----:B------:R-:W-:Y:S05]  /*6e00*/  BSYNC B1 ;  /* 0x0000000000017941 */ /* 0x000fea0003800000 */
.L_x_3680:
[----:B------:R-:W-:Y:S01]  /*6e10*/  IMAD.WIDE.U32 R10, R3, R4, R10 ;  /* 0x00000004030a7225 */ /* 0x000fe200078e000a */
[----:B------:R-:W-:Y:S01]  /*6e20*/  LEA.HI R0, R207, R207, RZ, 0x1 ;  /* 0x000000cfcf007211 */ /* 0x000fe200078f08ff */
[----:B------:R-:W-:Y:S01]  /*6e30*/  ULDC.64 UR4, c[0x0][0x3c8] ;  /* 0x0000f20000047ab9 */ /* 0x000fe20000000a00 */
[----:B------:R-:W-:Y:S01]  /*6e40*/  ULDC.64 UR6, c[0x0][0x3e0] ;  /* 0x0000f80000067ab9 */ /* 0x000fe20000000a00 */
[----:B------:R-:W-:-:S04]  /*6e50*/  IMAD.WIDE.U32 R12, R3, R6, R12 ;  /* 0x00000006030c7225 */ /* 0x000fc800078e000c */
[C---:B------:R-:W-:Y:S02]  /*6e60*/  IMAD R4, R41.reuse, R4, RZ ;  /* 0x0000000429047224 */ /* 0x040fe400078e02ff */
[----:B------:R-:W-:Y:S02]  /*6e70*/  IMAD R6, R41, R6, RZ ;  /* 0x0000000629067224 */ /* 0x000fe400078e02ff */
[----:B01----:R-:W-:Y:S02]  /*6e80*/  IMAD.SHL.U32 R14, R191, 0x40, RZ ;  /* 0x00000040bf0e7824 */ /* 0x003fe400078e00ff */
[C---:B------:R-:W-:Y:S01]  /*6e90*/  IMAD R5, R3.reuse, R5, R4 ;  /* 0x0000000503057224 */ /* 0x040fe200078e0204 */
[----:B------:R-:W-:Y:S01]  /*6ea0*/  LEA R4, P2, R10, UR4, 0x1 ;  /* 0x000000040a047c11 */ /* 0x000fe2000f8408ff */
[----:B------:R-:W-:Y:S01]  /*6eb0*/  IMAD R3, R3, R7, R6 ;  /* 0x0000000703037224 */ /* 0x000fe200078e0206 */
[----:B------:R-:W-:Y:S01]  /*6ec0*/  LOP3.LUT R6, R0, 0xfffffffe, RZ, 0xc0, !PT ;  /* 0xfffffffe00067812 */ /* 0x000fe200078ec0ff */
[----:B------:R-:W-:Y:S01]  /*6ed0*/  IMAD.IADD R5, R11, 0x1, R5 ;  /* 0x000000010b057824 */ /* 0x000fe200078e0205 */
[----:B------:R-:W-:Y:S01]  /*6ee0*/  LOP3.LUT R15, R14, 0x1c0, RZ, 0xc0, !PT ;  /* 0x000001c00e0f7812 */ /* 0x000fe200078ec0ff */
[----:B------:R-:W-:Y:S01]  /*6ef0*/  IMAD.IADD R3, R13, 0x1, R3 ;  /* 0x000000010d037824 */ /* 0x000fe200078e0203 */
[----:B------:R-:W-:Y:S01]  /*6f00*/  LEA R0, P3, R12, UR6, 0x1 ;  /* 0x000000060c007c11 */ /* 0x000fe2000f8608ff */
[----:B------:R-:W-:Y:S01]  /*6f10*/  IMAD.IADD R6, R207, 0x1, -R6 ;  /* 0x00000001cf067824 */ /* 0x000fe200078e0a06 */
[----:B------:R-:W-:Y:S01]  /*6f20*/  LOP3.LUT R7, R15, 0x18, R16, 0xf8, !PT ;  /* 0x000000180f077812 */ /* 0x000fe200078ef810 */
[----:B------:R-:W-:Y:S01]  /*6f30*/  UMOV UR4, 0xffffffff ;  /* 0xffffffff00047882 */ /* 0x000fe20000000000 */
[----:B------:R-:W-:-:S02]  /*6f40*/  SHF.R.U32.HI R14, RZ, 0x3, R15 ;  /* 0x00000003ff0e7819 */ /* 0x000fc4000001160f */
[----:B------:R-:W-:Y:S02]  /*6f50*/  LEA.HI.X R5, R10, UR5, R5, 0x1, P2 ;  /* 0x000000050a057c11 */ /* 0x000fe400090f0c05 */
[----:B------:R-:W-:Y:S02]  /*6f60*/  LEA.HI.X R3, R12, UR7, R3, 0x1, P3 ;  /* 0x000000070c037c11 */ /* 0x000fe400098f0c03 */
[----:B------:R-:W-:Y:S02]  /*6f70*/  LOP3.LUT R39, R7, R14, RZ, 0x3c, !PT ;  /* 0x0000000e07277212 */ /* 0x000fe400078e3cff */
[----:B------:R-:W-:Y:S01]  /*6f80*/  SHF.L.U32 R7, R6, 0x1f, RZ ;  /* 0x0000001f06077819 */ /* 0x000fe200000006ff */
[----:B------:R-:W-:Y:S06]  /*6f90*/  BRA.DIV UR4, `(.L_x_3682) ;  /* 0x0000010a04cc7947 */ /* 0x000fec000b800000 */
.L_x_3868:
[----:B------:R-:W-:-:S03]  /*6fa0*/  UMOV UR4, 0xffffffff ;  /* 0xffffffff00047882 */ /* 0x000fc60000000000 */
[----:B------:R-:W-:Y:S05]  /*6fb0*/  BRA.DIV UR4, `(.L_x_3683) ;  /* 0x0000010a04ec7947 */ /* 0x000fea000b800000 */
.L_x_3871:
[----:B------:R-:W-:-:S03]  /*6fc0*/  UMOV UR4, 0xffffffff ;  /* 0xffffffff00047882 */ /* 0x000fc60000000000 */
[----:B------:R-:W-:Y:S05]  /*6fd0*/  BRA.DIV UR4, `(.L_x_3684) ;  /* 0x0000010e040c7947 */ /* 0x000fea000b800000 */
.L_x_3874:
[----:B------:R-:W-:-:S03]  /*6fe0*/  UMOV UR4, 0xffffffff ;  /* 0xffffffff00047882 */ /* 0x000fc60000000000 */
[----:B------:R-:W-:Y:S05]  /*6ff0*/  BRA.DIV UR4, `(.L_x_3685) ;  /* 0x0000010e042c7947 */ /* 0x000fea000b800000 */
.L_x_3877:
[----:B------:R-:W-:-:S03]  /*7000*/  UMOV UR4, 0xffffffff ;  /* 0xffffffff00047882 */ /* 0x000fc60000000000 */
[----:B------:R-:W-:Y:S05]  /*7010*/  BRA.DIV UR4, `(.L_x_3686) ;  /* 0x0000010e044c7947 */ /* 0x000fea000b800000 */
.L_x_3880:
[----:B------:R-:W-:-:S03]  /*7020*/  UMOV UR4, 0xffffffff ;  /* 0xffffffff00047882 */ /* 0x000fc60000000000 */
[----:B------:R-:W-:Y:S05]  /*7030*/  BRA.DIV UR4, `(.L_x_3687) ;  /* 0x0000010e046c7947 */ /* 0x000fea000b800000 */
.L_x_3883:
[----:B------:R-:W-:-:S03]  /*7040*/  UMOV UR4, 0xffffffff ;  /* 0xffffffff00047882 */ /* 0x000fc60000000000 */
[----:B------:R-:W-:Y:S05]  /*7050*/  BRA.DIV UR4, `(.L_x_3688) ;  /* 0x0000010e048c7947 */ /* 0x000fea000b800000 */
.L_x_3886:
[----:B------:R-:W-:-:S03]  /*7060*/  UMOV UR4, 0xffffffff ;  /* 0xffffffff00047882 */ /* 0x000fc60000000000 */
[----:B------:R-:W-:Y:S05]  /*7070*/  BRA.DIV UR4, `(.L_x_3689) ;  /* 0x0000010e04ac7947 */ /* 0x000fea000b800000 */
.L_x_3889:
[----:B------:R-:W0:Y:S01]  /*7080*/  SYNCS.PHASECHK.TRANS64.TRYWAIT P2, [R2+URZ+0x28c00], R7 ;  /* 0x028c0007020075a7 */ /* 0x000e22000804017f */
[----:B-----5:R-:W-:Y:S01]  /*7090*/  MOV R3, R31 ;  /* 0x0000001f00037202 */ /* 0x020fe20000000f00 */
[----:B------:R-:W-:Y:S01]  /*70a0*/  IMAD.MOV.U32 R4, RZ, RZ, R34 ;  /* 0x000000ffff047224 */ /* 0x000fe200078e0022 */
[----:B------:R-:W-:Y:S01]  /*70b0*/  LOP3.LUT P3, RZ, R191, 0x4, RZ, 0xc0, !PT ;  /* 0x00000004bfff7812 */ /* 0x000fe2000786c0ff */
[----:B------:R-:W-:Y:S01]  /*70c0*/  IMAD.MOV.U32 R5, RZ, RZ, R35 ;  /* 0x000000ffff057224 */ /* 0x000fe200078e0023 */
[----:B------:R-:W-:Y:S01]  /*70d0*/  PRMT R42, R42, 0x5410, R3 ;  /* 0x000054102a2a7816 */ /* 0x000fe20000000003 */
[----:B------:R-:W-:Y:S01]  /*70e0*/  IMAD R3, R200, 0x200, R39 ;  /* 0x00000200c8037824 */ /* 0x000fe200078e0227 */
[----:B------:R-:W-:Y:S01]  /*70f0*/  PRMT R11, R11, 0x5410, R4 ;  /* 0x000054100b0b7816 */ /* 0x000fe20000000004 */
[----:B------:R-:W-:Y:S01]  /*7100*/  IMAD.MOV.U32 R0, RZ, RZ, R30 ;  /* 0x000000ffff007224 */ /* 0x000fe200078e001e */
[----:B------:R-:W-:Y:S01]  /*7110*/  PRMT R12, R12, 0x5410, R5 ;  /* 0x000054100c0c7816 */ /* 0x000fe20000000005 */
[----:B------:R-:W-:Y:S01]  /*7120*/  IMAD.MOV.U32 R4, RZ, RZ, R37 ;  /* 0x000000ffff047224 */ /* 0x000fe200078e0025 */
[----:B------:R-:W-:Y:S01]  /*7130*/  BSSY B1, `(.L_x_3690) ;  /* 0x000001c000017945 */ /* 0x000fe20003800000 */
[----:B------:R-:W-:Y:S01]  /*7140*/  IMAD.MOV.U32 R5, RZ, RZ, R32 ;  /* 0x000000ffff057224 */ /* 0x000fe200078e0020 */
[----:B------:R-:W-:Y:S01]  /*7150*/  PRMT R40, R40, 0x5410, R0 ;  /* 0x0000541028287816 */ /* 0x000fe20000000000 */
[----:B------:R-:W-:Y:S01]  /*7160*/  IMAD R3, R3, 0x2, R2 ;  /* 0x0000000203037824 */ /* 0x000fe200078e0202 */
[----:B------:R-:W-:Y:S01]  /*7170*/  PRMT R11, R4, 0x7610, R11 ;  /* 0x00007610040b7816 */ /* 0x000fe2000000000b */
[----:B------:R-:W-:Y:S01]  /*7180*/  IMAD.MOV.U32 R0, RZ, RZ, R36 ;  /* 0x000000ffff007224 */ /* 0x000fe200078e0024 */
[----:B------:R-:W-:Y:S01]  /*7190*/  PRMT R43, R43, 0x5410, R5 ;  /* 0x000054102b2b7816 */ /* 0x000fe20000000005 */
[----:B------:R-:W-:Y:S01]  /*71a0*/  IMAD.MOV.U32 R5, RZ, RZ, R33 ;  /* 0x000000ffff057224 */ /* 0x000fe200078e0021 */
[----:B------:R-:W-:Y:S01]  /*71b0*/  IADD3 R4, R3, 0x20400, RZ ;  /* 0x0002040003047810 */ /* 0x000fe20007ffe0ff */
[----:B------:R-:W-:Y:S01]  /*71c0*/  IMAD.MOV.U32 R6, RZ, RZ, R26 ;  /* 0x000000ffff067224 */ /* 0x000fe200078e001a */
[----:B------:R-:W-:Y:S01]  /*71d0*/  PRMT R13, R13, 0x5410, R0 ;  /* 0x000054100d0d7816 */ /* 0x000fe20000000000 */
[----:B------:R-:W-:Y:S01]  /*71e0*/  IMAD.MOV.U32 R10, RZ, RZ, R27 ;  /* 0x000000ffff0a7224 */ /* 0x000fe200078e001b */
[----:B------:R-:W-:Y:S01]  /*71f0*/  PRMT R40, R5, 0x7610, R40 ;  /* 0x0000761005287816 */ /* 0x000fe20000000028 */
[----:B------:R-:W-:Y:S01]  /*7200*/  VIADD R0, R3, 0x20440 ;  /* 0x0002044003007836 */ /* 0x000fe20000000000 */
[----:B------:R-:W-:Y:S01]  /*7210*/  PRMT R42, R6, 0x7610, R42 ;  /* 0x00007610062a7816 */ /* 0x000fe2000000002a */
[----:B------:R-:W-:Y:S01]  /*7220*/  @P3 VIADD R0, R4, 0xffffffc0 ;  /* 0xffffffc004003836 */ /* 0x000fe20000000000 */
[----:B------:R-:W-:Y:S01]  /*7230*/  PRMT R44, R44, 0x5410, R10 ;  /* 0x000054102c2c7816 */ /* 0x000fe2000000000a */
[----:B------:R-:W-:-:S02]  /*7240*/  IMAD.MOV.U32 R4, RZ, RZ, R8 ;  /* 0x000000ffff047224 */ /* 0x000fc400078e0008 */
[----:B------:R-:W-:Y:S02]  /*7250*/  IMAD.MOV.U32 R5, RZ, RZ, R9 ;  /* 0x000000ffff057224 */ /* 0x000fe400078e0009 */
[----:B------:R-:W-:Y:S01]  /*7260*/  IMAD.MOV.U32 R6, RZ, RZ, R28 ;  /* 0x000000ffff067224 */ /* 0x000fe200078e001c */
[----:B------:R-:W-:Y:S01]  /*7270*/  PRMT R45, R45, 0x5410, R4 ;  /* 0x000054102d2d7816 */ /* 0x000fe20000000004 */
[----:B------:R-:W-:Y:S01]  /*7280*/  IMAD.MOV.U32 R10, RZ, RZ, R29 ;  /* 0x000000ffff0a7224 */ /* 0x000fe200078e001d */
[----:B------:R-:W-:Y:S01]  /*7290*/  PRMT R43, R5, 0x7610, R43 ;  /* 0x00007610052b7816 */ /* 0x000fe2000000002b */
[----:B------:R-:W-:Y:S01]  /*72a0*/  IMAD.MOV.U32 R5, RZ, RZ, R21 ;  /* 0x000000ffff057224 */ /* 0x000fe200078e0015 */
[----:B------:R-:W-:Y:S02]  /*72b0*/  PRMT R46, R46, 0x5410, R6 ;  /* 0x000054102e2e7816 */ /* 0x000fe40000000006 */
[----:B------:R-:W-:Y:S02]  /*72c0*/  PRMT R44, R10, 0x7610, R44 ;  /* 0x000076100a2c7816 */ /* 0x000fe4000000002c */
[----:B------:R-:W-:Y:S01]  /*72d0*/  MOV R4, R20 ;  /* 0x0000001400047202 */ /* 0x000fe20000000f00 */
[----:B0-----:R-:W-:Y:S06]  /*72e0*/  @!P2 BRA `(.L_x_3691) ;  /* 0x0000010c0038a947 */ /* 0x001fec0003800000 */
.L_x_3890:
[----:B------:R-:W-:Y:S05]  /*72f0*/  BSYNC B1 ;  /* 0x0000000000017941 */ /* 0x000fea0003800000 */
.L_x_3690:
        /* <DEDUP_REMOVED lines=56> */
.L_x_3695:
[----:B------:R-:W-:Y:S05]  /*7680*/  BSYNC B2 ;  /* 0x0000000000027941 */ /* 0x000fea0003800000 */
.L_x_3694:
        /* <DEDUP_REMOVED lines=25> */
[----:B------:R-:W-:Y:S01]  /*7820*/  IMAD.U32 R7, R5, 0x10000, RZ ;  /* 0x0001000005077824 */ /* 0x000fe200078e00ff */
[----:B------:R-:W-:Y:S01]  /*7830*/  SHF.L.U32 R11, R14, 0x10, RZ ;  /* 0x000000100e0b7819 */ /* 0x000fe200000006ff */
[----:B------:R-:W-:Y:S01]  /*7840*/  FMUL.FTZ R37, R13, R15 ;  /* 0x0000000f0d257220 */ /* 0x000fe20000410000 */
[----:B------:R-:W-:Y:S01]  /*7850*/  LOP3.LUT R4, R4, 0xffff0000, RZ, 0xc0, !PT ;  /* 0xffff000004047812 */ /* 0x000fe200078ec0ff */
[----:B------:R-:W-:Y:S01]  /*7860*/  IMAD.U32 R13, R31, 0x10000, RZ ;  /* 0x000100001f0d7824 */ /* 0x000fe200078e00ff */
[----:B------:R-:W-:Y:S01]  /*7870*/  LOP3.LUT R5, R5, 0xffff0000, RZ, 0xc0, !PT ;  /* 0xffff000005057812 */ /* 0x000fe200078ec0ff */
[----:B------:R-:W-:Y:S01]  /*7880*/  FFMA.FTZ R32, R12, R32, R37 ;  /* 0x000000200c207223 */ /* 0x000fe20000010025 */
[----:B------:R-:W-:Y:S01]  /*7890*/  LOP3.LUT R10, R31, 0xffff0000, RZ, 0xc0, !PT ;  /* 0xffff00001f0a7812 */ /* 0x000fe200078ec0ff */
[----:B------:R-:W-:Y:S01]  /*78a0*/  FMUL.FTZ R15, R4, R13 ;  /* 0x0000000d040f7220 */ /* 0x000fe20000410000 */
[----:B------:R-:W-:Y:S01]  /*78b0*/  LOP3.LUT R14, R14, 0xffff0000, RZ, 0xc0, !PT ;  /* 0xffff00000e0e7812 */ /* 0x000fe200078ec0ff */
[----:B------:R-:W-:-:S02]  /*78c0*/  FMUL.FTZ R12, R4, R11 ;  /* 0x0000000b040c7220 */ /* 0x000fc40000410000 */
[C---:B------:R-:W-:Y:S01]  /*78d0*/  FMUL.FTZ R30, R5.reuse, R10 ;  /* 0x0000000a051e7220 */ /* 0x040fe20000410000 */
[C---:B------:R-:W-:Y:S01]  /*78e0*/  FFMA.FTZ R4, R6.reuse, R11, -R15 ;  /* 0x0000000b06047223 */ /* 0x040fe2000001080f */
[-C--:B------:R-:W-:Y:S01]  /*78f0*/  FMUL.FTZ R31, R5, R14.reuse ;  /* 0x0000000e051f7220 */ /* 0x080fe20000410000 */
[----:B------:R-:W-:Y:S01]  /*7900*/  FFMA.FTZ R13, R6, R13, R12 ;  /* 0x0000000d060d7223 */ /* 0x000fe2000001000c */
[C---:B------:R-:W-:Y:S01]  /*7910*/  FFMA.FTZ R5, R7.reuse, R14, -R30 ;  /* 0x0000000e07057223 */ /* 0x040fe2000001081e */
[----:B------:R-:W-:Y:S01]  /*7920*/  F2FP.BF16.F32.PACK_AB R6, R34, R35 ;  /* 0x000000232206723e */ /* 0x000fe200000010ff */
[----:B------:R-:W-:Y:S01]  /*7930*/  FFMA.FTZ R10, R7, R10, R31 ;  /* 0x0000000a070a7223 */ /* 0x000fe2000001001f */
[----:B------:R-:W-:Y:S02]  /*7940*/  F2FP.BF16.F32.PACK_AB R7, R32, R33 ;  /* 0x000000212007723e */ /* 0x000fe400000010ff */
[----:B------:R-:W-:Y:S02]  /*7950*/  F2FP.BF16.F32.PACK_AB R4, R13, R4 ;  /* 0x000000040d04723e */ /* 0x000fe400000010ff */
[----:B------:R-:W-:-:S05]  /*7960*/  F2FP.BF16.F32.PACK_AB R5, R10, R5 ;  /* 0x000000050a05723e */ /* 0x000fca00000010ff */
[----:B------:R2:W-:Y:S02]  /*7970*/  STS.128 [R0], R4 ;  /* 0x0000000400007388 */ /* 0x0005e40000000c00 */
.L_x_3693:
[----:B------:R-:W-:Y:S05]  /*7980*/  BSYNC B1 ;  /* 0x0000000000017941 */ /* 0x000fea0003800000 */
.L_x_3692:
        /* <DEDUP_REMOVED lines=52> */
[----:B------:R1:W-:Y:S02]  /*7cd0*/  STS.128 [R3+0x21400], R4 ;  /* 0x0214000403007388 */ /* 0x0003e40000000c00 */
.L_x_3698:
[----:B------:R-:W-:Y:S05]  /*7ce0*/  BSYNC B1 ;  /* 0x0000000000017941 */ /* 0x000fea0003800000 */
.L_x_3697:
        /* <DEDUP_REMOVED lines=48> */
.L_x_3677:
        /* <DEDUP_REMOVED lines=13> */
[----:B------:R-:W-:Y:S01]  /*80c0*/  @!P1 IADD3.X R10, R57, R26, RZ, P4, !PT ;  /* 0x0000001a390a9210 */ /* 0x000fe200027fe4ff */
[----:B------:R-:W1:Y:S01]  /*80d0*/  @!P0 LDC.64 R30, c[0x0][0x3e0] ;  /* 0x0000f800ff1e8b82 */ /* 0x000e620000000a00 */
[----:B------:R-:W-:Y:S02]  /*80e0*/  @!P1 LEA R8, P4, R9, UR4, 0x1 ;  /* 0x0000000409089c11 */ /* 0x000fe4000f8808ff */
[----:B------:R-:W-:-:S02]  /*80f0*/  @!P0 IADD3.X R3, R28, R45, R59, P2, P3 ;  /* 0x0000002d1c038210 */ /* 0x000fc400017e643b */
        /* <DEDUP_REMOVED lines=41> */
[----:B------:R-:W-:Y:S02]  /*8390*/  LEA R0, P1, R10, UR6, 0x1 ;  /* 0x000000060a007c11 */ /* 0x000fe4000f8208ff */
[----:B------:R-:W-:Y:S01]  /*83a0*/  IADD3 R3, R11, R3, RZ ;  /* 0x000000030b037210 */ /* 0x000fe20007ffe0ff */
[----:B------:R-:W-:Y:S01]  /*83b0*/  UMOV UR4, 0xffffffff ;  /* 0xffffffff00047882 */ /* 0x000fe20000000000 */
[----:B------:R-:W-:Y:S02]  /*83c0*/  LEA.HI.X R5, R8, UR5, R5, 0x1, P0 ;  /* 0x0000000508057c11 */ /* 0x000fe400080f0c05 */
[----:B------:R-:W-:-:S02]  /*83d0*/  LEA.HI.X R3, R10, UR7, R3, 0x1, P1 ;  /* 0x000000070a037c11 */ /* 0x000fc400088f0c03 */
[----:B------:R-:W-:Y:S01]  /*83e0*/  LEA.HI R6, R207, R207, RZ, 0x1 ;  /* 0x000000cfcf067211 */ /* 0x000fe200078f08ff */
[----:B------:R-:W-:Y:S06]  /*83f0*/  BRA.DIV UR4, `(.L_x_3699) ;  /* 0x000000fe04087947 */ /* 0x000fec000b800000 */
.L_x_3893:
[----:B------:R-:W-:-:S03]  /*8400*/  UMOV UR4, 0xffffffff ;  /* 0xffffffff00047882 */ /* 0x000fc60000000000 */
[----:B------:R-:W-:Y:S05]  /*8410*/  BRA.DIV UR4, `(.L_x_3700) ;  /* 0x000000fe04287947 */ /* 0x000fea000b800000 */
.L_x_3896:
[----:B------:R-:W-:-:S03]  /*8420*/  UMOV UR4, 0xffffffff ;  /* 0xffffffff00047882 */ /* 0x000fc60000000000 */
[----:B------:R-:W-:Y:S05]  /*8430*/  BRA.DIV UR4, `(.L_x_3701) ;  /* 0x000000fe04487947 */ /* 0x000fea000b800000 */
.L_x_3899:
[----:B------:R-:W-:-:S03]  /*8440*/  UMOV UR4, 0xffffffff ;  /* 0xffffffff00047882 */ /* 0x000fc60000000000 */
[----:B------:R-:W-:Y:S05]  /*8450*/  BRA.DIV UR4, `(.L_x_3702) ;  /* 0x000000fe04687947 */ /* 0x000fea000b800000 */
.L_x_3902:
[----:B------:R-:W-:-:S03]  /*8460*/  UMOV UR4, 0xffffffff ;  /* 0xffffffff00047882 */ /* 0x000fc60000000000 */
[----:B------:R-:W-:Y:S05]  /*8470*/  BRA.DIV UR4, `(.L_x_3703) ;  /* 0x000000fe04887947 */ /* 0x000fea000b800000 */
.L_x_3905:
[----:B------:R-:W-:Y:S01]  /*8480*/  UMOV UR4, 0xffffffff ;  /* 0xffffffff00047882 */ /* 0x000fe20000000000 */
[----:B------:R-:W-:Y:S02]  /*8490*/  LOP3.LUT R6, R6, 0xfffffffe, RZ, 0xc0, !PT ;  /* 0xfffffffe06067812 */ /* 0x000fe400078ec0ff */
[----:B------:R-:W-:Y:S05]  /*84a0*/  BRA.DIV UR4, `(.L_x_3704) ;  /* 0x000000fe04a47947 */ /* 0x000fea000b800000 */
.L_x_3908:
[----:B------:R-:W-:Y:S01]  /*84b0*/  UMOV UR4, 0xffffffff ;  /* 0xffffffff00047882 */ /* 0x000fe20000000000 */
[----:B------:R-:W-:Y:S02]  /*84c0*/  IMAD.IADD R6, R207, 0x1, -R6 ;  /* 0x00000001cf067824 */ /* 0x000fe400078e0a06 */
[----:B------:R-:W-:Y:S05]  /*84d0*/  BRA.DIV UR4, `(.L_x_3705) ;  /* 0x000000fe04c07947 */ /* 0x000fea000b800000 */
.L_x_3911:
[----:B------:R-:W-:Y:S01]  /*84e0*/  UMOV UR4, 0xffffffff ;  /* 0xffffffff00047882 */ /* 0x000fe20000000000 */
[----:B------:R-:W-:Y:S02]  /*84f0*/  SHF.L.U32 R3, R6, 0x1f, RZ ;  /* 0x0000001f06037819 */ /* 0x000fe400000006ff */
[----:B------:R-:W-:Y:S05]  /*8500*/  BRA.DIV UR4, `(.L_x_3706) ;  /* 0x000000fe04dc7947 */ /* 0x000fea000b800000 */
.L_x_3914:
        /* <DEDUP_REMOVED lines=10> */
[-C--:B------:R-:W-:Y:S01]  /*85b0*/  ISETP.GE.OR P2, PT, R22, R56.reuse, P0 ;  /* 0x000000381600720c */ /* 0x080fe20000746670 */
        /* <DEDUP_REMOVED lines=24> */
.L_x_3915:
[----:B------:R-:W-:Y:S05]  /*8740*/  BSYNC B1 ;  /* 0x0000000000017941 */ /* 0x000fea0003800000 */
.L_x_3707:
[----:B------:R-:W-:Y:S04]  /*8750*/  BSSY B1, `(.L_x_3709) ;  /* 0x000006a000017945 */ /* 0x000fe80003800000 */
[----:B------:R-:W-:Y:S05]  /*8760*/  @P2 BRA `(.L_x_3710) ;  /* 0x0000000400a02947 */ /* 0x000fea0003800000 */
[----:B------:R-:W-:Y:S01]  /*8770*/  SHF.L.U32 R0, R191, 0x6, RZ ;  /* 0x00000006bf007819 */ /* 0x000fe200000006ff */
[----:B------:R-:W-:Y:S01]  /*8780*/  IMAD.IADD R4, R16, 0x1, R21 ;  /* 0x0000000110047824 */ /* 0x000fe200078e0215 */
[--C-:B------:R-:W-:Y:S02]  /*8790*/  SHF.R.U64 R12, R32, 0x10, R33.reuse ;  /* 0x00000010200c7819 */ /* 0x100fe40000001221 */
[----:B------:R-:W-:Y:S02]  /*87a0*/  LOP3.LUT R5, R0, 0x1c0, RZ, 0xc0, !PT ;  /* 0x000001c000057812 */ /* 0x000fe400078ec0ff */
[----:B------:R-:W-:Y:S02]  /*87b0*/  SHF.R.U32.HI R32, RZ, 0x10, R33 ;  /* 0x00000010ff207819 */ /* 0x000fe40000011621 */
[----:B------:R-:W-:Y:S02]  /*87c0*/  LOP3.LUT R0, R5, 0x38, R16, 0xf8, !PT ;  /* 0x0000003805007812 */ /* 0x000fe400078ef810 */
[----:B------:R-:W-:-:S02]  /*87d0*/  SHF.R.U32.HI R7, RZ, 0x3, R5 ;  /* 0x00000003ff077819 */ /* 0x000fc40000011605 */
[----:B------:R-:W-:Y:S02]  /*87e0*/  LOP3.LUT R4, R5, 0x38, R4, 0xf8, !PT ;  /* 0x0000003805047812 */ /* 0x000fe400078ef804 */
[-C--:B0-----:R-:W-:Y:S02]  /*87f0*/  LOP3.LUT R3, R0, R7.reuse, RZ, 0x3c, !PT ;  /* 0x0000000700037212 */ /* 0x081fe400078e3cff */
[----:B------:R-:W-:Y:S02]  /*8800*/  LOP3.LUT R5, R4, R7, RZ, 0x3c, !PT ;  /* 0x0000000704057212 */ /* 0x000fe400078e3cff */
[----:B------:R-:W-:Y:S01]  /*8810*/  SHF.R.U64 R0, R36, 0x10, R37 ;  /* 0x0000001024007819 */ /* 0x000fe20000001225 */
[----:B------:R-:W-:Y:S01]  /*8820*/  IMAD R3, R200, 0x200, R3 ;  /* 0x00000200c8037824 */ /* 0x000fe200078e0203 */
[----:B------:R-:W-:Y:S02]  /*8830*/  SHF.R.U64 R41, R38, 0x10, R39 ;  /* 0x0000001026297819 */ /* 0x000fe40000001227 */
[----:B------:R-:W-:Y:S01]  /*8840*/  SHF.R.U32.HI R40, RZ, 0x10, R37 ;  /* 0x00000010ff287819 */ /* 0x000fe20000011625 */
[----:B------:R-:W-:Y:S01]  /*8850*/  IMAD R46, R3, 0x2, R2 ;  /* 0x00000002032e7824 */ /* 0x000fe200078e0202 */
[----:B------:R-:W-:Y:S01]  /*8860*/  PRMT R33, R20, 0x5432, R12 ;  /* 0x0000543214217816 */ /* 0x000fe2000000000c */
[----:B------:R-:W-:Y:S01]  /*8870*/  IMAD R3, R200, 0x200, R5 ;  /* 0x00000200c8037824 */ /* 0x000fe200078e0205 */
[----:B------:R-:W-:-:S02]  /*8880*/  PRMT R38, R13, 0x5432, R0 ;  /* 0x000054320d267816 */ /* 0x000fc40000000000 */
[----:B------:R-:W0:Y:S01]  /*8890*/  LDS.128 R4, [R46+0x20400] ;  /* 0x020400002e047984 */ /* 0x000e220000000c00 */
[----:B------:R-:W-:Y:S01]  /*88a0*/  IMAD R47, R3, 0x2, R2 ;  /* 0x00000002032f7824 */ /* 0x000fe200078e0202 */
[--C-:B------:R-:W-:Y:S02]  /*88b0*/  SHF.R.U64 R3, R34, 0x10, R35.reuse ;  /* 0x0000001022037819 */ /* 0x100fe40000001223 */
[----:B------:R-:W-:Y:S02]  /*88c0*/  SHF.R.U32.HI R35, RZ, 0x10, R35 ;  /* 0x00000010ff237819 */ /* 0x000fe40000011623 */
[----:B------:R-:W1:Y:S01]  /*88d0*/  LDS.128 R8, [R47+0x20400] ;  /* 0x020400002f087984 */ /* 0x000e620000000c00 */
[----:B------:R-:W-:Y:S01]  /*88e0*/  SHF.R.U32.HI R42, RZ, 0x10, R39 ;  /* 0x00000010ff2a7819 */ /* 0x000fe20000011627 */
[----:B------:R-:W-:Y:S01]  /*88f0*/  IMAD.U32 R39, R38, 0x10000, RZ ;  /* 0x0001000026277824 */ /* 0x000fe200078e00ff */
[C---:B------:R-:W-:Y:S02]  /*8900*/  PRMT R36, R14.reuse, 0x5410, R3 ;  /* 0x000054100e247816 */ /* 0x040fe40000000003 */
[----:B------:R-:W-:Y:S01]  /*8910*/  PRMT R37, R15, 0x5410, R35 ;  /* 0x000054100f257816 */ /* 0x000fe20000000023 */
[----:B------:R-:W-:Y:S01]  /*8920*/  IMAD.U32 R35, R33, 0x10000, RZ ;  /* 0x0001000021237824 */ /* 0x000fe200078e00ff */
[----:B------:R-:W-:-:S02]  /*8930*/  PRMT R40, R14, 0x5432, R40 ;  /* 0x000054320e287816 */ /* 0x000fc40000000028 */
[----:B------:R-:W-:Y:S02]  /*8940*/  LOP3.LUT R38, R38, 0xffff0000, RZ, 0xc0, !PT ;  /* 0xffff000026267812 */ /* 0x000fe400078ec0ff */
        /* <DEDUP_REMOVED lines=15> */
[----:B------:R-:W-:Y:S01]  /*8a40*/  FMUL.FTZ R45, R14, R35 ;  /* 0x000000230e2d7220 */ /* 0x000fe20000410000 */
[----:B------:R-:W-:Y:S01]  /*8a50*/  FMUL.FTZ R44, R8, R38 ;  /* 0x00000026082c7220 */ /* 0x000fe20000410000 */
[----:B------:R-:W-:-:S02]  /*8a60*/  IMAD.U32 R14, R40, 0x10000, RZ ;  /* 0x00010000280e7824 */ /* 0x000fc400078e00ff */
[C---:B------:R-:W-:Y:S01]  /*8a70*/  FFMA.FTZ R43, R0.reuse, R35, -R43 ;  /* 0x00000023002b7223 */ /* 0x040fe2000001082b */
[----:B------:R-:W-:Y:S01]  /*8a80*/  FFMA.FTZ R45, R0, R39, R45 ;  /* 0x00000027002d7223 */ /* 0x000fe2000001002d */
[----:B------:R-:W-:Y:S02]  /*8a90*/  IMAD.U32 R0, R34, 0x10000, RZ ;  /* 0x0001000022007824 */ /* 0x000fe400078e00ff */
[-C--:B------:R-:W-:Y:S01]  /*8aa0*/  FMUL.FTZ R8, R8, R33.reuse ;  /* 0x0000002108087220 */ /* 0x080fe20000410000 */
[----:B------:R-:W-:Y:S01]  /*8ab0*/  FFMA.FTZ R44, R3, R33, -R44 ;  /* 0x00000021032c7223 */ /* 0x000fe2000001082c */
[C---:B------:R-:W-:Y:S01]  /*8ac0*/  FMUL.FTZ R33, R15.reuse, R14 ;  /* 0x0000000e0f217220 */ /* 0x040fe20000410000 */
[----:B------:R-:W-:Y:S01]  /*8ad0*/  LOP3.LUT R40, R40, 0xffff0000, RZ, 0xc0, !PT ;  /* 0xffff000028287812 */ /* 0x000fe200078ec0ff */
[----:B------:R-:W-:Y:S01]  /*8ae0*/  FMUL.FTZ R15, R15, R0 ;  /* 0x000000000f0f7220 */ /* 0x000fe20000410000 */
[----:B------:R-:W-:Y:S01]  /*8af0*/  LOP3.LUT R34, R34, 0xffff0000, RZ, 0xc0, !PT ;  /* 0xffff000022227812 */ /* 0x000fe200078ec0ff */
[----:B------:R-:W-:Y:S01]  /*8b00*/  FFMA.FTZ R8, R3, R38, R8 ;  /* 0x0000002603087223 */ /* 0x000fe20000010008 */
[C---:B------:R-:W-:Y:S01]  /*8b10*/  FFMA.FTZ R33, R4.reuse, R0, -R33 ;  /* 0x0000000004217223 */ /* 0x040fe20000010821 */
[----:B------:R-:W-:Y:S01]  /*8b20*/  FFMA.FTZ R14, R4, R14, R15 ;  /* 0x0000000e040e7223 */ /* 0x000fe2000001000f */
[C---:B------:R-:W-:Y:S01]  /*8b30*/  FMUL.FTZ R0, R9.reuse, R40 ;  /* 0x0000002809007220 */ /* 0x040fe20000410000 */
[----:B------:R-:W-:Y:S01]  /*8b40*/  FMUL.FTZ R38, R9, R34 ;  /* 0x0000002209267220 */ /* 0x000fe20000410000 */
[----:B------:R-:W-:Y:S01]  /*8b50*/  IMAD.U32 R20, R10, 0x10000, RZ ;  /* 0x000100000a147824 */ /* 0x000fe200078e00ff */
[----:B------:R-:W-:Y:S01]  /*8b60*/  SHF.L.U32 R3, R36, 0x10, RZ ;  /* 0x0000001024037819 */ /* 0x000fe200000006ff */
[----:B------:R-:W-:-:S02]  /*8b70*/  IMAD.U32 R32, R11, 0x10000, RZ ;  /* 0x000100000b207824 */ /* 0x000fc400078e00ff */
[----:B------:R-:W-:Y:S01]  /*8b80*/  FFMA.FTZ R34, R5, R34, -R0 ;  /* 0x0000002205227223 */ /* 0x000fe20000010800 */
[----:B------:R-:W-:Y:S02]  /*8b90*/  IMAD.U32 R15, R41, 0x10000, RZ ;  /* 0x00010000290f7824 */ /* 0x000fe400078e00ff */
[----:B------:R-:W-:Y:S01]  /*8ba0*/  FFMA.FTZ R9, R5, R40, R38 ;  /* 0x0000002805097223 */ /* 0x000fe20000010026 */
[----:B------:R-:W-:Y:S01]  /*8bb0*/  IMAD.U32 R4, R42, 0x10000, RZ ;  /* 0x000100002a047824 */ /* 0x000fe200078e00ff */
[----:B------:R-:W-:Y:S01]  /*8bc0*/  LOP3.LUT R10, R10, 0xffff0000, RZ, 0xc0, !PT ;  /* 0xffff00000a0a7812 */ /* 0x000fe200078ec0ff */
[----:B------:R-:W-:Y:S02]  /*8bd0*/  IMAD.U32 R0, R37, 0x10000, RZ ;  /* 0x0001000025007824 */ /* 0x000fe400078e00ff */
[----:B------:R-:W-:Y:S01]  /*8be0*/  FMUL.FTZ R35, R20, R15 ;  /* 0x0000000f14237220 */ /* 0x000fe20000410000 */
[----:B------:R-:W-:Y:S01]  /*8bf0*/  FMUL.FTZ R38, R32, R4 ;  /* 0x0000000420267220 */ /* 0x000fe20000410000 */
[----:B------:R-:W-:Y:S01]  /*8c00*/  LOP3.LUT R41, R41, 0xffff0000, RZ, 0xc0, !PT ;  /* 0xffff000029297812 */ /* 0x000fe200078ec0ff */
[-C--:B------:R-:W-:Y:S01]  /*8c10*/  FMUL.FTZ R20, R20, R3.reuse ;  /* 0x0000000314147220 */ /* 0x080fe20000410000 */
[----:B------:R-:W-:Y:S01]  /*8c20*/  LOP3.LUT R11, R11, 0xffff0000, RZ, 0xc0, !PT ;  /* 0xffff00000b0b7812 */ /* 0x000fe200078ec0ff */
[----:B------:R-:W-:Y:S01]  /*8c30*/  FFMA.FTZ R35, R12, R3, -R35 ;  /* 0x000000030c237223 */ /* 0x000fe20000010823 */
[-C--:B------:R-:W-:Y:S01]  /*8c40*/  FMUL.FTZ R32, R32, R0.reuse ;  /* 0x0000000020207220 */ /* 0x080fe20000410000 */
[----:B------:R-:W-:Y:S01]  /*8c50*/  FFMA.FTZ R38, R13, R0, -R38 ;  /* 0x000000000d267223 */ /* 0x000fe20000010826 */
[----:B------:R-:W-:Y:S01]  /*8c60*/  LOP3.LUT R42, R42, 0xffff0000, RZ, 0xc0, !PT ;  /* 0xffff00002a2a7812 */ /* 0x000fe200078ec0ff */
[----:B------:R-:W-:Y:S01]  /*8c70*/  FFMA.FTZ R20, R12, R15, R20 ;  /* 0x0000000f0c147223 */ /* 0x000fe20000010014 */
[----:B------:R-:W-:Y:S01]  /*8c80*/  LOP3.LUT R3, R36, 0xffff0000, RZ, 0xc0, !PT ;  /* 0xffff000024037812 */ /* 0x000fe200078ec0ff */
[----:B------:R-:W-:Y:S01]  /*8c90*/  FMUL.FTZ R5, R10, R41 ;  /* 0x000000290a057220 */ /* 0x000fe20000410000 */
[----:B------:R-:W-:Y:S01]  /*8ca0*/  LOP3.LUT R0, R37, 0xffff0000, RZ, 0xc0, !PT ;  /* 0xffff000025007812 */ /* 0x000fe200078ec0ff */
[----:B------:R-:W-:Y:S01]  /*8cb0*/  FFMA.FTZ R32, R13, R4, R32 ;  /* 0x000000040d207223 */ /* 0x000fe20000010020 */
[----:B------:R-:W-:Y:S01]  /*8cc0*/  LOP3.LUT R6, R6, 0xffff0000, RZ, 0xc0, !PT ;  /* 0xffff000006067812 */ /* 0x000fe200078ec0ff */
[----:B------:R-:W-:Y:S01]  /*8cd0*/  FMUL.FTZ R12, R11, R42 ;  /* 0x0000002a0b0c7220 */ /* 0x000fe20000410000 */
[----:B------:R-:W-:Y:S01]  /*8ce0*/  LOP3.LUT R7, R7, 0xffff0000, RZ, 0xc0, !PT ;  /* 0xffff000007077812 */ /* 0x000fe200078ec0ff */
[-C--:B------:R-:W-:Y:S01]  /*8cf0*/  FMUL.FTZ R4, R10, R3.reuse ;  /* 0x000000030a047220 */ /* 0x080fe20000410000 */
[-C--:B------:R-:W-:Y:S01]  /*8d00*/  FMUL.FTZ R11, R11, R0.reuse ;  /* 0x000000000b0b7220 */ /* 0x080fe20000410000 */
[----:B------:R-:W-:Y:S01]  /*8d10*/  FFMA.FTZ R10, R6, R3, -R5 ;  /* 0x00000003060a7223 */ /* 0x000fe20000010805 */
        /* <DEDUP_REMOVED lines=13> */
.L_x_3710:
[----:B------:R-:W-:Y:S05]  /*8df0*/  BSYNC B1 ;  /* 0x0000000000017941 */ /* 0x000fea0003800000 */
.L_x_3709:
[----:B------:R-:W-:Y:S01]  /*8e00*/  PRMT R14, R54, 0x5410, R53 ;  /* 0x00005410360e7816 */ /* 0x000fe20000000035 */
[----:B------:R-:W-:Y:S06]  /*8e10*/  @P0 BRA `(.L_x_3696) ;  /* 0x0000000400840947 */ /* 0x000fec0003800000 */
[----:B------:R-:W-:Y:S01]  /*8e20*/  IMAD.IADD R0, R16, 0x1, R21 ;  /* 0x0000000110007824 */ /* 0x000fe200078e0215 */
[----:B-1----:R-:W1:Y:S01]  /*8e30*/  LDS.128 R8, [R216+0x20400] ;  /* 0x02040000d8087984 */ /* 0x002e620000000c00 */
[----:B------:R-:W-:Y:S02]  /*8e40*/  SHF.R.U64 R13, R24, 0x10, R25 ;  /* 0x00000010180d7819 */ /* 0x000fe40000001219 */
[----:B------:R-:W-:Y:S02]  /*8e50*/  SHF.R.U64 R34, R30, 0x10, R31 ;  /* 0x000000101e227819 */ /* 0x000fe4000000121f */
[----:B0-----:R-:W-:Y:S02]  /*8e60*/  LOP3.LUT R3, R217, 0x38, R0, 0xf8, !PT ;  /* 0x00000038d9037812 */ /* 0x001fe400078ef800 */
[----:B------:R-:W-:Y:S02]  /*8e70*/  SHF.R.U64 R0, R28, 0x10, R29 ;  /* 0x000000101c007819 */ /* 0x000fe4000000121d */
[----:B------:R-:W-:-:S02]  /*8e80*/  LOP3.LUT R3, R3, R222, RZ, 0x3c, !PT ;  /* 0x000000de03037212 */ /* 0x000fc400078e3cff */
[----:B------:R-:W-:Y:S02]  /*8e90*/  SHF.R.U32.HI R24, RZ, 0x10, R25 ;  /* 0x00000010ff187819 */ /* 0x000fe40000011619 */
[----:B------:R-:W-:Y:S01]  /*8ea0*/  SHF.R.U64 R12, R26, 0x10, R27 ;  /* 0x000000101a0c7819 */ /* 0x000fe2000000121b */
[----:B------:R-:W-:Y:S01]  /*8eb0*/  IMAD.IADD R3, R218, 0x1, R3 ;  /* 0x00000001da037824 */ /* 0x000fe200078e0203 */
[C---:B------:R-:W-:Y:S02]  /*8ec0*/  PRMT R30, R48.reuse, 0x5432, R0 ;  /* 0x00005432301e7816 */ /* 0x040fe40000000000 */
[----:B------:R-:W-:Y:S01]  /*8ed0*/  SHF.R.U32.HI R26, RZ, 0x10, R27 ;  /* 0x00000010ff1a7819 */ /* 0x000fe2000001161b */
[----:B------:R-:W-:Y:S01]  /*8ee0*/  IMAD R3, R3, 0x2, R2 ;  /* 0x0000000203037824 */ /* 0x000fe200078e0202 */
[----:B------:R-:W-:Y:S02]  /*8ef0*/  PRMT R25, R48, 0x5410, R13 ;  /* 0x0000541030197816 */ /* 0x000fe4000000000d */
[----:B------:R-:W-:-:S02]  /*8f00*/  SHF.R.U32.HI R32, RZ, 0x10, R29 ;  /* 0x00000010ff207819 */ /* 0x000fc4000001161d */
        /* <DEDUP_REMOVED lines=13> */
[----:B------:R-:W-:Y:S01]  /*8fe0*/  SHF.L.U32 R14, R11, 0x10, RZ ;  /* 0x000000100b0e7819 */ /* 0x000fe200000006ff */
[----:B------:R-:W-:Y:S01]  /*8ff0*/  IMAD.U32 R12, R9, 0x10000, RZ ;  /* 0x00010000090c7824 */ /* 0x000fe200078e00ff */
[----:B------:R-:W-:Y:S01]  /*9000*/  LOP3.LUT R25, R25, 0xffff0000, RZ, 0xc0, !PT ;  /* 0xffff000019197812 */ /* 0x000fe200078ec0ff */
[----:B------:R-:W-:Y:S01]  /*9010*/  IMAD.U32 R13, R10, 0x10000, RZ ;  /* 0x000100000a0d7824 */ /* 0x000fe200078e00ff */
[----:B------:R-:W-:Y:S02]  /*9020*/  LOP3.LUT R9, R9, 0xffff0000, RZ, 0xc0, !PT ;  /* 0xffff000009097812 */ /* 0x000fe400078ec0ff */
[----:B------:R-:W-:-:S02]  /*9030*/  LOP3.LUT R8, R8, 0xffff0000, RZ, 0xc0, !PT ;  /* 0xffff000008087812 */ /* 0x000fc400078ec0ff */
[----:B------:R-:W-:Y:S02]  /*9040*/  LOP3.LUT R10, R10, 0xffff0000, RZ, 0xc0, !PT ;  /* 0xffff00000a0a7812 */ /* 0x000fe400078ec0ff */
[----:B------:R-:W-:Y:S01]  /*9050*/  LOP3.LUT R11, R11, 0xffff0000, RZ, 0xc0, !PT ;  /* 0xffff00000b0b7812 */ /* 0x000fe200078ec0ff */
[C---:B0-----:R-:W-:Y:S01]  /*9060*/  IMAD.U32 R15, R4.reuse, 0x10000, RZ ;  /* 0x00010000040f7824 */ /* 0x041fe200078e00ff */
[----:B------:R-:W-:Y:S01]  /*9070*/  LOP3.LUT R4, R4, 0xffff0000, RZ, 0xc0, !PT ;  /* 0xffff000004047812 */ /* 0x000fe200078ec0ff */
[C---:B------:R-:W-:Y:S01]  /*9080*/  IMAD.U32 R20, R5.reuse, 0x10000, RZ ;  /* 0x0001000005147824 */ /* 0x040fe200078e00ff */
[----:B------:R-:W-:Y:S01]  /*9090*/  LOP3.LUT R5, R5, 0xffff0000, RZ, 0xc0, !PT ;  /* 0xffff000005057812 */ /* 0x000fe200078ec0ff */
[C---:B------:R-:W-:Y:S01]  /*90a0*/  FMUL.FTZ R37, R15.reuse, R31 ;  /* 0x0000001f0f257220 */ /* 0x040fe20000410000 */
[----:B------:R-:W-:Y:S01]  /*90b0*/  FMUL.FTZ R39, R15, R26 ;  /* 0x0000001a0f277220 */ /* 0x000fe20000410000 */
[----:B------:R-:W-:Y:S01]  /*90c0*/  SHF.L.U32 R15, R27, 0x10, RZ ;  /* 0x000000101b0f7819 */ /* 0x000fe200000006ff */
[----:B------:R-:W-:-:S02]  /*90d0*/  IMAD.U32 R24, R7, 0x10000, RZ ;  /* 0x0001000007187824 */ /* 0x000fc400078e00ff */
[C---:B------:R-:W-:Y:S01]  /*90e0*/  FFMA.FTZ R26, R0.reuse, R26, -R37 ;  /* 0x0000001a001a7223 */ /* 0x040fe20000010825 */
[----:B------:R-:W-:Y:S02]  /*90f0*/  IMAD.U32 R37, R35, 0x10000, RZ ;  /* 0x0001000023257824 */ /* 0x000fe400078e00ff */
[----:B------:R-:W-:Y:S01]  /*9100*/  FFMA.FTZ R39, R0, R31, R39 ;  /* 0x0000001f00277223 */ /* 0x000fe20000010027 */
[C---:B------:R-:W-:Y:S01]  /*9110*/  FMUL.FTZ R41, R20.reuse, R33 ;  /* 0x0000002114297220 */ /* 0x040fe20000410000 */
[----:B------:R-:W-:Y:S02]  /*9120*/  IMAD.U32 R31, R29, 0x10000, RZ ;  /* 0x000100001d1f7824 */ /* 0x000fe400078e00ff */
[----:B------:R-:W-:Y:S01]  /*9130*/  FMUL.FTZ R43, R20, R15 ;  /* 0x0000000f142b7220 */ /* 0x000fe20000410000 */
[----:B------:R-:W-:Y:S01]  /*9140*/  FMUL.FTZ R45, R24, R37 ;  /* 0x00000025182d7220 */ /* 0x000fe20000410000 */
[----:B------:R-:W-:Y:S01]  /*9150*/  FFMA.FTZ R41, R12, R15, -R41 ;  /* 0x0000000f0c297223 */ /* 0x000fe20000010829 */
[----:B------:R-:W-:Y:S01]  /*9160*/  FMUL.FTZ R24, R24, R31 ;  /* 0x0000001f18187220 */ /* 0x000fe20000410000 */
[----:B------:R-:W-:Y:S01]  /*9170*/  LOP3.LUT R15, R30, 0xffff0000, RZ, 0xc0, !PT ;  /* 0xffff00001e0f7812 */ /* 0x000fe200078ec0ff */
[----:B------:R-:W-:Y:S01]  /*9180*/  FFMA.FTZ R43, R12, R33, R43 ;  /* 0x000000210c2b7223 */ /* 0x000fe2000001002b */
[----:B------:R-:W-:Y:S01]  /*9190*/  LOP3.LUT R0, R27, 0xffff0000, RZ, 0xc0, !PT ;  /* 0xffff00001b007812 */ /* 0x000fe200078ec0ff */
[----:B------:R-:W-:-:S02]  /*91a0*/  IMAD.U32 R21, R6, 0x10000, RZ ;  /* 0x0001000006157824 */ /* 0x000fc400078e00ff */
[C---:B------:R-:W-:Y:S01]  /*91b0*/  FFMA.FTZ R45, R14.reuse, R31, -R45 ;  /* 0x0000001f0e2d7223 */ /* 0x040fe2000001082d */
[----:B------:R-:W-:Y:S01]  /*91c0*/  FFMA.FTZ R37, R14, R37, R24 ;  /* 0x000000250e257223 */ /* 0x000fe20000010018 */
[----:B------:R-:W-:Y:S02]  /*91d0*/  IMAD.U32 R12, R34, 0x10000, RZ ;  /* 0x00010000220c7824 */ /* 0x000fe400078e00ff */
[C---:B------:R-:W-:Y:S01]  /*91e0*/  FMUL.FTZ R14, R5.reuse, R32 ;  /* 0x00000020050e7220 */ /* 0x040fe20000410000 */
[C---:B------:R-:W-:Y:S01]  /*91f0*/  FMUL.FTZ R31, R4.reuse, R15 ;  /* 0x0000000f041f7220 */ /* 0x040fe20000410000 */
[----:B------:R-:W-:Y:S01]  /*9200*/  FMUL.FTZ R27, R4, R25 ;  /* 0x00000019041b7220 */ /* 0x000fe20000410000 */
[----:B------:R-:W-:Y:S01]  /*9210*/  FMUL.FTZ R5, R5, R0 ;  /* 0x0000000005057220 */ /* 0x000fe20000410000 */
[----:B------:R-:W-:Y:S02]  /*9220*/  IMAD.U32 R4, R28, 0x10000, RZ ;  /* 0x000100001c047824 */ /* 0x000fe400078e00ff */
[----:B------:R-:W-:Y:S01]  /*9230*/  FMUL.FTZ R20, R21, R12 ;  /* 0x0000000c15147220 */ /* 0x000fe20000410000 */
[C---:B------:R-:W-:Y:S01]  /*9240*/  FFMA.FTZ R14, R9.reuse, R0, -R14 ;  /* 0x00000000090e7223 */ /* 0x040fe2000001080e */
[----:B------:R-:W-:Y:S01]  /*9250*/  FFMA.FTZ R32, R9, R32, R5 ;  /* 0x0000002009207223 */ /* 0x000fe20000010005 */
[----:B------:R-:W-:Y:S01]  /*9260*/  LOP3.LUT R6, R6, 0xffff0000, RZ, 0xc0, !PT ;  /* 0xffff000006067812 */ /* 0x000fe200078ec0ff */
[-C--:B------:R-:W-:Y:S01]  /*9270*/  FMUL.FTZ R24, R21, R4.reuse ;  /* 0x0000000415187220 */ /* 0x080fe20000410000 */
[----:B------:R-:W-:Y:S01]  /*9280*/  LOP3.LUT R9, R34, 0xffff0000, RZ, 0xc0, !PT ;  /* 0xffff000022097812 */ /* 0x000fe200078ec0ff */
[C---:B------:R-:W-:Y:S01]  /*9290*/  FFMA.FTZ R20, R13.reuse, R4, -R20 ;  /* 0x000000040d147223 */ /* 0x040fe20000010814 */
[----:B------:R-:W-:Y:S01]  /*92a0*/  LOP3.LUT R5, R28, 0xffff0000, RZ, 0xc0, !PT ;  /* 0xffff00001c057812 */ /* 0x000fe200078ec0ff */
[----:B------:R-:W-:Y:S01]  /*92b0*/  FFMA.FTZ R24, R13, R12, R24 ;  /* 0x0000000c0d187223 */ /* 0x000fe20000010018 */
[----:B------:R-:W-:Y:S01]  /*92c0*/  LOP3.LUT R7, R7, 0xffff0000, RZ, 0xc0, !PT ;  /* 0xffff000007077812 */ /* 0x000fe200078ec0ff */
[----:B------:R-:W-:Y:S01]  /*92d0*/  FMUL.FTZ R13, R6, R9 ;  /* 0x00000009060d7220 */ /* 0x000fe20000410000 */
[----:B------:R-:W-:Y:S01]  /*92e0*/  LOP3.LUT R4, R35, 0xffff0000, RZ, 0xc0, !PT ;  /* 0xffff000023047812 */ /* 0x000fe200078ec0ff */
[----:B------:R-:W-:Y:S01]  /*92f0*/  FFMA.FTZ R31, R8, R25, -R31 ;  /* 0x00000019081f7223 */ /* 0x000fe2000001081f */
[----:B------:R-:W-:Y:S01]  /*9300*/  LOP3.LUT R0, R29, 0xffff0000, RZ, 0xc0, !PT ;  /* 0xffff00001d007812 */ /* 0x000fe200078ec0ff */
[----:B------:R-:W-:Y:S01]  /*9310*/  FMUL.FTZ R6, R6, R5 ;  /* 0x0000000506067220 */ /* 0x000fe20000410000 */
[----:B------:R-:W-:Y:S01]  /*9320*/  FFMA.FTZ R8, R8, R15, R27 ;  /* 0x0000000f08087223 */ /* 0x000fe2000001001b */
[C---:B------:R-:W-:Y:S01]  /*9330*/  FMUL.FTZ R12, R7.reuse, R4 ;  /* 0x00000004070c7220 */ /* 0x040fe20000410000 */
[C---:B------:R-:W-:Y:S01]  /*9340*/  FFMA.FTZ R13, R10.reuse, R5, -R13 ;  /* 0x000000050a0d7223 */ /* 0x040fe2000001080d */
[-C--:B------:R-:W-:Y:S01]  /*9350*/  FMUL.FTZ R15, R7, R0.reuse ;  /* 0x00000000070f7220 */ /* 0x080fe20000410000 */
[----:B------:R-:W-:Y:S01]  /*9360*/  FFMA.FTZ R7, R10, R9, R6 ;  /* 0x000000090a077223 */ /* 0x000fe20000010006 */
[C---:B------:R-:W-:Y:S01]  /*9370*/  FFMA.FTZ R12, R11.reuse, R0, -R12 ;  /* 0x000000000b0c7223 */ /* 0x040fe2000001080c */
[----:B------:R-:W-:Y:S01]  /*9380*/  F2FP.BF16.F32.PACK_AB R5, R14, R41 ;  /* 0x000000290e05723e */ /* 0x000fe200000010ff */
        /* <DEDUP_REMOVED lines=10> */
.L_x_3696:
[----:B------:R-:W-:Y:S05]  /*9430*/  BSYNC B0 ;  /* 0x0000000000007941 */ /* 0x000fea0003800000 */
.L_x_3676:
        /* <DEDUP_REMOVED lines=8> */
.L_x_3673:
[----:B------:R-:W-:-:S13]  /*94c0*/  ISETP.NE.AND P0, PT, R188, 0x3, PT ;  /* 0x00000003bc00780c */ /* 0x000fda0003f05270 */
[----:B------:R-:W-:Y:S05]  /*94d0*/  @!P0 BRA `(.L_x_3711) ;  /* 0x0000000000048947 */ /* 0x000fea0003800000 */
[----:B------:R-:W-:Y:S01]  /*94e0*/  BPT.TRAP 0x1 ;  /* 0x000000040000795c */ /* 0x000fe20000300000 */
.L_x_3711:
[----:B------:R-:W-:Y:S01]  /*94f0*/  IMAD R169, R18, 0x8, R2 ;  /* 0x0000000812a97824 */ /* 0x000fe200078e0202 */
[----:B------:R-:W-:-:S04]  /*9500*/  SHF.L.U32 R56, R19, 0x1f, RZ ;  /* 0x0000001f13387819 */ /* 0x000fc800000006ff */
[----:B------:R0:W0:Y:S01]  /*9510*/  SYNCS.PHASECHK.TRANS64.TRYWAIT P1, [R169+URZ+0x28c30], R56 ;  /* 0x028c3038a90075a7 */ /* 0x000022000802017f */
[----:B------:R-:W-:Y:S05]  /*9520*/  @!P0 BRA `(.L_x_3712) ;  /* 0x0000000000048947 */ /* 0x000fea0003800000 */
[----:B------:R-:W-:Y:S01]  /*9530*/  BPT.TRAP 0x1 ;  /* 0x000000040000795c */ /* 0x000fe20000300000 */
.L_x_3712:
[C---:B--23--:R-:W-:Y:S02]  /*9540*/  VIADD R0, R2.reuse, 0x22400 ;  /* 0x0002240002007836 */ /* 0x04cfe40000000000 */
        /* <DEDUP_REMOVED lines=9> */
.L_x_3713:
        /* <DEDUP_REMOVED lines=10> */
[----:B------:R-:W-:Y:S01]  /*9680*/  VIADD R6, R12, 0x2 ;  /* 0x000000020c067836 */ /* 0x000fe20000000000 */
[----:B------:R-:W-:Y:S01]  /*9690*/  R2UR UR7, R13 ;  /* 0x000000000d0772ca */ /* 0x000fe200000e0000 */
[----:B------:R-:W-:Y:S01]  /*96a0*/  IMAD.MOV.U32 R11, RZ, RZ, 0x40000040 ;  /* 0x40000040ff0b7424 */ /* 0x000fe200078e00ff */
[----:B------:R-:W1:Y:S01]  /*96b0*/  S2R R58, SR_TID.X ;  /* 0x00000000003a7919 */ /* 0x000e620000002100 */
[----:B------:R-:W-:-:S02]  /*96c0*/  IMAD.MOV.U32 R7, RZ, RZ, 0x40000040 ;  /* 0x40000040ff077424 */ /* 0x000fc400078e00ff */
[----:B------:R-:W-:Y:S02]  /*96d0*/  VIADD R8, R4, 0x4 ;  /* 0x0000000404087836 */ /* 0x000fe40000000000 */
[----:B------:R-:W-:Y:S02]  /*96e0*/  IMAD.MOV.U32 R9, RZ, RZ, 0x40000040 ;  /* 0x40000040ff097424 */ /* 0x000fe400078e00ff */
[----:B------:R-:W-:Y:S02]  /*96f0*/  IMAD.MOV.U32 R13, RZ, RZ, 0x40000040 ;  /* 0x40000040ff0d7424 */ /* 0x000fe400078e00ff */
[----:B------:R-:W-:Y:S02]  /*9700*/  IMAD.MOV.U32 R3, RZ, RZ, 0x40 ;  /* 0x00000040ff037424 */ /* 0x000fe400078e00ff */
[----:B------:R-:W-:Y:S01]  /*9710*/  HGMMA.64x64x16.F32.BF16 R24, gdesc[UR4], RZ, !UPT, gsb0 ;  /* 0x00e00000041879f0 */ /* 0x000fe2000c0018ff */
[----:B------:R-:W-:Y:S01]  /*9720*/  R2UR UR4, R10 ;  /* 0x000000000a0472ca */ /* 0x000fe200000e0000 */
[----:B------:R-:W-:Y:S01]  /*9730*/  IMAD R3, R168, -0x40, R3 ;  /* 0xffffffc0a8037824 */ /* 0x000fe200078e0203 */
[----:B------:R-:W-:-:S02]  /*9740*/  R2UR UR5, R11 ;  /* 0x000000000b0572ca */ /* 0x000fc400000e0000 */
[----:B------:R-:W-:Y:S01]  /*9750*/  R2UR UR6, R6 ;  /* 0x00000000060672ca */ /* 0x000fe200000e0000 */
[C---:B------:R-:W-:Y:S01]  /*9760*/  VIADD R6, R12.reuse, 0x4 ;  /* 0x000000040c067836 */ /* 0x040fe20000000000 */
[----:B------:R-:W-:Y:S01]  /*9770*/  R2UR UR7, R7 ;  /* 0x00000000070772ca */ /* 0x000fe200000e0000 */
[----:B------:R-:W-:Y:S01]  /*9780*/  VIADD R12, R12, 0x6 ;  /* 0x000000060c0c7836 */ /* 0x000fe20000000000 */
[----:B------:R-:W-:Y:S02]  /*9790*/  MOV R7, 0x40000040 ;  /* 0x4000004000077802 */ /* 0x000fe40000000f00 */
[----:B------:R-:W-:Y:S02]  /*97a0*/  IADD3 R0, R194, 0x1, R3 ;  /* 0x00000001c2007810 */ /* 0x000fe40007ffe003 */
[C---:B------:R-:W-:Y:S02]  /*97b0*/  IADD3 R3, -R192.reuse, R3, R194 ;  /* 0x00000003c0037210 */ /* 0x040fe40007ffe1c2 */
[----:B------:R-:W-:-:S02]  /*97c0*/  IADD3 R0, -R192, R0, -R187 ;  /* 0x00000000c0007210 */ /* 0x000fc40007ffe9bb */
[----:B-1----:R-:W-:Y:S01]  /*97d0*/  LOP3.LUT R58, R58, 0x7f, RZ, 0xc0, !PT ;  /* 0x0000007f3a3a7812 */ /* 0x002fe200078ec0ff */
[----:B------:R-:W-:Y:S02]  /*97e0*/  WARPGROUP.DEPBAR.LE gsb0, 0x0 ;  /* 0x00008000000079c5 */ /* 0x000fe40000010000 */
[----:B------:R-:W-:-:S06]  /*97f0*/  WARPGROUP.ARRIVE ;  /* 0x00000000000079c5 */ /* 0x000fcc0000000000 */
        /* <DEDUP_REMOVED lines=13> */
[----:B------:R-:W-:Y:S01]  /*98d0*/  R2UR UR7, R13 ;  /* 0x000000000d0772ca */ /* 0x000fe200000e0000 */
[----:B------:R-:W-:-:S05]  /*98e0*/  IMAD R13, R185, 0x40, R190 ;  /* 0x00000040b90d7824 */ /* 0x000fca00078e02be */
[----:B------:R-:W-:Y:S02]  /*98f0*/  IADD3 R12, R0, 0x8, R13 ;  /* 0x00000008000c7810 */ /* 0x000fe40007ffe00d */
[----:B------:R-:W-:Y:S02]  /*9900*/  VIADDMNMX R0, R13, R0, R3, PT ;  /* 0x000000000d007246 */ /* 0x000fe40003800103 */
[----:B------:R-:W-:-:S04]  /*9910*/  VIMNMX R12, R3, R12, PT ;  /* 0x0000000c030c7248 */ /* 0x000fc80003fe0100 */
        /* <DEDUP_REMOVED lines=8> */
[----:B------:R-:W-:Y:S02]  /*99a0*/  FSEL R57, R26, -INF , P1 ;  /* 0xff8000001a397808 */ /* 0x000fe40000800000 */
[----:B------:R-:W-:Y:S02]  /*99b0*/  FSEL R20, R27, -INF , P2 ;  /* 0xff8000001b147808 */ /* 0x000fe40001000000 */
[----:B------:R-:W-:Y:S02]  /*99c0*/  ISETP.GT.AND P1, PT, R12, 0x9, PT ;  /* 0x000000090c00780c */ /* 0x000fe40003f24270 */
[----:B------:R-:W-:-:S02]  /*99d0*/  FSEL R59, R30, -INF , P3 ;  /* 0xff8000001e3b7808 */ /* 0x000fc40001800000 */
[----:B------:R-:W-:Y:S02]  /*99e0*/  FMNMX.FTZ R26, R57, R20, !PT ;  /* 0x00000014391a7209 */ /* 0x000fe40007810000 */
[C---:B------:R-:W-:Y:S02]  /*99f0*/  ISETP.GT.AND P2, PT, R12.reuse, 0x10, PT ;  /* 0x000000100c00780c */ /* 0x040fe40003f44270 */
[----:B------:R-:W-:Y:S02]  /*9a00*/  FSEL R61, R31, -INF , P1 ;  /* 0xff8000001f3d7808 */ /* 0x000fe40000800000 */
[----:B------:R-:W-:Y:S02]  /*9a10*/  FMNMX.FTZ R26, R59, R26, !PT ;  /* 0x0000001a3b1a7209 */ /* 0x000fe40007810000 */
        /* <DEDUP_REMOVED lines=33> */
[----:B------:R-:W-:Y:S02]  /*9c30*/  FSEL R55, R55, -INF , P1 ;  /* 0xff80000037377808 */ /* 0x000fe40000800000 */
[----:B------:R-:W-:Y:S02]  /*9c40*/  FMNMX.FTZ R26, R81, R26, !PT ;  /* 0x0000001a511a7209 */ /* 0x000fe40007810000 */
[C---:B------:R-:W-:Y:S02]  /*9c50*/  ISETP.GT.AND P1, PT, R0.reuse, RZ, PT ;  /* 0x000000ff0000720c */ /* 0x040fe40003f24270 */
[----:B------:R-:W-:Y:S02]  /*9c60*/  FMNMX.FTZ R26, R55, R26, !PT ;  /* 0x0000001a371a7209 */ /* 0x000fe40007810000 */
[----:B------:R-:W-:-:S02]  /*9c70*/  ISETP.GT.AND P2, PT, R0, 0x1, PT ;  /* 0x000000010000780c */ /* 0x000fc40003f44270 */
[----:B------:R-:W-:Y:S01]  /*9c80*/  ISETP.GT.AND P3, PT, R0, 0x8, PT ;  /* 0x000000080000780c */ /* 0x000fe20003f64270 */
[----:B------:R-:W1:Y:S01]  /*9c90*/  SHFL.BFLY PT, R15, R26, 0x2, 0x1f ;  /* 0x0c401f001a0f7f89 */ /* 0x000e6200000e0000 */
[----:B------:R-:W-:Y:S02]  /*9ca0*/  FSEL R3, R24, -INF , P1 ;  /* 0xff80000018037808 */ /* 0x000fe40000800000 */
[----:B------:R-:W-:Y:S02]  /*9cb0*/  FSEL R25, R25, -INF , P2 ;  /* 0xff80000019197808 */ /* 0x000fe40001000000 */
        /* <DEDUP_REMOVED lines=17> */
[----:B------:R-:W-:Y:S01]  /*9dd0*/  FMNMX.FTZ R24, R31, R12, !PT ;  /* 0x0000000c1f187209 */ /* 0x000fe20007810000 */
[----:B------:R-:W-:Y:S01]  /*9de0*/  IMAD.U32 R12, RZ, RZ, UR4 ;  /* 0x00000004ff0c7e24 */ /* 0x000fe2000f8e00ff */
[----:B-1----:R-:W-:Y:S02]  /*9df0*/  FMNMX.FTZ R15, R26, R15, !PT ;  /* 0x0000000f1a0f7209 */ /* 0x002fe40007810000 */
[----:B------:R-:W-:Y:S02]  /*9e00*/  ISETP.GT.AND P1, PT, R0, 0x21, PT ;  /* 0x000000210000780c */ /* 0x000fe40003f24270 */
[----:B------:R-:W-:Y:S01]  /*9e10*/  FSEL R35, R40, -INF , P2 ;  /* 0xff80000028237808 */ /* 0x000fe20001000000 */
[----:B------:R-:W1:Y:S01]  /*9e20*/  SHFL.BFLY PT, R30, R15, 0x1, 0x1f ;  /* 0x0c201f000f1e7f89 */ /* 0x000e6200000e0000 */
        /* <DEDUP_REMOVED lines=19> */
[----:B-1----:R-:W-:Y:S02]  /*9f60*/  FMNMX.FTZ R15, R15, R30, !PT ;  /* 0x0000001e0f0f7209 */ /* 0x002fe40007810000 */
[----:B------:R-:W-:Y:S02]  /*9f70*/  FSEL R53, R53, -INF , P2 ;  /* 0xff80000035357808 */ /* 0x000fe40001000000 */
[----:B------:R-:W-:Y:S01]  /*9f80*/  FMNMX.FTZ R24, R47, R24, !PT ;  /* 0x000000182f187209 */ /* 0x000fe20007810000 */
[C---:B------:R-:W-:Y:S01]  /*9f90*/  FMUL.FTZ R13, R15.reuse, R12 ;  /* 0x0000000c0f0d7220 */ /* 0x040fe20000410000 */
[----:B------:R-:W-:Y:S02]  /*9fa0*/  FSETP.NEU.FTZ.AND P4, PT, R15, -INF , PT ;  /* 0xff8000000f00780b */ /* 0x000fe40003f9d000 */
[----:B------:R-:W-:Y:S02]  /*9fb0*/  FMNMX.FTZ R24, R53, R24, !PT ;  /* 0x0000001835187209 */ /* 0x000fe40007810000 */
[----:B------:R-:W-:-:S03]  /*9fc0*/  FSEL R26, R13, RZ, P4 ;  /* 0x000000ff0d1a7208 */ /* 0x000fc60002000000 */
[----:B------:R-:W1:Y:S02]  /*9fd0*/  SHFL.BFLY PT, R13, R24, 0x2, 0x1f ;  /* 0x0c401f00180d7f89 */ /* 0x000e6400000e0000 */
        /* <DEDUP_REMOVED lines=13> */
[-CC-:B------:R-:W-:Y:S01]  /*a0b0*/  FFMA.FTZ R77, R77, R12.reuse, -R26.reuse ;  /* 0x0000000c4d4d7223 */ /* 0x180fe2000001081a */
[-CC-:B------:R-:W-:Y:S01]  /*a0c0*/  FFMA.FTZ R79, R79, R12.reuse, -R26.reuse ;  /* 0x0000000c4f4f7223 */ /* 0x180fe2000001081a */
[-CC-:B------:R-:W-:Y:S01]  /*a0d0*/  FFMA.FTZ R51, R51, R12.reuse, -R26.reuse ;  /* 0x0000000c33337223 */ /* 0x180fe2000001081a */
[-CC-:B------:R-:W-:Y:S01]  /*a0e0*/  FFMA.FTZ R81, R81, R12.reuse, -R26.reuse ;  /* 0x0000000c51517223 */ /* 0x180fe2000001081a */
[----:B------:R-:W-:-:S03]  /*a0f0*/  FFMA.FTZ R26, R55, R12, -R26 ;  /* 0x0000000c371a7223 */ /* 0x000fc6000001081a */
[----:B------:R-:W-:Y:S01]  /*a100*/  MUFU.EX2 R59, R59 ;  /* 0x0000003b003b7308 */ /* 0x000fe20000000800 */
[----:B-1----:R-:W-:-:S05]  /*a110*/  FMNMX.FTZ R0, R24, R13, !PT ;  /* 0x0000000d18007209 */ /* 0x002fca0007810000 */
[----:B------:R-:W1:Y:S02]  /*a120*/  SHFL.BFLY PT, R13, R0, 0x1, 0x1f ;  /* 0x0c201f00000d7f89 */ /* 0x000e6400000e0000 */
[----:B------:R-:W3:Y:S01]  /*a130*/  MUFU.EX2 R30, R61 ;  /* 0x0000003d001e7308 */ /* 0x000ee20000000800 */
[----:B--2---:R-:W-:-:S07]  /*a140*/  F2FP.BF16.F32.PACK_AB R153, R28, R57 ;  /* 0x000000391c99723e */ /* 0x004fce00000010ff */
[----:B------:R-:W-:Y:S08]  /*a150*/  MUFU.EX2 R63, R63 ;  /* 0x0000003f003f7308 */ /* 0x000ff00000000800 */
[----:B------:R-:W2:Y:S01]  /*a160*/  MUFU.EX2 R32, R65 ;  /* 0x0000004100207308 */ /* 0x000ea20000000800 */
[----:B---3--:R-:W-:Y:S02]  /*a170*/  F2FP.BF16.F32.PACK_AB R155, R30, R59 ;  /* 0x0000003b1e9b723e */ /* 0x008fe400000010ff */
[----:B-1----:R-:W-:-:S05]  /*a180*/  FMNMX.FTZ R13, R0, R13, !PT ;  /* 0x0000000d000d7209 */ /* 0x002fca0007810000 */
[----:B------:R-:W-:Y:S01]  /*a190*/  MUFU.EX2 R67, R67 ;  /* 0x0000004300437308 */ /* 0x000fe20000000800 */
[C---:B------:R-:W-:Y:S01]  /*a1a0*/  FSETP.NEU.FTZ.AND P1, PT, R13.reuse, -INF , PT ;  /* 0xff8000000d00780b */ /* 0x040fe20003f3d000 */
[----:B------:R-:W-:-:S06]  /*a1b0*/  FMUL.FTZ R0, R13, R12 ;  /* 0x0000000c0d007220 */ /* 0x000fcc0000410000 */
[----:B------:R-:W1:Y:S01]  /*a1c0*/  MUFU.EX2 R34, R69 ;  /* 0x0000004500227308 */ /* 0x000e620000000800 */
[----:B------:R-:W-:Y:S01]  /*a1d0*/  FSEL R20, R0, RZ, P1 ;  /* 0x000000ff00147208 */ /* 0x000fe20000800000 */
[----:B------:R-:W-:Y:S01]  /*a1e0*/  FADD.FTZ R0, R57, R28 ;  /* 0x0000001c39007221 */ /* 0x000fe20000010000 */
[----:B------:R-:W-:Y:S02]  /*a1f0*/  ISETP.NE.AND P1, PT, R58, RZ, PT ;  /* 0x000000ff3a00720c */ /* 0x000fe40003f25270 */
[----:B--2---:R-:W-:Y:S01]  /*a200*/  F2FP.BF16.F32.PACK_AB R157, R32, R63 ;  /* 0x0000003f209d723e */ /* 0x004fe200000010ff */
[-CC-:B------:R-:W-:Y:S01]  /*a210*/  FFMA.FTZ R3, R3, R12.reuse, -R20.reuse ;  /* 0x0000000c03037223 */ /* 0x180fe20000010814 */
        /* <DEDUP_REMOVED lines=11> */
[-C--:B------:R-:W-:Y:S01]  /*a2d0*/  FFMA.FTZ R45, R45, R12.reuse, -R20 ;  /* 0x0000000c2d2d7223 */ /* 0x080fe20000010814 */
[----:B------:R-:W3:Y:S01]  /*a2e0*/  MUFU.EX2 R3, R3 ;  /* 0x0000000300037308 */ /* 0x000ee20000000800 */
[----:B--2---:R-:W-:Y:S01]  /*a2f0*/  FADD.FTZ R25, R59, R0 ;  /* 0x000000003b197221 */ /* 0x004fe20000010000 */
[-CC-:B------:R-:W-:Y:S01]  /*a300*/  FFMA.FTZ R43, R43, R12.reuse, -R20.reuse ;  /* 0x0000000c2b2b7223 */ /* 0x180fe20000010814 */
[-CC-:B------:R-:W-:Y:S01]  /*a310*/  FFMA.FTZ R49, R49, R12.reuse, -R20.reuse ;  /* 0x0000000c31317223 */ /* 0x180fe20000010814 */
[-CC-:B------:R-:W-:Y:S01]  /*a320*/  FFMA.FTZ R47, R47, R12.reuse, -R20.reuse ;  /* 0x0000000c2f2f7223 */ /* 0x180fe20000010814 */
[----:B------:R-:W-:Y:S01]  /*a330*/  FADD.FTZ R24, R30, R25 ;  /* 0x000000191e187221 */ /* 0x000fe20000010000 */
[----:B------:R-:W-:Y:S01]  /*a340*/  FFMA.FTZ R20, R53, R12, -R20 ;  /* 0x0000000c35147223 */ /* 0x000fe20000010814 */
[----:B-1----:R-:W-:Y:S01]  /*a350*/  F2FP.BF16.F32.PACK_AB R159, R34, R67 ;  /* 0x00000043229f723e */ /* 0x002fe200000010ff */
[----:B------:R-:W1:Y:S08]  /*a360*/  MUFU.EX2 R21, R21 ;  /* 0x0000001500157308 */ /* 0x000e700000000800 */
[----:B------:R2:W4:Y:S01]  /*a370*/  MUFU.EX2 R154, R29 ;  /* 0x0000001d009a7308 */ /* 0x0005220000000800 */
[----:B---3--:R-:W-:Y:S01]  /*a380*/  FADD.FTZ R0, R3, R152 ;  /* 0x0000009803007221 */ /* 0x008fe20000010000 */
[----:B------:R-:W-:-:S06]  /*a390*/  F2FP.BF16.F32.PACK_AB R152, R152, R3 ;  /* 0x000000039898723e */ /* 0x000fcc00000010ff */
[----:B------:R-:W3:Y:S01]  /*a3a0*/  MUFU.EX2 R27, R27 ;  /* 0x0000001b001b7308 */ /* 0x000ee20000000800 */
[----:B-1----:R-:W-:Y:S01]  /*a3b0*/  FADD.FTZ R25, R21, R0 ;  /* 0x0000000015197221 */ /* 0x002fe20000010000 */
[----:B------:R-:W-:Y:S02]  /*a3c0*/  @!P1 VIADD R0, R169, 0x28c40 ;  /* 0x00028c40a9009836 */ /* 0x000fe40000000000 */
[----:B--2---:R-:W-:-:S03]  /*a3d0*/  FADD.FTZ R29, R63, R24 ;  /* 0x000000183f1d7221 */ /* 0x004fc60000010000 */
[----:B------:R-:W-:Y:S01]  /*a3e0*/  @!P1 PRMT R0, RZ, 0x654, R0 ;  /* 0x00000654ff009816 */ /* 0x000fe20000000000 */
[----:B------:R-:W1:Y:S01]  /*a3f0*/  MUFU.EX2 R156, R33 ;  /* 0x00000021009c7308 */ /* 0x000e620000000800 */
[----:B----4-:R-:W-:Y:S01]  /*a400*/  FADD.FTZ R42, R154, R25 ;  /* 0x000000199a2a7221 */ /* 0x010fe20000010000 */
[----:B------:R-:W-:Y:S01]  /*a410*/  FADD.FTZ R44, R32, R29 ;  /* 0x0000001d202c7221 */ /* 0x000fe20000010000 */
[----:B------:R1:W-:Y:S01]  /*a420*/  @!P1 SYNCS.ARRIVE.TRANS64.RED.A1T0 RZ, [R0+URZ], RZ ;  /* 0x000000ff00ff99a7 */ /* 0x0003e2000810043f */
[----:B------:R-:W-:Y:S01]  /*a430*/  F2FP.BF16.F32.PACK_AB R154, R154, R21 ;  /* 0x000000159a9a723e */ /* 0x000fe200000010ff */
[----:B------:R-:W-:Y:S01]  /*a440*/  BAR.SYNC.DEFER_BLOCKING 0xf, 0x100 ;  /* 0x03c4000000007b1d */ /* 0x000fe20000010000 */
[----:B------:R-:W-:Y:S01]  /*a450*/  FADD.FTZ R29, R67, R44 ;  /* 0x0000002c431d7221 */ /* 0x000fe20000010000 */
[----:B---3--:R-:W-:-:S03]  /*a460*/  FADD.FTZ R25, R27, R42 ;  /* 0x0000002a1b197221 */ /* 0x008fc60000010000 */
[----:B------:R-:W-:Y:S01]  /*a470*/  FADD.FTZ R42, R34, R29 ;  /* 0x0000001d222a7221 */ /* 0x000fe20000010000 */
[----:B------:R-:W2:Y:S01]  /*a480*/  MUFU.EX2 R31, R31 ;  /* 0x0000001f001f7308 */ /* 0x000ea20000000800 */
[C---:B-1----:R-:W-:Y:S01]  /*a490*/  FADD.FTZ R0, R156.reuse, R25 ;  /* 0x000000199c007221 */ /* 0x042fe20000010000 */
[----:B------:R-:W-:-:S06]  /*a4a0*/  F2FP.BF16.F32.PACK_AB R156, R156, R27 ;  /* 0x0000001b9c9c723e */ /* 0x000fcc00000010ff */
[----:B------:R-:W1:Y:S08]  /*a4b0*/  MUFU.EX2 R158, R37 ;  /* 0x00000025009e7308 */ /* 0x000e700000000800 */
[----:B------:R-:W3:Y:S01]  /*a4c0*/  MUFU.EX2 R71, R71 ;  /* 0x0000004700477308 */ /* 0x000ee20000000800 */
[----:B--2---:R-:W-:Y:S01]  /*a4d0*/  FADD.FTZ R25, R31, R0 ;  /* 0x000000001f197221 */ /* 0x004fe20000010000 */
[----:B------:R2:W-:Y:S06]  /*a4e0*/  STSM.16.M88.4 [R196+0x26800], R152 ;  /* 0x02680098c4007844 */ /* 0x0005ec0000000200 */
[----:B------:R-:W4:Y:S01]  /*a4f0*/  MUFU.EX2 R35, R35 ;  /* 0x0000002300237308 */ /* 0x000f220000000800 */
[C---:B-1----:R-:W-:Y:S01]  /*a500*/  FADD.FTZ R0, R158.reuse, R25 ;  /* 0x000000199e007221 */ /* 0x042fe20000010000 */
[----:B------:R-:W-:-:S05]  /*a510*/  F2FP.BF16.F32.PACK_AB R158, R158, R31 ;  /* 0x0000001f9e9e723e */ /* 0x000fca00000010ff */
[----:B------:R2:W-:Y:S01]  /*a520*/  STSM.16.M88.4 [R197], R156 ;  /* 0x0000009cc5007844 */ /* 0x0005e20000000200 */
[----:B------:R-:W1:Y:S01]  /*a530*/  MUFU.EX2 R36, R73 ;  /* 0x0000004900247308 */ /* 0x000e620000000800 */
[----:B---3--:R-:W-:-:S07]  /*a540*/  FADD.FTZ R29, R71, R42 ;  /* 0x0000002a471d7221 */ /* 0x008fce0000010000 */
[----:B------:R-:W3:Y:S01]  /*a550*/  MUFU.EX2 R160, R41 ;  /* 0x0000002900a07308 */ /* 0x000ee20000000800 */
[----:B----4-:R-:W-:-:S07]  /*a560*/  FADD.FTZ R25, R35, R0 ;  /* 0x0000000023197221 */ /* 0x010fce0000010000 */
[----:B------:R-:W4:Y:S01]  /*a570*/  MUFU.EX2 R75, R75 ;  /* 0x0000004b004b7308 */ /* 0x000f220000000800 */
[C---:B-1----:R-:W-:Y:S01]  /*a580*/  FADD.FTZ R28, R36.reuse, R29 ;  /* 0x0000001d241c7221 */ /* 0x042fe20000010000 */
[----:B------:R-:W-:-:S06]  /*a590*/  F2FP.BF16.F32.PACK_AB R161, R36, R71 ;  /* 0x0000004724a1723e */ /* 0x000fcc00000010ff */
[----:B------:R-:W1:Y:S01]  /*a5a0*/  MUFU.EX2 R39, R39 ;  /* 0x0000002700277308 */ /* 0x000e620000000800 */
[C---:B---3--:R-:W-:Y:S01]  /*a5b0*/  FADD.FTZ R0, R160.reuse, R25 ;  /* 0x00000019a0007221 */ /* 0x048fe20000010000 */
[----:B------:R-:W-:-:S06]  /*a5c0*/  F2FP.BF16.F32.PACK_AB R160, R160, R35 ;  /* 0x00000023a0a0723e */ /* 0x000fcc00000010ff */
[----:B------:R-:W3:Y:S01]  /*a5d0*/  MUFU.EX2 R38, R77 ;  /* 0x0000004d00267308 */ /* 0x000ee20000000800 */
[----:B----4-:R-:W-:-:S07]  /*a5e0*/  FADD.FTZ R29, R75, R28 ;  /* 0x0000001c4b1d7221 */ /* 0x010fce0000010000 */
[----:B------:R-:W4:Y:S01]  /*a5f0*/  MUFU.EX2 R162, R45 ;  /* 0x0000002d00a27308 */ /* 0x000f220000000800 */
[----:B-1----:R-:W-:-:S07]  /*a600*/  FADD.FTZ R3, R39, R0 ;  /* 0x0000000027037221 */ /* 0x002fce0000010000 */
[----:B------:R-:W-:Y:S01]  /*a610*/  MUFU.EX2 R79, R79 ;  /* 0x0000004f004f7308 */ /* 0x000fe20000000800 */
[C---:B---3--:R-:W-:Y:S01]  /*a620*/  FADD.FTZ R28, R38.reuse, R29 ;  /* 0x0000001d261c7221 */ /* 0x048fe20000010000 */
[----:B------:R-:W-:-:S06]  /*a630*/  F2FP.BF16.F32.PACK_AB R163, R38, R75 ;  /* 0x0000004b26a3723e */ /* 0x000fcc00000010ff */
[----:B------:R-:W1:Y:S01]  /*a640*/  MUFU.EX2 R40, R51 ;  /* 0x0000003300287308 */ /* 0x000e620000000800 */
[C---:B----4-:R-:W-:Y:S01]  /*a650*/  FADD.FTZ R0, R162.reuse, R3 ;  /* 0x00000003a2007221 */ /* 0x050fe20000010000 */
[----:B------:R-:W-:-:S05]  /*a660*/  F2FP.BF16.F32.PACK_AB R162, R162, R39 ;  /* 0x00000027a2a2723e */ /* 0x000fca00000010ff */
[----:B------:R2:W-:Y:S01]  /*a670*/  STSM.16.M88.4 [R199], R160 ;  /* 0x000000a0c7007844 */ /* 0x0005e20000000200 */
[----:B------:R-:W-:Y:S08]  /*a680*/  MUFU.EX2 R43, R43 ;  /* 0x0000002b002b7308 */ /* 0x000ff00000000800 */
[----:B------:R-:W3:Y:S01]  /*a690*/  MUFU.EX2 R24, R49 ;  /* 0x0000003100187308 */ /* 0x000ee20000000800 */
[----:B-1----:R-:W-:Y:S01]  /*a6a0*/  F2FP.BF16.F32.PACK_AB R165, R40, R79 ;  /* 0x0000004f28a5723e */ /* 0x002fe200000010ff */
[----:B------:R-:W-:-:S04]  /*a6b0*/  FADD.FTZ R79, R79, R28 ;  /* 0x0000001c4f4f7221 */ /* 0x000fc80000010000 */
[----:B------:R-:W-:Y:S02]  /*a6c0*/  FADD.FTZ R40, R40, R79 ;  /* 0x0000004f28287221 */ /* 0x000fe40000010000 */
[----:B------:R-:W1:Y:S08]  /*a6d0*/  MUFU.EX2 R81, R81 ;  /* 0x0000005100517308 */ /* 0x000e700000000800 */
[----:B------:R-:W4:Y:S01]  /*a6e0*/  MUFU.EX2 R26, R26 ;  /* 0x0000001a001a7308 */ /* 0x000f220000000800 */
[----:B---3--:R-:W-:Y:S01]  /*a6f0*/  F2FP.BF16.F32.PACK_AB R164, R24, R43 ;  /* 0x0000002b18a4723e */ /* 0x008fe200000010ff */
[----:B------:R-:W-:-:S04]  /*a700*/  FADD.FTZ R43, R43, R0 ;  /* 0x000000002b2b7221 */ /* 0x000fc80000010000 */
[----:B------:R-:W-:Y:S02]  /*a710*/  FADD.FTZ R24, R24, R43 ;  /* 0x0000002b18187221 */ /* 0x000fe40000010000 */
[----:B------:R-:W-:Y:S01]  /*a720*/  MUFU.EX2 R47, R47 ;  /* 0x0000002f002f7308 */ /* 0x000fe20000000800 */
[----:B-1----:R-:W-:-:S07]  /*a730*/  FADD.FTZ R3, R81, R40 ;  /* 0x0000002851037221 */ /* 0x002fce0000010000 */
[----:B------:R-:W1:Y:S01]  /*a740*/  MUFU.EX2 R20, R20 ;  /* 0x0000001400147308 */ /* 0x000e620000000800 */
[C---:B----4-:R-:W-:Y:S01]  /*a750*/  F2FP.BF16.F32.PACK_AB R167, R26.reuse, R81 ;  /* 0x000000511aa7723e */ /* 0x050fe200000010ff */
[----:B------:R-:W-:Y:S01]  /*a760*/  FADD.FTZ R3, R26, R3 ;  /* 0x000000031a037221 */ /* 0x000fe20000010000 */
[----:B-1----:R-:W-:Y:S01]  /*a770*/  F2FP.BF16.F32.PACK_AB R166, R20, R47 ;  /* 0x0000002f14a6723e */ /* 0x002fe200000010ff */
[----:B------:R-:W-:-:S04]  /*a780*/  FADD.FTZ R47, R47, R24 ;  /* 0x000000182f2f7221 */ /* 0x000fc80000010000 */
[----:B------:R2:W-:Y:S01]  /*a790*/  STSM.16.M88.4 [R198], R164 ;  /* 0x000000a4c6007844 */ /* 0x0005e20000000200 */
[----:B------:R-:W-:Y:S01]  /*a7a0*/  FADD.FTZ R0, R20, R47 ;  /* 0x0000002f14007221 */ /* 0x000fe20000010000 */
[----:B------:R-:W-:Y:S06]  /*a7b0*/  @!P0 BRA `(.L_x_3715) ;  /* 0x0000000000048947 */ /* 0x000fec0003800000 */
[----:B------:R-:W-:Y:S01]  /*a7c0*/  BPT.TRAP 0x1 ;  /* 0x000000040000795c */ /* 0x000fe20000300000 */
.L_x_3715:
[----:B------:R1:W3:Y:S01]  /*a7d0*/  SYNCS.PHASECHK.TRANS64.TRYWAIT P2, [R169+URZ+0x28c50], R56 ;  /* 0x028c5038a90075a7 */ /* 0x0002e2000804017f */
[----:B------:R-:W-:Y:S05]  /*a7e0*/  @!P0 BRA `(.L_x_3716) ;  /* 0x0000000000048947 */ /* 0x000fea0003800000 */
[----:B------:R-:W-:Y:S01]  /*a7f0*/  BPT.TRAP 0x1 ;  /* 0x000000040000795c */ /* 0x000fe20000300000 */
.L_x_3716:
[----:B------:R-:W-:Y:S01]  /*a800*/  ULDC UR36, c[0x0][0x988] ;  /* 0x0002620000247ab9 */ /* 0x000fe20000000800 */
[----:B------:R-:W-:Y:S01]  /*a810*/  ULDC UR37, c[0x0][0x988] ;  /* 0x0002620000257ab9 */ /* 0x000fe20000000800 */
[----:B------:R-:W-:Y:S01]  /*a820*/  BSSY B0, `(.L_x_3717) ;  /* 0x0000006000007945 */ /* 0x000fe20003800000 */
[----:B------:R-:W-:Y:S01]  /*a830*/  LEA R20, R18, R184, 0xc ;  /* 0x000000b812147211 */ /* 0x000fe200078e60ff */
[----:B------:R-:W-:Y:S02]  /*a840*/  IMAD.MOV.U32 R21, RZ, RZ, 0x40000040 ;  /* 0x40000040ff157424 */ /* 0x000fe400078e00ff */
[----:B---3--:R-:W-:Y:S05]  /*a850*/  @P2 BRA `(.L_x_3718) ;  /* 0x0000000000082947 */ /* 0x008fea0003800000 */
[----:B------:R-:W3:Y:S02]  /*a860*/  SYNCS.PHASECHK.TRANS64.TRYWAIT P2, [R169+URZ+0x28c50], R56 ;  /* 0x028c5038a90075a7 */ /* 0x000ee4000804017f */
[----:B---3--:R-:W-:Y:S05]  /*a870*/  @!P2 BRA `(.L_x_3719) ;  /* 0x000000dc0050a947 */ /* 0x008fea0003800000 */
.L_x_3718:
[----:B------:R-:W-:Y:S05]  /*a880*/  BSYNC B0 ;  /* 0x0000000000007941 */ /* 0x000fea0003800000 */
.L_x_3717:
[----:B------:R-:W-:Y:S01]  /*a890*/  R2UR UR6, R20 ;  /* 0x00000000140672ca */ /* 0x000fe200000e0000 */
[----:B01-3--:R-:W-:Y:S01]  /*a8a0*/  WARPGROUP.ARRIVE ;  /* 0x00000000000079c5 */ /* 0x00bfe20000000000 */
[----:B------:R-:W-:Y:S01]  /*a8b0*/  R2UR UR7, R21 ;  /* 0x00000000150772ca */ /* 0x000fe200000e0000 */
[----:B------:R-:W-:Y:S01]  /*a8c0*/  IMAD.MOV.U32 R21, RZ, RZ, 0x40000040 ;  /* 0x40000040ff157424 */ /* 0x000fe200078e00ff */
[----:B------:R-:W-:Y:S01]  /*a8d0*/  BSSY B1, `(.L_x_3720) ;  /* 0x000021a000017945 */ /* 0x000fe20003800000 */
[----:B------:R-:W-:Y:S02]  /*a8e0*/  VIADD R212, R168, 0xfffffffe ;  /* 0xfffffffea8d47836 */ /* 0x000fe40000000000 */
[----:B------:R-:W-:-:S05]  /*a8f0*/  @!P1 VIADD R169, R169, 0x28c60 ;  /* 0x00028c60a9a99836 */ /* 0x000fca0000000000 */
[----:B------:R-:W-:-:S03]  /*a900*/  @!P1 PRMT R169, RZ, 0x654, R169 ;  /* 0x00000654ffa99816 */ /* 0x000fc600000000a9 */
        /* <DEDUP_REMOVED lines=17> */
[----:B------:R-:W-:Y:S01]  /*aa20*/  R2UR UR6, R20 ;  /* 0x00000000140672ca */ /* 0x000fe200000e0000 */
[----:B------:R-:W-:Y:S01]  /*aa30*/  IMAD.IADD R20, R194, 0x1, -R187 ;  /* 0x00000001c2147824 */ /* 0x000fe200078e0abb */
[----:B------:R-:W-:-:S04]  /*aa40*/  R2UR UR7, R21 ;  /* 0x00000000150772ca */ /* 0x000fc800000e0000 */
[----:B------:R-:W-:-:S04]  /*aa50*/  LEA R20, R185, R20, 0x6 ;  /* 0x00000014b9147211 */ /* 0x000fc800078e30ff */
[----:B------:R-:W-:-:S04]  /*aa60*/  SHF.R.S32.HI R21, RZ, 0x1f, R20 ;  /* 0x0000001fff157819 */ /* 0x000fc80000011414 */
[----:B------:R-:W-:-:S04]  /*aa70*/  LEA.HI R21, R21, R20, RZ, 0x6 ;  /* 0x0000001415157211 */ /* 0x000fc800078f30ff */
[----:B------:R-:W-:-:S04]  /*aa80*/  SHF.R.S32.HI R21, RZ, 0x6, R21 ;  /* 0x00000006ff157819 */ /* 0x000fc80000011415 */
[----:B------:R-:W-:-:S04]  /*aa90*/  VIMNMX R186, RZ, R21, !PT ;  /* 0x00000015ffba7248 */ /* 0x000fc80007fe0100 */
[----:B------:R-:W-:Y:S01]  /*aaa0*/  ISETP.GE.AND P2, PT, R212, R186, PT ;  /* 0x000000bad400720c */ /* 0x000fe20003f46270 */
        /* <DEDUP_REMOVED lines=14> */
[----:B------:R-:W-:Y:S01]  /*ab90*/  BSSY B0, `(.L_x_3721) ;  /* 0x00001ed000007945 */ /* 0x000fe20003800000 */
[----:B------:R-:W-:Y:S02]  /*aba0*/  IMAD.MOV.U32 R223, RZ, RZ, R15 ;  /* 0x000000ffffdf7224 */ /* 0x000fe400078e000f */
[----:B------:R-:W-:Y:S02]  /*abb0*/  IMAD.MOV.U32 R224, RZ, RZ, R13 ;  /* 0x000000ffffe07224 */ /* 0x000fe400078e000d */
[----:B------:R-:W-:-:S07]  /*abc0*/  IMAD.MOV.U32 R225, RZ, RZ, R18 ;  /* 0x000000ffffe17224 */ /* 0x000fce00078e0012 */
.L_x_3732:
[----:B------:R-:W-:-:S05]  /*abd0*/  VIADD R18, R225, 0x1 ;  /* 0x00000001e1127836 */ /* 0x000fca0000000000 */
[----:B------:R-:W-:-:S04]  /*abe0*/  ISETP.NE.AND P2, PT, R18, 0x2, PT ;  /* 0x000000021200780c */ /* 0x000fc80003f45270 */
[----:B------:R-:W-:Y:S02]  /*abf0*/  SEL R12, RZ, 0x1, P2 ;  /* 0x00000001ff0c7807 */ /* 0x000fe40001000000 */
[----:B------:R-:W-:Y:S02]  /*ac00*/  SEL R18, R18, RZ, P2 ;  /* 0x000000ff12127207 */ /* 0x000fe40001000000 */
[----:B------:R-:W-:Y:S01]  /*ac10*/  LOP3.LUT R19, R19, R12, RZ, 0x3c, !PT ;  /* 0x0000000c13137212 */ /* 0x000fe200078e3cff */
[----:B-1----:R-:W-:Y:S06]  /*ac20*/  @!P0 BRA `(.L_x_3722) ;  /* 0x0000000000048947 */ /* 0x002fec0003800000 */
[----:B------:R-:W-:Y:S01]  /*ac30*/  BPT.TRAP 0x1 ;  /* 0x000000040000795c */ /* 0x000fe20000300000 */
.L_x_3722:
[----:B------:R-:W-:Y:S01]  /*ac40*/  IMAD R213, R18, 0x8, R2 ;  /* 0x0000000812d57824 */ /* 0x000fe200078e0202 */
[----:B------:R-:W-:-:S04]  /*ac50*/  SHF.L.U32 R214, R19, 0x1f, RZ ;  /* 0x0000001f13d67819 */ /* 0x000fc800000006ff */
[----:B------:R1:W2:Y:S01]  /*ac60*/  SYNCS.PHASECHK.TRANS64.TRYWAIT P2, [R213+URZ+0x28c30], R214 ;  /* 0x028c30d6d50075a7 */ /* 0x0002a2000804017f */
[----:B------:R-:W-:Y:S05]  /*ac70*/  @!P0 BRA `(.L_x_3723) ;  /* 0x0000000000048947 */ /* 0x000fea0003800000 */
[----:B------:R-:W-:Y:S01]  /*ac80*/  BPT.TRAP 0x1 ;  /* 0x000000040000795c */ /* 0x000fe20000300000 */
.L_x_3723:
[----:B------:R-:W-:Y:S01]  /*ac90*/  BSSY B2, `(.L_x_3724) ;  /* 0x0000006000027945 */ /* 0x000fe20003800000 */
[----:B------:R-:W-:Y:S01]  /*aca0*/  IMAD R12, R18, 0x200, R14 ;  /* 0x00000200120c7824 */ /* 0x000fe200078e020e */
[----:B------:R-:W-:Y:S02]  /*acb0*/  MOV R13, 0x40000040 ;  /* 0x40000040000d7802 */ /* 0x000fe40000000f00 */
[----:B--2---:R-:W-:Y:S05]  /*acc0*/  @P2 BRA `(.L_x_3725) ;  /* 0x0000000000082947 */ /* 0x004fea0003800000 */
[----:B------:R-:W2:Y:S02]  /*acd0*/  SYNCS.PHASECHK.TRANS64.TRYWAIT P2, [R213+URZ+0x28c30], R214 ;  /* 0x028c30d6d50075a7 */ /* 0x000ea4000804017f */
[----:B--2---:R-:W-:Y:S05]  /*ace0*/  @!P2 BRA `(.L_x_3726) ;  /* 0x000000d80048a947 */ /* 0x004fea0003800000 */
.L_x_3725:
[----:B------:R-:W-:Y:S05]  /*acf0*/  BSYNC B2 ;  /* 0x0000000000027941 */ /* 0x000fea0003800000 */
.L_x_3724:
[C---:B------:R-:W-:Y:S01]  /*ad00*/  R2UR UR6, R12.reuse ;  /* 0x000000000c0672ca */ /* 0x040fe200000e0000 */
[----:B0-----:R-:W-:Y:S01]  /*ad10*/  WARPGROUP.ARRIVE ;  /* 0x00000000000079c5 */ /* 0x001fe20000000000 */
        /* <DEDUP_REMOVED lines=25> */
[----:B------:R-:W-:Y:S01]  /*aeb0*/  R2UR UR7, R13 ;  /* 0x000000000d0772ca */ /* 0x000fe200000e0000 */
[----:B------:R-:W-:Y:S01]  /*aec0*/  IMAD.MOV.U32 R13, RZ, RZ, 0x1 ;  /* 0x00000001ff0d7424 */ /* 0x000fe200078e00ff */
[----:B------:R-:W-:Y:S02]  /*aed0*/  R2UR UR4, R6 ;  /* 0x00000000060472ca */ /* 0x000fe400000e0000 */
[----:B------:R-:W-:Y:S01]  /*aee0*/  R2UR UR5, R7 ;  /* 0x00000000070572ca */ /* 0x000fe200000e0000 */
[----:B------:R-:W-:-:S04]  /*aef0*/  IMAD R12, R212, -0x40, R13 ;  /* 0xffffffc0d40c7824 */ /* 0x000fc800078e020d */
[----:B------:R-:W-:-:S05]  /*af00*/  IMAD R12, R185, 0x40, R12 ;  /* 0x00000040b90c7824 */ /* 0x000fca00078e020c */
[----:B------:R-:W-:-:S04]  /*af10*/  IADD3 R13, -R187, R12, R194 ;  /* 0x0000000cbb0d7210 */ /* 0x000fc80007ffe1c2 */
[----:B------:R-:W-:-:S04]  /*af20*/  IADD3 R12, R190, R13, -R192 ;  /* 0x0000000dbe0c7210 */ /* 0x000fc80007ffe8c0 */
        /* <DEDUP_REMOVED lines=51> */
[----:B------:R-:W-:-:S02]  /*b260*/  IADD3 R12, R12, 0x8, RZ ;  /* 0x000000080c0c7810 */ /* 0x000fc40007ffe0ff */
[----:B------:R-:W-:Y:S02]  /*b270*/  FMNMX.FTZ R20, R181, R20, !PT ;  /* 0x00000014b5147209 */ /* 0x000fe40007810000 */
[C---:B------:R-:W-:Y:S02]  /*b280*/  ISETP.GT.AND P3, PT, R12.reuse, RZ, PT ;  /* 0x000000ff0c00720c */ /* 0x040fe40003f64270 */
[----:B------:R-:W-:Y:S01]  /*b290*/  ISETP.GT.AND P6, PT, R12, 0x1, PT ;  /* 0x000000010c00780c */ /* 0x000fe20003fc4270 */
[----:B------:R-:W0:Y:S01]  /*b2a0*/  SHFL.BFLY PT, R13, R20, 0x2, 0x1f ;  /* 0x0c401f00140d7f89 */ /* 0x000e2200000e0000 */
        /* <DEDUP_REMOVED lines=12> */
[----:B0-----:R-:W-:Y:S02]  /*b370*/  FMNMX.FTZ R13, R20, R13, !PT ;  /* 0x0000000d140d7209 */ /* 0x001fe40007810000 */
[----:B------:R-:W-:Y:S02]  /*b380*/  FMNMX.FTZ R15, R159, R226, !PT ;  /* 0x000000e29f0f7209 */ /* 0x000fe40007810000 */
[----:B------:R-:W-:Y:S01]  /*b390*/  ISETP.GT.AND P6, PT, R12, 0x18, PT ;  /* 0x000000180c00780c */ /* 0x000fe20003fc4270 */
[----:B------:R-:W0:Y:S01]  /*b3a0*/  SHFL.BFLY PT, R20, R13, 0x1, 0x1f ;  /* 0x0c201f000d147f89 */ /* 0x000e2200000e0000 */
[----:B------:R-:W-:-:S02]  /*b3b0*/  FSEL R163, R163, -INF , P3 ;  /* 0xff800000a3a37808 */ /* 0x000fc40001800000 */
[----:B------:R-:W-:Y:S02]  /*b3c0*/  ISETP.GT.AND P5, PT, R12, 0x19, PT ;  /* 0x000000190c00780c */ /* 0x000fe40003fa4270 */
[----:B------:R-:W-:Y:S02]  /*b3d0*/  FSEL R166, R166, -INF , P6 ;  /* 0xff800000a6a67808 */ /* 0x000fe40003000000 */
[C---:B------:R-:W-:Y:S02]  /*b3e0*/  ISETP.GT.AND P2, PT, R12.reuse, 0x20, PT ;  /* 0x000000200c00780c */ /* 0x040fe40003f44270 */
[----:B------:R-:W-:Y:S02]  /*b3f0*/  FSEL R167, R167, -INF , P5 ;  /* 0xff800000a7a77808 */ /* 0x000fe40002800000 */
[C---:B------:R-:W-:Y:S02]  /*b400*/  ISETP.GT.AND P4, PT, R12.reuse, 0x21, PT ;  /* 0x000000210c00780c */ /* 0x040fe40003f84270 */
[----:B------:R-:W-:-:S02]  /*b410*/  ISETP.GT.AND P3, PT, R12, 0x28, PT ;  /* 0x000000280c00780c */ /* 0x000fc40003f64270 */
[----:B------:R-:W-:Y:S02]  /*b420*/  FSEL R170, R170, -INF , P2 ;  /* 0xff800000aaaa7808 */ /* 0x000fe40001000000 */
[----:B------:R-:W-:Y:S02]  /*b430*/  FSEL R171, R171, -INF , P4 ;  /* 0xff800000abab7808 */ /* 0x000fe40002000000 */
[----:B------:R-:W-:Y:S02]  /*b440*/  FSEL R174, R174, -INF , P3 ;  /* 0xff800000aeae7808 */ /* 0x000fe40001800000 */
[C---:B------:R-:W-:Y:S02]  /*b450*/  ISETP.GT.AND P6, PT, R12.reuse, 0x29, PT ;  /* 0x000000290c00780c */ /* 0x040fe40003fc4270 */
[----:B------:R-:W-:Y:S02]  /*b460*/  ISETP.GT.AND P5, PT, R12, 0x30, PT ;  /* 0x000000300c00780c */ /* 0x000fe40003fa4270 */
[----:B0-----:R-:W-:-:S02]  /*b470*/  FMNMX.FTZ R13, R13, R20, !PT ;  /* 0x000000140d0d7209 */ /* 0x001fc40007810000 */
[----:B------:R-:W-:Y:S02]  /*b480*/  FMNMX.FTZ R20, R162, R15, !PT ;  /* 0x0000000fa2147209 */ /* 0x000fe40007810000 */
[C---:B------:R-:W-:Y:S02]  /*b490*/  ISETP.GT.AND P2, PT, R12.reuse, 0x31, PT ;  /* 0x000000310c00780c */ /* 0x040fe40003f44270 */
[----:B------:R-:W-:Y:S02]  /*b4a0*/  FMNMX.FTZ R15, R163, R20, !PT ;  /* 0x00000014a30f7209 */ /* 0x000fe40007810000 */
[----:B------:R-:W-:Y:S02]  /*b4b0*/  ISETP.GT.AND P4, PT, R12, 0x38, PT ;  /* 0x000000380c00780c */ /* 0x000fe40003f84270 */
[----:B------:R-:W-:Y:S02]  /*b4c0*/  FMNMX.FTZ R226, R166, R15, !PT ;  /* 0x0000000fa6e27209 */ /* 0x000fe40007810000 */
[----:B------:R-:W-:Y:S01]  /*b4d0*/  ISETP.GT.AND P3, PT, R12, 0x39, PT ;  /* 0x000000390c00780c */ /* 0x000fe20003f64270 */
[----:B------:R-:W-:Y:S01]  /*b4e0*/  IMAD.U32 R12, RZ, RZ, UR37 ;  /* 0x00000025ff0c7e24 */ /* 0x000fe2000f8e00ff */
[----:B------:R-:W-:-:S02]  /*b4f0*/  FMNMX.FTZ R15, R167, R226, !PT ;  /* 0x000000e2a70f7209 */ /* 0x000fc40007810000 */
[----:B------:R-:W-:Y:S01]  /*b500*/  FSEL R175, R175, -INF , P6 ;  /* 0xff800000afaf7808 */ /* 0x000fe20003000000 */
[C---:B------:R-:W-:Y:S01]  /*b510*/  FMUL.FTZ R20, R13.reuse, R12 ;  /* 0x0000000c0d147220 */ /* 0x040fe20000410000 */
[----:B------:R-:W-:Y:S02]  /*b520*/  FMNMX.FTZ R226, R170, R15, !PT ;  /* 0x0000000faae27209 */ /* 0x000fe40007810000 */
[----:B------:R-:W-:Y:S02]  /*b530*/  FSETP.NEU.FTZ.AND P6, PT, R13, -INF , PT ;  /* 0xff8000000d00780b */ /* 0x000fe40003fdd000 */
[----:B------:R-:W-:Y:S02]  /*b540*/  FMNMX.FTZ R15, R171, R226, !PT ;  /* 0x000000e2ab0f7209 */ /* 0x000fe40007810000 */
[----:B------:R-:W-:Y:S02]  /*b550*/  FSEL R20, R20, RZ, P6 ;  /* 0x000000ff14147208 */ /* 0x000fe40003000000 */
[----:B------:R-:W-:-:S02]  /*b560*/  FMNMX.FTZ R226, R174, R15, !PT ;  /* 0x0000000faee27209 */ /* 0x000fc40007810000 */
[----:B------:R-:W-:Y:S01]  /*b570*/  FSEL R178, R178, -INF , P5 ;  /* 0xff800000b2b27808 */ /* 0x000fe20002800000 */
[--C-:B------:R-:W-:Y:S01]  /*b580*/  FFMA.FTZ R21, R153, R12, -R20.reuse ;  /* 0x0000000c99157223 */ /* 0x100fe20000010814 */
[----:B------:R-:W-:Y:S01]  /*b590*/  FMNMX.FTZ R15, R175, R226, !PT ;  /* 0x000000e2af0f7209 */ /* 0x000fe20007810000 */
[-CC-:B------:R-:W-:Y:S01]  /*b5a0*/  FFMA.FTZ R153, R156, R12.reuse, -R20.reuse ;  /* 0x0000000c9c997223 */ /* 0x180fe20000010814 */
[----:B------:R-:W-:Y:S01]  /*b5b0*/  FSEL R179, R179, -INF , P2 ;  /* 0xff800000b3b37808 */ /* 0x000fe20001000000 */
[-CC-:B------:R-:W-:Y:S01]  /*b5c0*/  FFMA.FTZ R227, R168, R12.reuse, -R20.reuse ;  /* 0x0000000ca8e37223 */ /* 0x180fe20000010814 */
[----:B------:R-:W-:Y:S01]  /*b5d0*/  FMNMX.FTZ R156, R178, R15, !PT ;  /* 0x0000000fb29c7209 */ /* 0x000fe20007810000 */
[-CC-:B------:R-:W-:Y:S01]  /*b5e0*/  FFMA.FTZ R168, R173, R12.reuse, -R20.reuse ;  /* 0x0000000cada87223 */ /* 0x180fe20000010814 */
        /* <DEDUP_REMOVED lines=14> */
[--C-:B------:R-:W-:Y:S01]  /*b6d0*/  FFMA.FTZ R165, R176, R12, -R20.reuse ;  /* 0x0000000cb0a57223 */ /* 0x100fe20000010814 */
[----:B------:R-:W0:Y:S01]  /*b6e0*/  SHFL.BFLY PT, R228, R15, 0x2, 0x1f ;  /* 0x0c401f000fe47f89 */ /* 0x000e2200000e0000 */
[----:B------:R-:W-:Y:S08]  /*b6f0*/  MUFU.EX2 R21, R21 ;  /* 0x0000001500157308 */ /* 0x000ff00000000800 */
[----:B------:R-:W-:Y:S08]  /*b700*/  MUFU.EX2 R152, R152 ;  /* 0x0000009800987308 */ /* 0x000ff00000000800 */
[----:B------:R-:W-:Y:S01]  /*b710*/  MUFU.EX2 R153, R153 ;  /* 0x0000009900997308 */ /* 0x000fe20000000800 */
[----:B0-----:R-:W-:Y:S01]  /*b720*/  FMNMX.FTZ R229, R15, R228, !PT ;  /* 0x000000e40fe57209 */ /* 0x001fe20007810000 */
[-CC-:B------:R-:W-:Y:S01]  /*b730*/  FFMA.FTZ R228, R169, R12.reuse, -R20.reuse ;  /* 0x0000000ca9e47223 */ /* 0x180fe20000010814 */
[----:B------:R-:W-:-:S05]  /*b740*/  FFMA.FTZ R169, R177, R12, -R20 ;  /* 0x0000000cb1a97223 */ /* 0x000fca0000010814 */
[----:B------:R-:W-:Y:S01]  /*b750*/  MUFU.EX2 R156, R156 ;  /* 0x0000009c009c7308 */ /* 0x000fe20000000800 */
[----:B------:R-:W0:Y:S07]  /*b760*/  SHFL.BFLY PT, R230, R229, 0x1, 0x1f ;  /* 0x0c201f00e5e67f89 */ /* 0x000e2e00000e0000 */
[----:B------:R3:W-:Y:S08]  /*b770*/  MUFU.EX2 R20, R173 ;  /* 0x000000ad00147308 */ /* 0x0007f00000000800 */
[----:B------:R-:W-:Y:S08]  /*b780*/  MUFU.EX2 R157, R157 ;  /* 0x0000009d009d7308 */ /* 0x000ff00000000800 */
[----:B------:R-:W-:Y:S01]  /*b790*/  MUFU.EX2 R160, R160 ;  /* 0x000000a000a07308 */ /* 0x000fe20000000800 */
[----:B0-----:R-:W-:Y:S01]  /*b7a0*/  FMNMX.FTZ R15, R229, R230, !PT ;  /* 0x000000e6e50f7209 */ /* 0x001fe20007810000 */
[----:B------:R-:W-:-:S03]  /*b7b0*/  IMAD.MOV R229, RZ, RZ, -R195 ;  /* 0x000000ffffe57224 */ /* 0x000fc600078e0ac3 */
[C---:B------:R-:W-:Y:S01]  /*b7c0*/  FSETP.NEU.FTZ.AND P2, PT, R15.reuse, -INF , PT ;  /* 0xff8000000f00780b */ /* 0x040fe20003f5d000 */
[----:B------:R-:W-:Y:S02]  /*b7d0*/  FMUL.FTZ R181, R15, R12 ;  /* 0x0000000c0fb57220 */ /* 0x000fe40000410000 */
[----:B------:R-:W-:Y:S03]  /*b7e0*/  MUFU.EX2 R161, R161 ;  /* 0x000000a100a17308 */ /* 0x000fe60000000800 */
[----:B------:R-:W-:-:S05]  /*b7f0*/  FSEL R181, R181, RZ, P2 ;  /* 0x000000ffb5b57208 */ /* 0x000fca0001000000 */
[----:B------:R-:W-:Y:S01]  /*b800*/  MUFU.EX2 R226, R226 ;  /* 0x000000e200e27308 */ /* 0x000fe20000000800 */
[-CC-:B------:R-:W-:Y:S01]  /*b810*/  FFMA.FTZ R230, R159, R12.reuse, -R181.reuse ;  /* 0x0000000c9fe67223 */ /* 0x180fe200000108b5 */
[-CC-:B------:R-:W-:Y:S01]  /*b820*/  FFMA.FTZ R159, R162, R12.reuse, -R181.reuse ;  /* 0x0000000ca29f7223 */ /* 0x180fe200000108b5 */
[-CC-:B------:R-:W-:Y:S01]  /*b830*/  FFMA.FTZ R162, R163, R12.reuse, -R181.reuse ;  /* 0x0000000ca3a27223 */ /* 0x180fe200000108b5 */
[----:B------:R-:W-:Y:S01]  /*b840*/  FSEL R163, R13, RZ, P6 ;  /* 0x000000ff0da37208 */ /* 0x000fe20003000000 */
[-CC-:B------:R-:W-:Y:S01]  /*b850*/  FFMA.FTZ R177, R154, R12.reuse, -R181.reuse ;  /* 0x0000000c9ab17223 */ /* 0x180fe200000108b5 */
[----:B------:R-:W-:Y:S01]  /*b860*/  FSEL R154, R15, RZ, P2 ;  /* 0x000000ff0f9a7208 */ /* 0x000fe20001000000 */
[-CC-:B------:R-:W-:Y:S01]  /*b870*/  FFMA.FTZ R180, R155, R12.reuse, -R181.reuse ;  /* 0x0000000c9bb47223 */ /* 0x180fe200000108b5 */
[-C--:B------:R-:W-:Y:S01]  /*b880*/  FFMA.FTZ R155, R158, R12.reuse, -R181 ;  /* 0x0000000c9e9b7223 */ /* 0x080fe200000108b5 */
[----:B---3--:R-:W-:Y:S01]  /*b890*/  FADD.FTZ R173, -R163, R224 ;  /* 0x000000e0a3ad7221 */ /* 0x008fe20000010100 */
[----:B------:R-:W-:Y:S01]  /*b8a0*/  ISETP.NE.AND P2, PT, R192, R229, PT ;  /* 0x000000e5c000720c */ /* 0x000fe20003f45270 */
[----:B------:R-:W-:Y:S01]  /*b8b0*/  FADD.FTZ R223, -R154, R223 ;  /* 0x000000df9adf7221 */ /* 0x000fe20000010100 */
[----:B------:R-:W-:Y:S01]  /*b8c0*/  MUFU.EX2 R177, R177 ;  /* 0x000000b100b17308 */ /* 0x000fe20000000800 */
[----:B------:R-:W-:Y:S01]  /*b8d0*/  FMUL.FTZ R173, R173, R12 ;  /* 0x0000000cadad7220 */ /* 0x000fe20000410000 */
[----:B------:R-:W-:-:S02]  /*b8e0*/  @!P1 VIADD R154, R213, 0x28c40 ;  /* 0x00028c40d59a9836 */ /* 0x000fc40000000000 */
[-C--:B------:R-:W-:Y:S01]  /*b8f0*/  FMUL.FTZ R176, R223, R12.reuse ;  /* 0x0000000cdfb07220 */ /* 0x080fe20000410000 */
[-CC-:B------:R-:W-:Y:S01]  /*b900*/  FFMA.FTZ R166, R166, R12.reuse, -R181.reuse ;  /* 0x0000000ca6a67223 */ /* 0x180fe200000108b5 */
[-CC-:B------:R-:W-:Y:S01]  /*b910*/  FFMA.FTZ R171, R171, R12.reuse, -R181.reuse ;  /* 0x0000000cabab7223 */ /* 0x180fe200000108b5 */
[-CC-:B------:R-:W-:Y:S01]  /*b920*/  FFMA.FTZ R174, R174, R12.reuse, -R181.reuse ;  /* 0x0000000caeae7223 */ /* 0x180fe200000108b5 */
[----:B------:R-:W-:Y:S01]  /*b930*/  @!P1 PRMT R154, RZ, 0x654, R154 ;  /* 0x00000654ff9a9816 */ /* 0x000fe2000000009a */
[----:B------:R-:W0:Y:S01]  /*b940*/  MUFU.EX2 R173, R173 ;  /* 0x000000ad00ad7308 */ /* 0x000e220000000800 */
[-CC-:B------:R-:W-:Y:S01]  /*b950*/  FFMA.FTZ R175, R175, R12.reuse, -R181.reuse ;  /* 0x0000000cafaf7223 */ /* 0x180fe200000108b5 */
[-CC-:B------:R-:W-:Y:S01]  /*b960*/  FFMA.FTZ R178, R178, R12.reuse, -R181.reuse ;  /* 0x0000000cb2b27223 */ /* 0x180fe200000108b5 */
[----:B------:R0:W-:Y:S01]  /*b970*/  @!P1 SYNCS.ARRIVE.TRANS64.RED.A1T0 RZ, [R154+URZ], RZ ;  /* 0x000000ff9aff99a7 */ /* 0x0001e2000810043f */
[-CC-:B------:R-:W-:Y:S01]  /*b980*/  FFMA.FTZ R179, R179, R12.reuse, -R181.reuse ;  /* 0x0000000cb3b37223 */ /* 0x180fe200000108b5 */
[----:B------:R-:W-:Y:S01]  /*b990*/  FFMA.FTZ R182, R182, R12, -R181 ;  /* 0x0000000cb6b67223 */ /* 0x000fe200000108b5 */
[----:B------:R-:W-:-:S02]  /*b9a0*/  @!P2 IMAD R223, R225, 0x40, R190 ;  /* 0x00000040e1dfa824 */ /* 0x000fc400078e02be */
[----:B------:R-:W3:Y:S02]  /*b9b0*/  MUFU.EX2 R176, R176 ;  /* 0x000000b000b07308 */ /* 0x000ee40000000800 */
[----:B------:R-:W-:-:S06]  /*b9c0*/  @!P2 IMAD R158, R223, 0x4, R2 ;  /* 0x00000004df9ea824 */ /* 0x000fcc00078e0202 */
[----:B------:R-:W4:Y:S01]  /*b9d0*/  MUFU.EX2 R180, R180 ;  /* 0x000000b400b47308 */ /* 0x000f220000000800 */
[----:B0-----:R-:W-:Y:S01]  /*b9e0*/  FFMA.FTZ R154, R173, R0, R152 ;  /* 0x00000000ad9a7223 */ /* 0x001fe20000010098 */
[C---:B------:R-:W-:Y:S01]  /*b9f0*/  F2FP.BF16.F32.PACK_AB R152, R21.reuse, R152 ;  /* 0x000000981598723e */ /* 0x040fe200000010ff */
[----:B------:R-:W-:Y:S01]  /*ba00*/  @!P2 STS [R158+0x28800], R173 ;  /* 0x028800ad9e00a388 */ /* 0x000fe20000000800 */
[-C--:B------:R-:W-:Y:S01]  /*ba10*/  FMUL.FTZ R24, R24, R173.reuse ;  /* 0x000000ad18187220 */ /* 0x080fe20000410000 */
[----:B------:R-:W-:Y:S01]  /*ba20*/  FADD.FTZ R154, R21, R154 ;  /* 0x0000009a159a7221 */ /* 0x000fe20000010000 */
[-C--:B------:R-:W-:Y:S01]  /*ba30*/  FMUL.FTZ R25, R25, R173.reuse ;  /* 0x000000ad19197220 */ /* 0x080fe20000410000 */
[----:B------:R-:W-:Y:S01]  /*ba40*/  FMUL.FTZ R28, R28, R173 ;  /* 0x000000ad1c1c7220 */ /* 0x000fe20000410000 */
[----:B------:R-:W0:Y:S01]  /*ba50*/  MUFU.EX2 R155, R155 ;  /* 0x0000009b009b7308 */ /* 0x000e220000000800 */
[----:B---3--:R-:W-:Y:S01]  /*ba60*/  FFMA.FTZ R21, R176, R3, R177 ;  /* 0x00000003b0157223 */ /* 0x008fe200000100b1 */
[----:B------:R3:W-:Y:S01]  /*ba70*/  @!P2 STS [R158+0x28820], R176 ;  /* 0x028820b09e00a388 */ /* 0x0007e20000000800 */
        /* <DEDUP_REMOVED lines=30> */
[-CC-:B-1----:R-:W-:Y:S01]  /*bc60*/  FFMA.FTZ R166, R167, R12.reuse, -R181.reuse ;  /* 0x0000000ca7a67223 */ /* 0x182fe200000108b5 */
[-CC-:B------:R-:W-:Y:S01]  /*bc70*/  FFMA.FTZ R167, R170, R12.reuse, -R181.reuse ;  /* 0x0000000caaa77223 */ /* 0x180fe200000108b5 */
[----:B------:R-:W-:Y:S01]  /*bc80*/  FFMA.FTZ R181, R183, R12, -R181 ;  /* 0x0000000cb7b57223 */ /* 0x000fe200000108b5 */
[----:B------:R-:W-:Y:S01]  /*bc90*/  FADD.FTZ R183, R153, R154 ;  /* 0x0000009a99b77221 */ /* 0x000fe20000010000 */
[----:B----4-:R-:W-:Y:S01]  /*bca0*/  FADD.FTZ R170, R180, R21 ;  /* 0x00000015b4aa7221 */ /* 0x010fe20000010000 */
[C---:B------:R-:W-:Y:S01]  /*bcb0*/  F2FP.BF16.F32.PACK_AB R154, R156.reuse, R153 ;  /* 0x000000999c9a723e */ /* 0x040fe200000010ff */
[----:B------:R-:W-:Y:S01]  /*bcc0*/  FMUL.FTZ R81, R81, R173 ;  /* 0x000000ad51517220 */ /* 0x000fe20000410000 */
[----:B------:R-:W-:Y:S01]  /*bcd0*/  FADD.FTZ R224, R156, R183 ;  /* 0x000000b79ce07221 */ /* 0x000fe20000010000 */
[----:B0-----:R-:W-:Y:S01]  /*bce0*/  FADD.FTZ R21, R155, R170 ;  /* 0x000000aa9b157221 */ /* 0x001fe20000010000 */
[----:B------:R-:W-:Y:S01]  /*bcf0*/  MUFU.EX2 R227, R227 ;  /* 0x000000e300e37308 */ /* 0x000fe20000000800 */
[----:B------:R-:W-:Y:S01]  /*bd00*/  F2FP.BF16.F32.PACK_AB R156, R160, R157 ;  /* 0x0000009da09c723e */ /* 0x000fe200000010ff */
[----:B------:R-:W-:Y:S01]  /*bd10*/  FADD.FTZ R153, R157, R224 ;  /* 0x000000e09d997221 */ /* 0x000fe20000010000 */
[C---:B---3--:R-:W-:Y:S01]  /*bd20*/  FADD.FTZ R158, R230.reuse, R21 ;  /* 0x00000015e69e7221 */ /* 0x048fe20000010000 */
[----:B------:R-:W-:Y:S01]  /*bd30*/  F2FP.BF16.F32.PACK_AB R155, R230, R155 ;  /* 0x0000009be69b723e */ /* 0x000fe200000010ff */
[----:B------:R-:W-:Y:S01]  /*bd40*/  FMUL.FTZ R84, R84, R173 ;  /* 0x000000ad54547220 */ /* 0x000fe20000410000 */
[----:B------:R-:W-:Y:S01]  /*bd50*/  FADD.FTZ R224, R160, R153 ;  /* 0x00000099a0e07221 */ /* 0x000fe20000010000 */
[----:B-----5:R-:W-:Y:S01]  /*bd60*/  FADD.FTZ R21, R159, R158 ;  /* 0x0000009e9f157221 */ /* 0x020fe20000010000 */
[----:B------:R-:W-:Y:S01]  /*bd70*/  MUFU.EX2 R166, R166 ;  /* 0x000000a600a67308 */ /* 0x000fe20000000800 */
[----:B------:R-:W-:Y:S01]  /*bd80*/  F2FP.BF16.F32.PACK_AB R158, R226, R161 ;  /* 0x000000a1e29e723e */ /* 0x000fe200000010ff */
[----:B------:R-:W-:Y:S01]  /*bd90*/  FADD.FTZ R153, R161, R224 ;  /* 0x000000e0a1997221 */ /* 0x000fe20000010000 */
[----:B--2---:R-:W-:Y:S01]  /*bda0*/  FADD.FTZ R160, R162, R21 ;  /* 0x00000015a2a07221 */ /* 0x004fe20000010000 */
        /* <DEDUP_REMOVED lines=28> */
[----:B------:R2:W-:Y:S01]  /*bf70*/  MUFU.EX2 R3, R174 ;  /* 0x000000ae00037308 */ /* 0x0005e20000000800 */
        /* <DEDUP_REMOVED lines=9> */
[----:B-1----:R-:W-:Y:S01]  /*c010*/  F2FP.BF16.F32.PACK_AB R160, R228, R227 ;  /* 0x000000e3e4a0723e */ /* 0x002fe200000010ff */
[-C--:B------:R-:W-:Y:S01]  /*c020*/  FMUL.FTZ R145, R145, R173.reuse ;  /* 0x000000ad91917220 */ /* 0x080fe20000410000 */
[-C--:B------:R-:W-:Y:S01]  /*c030*/  FMUL.FTZ R148, R148, R173.reuse ;  /* 0x000000ad94947220 */ /* 0x080fe20000410000 */
[----:B------:R-:W-:Y:S01]  /*c040*/  FADD.FTZ R153, R227, R174 ;  /* 0x000000aee3997221 */ /* 0x000fe20000010000 */
[----:B------:R-:W-:Y:S01]  /*c050*/  FADD.FTZ R174, R166, R21 ;  /* 0x00000015a6ae7221 */ /* 0x000fe20000010000 */
[----:B------:R-:W-:Y:S01]  /*c060*/  FMUL.FTZ R149, R149, R173 ;  /* 0x000000ad95957220 */ /* 0x000fe20000410000 */
[----:B------:R-:W1:Y:S01]  /*c070*/  MUFU.EX2 R170, R175 ;  /* 0x000000af00aa7308 */ /* 0x000e620000000800 */
[----:B------:R-:W-:Y:S01]  /*c080*/  FADD.FTZ R157, R228, R153 ;  /* 0x00000099e49d7221 */ /* 0x000fe20000010000 */
[----:B------:R-:W-:Y:S01]  /*c090*/  FADD.FTZ R21, R167, R174 ;  /* 0x000000aea7157221 */ /* 0x000fe20000010000 */
[----:B------:R-:W-:Y:S01]  /*c0a0*/  F2FP.BF16.F32.PACK_AB R153, R180, R177 ;  /* 0x000000b1b499723e */ /* 0x000fe200000010ff */
[----:B------:R-:W-:Y:S01]  /*c0b0*/  BAR.SYNC.DEFER_BLOCKING 0xf, 0x100 ;  /* 0x03c4000000007b1d */ /* 0x000fe20000010000 */
[-C--:B------:R-:W-:Y:S01]  /*c0c0*/  FMUL.FTZ R26, R26, R176.reuse ;  /* 0x000000b01a1a7220 */ /* 0x080fe20000410000 */
[----:B------:R-:W-:Y:S01]  /*c0d0*/  FADD.FTZ R174, R0, R21 ;  /* 0x0000001500ae7221 */ /* 0x000fe20000010000 */
[-C--:B------:R-:W-:Y:S01]  /*c0e0*/  FMUL.FTZ R27, R27, R176.reuse ;  /* 0x000000b01b1b7220 */ /* 0x080fe20000410000 */
[-C--:B------:R-:W-:Y:S01]  /*c0f0*/  FMUL.FTZ R30, R30, R176.reuse ;  /* 0x000000b01e1e7220 */ /* 0x080fe20000410000 */
[----:B0-----:R-:W-:Y:S01]  /*c100*/  FADD.FTZ R157, R164, R157 ;  /* 0x0000009da49d7221 */ /* 0x001fe20000010000 */
[----:B------:R-:W0:Y:S01]  /*c110*/  MUFU.EX2 R168, R168 ;  /* 0x000000a800a87308 */ /* 0x000e220000000800 */
[----:B------:R-:W-:Y:S01]  /*c120*/  FADD.FTZ R21, R3, R174 ;  /* 0x000000ae03157221 */ /* 0x000fe20000010000 */
[-C--:B------:R-:W-:Y:S01]  /*c130*/  FMUL.FTZ R31, R31, R176.reuse ;  /* 0x000000b01f1f7220 */ /* 0x080fe20000410000 */
[-C--:B------:R-:W-:Y:S01]  /*c140*/  FMUL.FTZ R34, R34, R176.reuse ;  /* 0x000000b022227220 */ /* 0x080fe20000410000 */
[-C--:B------:R-:W-:Y:S01]  /*c150*/  FMUL.FTZ R35, R35, R176.reuse ;  /* 0x000000b023237220 */ /* 0x080fe20000410000 */
[-C--:B------:R-:W-:Y:S01]  /*c160*/  FMUL.FTZ R38, R38, R176.reuse ;  /* 0x000000b026267220 */ /* 0x080fe20000410000 */
[-C--:B------:R-:W-:Y:S01]  /*c170*/  FMUL.FTZ R39, R39, R176.reuse ;  /* 0x000000b027277220 */ /* 0x080fe20000410000 */
[----:B-1----:R-:W-:Y:S01]  /*c180*/  FADD.FTZ R21, R170, R21 ;  /* 0x00000015aa157221 */ /* 0x002fe20000010000 */
        /* <DEDUP_REMOVED lines=10> */
[----:B------:R-:W-:Y:S01]  /*c230*/  F2FP.BF16.F32.PACK_AB R157, R162, R159 ;  /* 0x0000009fa29d723e */ /* 0x000fe200000010ff */
[----:B------:R0:W-:Y:S01]  /*c240*/  STSM.16.M88.4 [R196+0x26800], R152 ;  /* 0x02680098c4007844 */ /* 0x0001e20000000200 */
[----:B------:R-:W-:Y:S01]  /*c250*/  F2FP.BF16.F32.PACK_AB R159, R166, R163 ;  /* 0x000000a3a69f723e */ /* 0x000fe200000010ff */
[----:B------:R-:W-:Y:S01]  /*c260*/  FMUL.FTZ R55, R55, R176 ;  /* 0x000000b037377220 */ /* 0x000fe20000410000 */
[----:B------:R-:W-:Y:S01]  /*c270*/  F2FP.BF16.F32.PACK_AB R162, R168, R164 ;  /* 0x000000a4a8a2723e */ /* 0x000fe200000010ff */
[-C--:B------:R-:W-:Y:S01]  /*c280*/  FMUL.FTZ R58, R58, R176.reuse ;  /* 0x000000b03a3a7220 */ /* 0x080fe20000410000 */
[----:B------:R-:W3:Y:S01]  /*c290*/  MUFU.EX2 R165, R165 ;  /* 0x000000a500a57308 */ /* 0x000ee20000000800 */
[----:B-1----:R-:W-:Y:S01]  /*c2a0*/  FADD.FTZ R166, R178, R21 ;  /* 0x00000015b2a67221 */ /* 0x002fe20000010000 */
[----:B------:R-:W-:Y:S01]  /*c2b0*/  F2FP.BF16.F32.PACK_AB R163, R170, R3 ;  /* 0x00000003aaa3723e */ /* 0x000fe200000010ff */
[----:B------:R0:W-:Y:S01]  /*c2c0*/  STSM.16.M88.4 [R197], R156 ;  /* 0x0000009cc5007844 */ /* 0x0001e20000000200 */
[-C--:B------:R-:W-:Y:S01]  /*c2d0*/  FMUL.FTZ R59, R59, R176.reuse ;  /* 0x000000b03b3b7220 */ /* 0x080fe20000410000 */
[-C--:B------:R-:W-:Y:S01]  /*c2e0*/  FMUL.FTZ R62, R62, R176.reuse ;  /* 0x000000b03e3e7220 */ /* 0x080fe20000410000 */
[-C--:B------:R-:W-:Y:S01]  /*c2f0*/  FMUL.FTZ R63, R63, R176.reuse ;  /* 0x000000b03f3f7220 */ /* 0x080fe20000410000 */
[----:B------:R0:W-:Y:S01]  /*c300*/  STSM.16.M88.4 [R199], R160 ;  /* 0x000000a0c7007844 */ /* 0x0001e20000000200 */
        /* <DEDUP_REMOVED lines=17> */
[C---:B-1----:R-:W-:Y:S01]  /*c420*/  F2FP.BF16.F32.PACK_AB R164, R169.reuse, R165 ;  /* 0x000000a5a9a4723e */ /* 0x042fe200000010ff */
[----:B------:R-:W-:Y:S01]  /*c430*/  FADD.FTZ R21, R169, R174 ;  /* 0x000000aea9157221 */ /* 0x000fe20000010000 */
[----:B------:R-:W-:Y:S01]  /*c440*/  F2FP.BF16.F32.PACK_AB R165, R179, R178 ;  /* 0x000000b2b3a5723e */ /* 0x000fe200000010ff */
[-C--:B------:R-:W-:Y:S01]  /*c450*/  FMUL.FTZ R90, R90, R176.reuse ;  /* 0x000000b05a5a7220 */ /* 0x080fe20000410000 */
[-C--:B------:R-:W-:Y:S01]  /*c460*/  FMUL.FTZ R91, R91, R176.reuse ;  /* 0x000000b05b5b7220 */ /* 0x080fe20000410000 */
[----:B------:R-:W-:Y:S01]  /*c470*/  FADD.FTZ R21, R20, R21 ;  /* 0x0000001514157221 */ /* 0x000fe20000010000 */
        /* <DEDUP_REMOVED lines=9> */
[----:B------:R-:W-:Y:S01]  /*c510*/  FMUL.FTZ R107, R107, R176 ;  /* 0x000000b06b6b7220 */ /* 0x000fe20000410000 */
[C---:B---3--:R-:W-:Y:S01]  /*c520*/  F2FP.BF16.F32.PACK_AB R166, R172.reuse, R20 ;  /* 0x00000014aca6723e */ /* 0x048fe200000010ff */
[----:B------:R-:W-:Y:S01]  /*c530*/  FADD.FTZ R0, R172, R21 ;  /* 0x00000015ac007221 */ /* 0x000fe20000010000 */
[-C--:B------:R-:W-:Y:S01]  /*c540*/  FMUL.FTZ R110, R110, R176.reuse ;  /* 0x000000b06e6e7220 */ /* 0x080fe20000410000 */
[-C--:B------:R-:W-:Y:S01]  /*c550*/  FMUL.FTZ R111, R111, R176.reuse ;  /* 0x000000b06f6f7220 */ /* 0x080fe20000410000 */
[-C--:B------:R-:W-:Y:S01]  /*c560*/  FMUL.FTZ R114, R114, R176.reuse ;  /* 0x000000b072727220 */ /* 0x080fe20000410000 */
[-C--:B------:R-:W-:Y:S01]  /*c570*/  FMUL.FTZ R115, R115, R176.reuse ;  /* 0x000000b073737220 */ /* 0x080fe20000410000 */
[-C--:B------:R-:W-:Y:S01]  /*c580*/  FMUL.FTZ R118, R118, R176.reuse ;  /* 0x000000b076767220 */ /* 0x080fe20000410000 */
[----:B------:R-:W-:Y:S01]  /*c590*/  FMUL.FTZ R119, R119, R176 ;  /* 0x000000b077777220 */ /* 0x000fe20000410000 */
        /* <DEDUP_REMOVED lines=21> */
.L_x_3727:
[----:B------:R1:W2:Y:S01]  /*c6f0*/  SYNCS.PHASECHK.TRANS64.TRYWAIT P2, [R213+URZ+0x28c50], R214 ;  /* 0x028c50d6d50075a7 */ /* 0x0002a2000804017f */
[----:B------:R-:W-:Y:S05]  /*c700*/  @!P0 BRA `(.L_x_3728) ;  /* 0x0000000000048947 */ /* 0x000fea0003800000 */
[----:B------:R-:W-:Y:S01]  /*c710*/  BPT.TRAP 0x1 ;  /* 0x000000040000795c */ /* 0x000fe20000300000 */
.L_x_3728:
[----:B------:R-:W-:Y:S04]  /*c720*/  BSSY B2, `(.L_x_3729) ;  /* 0x0000004000027945 */ /* 0x000fe80003800000 */
[----:B--2---:R-:W-:Y:S05]  /*c730*/  @P2 BRA `(.L_x_3730) ;  /* 0x0000000000082947 */ /* 0x004fea0003800000 */
[----:B------:R-:W2:Y:S02]  /*c740*/  SYNCS.PHASECHK.TRANS64.TRYWAIT P2, [R213+URZ+0x28c50], R214 ;  /* 0x028c50d6d50075a7 */ /* 0x000ea4000804017f */
[----:B--2---:R-:W-:Y:S05]  /*c750*/  @!P2 BRA `(.L_x_3731) ;  /* 0x000000bc00c0a947 */ /* 0x004fea0003800000 */
.L_x_3730:
[----:B------:R-:W-:Y:S05]  /*c760*/  BSYNC B2 ;  /* 0x0000000000027941 */ /* 0x000fea0003800000 */
.L_x_3729:
        /* <DEDUP_REMOVED lines=10> */
[----:B------:R-:W-:Y:S01]  /*c810*/  IMAD.MOV.U32 R224, RZ, RZ, R13 ;  /* 0x000000ffffe07224 */ /* 0x000fe200078e000d */
[----:B------:R-:W-:Y:S01]  /*c820*/  MOV R223, R15 ;  /* 0x0000000f00df7202 */ /* 0x000fe20000000f00 */
[----:B------:R-:W-:-:S08]  /*c830*/  IMAD.MOV.U32 R225, RZ, RZ, R18 ;  /* 0x000000ffffe17224 */ /* 0x000fd000078e0012 */
        /* <DEDUP_REMOVED lines=35> */
.L_x_3721:
[----:B------:R-:W-:Y:S05]  /*ca70*/  BSYNC B1 ;  /* 0x0000000000017941 */ /* 0x000fea0003800000 */
.L_x_3720:
[----:B------:R-:W-:Y:S01]  /*ca80*/  ISETP.GE.AND P2, PT, R212, RZ, PT ;  /* 0x000000ffd400720c */ /* 0x000fe20003f46270 */
[----:B------:R-:W-:-:S12]  /*ca90*/  BSSY B0, `(.L_x_3733) ;  /* 0x00001a2000007945 */ /* 0x000fd80003800000 */
[----:B------:R-:W-:Y:S05]  /*caa0*/  @!P2 BRA `(.L_x_3734) ;  /* 0x000000180080a947 */ /* 0x000fea0003800000 */
[----:B------:R-:W-:Y:S02]  /*cab0*/  IMAD.MOV.U32 R194, RZ, RZ, R15 ;  /* 0x000000ffffc27224 */ /* 0x000fe400078e000f */
[----:B-1----:R-:W-:Y:S02]  /*cac0*/  IMAD.MOV.U32 R213, RZ, RZ, R13 ;  /* 0x000000ffffd57224 */ /* 0x002fe400078e000d */
[----:B------:R-:W-:-:S07]  /*cad0*/  IMAD.MOV.U32 R187, RZ, RZ, R18 ;  /* 0x000000ffffbb7224 */ /* 0x000fce00078e0012 */
.L_x_3745:
[----:B------:R-:W-:-:S05]  /*cae0*/  VIADD R18, R187, 0x1 ;  /* 0x00000001bb127836 */ /* 0x000fca0000000000 */
[----:B------:R-:W-:-:S04]  /*caf0*/  ISETP.NE.AND P2, PT, R18, 0x2, PT ;  /* 0x000000021200780c */ /* 0x000fc80003f45270 */
[----:B------:R-:W-:Y:S02]  /*cb00*/  SEL R12, RZ, 0x1, P2 ;  /* 0x00000001ff0c7807 */ /* 0x000fe40001000000 */
[----:B------:R-:W-:Y:S02]  /*cb10*/  SEL R18, R18, RZ, P2 ;  /* 0x000000ff12127207 */ /* 0x000fe40001000000 */
[----:B------:R-:W-:Y:S01]  /*cb20*/  LOP3.LUT R19, R19, R12, RZ, 0x3c, !PT ;  /* 0x0000000c13137212 */ /* 0x000fe200078e3cff */
[----:B--2---:R-:W-:Y:S06]  /*cb30*/  @!P0 BRA `(.L_x_3735) ;  /* 0x0000000000048947 */ /* 0x004fec0003800000 */
[----:B------:R-:W-:Y:S01]  /*cb40*/  BPT.TRAP 0x1 ;  /* 0x000000040000795c */ /* 0x000fe20000300000 */
.L_x_3735:
[----:B------:R-:W-:Y:S01]  /*cb50*/  IMAD R185, R18, 0x8, R2 ;  /* 0x0000000812b97824 */ /* 0x000fe200078e0202 */
[----:B------:R-:W-:-:S04]  /*cb60*/  SHF.L.U32 R186, R19, 0x1f, RZ ;  /* 0x0000001f13ba7819 */ /* 0x000fc800000006ff */
[----:B------:R1:W2:Y:S01]  /*cb70*/  SYNCS.PHASECHK.TRANS64.TRYWAIT P2, [R185+URZ+0x28c30], R186 ;  /* 0x028c30bab90075a7 */ /* 0x0002a2000804017f */
[----:B------:R-:W-:Y:S05]  /*cb80*/  @!P0 BRA `(.L_x_3736) ;  /* 0x0000000000048947 */ /* 0x000fea0003800000 */
[----:B------:R-:W-:Y:S01]  /*cb90*/  BPT.TRAP 0x1 ;  /* 0x000000040000795c */ /* 0x000fe20000300000 */
.L_x_3736:
[----:B------:R-:W-:Y:S01]  /*cba0*/  BSSY B1, `(.L_x_3737) ;  /* 0x0000006000017945 */ /* 0x000fe20003800000 */
[----:B------:R-:W-:Y:S01]  /*cbb0*/  LEA R12, R18, R14, 0x9 ;  /* 0x0000000e120c7211 */ /* 0x000fe200078e48ff */
[----:B------:R-:W-:Y:S02]  /*cbc0*/  IMAD.MOV.U32 R13, RZ, RZ, 0x40000040 ;  /* 0x40000040ff0d7424 */ /* 0x000fe400078e00ff */
[----:B--2---:R-:W-:Y:S05]  /*cbd0*/  @P2 BRA `(.L_x_3738) ;  /* 0x0000000000082947 */ /* 0x004fea0003800000 */
[----:B------:R-:W2:Y:S02]  /*cbe0*/  SYNCS.PHASECHK.TRANS64.TRYWAIT P2, [R185+URZ+0x28c30], R186 ;  /* 0x028c30bab90075a7 */ /* 0x000ea4000804017f */
[----:B--2---:R-:W-:Y:S05]  /*cbf0*/  @!P2 BRA `(.L_x_3739) ;  /* 0x000000b800aca947 */ /* 0x004fea0003800000 */
.L_x_3738:
[----:B------:R-:W-:Y:S05]  /*cc00*/  BSYNC B1 ;  /* 0x0000000000017941 */ /* 0x000fea0003800000 */
.L_x_3737:
[C---:B------:R-:W-:Y:S01]  /*cc10*/  R2UR UR6, R12.reuse ;  /* 0x000000000c0672ca */ /* 0x040fe200000e0000 */
[----:B0-----:R-:W-:Y:S01]  /*cc20*/  WARPGROUP.ARRIVE ;  /* 0x00000000000079c5 */ /* 0x001fe20000000000 */
[----:B------:R-:W-:Y:S01]  /*cc30*/  R2UR UR7, R13 ;  /* 0x000000000d0772ca */ /* 0x000fe200000e0000 */
[----:B------:R-:W-:Y:S01]  /*cc40*/  VIADD R20, R12, 0x2 ;  /* 0x000000020c147836 */ /* 0x000fe20000000000 */
[----:B------:R-:W-:Y:S01]  /*cc50*/  R2UR UR4, R4 ;  /* 0x00000000040472ca */ /* 0x000fe200000e0000 */
[----:B------:R-:W-:Y:S01]  /*cc60*/  IMAD.MOV.U32 R21, RZ, RZ, 0x40000040 ;  /* 0x40000040ff157424 */ /* 0x000fe200078e00ff */
[----:B------:R-:W-:Y:S01]  /*cc70*/  R2UR UR5, R5 ;  /* 0x00000000050572ca */ /* 0x000fe200000e0000 */
[----:B------:R-:W-:Y:S02]  /*cc80*/  IMAD.MOV.U32 R13, RZ, RZ, 0x40000040 ;  /* 0x40000040ff0d7424 */ /* 0x000fe400078e00ff */
[----:B------:R-:W-:-:S05]  /*cc90*/  IMAD.MOV R225, RZ, RZ, -R195 ;  /* 0x000000ffffe17224 */ /* 0x000fca00078e0ac3 */
[----:B------:R-:W-:-:S05]  /*cca0*/  ISETP.NE.AND P2, PT, R192, R225, PT ;  /* 0x000000e1c000720c */ /* 0x000fca0003f45270 */
        /* <DEDUP_REMOVED lines=8> */
[----:B------:R-:W-:-:S04]  /*cd30*/  @!P2 IMAD R187, R187, 0x40, R190 ;  /* 0x00000040bbbba824 */ /* 0x000fc800078e02be */
[----:B------:R-:W-:Y:S01]  /*cd40*/  @!P2 IMAD R187, R187, 0x4, R2 ;  /* 0x00000004bbbba824 */ /* 0x000fe200078e0202 */
        /* <DEDUP_REMOVED lines=42> */
[----:B------:R-:W-:Y:S02]  /*cff0*/  FMNMX.FTZ R15, R163, R12, !PT ;  /* 0x0000000ca30f7209 */ /* 0x000fe40007810000 */
[----:B------:R-:W-:Y:S02]  /*d000*/  MOV R12, UR36 ;  /* 0x00000024000c7c02 */ /* 0x000fe40008000f00 */
[----:B------:R-:W-:-:S04]  /*d010*/  FMNMX.FTZ R20, R166, R15, !PT ;  /* 0x0000000fa6147209 */ /* 0x000fc80007810000 */
[----:B------:R-:W-:Y:S02]  /*d020*/  FMNMX.FTZ R15, R167, R20, !PT ;  /* 0x00000014a70f7209 */ /* 0x000fe40007810000 */
[----:B0-----:R-:W-:Y:S02]  /*d030*/  FMNMX.FTZ R13, R21, R214, !PT ;  /* 0x000000d6150d7209 */ /* 0x001fe40007810000 */
[----:B------:R-:W-:-:S03]  /*d040*/  FMNMX.FTZ R20, R170, R15, !PT ;  /* 0x0000000faa147209 */ /* 0x000fc60007810000 */
[----:B------:R-:W-:Y:S01]  /*d050*/  FADD.FTZ R213, -R13, R213 ;  /* 0x000000d50dd57221 */ /* 0x000fe20000010100 */
[----:B------:R-:W-:-:S03]  /*d060*/  FMNMX.FTZ R15, R171, R20, !PT ;  /* 0x00000014ab0f7209 */ /* 0x000fc60007810000 */
[-C--:B------:R-:W-:Y:S01]  /*d070*/  FMUL.FTZ R21, R213, R12.reuse ;  /* 0x0000000cd5157220 */ /* 0x080fe20000410000 */
[----:B------:R-:W-:Y:S01]  /*d080*/  FMNMX.FTZ R20, R174, R15, !PT ;  /* 0x0000000fae147209 */ /* 0x000fe20007810000 */
[----:B------:R-:W-:-:S03]  /*d090*/  FMUL.FTZ R213, R13, R12 ;  /* 0x0000000c0dd57220 */ /* 0x000fc60000410000 */
        /* <DEDUP_REMOVED lines=20> */
[----:B------:R-:W-:Y:S01]  /*d1e0*/  FFMA.FTZ R181, R181, R12, -R213 ;  /* 0x0000000cb5b57223 */ /* 0x000fe200000108d5 */
[----:B------:R-:W0:Y:S01]  /*d1f0*/  SHFL.BFLY PT, R214, R15, 0x2, 0x1f ;  /* 0x0c401f000fd67f89 */ /* 0x000e2200000e0000 */
[----:B------:R-:W3:Y:S08]  /*d200*/  MUFU.EX2 R21, R21 ;  /* 0x0000001500157308 */ /* 0x000ef00000000800 */
[----:B------:R-:W4:Y:S08]  /*d210*/  MUFU.EX2 R152, R152 ;  /* 0x0000009800987308 */ /* 0x000f300000000800 */
[----:B------:R-:W5:Y:S01]  /*d220*/  MUFU.EX2 R153, R153 ;  /* 0x0000009900997308 */ /* 0x000f620000000800 */
[-C--:B---3--:R-:W-:Y:S01]  /*d230*/  FMUL.FTZ R24, R24, R21.reuse ;  /* 0x0000001518187220 */ /* 0x088fe20000410000 */
[-C--:B------:R-:W-:Y:S01]  /*d240*/  FMUL.FTZ R25, R25, R21.reuse ;  /* 0x0000001519197220 */ /* 0x080fe20000410000 */
[-C--:B------:R-:W-:Y:S01]  /*d250*/  FMUL.FTZ R28, R28, R21.reuse ;  /* 0x000000151c1c7220 */ /* 0x080fe20000410000 */
[-C--:B------:R-:W-:Y:S01]  /*d260*/  FMUL.FTZ R29, R29, R21.reuse ;  /* 0x000000151d1d7220 */ /* 0x080fe20000410000 */
[-C--:B------:R-:W-:Y:S01]  /*d270*/  FMUL.FTZ R32, R32, R21.reuse ;  /* 0x0000001520207220 */ /* 0x080fe20000410000 */
[-C--:B------:R-:W-:Y:S01]  /*d280*/  FMUL.FTZ R33, R33, R21.reuse ;  /* 0x0000001521217220 */ /* 0x080fe20000410000 */
[----:B0-----:R-:W-:Y:S01]  /*d290*/  FMNMX.FTZ R214, R15, R214, !PT ;  /* 0x000000d60fd67209 */ /* 0x001fe20007810000 */
[----:B------:R-:W0:Y:S01]  /*d2a0*/  MUFU.EX2 R20, R20 ;  /* 0x0000001400147308 */ /* 0x000e220000000800 */
[----:B----4-:R-:W-:Y:S01]  /*d2b0*/  FFMA.FTZ R0, R21, R0, R152 ;  /* 0x0000000015007223 */ /* 0x010fe20000010098 */
        /* <DEDUP_REMOVED lines=27> */
[-C--:B------:R-:W-:Y:S01]  /*d470*/  FMUL.FTZ R80, R80, R21.reuse ;  /* 0x0000001550507220 */ /* 0x080fe20000410000 */
        /* <DEDUP_REMOVED lines=9> */
[----:B------:R-:W-:Y:S01]  /*d510*/  FFMA.FTZ R194, R155, R12, -R223 ;  /* 0x0000000c9bc27223 */ /* 0x000fe200000108df */
[----:B------:R-:W-:-:S02]  /*d520*/  @!P1 VIADD R154, R185, 0x28c40 ;  /* 0x00028c40b99a9836 */ /* 0x000fc40000000000 */
[-CC-:B------:R-:W-:Y:S01]  /*d530*/  FFMA.FTZ R155, R158, R12.reuse, -R223.reuse ;  /* 0x0000000c9e9b7223 */ /* 0x180fe200000108df */
[-CC-:B------:R-:W-:Y:S01]  /*d540*/  FFMA.FTZ R214, R159, R12.reuse, -R223.reuse ;  /* 0x0000000c9fd67223 */ /* 0x180fe200000108df */
[----:B------:R-:W-:Y:S01]  /*d550*/  MUFU.EX2 R168, R168 ;  /* 0x000000a800a87308 */ /* 0x000fe20000000800 */
[-CC-:B------:R-:W-:Y:S01]  /*d560*/  FFMA.FTZ R159, R162, R12.reuse, -R223.reuse ;  /* 0x0000000ca29f7223 */ /* 0x180fe200000108df */
[----:B------:R-:W-:Y:S01]  /*d570*/  @!P1 PRMT R154, RZ, 0x654, R154 ;  /* 0x00000654ff9a9816 */ /* 0x000fe2000000009a */
[-C--:B------:R-:W-:Y:S01]  /*d580*/  FMUL.FTZ R92, R92, R21.reuse ;  /* 0x000000155c5c7220 */ /* 0x080fe20000410000 */
[-C--:B------:R-:W-:Y:S01]  /*d590*/  FMUL.FTZ R93, R93, R21.reuse ;  /* 0x000000155d5d7220 */ /* 0x080fe20000410000 */
[-C--:B------:R-:W-:Y:S01]  /*d5a0*/  FMUL.FTZ R96, R96, R21.reuse ;  /* 0x0000001560607220 */ /* 0x080fe20000410000 */
[----:B------:R3:W-:Y:S01]  /*d5b0*/  @!P1 SYNCS.ARRIVE.TRANS64.RED.A1T0 RZ, [R154+URZ], RZ ;  /* 0x000000ff9aff99a7 */ /* 0x0007e2000810043f */
[----:B------:R5:W-:Y:S01]  /*d5c0*/  @!P2 STS [R187+0x28800], R21 ;  /* 0x02880015bb00a388 */ /* 0x000be20000000800 */
        /* <DEDUP_REMOVED lines=31> */
[----:B-----5:R-:W-:Y:S01]  /*d7c0*/  FADD.FTZ R21, R153, R0 ;  /* 0x0000000099157221 */ /* 0x020fe20000010000 */
[-CC-:B------:R-:W-:Y:S01]  /*d7d0*/  FFMA.FTZ R224, R163, R12.reuse, -R223.reuse ;  /* 0x0000000ca3e07223 */ /* 0x180fe200000108df */
[-CC-:B------:R-:W-:Y:S01]  /*d7e0*/  FFMA.FTZ R163, R166, R12.reuse, -R223.reuse ;  /* 0x0000000ca6a37223 */ /* 0x180fe200000108df */
[-C--:B------:R-:W-:Y:S01]  /*d7f0*/  FFMA.FTZ R158, R167, R12.reuse, -R223 ;  /* 0x0000000ca79e7223 */ /* 0x080fe200000108df */
[----:B0-----:R-:W-:Y:S01]  /*d800*/  FADD.FTZ R0, R20, R21 ;  /* 0x0000001514007221 */ /* 0x001fe20000010000 */
[----:B----4-:R-:W-:Y:S01]  /*d810*/  FFMA.FTZ R21, R168, R3, R213 ;  /* 0x00000003a8157223 */ /* 0x010fe200000100d5 */
[----:B------:R0:W-:Y:S01]  /*d820*/  @!P2 STS [R187+0x28820], R168 ;  /* 0x028820a8bb00a388 */ /* 0x0001e20000000800 */
[----:B------:R-:W4:Y:S01]  /*d830*/  MUFU.EX2 R160, R160 ;  /* 0x000000a000a07308 */ /* 0x000f220000000800 */
[-CC-:B------:R-:W-:Y:S01]  /*d840*/  FFMA.FTZ R167, R170, R12.reuse, -R223.reuse ;  /* 0x0000000caaa77223 */ /* 0x180fe200000108df */
[-CC-:B------:R-:W-:Y:S01]  /*d850*/  FFMA.FTZ R171, R171, R12.reuse, -R223.reuse ;  /* 0x0000000cabab7223 */ /* 0x180fe200000108df */
[-CC-:B------:R-:W-:Y:S01]  /*d860*/  FFMA.FTZ R162, R174, R12.reuse, -R223.reuse ;  /* 0x0000000caea27223 */ /* 0x180fe200000108df */
[-CC-:B------:R-:W-:Y:S01]  /*d870*/  FFMA.FTZ R175, R175, R12.reuse, -R223.reuse ;  /* 0x0000000cafaf7223 */ /* 0x180fe200000108df */
[-CC-:B---3--:R-:W-:Y:S01]  /*d880*/  FFMA.FTZ R154, R178, R12.reuse, -R223.reuse ;  /* 0x0000000cb29a7223 */ /* 0x188fe200000108df */
[----:B------:R-:W-:Y:S01]  /*d890*/  FFMA.FTZ R179, R179, R12, -R223 ;  /* 0x0000000cb3b37223 */ /* 0x000fe200000108df */
[----:B------:R-:W-:Y:S01]  /*d8a0*/  F2FP.BF16.F32.PACK_AB R152, R153, R152 ;  /* 0x000000989998723e */ /* 0x000fe200000010ff */
[----:B------:R-:W-:Y:S01]  /*d8b0*/  MUFU.EX2 R159, R159 ;  /* 0x0000009f009f7308 */ /* 0x000fe20000000800 */
[----:B0-----:R-:W-:Y:S01]  /*d8c0*/  FADD.FTZ R187, R157, R0 ;  /* 0x000000009dbb7221 */ /* 0x001fe20000010000 */
[----:B-1----:R-:W-:Y:S01]  /*d8d0*/  FADD.FTZ R0, R194, R21 ;  /* 0x00000015c2007221 */ /* 0x002fe20000010000 */
[-CC-:B------:R-:W-:Y:S01]  /*d8e0*/  FFMA.FTZ R182, R182, R12.reuse, -R223.reuse ;  /* 0x0000000cb6b67223 */ /* 0x180fe200000108df */
[----:B------:R-:W-:Y:S01]  /*d8f0*/  FFMA.FTZ R183, R183, R12, -R223 ;  /* 0x0000000cb7b77223 */ /* 0x000fe200000108df */
[-C--:B------:R-:W-:Y:S01]  /*d900*/  FMUL.FTZ R26, R26, R168.reuse ;  /* 0x000000a81a1a7220 */ /* 0x080fe20000410000 */
[----:B--2---:R-:W-:Y:S01]  /*d910*/  FADD.FTZ R21, R155, R0 ;  /* 0x000000009b157221 */ /* 0x004fe20000010000 */
[C---:B------:R-:W-:Y:S01]  /*d920*/  F2FP.BF16.F32.PACK_AB R155, R214.reuse, R155 ;  /* 0x0000009bd69b723e */ /* 0x040fe200000010ff */
[----:B------:R-:W0:Y:S01]  /*d930*/  MUFU.EX2 R165, R165 ;  /* 0x000000a500a57308 */ /* 0x000e220000000800 */
[-C--:B------:R-:W-:Y:S01]  /*d940*/  FMUL.FTZ R27, R27, R168.reuse ;  /* 0x000000a81b1b7220 */ /* 0x080fe20000410000 */
[----:B------:R-:W-:Y:S01]  /*d950*/  FADD.FTZ R0, R214, R21 ;  /* 0x00000015d6007221 */ /* 0x000fe20000010000 */
        /* <DEDUP_REMOVED lines=30> */
[----:B--2---:R-:W-:Y:S01]  /*db40*/  FADD.FTZ R158, R156, R187 ;  /* 0x000000bb9c9e7221 */ /* 0x004fe20000010000 */
[----:B------:R-:W-:Y:S01]  /*db50*/  F2FP.BF16.F32.PACK_AB R156, R161, R156 ;  /* 0x0000009ca19c723e */ /* 0x000fe200000010ff */
[-C--:B------:R-:W-:Y:S01]  /*db60*/  FMUL.FTZ R82, R82, R168.reuse ;  /* 0x000000a852527220 */ /* 0x080fe20000410000 */
[-C--:B------:R-:W-:Y:S01]  /*db70*/  FMUL.FTZ R83, R83, R168.reuse ;  /* 0x000000a853537220 */ /* 0x080fe20000410000 */
[----:B------:R-:W-:Y:S01]  /*db80*/  FADD.FTZ R187, R161, R158 ;  /* 0x0000009ea1bb7221 */ /* 0x000fe20000010000 */
[-C--:B------:R-:W-:Y:S01]  /*db90*/  FMUL.FTZ R86, R86, R168.reuse ;  /* 0x000000a856567220 */ /* 0x080fe20000410000 */
[-C--:B------:R-:W-:Y:S01]  /*dba0*/  FMUL.FTZ R87, R87, R168.reuse ;  /* 0x000000a857577220 */ /* 0x080fe20000410000 */
[----:B------:R-:W2:Y:S01]  /*dbb0*/  MUFU.EX2 R169, R169 ;  /* 0x000000a900a97308 */ /* 0x000ea20000000800 */
[----:B----4-:R-:W-:Y:S01]  /*dbc0*/  FADD.FTZ R158, R160, R187 ;  /* 0x000000bba09e7221 */ /* 0x010fe20000010000 */
[-C--:B------:R-:W-:Y:S01]  /*dbd0*/  FMUL.FTZ R90, R90, R168.reuse ;  /* 0x000000a85a5a7220 */ /* 0x080fe20000410000 */
[-C--:B------:R-:W-:Y:S01]  /*dbe0*/  FMUL.FTZ R91, R91, R168.reuse ;  /* 0x000000a85b5b7220 */ /* 0x080fe20000410000 */
[-C--:B------:R-:W-:Y:S01]  /*dbf0*/  FMUL.FTZ R94, R94, R168.reuse ;  /* 0x000000a85e5e7220 */ /* 0x080fe20000410000 */
[----:B0-----:R-:W-:Y:S01]  /*dc00*/  FADD.FTZ R187, R165, R158 ;  /* 0x0000009ea5bb7221 */ /* 0x001fe20000010000 */
        /* <DEDUP_REMOVED lines=31> */
[----:B------:R-:W-:Y:S01]  /*de00*/  FADD.FTZ R0, R224, R171 ;  /* 0x000000abe0007221 */ /* 0x000fe20000010000 */
[-C--:B------:R-:W-:Y:S01]  /*de10*/  FMUL.FTZ R142, R142, R168.reuse ;  /* 0x000000a88e8e7220 */ /* 0x080fe20000410000 */
[-C--:B------:R-:W-:Y:S01]  /*de20*/  FMUL.FTZ R143, R143, R168.reuse ;  /* 0x000000a88f8f7220 */ /* 0x080fe20000410000 */
[----:B------:R-:W-:Y:S01]  /*de30*/  MUFU.EX2 R176, R176 ;  /* 0x000000b000b07308 */ /* 0x000fe20000000800 */
[----:B------:R-:W-:Y:S01]  /*de40*/  FADD.FTZ R171, R163, R0 ;  /* 0x00000000a3ab7221 */ /* 0x000fe20000010000 */
[-C--:B------:R-:W-:Y:S01]  /*de50*/  FMUL.FTZ R146, R146, R168.reuse ;  /* 0x000000a892927220 */ /* 0x080fe20000410000 */
[-C--:B------:R-:W-:Y:S01]  /*de60*/  FMUL.FTZ R147, R147, R168.reuse ;  /* 0x000000a893937220 */ /* 0x080fe20000410000 */
[-C--:B------:R-:W-:Y:S01]  /*de70*/  FMUL.FTZ R150, R150, R168.reuse ;  /* 0x000000a896967220 */ /* 0x080fe20000410000 */
[----:B------:R-:W-:Y:S01]  /*de80*/  FADD.FTZ R0, R170, R171 ;  /* 0x000000abaa007221 */ /* 0x000fe20000010000 */
[----:B------:R-:W-:-:S02]  /*de90*/  FMUL.FTZ R151, R151, R168 ;  /* 0x000000a897977220 */ /* 0x000fc40000410000 */
[----:B------:R2:W3:Y:S01]  /*dea0*/  MUFU.EX2 R3, R162 ;  /* 0x000000a200037308 */ /* 0x0004e20000000800 */
[----:B-1----:R-:W-:Y:S01]  /*deb0*/  FADD.FTZ R153, R167, R0 ;  /* 0x00000000a7997221 */ /* 0x002fe20000010000 */
[----:B0-----:R-:W-:Y:S01]  /*dec0*/  FADD.FTZ R171, R173, R158 ;  /* 0x0000009eadab7221 */ /* 0x001fe20000010000 */
[----:B------:R-:W-:Y:S02]  /*ded0*/  F2FP.BF16.F32.PACK_AB R158, R165, R160 ;  /* 0x000000a0a59e723e */ /* 0x000fe400000010ff */
[----:B------:R-:W-:Y:S01]  /*dee0*/  FADD.FTZ R0, R174, R153 ;  /* 0x00000099ae007221 */ /* 0x000fe20000010000 */
[----:B------:R-:W-:Y:S02]  /*def0*/  F2FP.BF16.F32.PACK_AB R160, R169, R164 ;  /* 0x000000a4a9a0723e */ /* 0x000fe400000010ff */
[----:B------:R-:W0:Y:S01]  /*df00*/  MUFU.EX2 R177, R177 ;  /* 0x000000b100b17308 */ /* 0x000e220000000800 */
[----:B--2---:R-:W-:-:S07]  /*df10*/  F2FP.BF16.F32.PACK_AB R162, R173, R172 ;  /* 0x000000acada2723e */ /* 0x004fce00000010ff */
[----:B------:R-:W1:Y:S01]  /*df20*/  MUFU.EX2 R178, R175 ;  /* 0x000000af00b27308 */ /* 0x000e620000000800 */
[----:B---3--:R-:W-:-:S07]  /*df30*/  FADD.FTZ R153, R3, R0 ;  /* 0x0000000003997221 */ /* 0x008fce0000010000 */
[----:B------:R-:W2:Y:S01]  /*df40*/  MUFU.EX2 R180, R180 ;  /* 0x000000b400b47308 */ /* 0x000ea20000000800 */
[----:B0-----:R-:W-:-:S07]  /*df50*/  F2FP.BF16.F32.PACK_AB R164, R177, R176 ;  /* 0x000000b0b1a4723e */ /* 0x001fce00000010ff */
[----:B------:R0:W3:Y:S01]  /*df60*/  MUFU.EX2 R21, R154 ;  /* 0x0000009a00157308 */ /* 0x0000e20000000800 */
[----:B-1----:R-:W-:Y:S01]  /*df70*/  FADD.FTZ R0, R178, R153 ;  /* 0x00000099b2007221 */ /* 0x002fe20000010000 */
[----:B------:R-:W-:-:S06]  /*df80*/  F2FP.BF16.F32.PACK_AB R153, R194, R213 ;  /* 0x000000d5c299723e */ /* 0x000fcc00000010ff */
[----:B------:R-:W1:Y:S01]  /*df90*/  MUFU.EX2 R226, R179 ;  /* 0x000000b300e27308 */ /* 0x000e620000000800 */
[----:B0-----:R-:W-:Y:S01]  /*dfa0*/  F2FP.BF16.F32.PACK_AB R154, R157, R20 ;  /* 0x000000149d9a723e */ /* 0x001fe200000010ff */
[----:B------:R-:W-:Y:S01]  /*dfb0*/  BAR.SYNC.DEFER_BLOCKING 0xf, 0x100 ;  /* 0x03c4000000007b1d */ /* 0x000fe20000010000 */
[----:B------:R-:W-:-:S04]  /*dfc0*/  FADD.FTZ R20, R176, R171 ;  /* 0x000000abb0147221 */ /* 0x000fc80000010000 */
[----:B------:R-:W-:Y:S01]  /*dfd0*/  FADD.FTZ R157, R177, R20 ;  /* 0x00000014b19d7221 */ /* 0x000fe20000010000 */
[----:B------:R-:W0:Y:S03]  /*dfe0*/  MUFU.EX2 R181, R181 ;  /* 0x000000b500b57308 */ /* 0x000e260000000800 */
[----:B--2---:R-:W-:Y:S01]  /*dff0*/  FADD.FTZ R20, R180, R157 ;  /* 0x0000009db4147221 */ /* 0x004fe20000010000 */
[----:B---3--:R-:W-:-:S04]  /*e000*/  FADD.FTZ R157, R21, R0 ;  /* 0x00000000159d7221 */ /* 0x008fc80000010000 */
[----:B------:R-:W2:Y:S01]  /*e010*/  MUFU.EX2 R182, R182 ;  /* 0x000000b600b67308 */ /* 0x000ea20000000800 */
[----:B-1----:R-:W-:Y:S01]  /*e020*/  FADD.FTZ R161, R226, R157 ;  /* 0x0000009de2a17221 */ /* 0x002fe20000010000 */
[----:B------:R-:W-:Y:S02]  /*e030*/  F2FP.BF16.F32.PACK_AB R157, R224, R159 ;  /* 0x0000009fe09d723e */ /* 0x000fe400000010ff */
[----:B------:R-:W-:Y:S02]  /*e040*/  F2FP.BF16.F32.PACK_AB R159, R170, R163 ;  /* 0x000000a3aa9f723e */ /* 0x000fe400000010ff */
[----:B------:R-:W-:Y:S02]  /*e050*/  F2FP.BF16.F32.PACK_AB R163, R178, R3 ;  /* 0x00000003b2a3723e */ /* 0x000fe400000010ff */
[----:B------:R-:W1:Y:S01]  /*e060*/  MUFU.EX2 R183, R183 ;  /* 0x000000b700b77308 */ /* 0x000e620000000800 */
[C---:B0-----:R-:W-:Y:S01]  /*e070*/  FADD.FTZ R0, R181.reuse, R20 ;  /* 0x00000014b5007221 */ /* 0x041fe20000010000 */
[----:B------:R-:W-:Y:S01]  /*e080*/  F2FP.BF16.F32.PACK_AB R166, R181, R180 ;  /* 0x000000b4b5a6723e */ /* 0x000fe200000010ff */
[----:B------:R0:W-:Y:S01]  /*e090*/  STSM.16.M88.4 [R196+0x26800], R152 ;  /* 0x02680098c4007844 */ /* 0x0001e20000000200 */
[----:B------:R-:W-:-:S03]  /*e0a0*/  F2FP.BF16.F32.PACK_AB R165, R226, R21 ;  /* 0x00000015e2a5723e */ /* 0x000fc600000010ff */
[----:B------:R0:W-:Y:S01]  /*e0b0*/  STSM.16.M88.4 [R197], R156 ;  /* 0x0000009cc5007844 */ /* 0x0001e20000000200 */
[----:B--2---:R-:W-:Y:S01]  /*e0c0*/  FADD.FTZ R20, R182, R161 ;  /* 0x000000a1b6147221 */ /* 0x004fe20000010000 */
[----:B------:R-:W-:-:S05]  /*e0d0*/  F2FP.BF16.F32.PACK_AB R161, R174, R167 ;  /* 0x000000a7aea1723e */ /* 0x000fca00000010ff */
[----:B------:R0:W-:Y:S01]  /*e0e0*/  STSM.16.M88.4 [R199], R160 ;  /* 0x000000a0c7007844 */ /* 0x0001e20000000200 */
[C---:B-1----:R-:W-:Y:S01]  /*e0f0*/  F2FP.BF16.F32.PACK_AB R167, R183.reuse, R182 ;  /* 0x000000b6b7a7723e */ /* 0x042fe200000010ff */
[----:B------:R-:W-:-:S04]  /*e100*/  FADD.FTZ R3, R183, R20 ;  /* 0x00000014b7037221 */ /* 0x000fc80000010000 */
[----:B------:R0:W-:Y:S01]  /*e110*/  STSM.16.M88.4 [R198], R164 ;  /* 0x000000a4c6007844 */ /* 0x0001e20000000200 */
[----:B------:R-:W-:Y:S05]  /*e120*/  @!P0 BRA `(.L_x_3740) ;  /* 0x0000000000048947 */ /* 0x000fea0003800000 */
[----:B------:R-:W-:Y:S01]  /*e130*/  BPT.TRAP 0x1 ;  /* 0x000000040000795c */ /* 0x000fe20000300000 */
.L_x_3740:
[----:B------:R1:W2:Y:S01]  /*e140*/  SYNCS.PHASECHK.TRANS64.TRYWAIT P2, [R185+URZ+0x28c50], R186 ;  /* 0x028c50bab90075a7 */ /* 0x0002a2000804017f */
[----:B------:R-:W-:Y:S05]  /*e150*/  @!P0 BRA `(.L_x_3741) ;  /* 0x0000000000048947 */ /* 0x000fea0003800000 */
[----:B------:R-:W-:Y:S01]  /*e160*/  BPT.TRAP 0x1 ;  /* 0x000000040000795c */ /* 0x000fe20000300000 */
.L_x_3741:
[----:B------:R-:W-:Y:S04]  /*e170*/  BSSY B1, `(.L_x_3742) ;  /* 0x0000004000017945 */ /* 0x000fe80003800000 */
[----:B--2---:R-:W-:Y:S05]  /*e180*/  @P2 BRA `(.L_x_3743) ;  /* 0x0000000000082947 */ /* 0x004fea0003800000 */
[----:B------:R-:W2:Y:S02]  /*e190*/  SYNCS.PHASECHK.TRANS64.TRYWAIT P2, [R185+URZ+0x28c50], R186 ;  /* 0x028c50bab90075a7 */ /* 0x000ea4000804017f */
[----:B--2---:R-:W-:Y:S05]  /*e1a0*/  @!P2 BRA `(.L_x_3744) ;  /* 0x000000a40054a947 */ /* 0x004fea0003800000 */
.L_x_3743:
[----:B------:R-:W-:Y:S05]  /*e1b0*/  BSYNC B1 ;  /* 0x0000000000017941 */ /* 0x000fea0003800000 */
.L_x_3742:
[----:B------:R-:W-:Y:S01]  /*e1c0*/  IMAD R20, R18, 0x1000, R184 ;  /* 0x0000100012147824 */ /* 0x000fe200078e02b8 */
[----:B------:R-:W-:Y:S01]  /*e1d0*/  WARPGROUP.ARRIVE ;  /* 0x00000000000079c5 */ /* 0x000fe20000000000 */
[----:B------:R-:W-:Y:S01]  /*e1e0*/  IMAD.MOV.U32 R21, RZ, RZ, 0x40000040 ;  /* 0x40000040ff157424 */ /* 0x000fe200078e00ff */
[----:B------:R-:W-:Y:S01]  /*e1f0*/  ISETP.GT.AND P2, PT, R212, RZ, PT ;  /* 0x000000ffd400720c */ /* 0x000fe20003f44270 */
        /* <DEDUP_REMOVED lines=11> */
[----:B0-----:R-:W-:Y:S01]  /*e2b0*/  VIADD R152, R20, 0x80 ;  /* 0x0000008014987836 */ /* 0x001fe20000000000 */
[----:B------:R-:W-:Y:S01]  /*e2c0*/  MOV R153, 0x40000040 ;  /* 0x4000004000997802 */ /* 0x000fe20000000f00 */
        /* <DEDUP_REMOVED lines=30> */
.L_x_3734:
[----:B------:R-:W-:Y:S05]  /*e4b0*/  BSYNC B0 ;  /* 0x0000000000007941 */ /* 0x000fea0003800000 */
.L_x_3733:
[----:B------:R-:W3:Y:S01]  /*e4c0*/  SHFL.BFLY PT, R5, R0, 0x2, 0x1f ;  /* 0x0c401f0000057f89 */ /* 0x000ee200000e0000 */
[----:B------:R-:W-:Y:S01]  /*e4d0*/  IMAD.MOV R11, RZ, RZ, -R195 ;  /* 0x000000ffff0b7224 */ /* 0x000fe200078e0ac3 */
[----:B------:R-:W-:Y:S01]  /*e4e0*/  MOV R166, 0xff800000 ;  /* 0xff80000000a67802 */ /* 0x000fe20000000f00 */
[----:B------:R-:W-:Y:S01]  /*e4f0*/  IMAD.MOV.U32 R167, RZ, RZ, -0x800000 ;  /* 0xff800000ffa77424 */ /* 0x000fe200078e00ff */
[----:B------:R-:W4:Y:S01]  /*e500*/  SHFL.BFLY PT, R6, R3, 0x2, 0x1f ;  /* 0x0c401f0003067f89 */ /* 0x000f2200000e0000 */
[----:B------:R-:W-:Y:S01]  /*e510*/  VIADD R207, R207, 0x1 ;  /* 0x00000001cfcf7836 */ /* 0x000fe20000000000 */
[----:B------:R-:W-:Y:S08]  /*e520*/  BAR.ARV 0x8, 0xa0 ;  /* 0x0202800000007b1d */ /* 0x000ff00000002000 */
[----:B------:R-:W-:Y:S01]  /*e530*/  BAR.SYNC.DEFER_BLOCKING 0xf, 0x100 ;  /* 0x03c4000000007b1d */ /* 0x000fe20000010000 */
[----:B------:R-:W-:Y:S01]  /*e540*/  ISETP.NE.AND P0, PT, R192, R11, PT ;  /* 0x0000000bc000720c */ /* 0x000fe20003f05270 */
[----:B---3--:R-:W-:Y:S01]  /*e550*/  FADD.FTZ R5, R5, R0 ;  /* 0x0000000005057221 */ /* 0x008fe20000010000 */
[----:B----4-:R-:W-:-:S04]  /*e560*/  FADD.FTZ R7, R6, R3 ;  /* 0x0000000306077221 */ /* 0x010fc80000010000 */
[----:B------:R-:W3:Y:S01]  /*e570*/  SHFL.BFLY PT, R4, R5, 0x1, 0x1f ;  /* 0x0c201f0005047f89 */ /* 0x000ee200000e0000 */
[----:B------:R-:W-:-:S03]  /*e580*/  IMAD.MOV.U32 R3, RZ, RZ, RZ ;  /* 0x000000ffff037224 */ /* 0x000fc600078e00ff */
[----:B------:R-:W4:Y:S01]  /*e590*/  SHFL.BFLY PT, R6, R7, 0x1, 0x1f ;  /* 0x0c201f0007067f89 */ /* 0x000f2200000e0000 */
[----:B---3--:R-:W-:Y:S02]  /*e5a0*/  FADD.FTZ R9, R5, R4 ;  /* 0x0000000405097221 */ /* 0x008fe40000010000 */
[C---:B------:R-:W-:Y:S02]  /*e5b0*/  @!P0 IMAD R5, R18.reuse, 0x40, R190 ;  /* 0x0000004012058824 */ /* 0x040fe400078e02be */
[----:B------:R-:W-:Y:S02]  /*e5c0*/  VIADD R4, R18, 0x1 ;  /* 0x0000000112047836 */ /* 0x000fe40000000000 */
[----:B----4-:R-:W-:Y:S01]  /*e5d0*/  FADD.FTZ R0, R7, R6 ;  /* 0x0000000607007221 */ /* 0x010fe20000010000 */
[----:B------:R-:W-:Y:S01]  /*e5e0*/  FSETP.NE.FTZ.AND P2, PT, R9, RZ, PT ;  /* 0x000000ff0900720b */ /* 0x000fe20003f55000 */
[----:B------:R-:W-:Y:S02]  /*e5f0*/  IMAD.MOV.U32 R6, RZ, RZ, RZ ;  /* 0x000000ffff067224 */ /* 0x000fe400078e00ff */
[----:B------:R-:W-:Y:S01]  /*e600*/  @!P0 IMAD R5, R5, 0x4, R2 ;  /* 0x0000000405058824 */ /* 0x000fe200078e0202 */
[----:B------:R-:W-:-:S02]  /*e610*/  FSETP.NE.FTZ.AND P3, PT, R0, RZ, PT ;  /* 0x000000ff0000720b */ /* 0x000fc40003f75000 */
[----:B------:R-:W-:-:S04]  /*e620*/  ISETP.NE.AND P1, PT, R4, 0x2, PT ;  /* 0x000000020400780c */ /* 0x000fc80003f25270 */
[----:B------:R-:W-:-:S03]  /*e630*/  SEL R8, RZ, 0x1, P1 ;  /* 0x00000001ff087807 */ /* 0x000fc60000800000 */
[----:B------:R-:W3:Y:S01]  /*e640*/  @P2 MUFU.RCP R3, R9 ;  /* 0x0000000900032308 */ /* 0x000ee20000001000 */
[C---:B------:R-:W-:Y:S01]  /*e650*/  @P2 FMUL.FTZ R18, R12.reuse, 0.69314718246459960938 ;  /* 0x3f3172180c122820 */ /* 0x040fe20000410000 */
[----:B------:R-:W-:Y:S02]  /*e660*/  LOP3.LUT R19, R19, R8, RZ, 0x3c, !PT ;  /* 0x0000000813137212 */ /* 0x000fe400078e3cff */
[----:B------:R-:W-:-:S04]  /*e670*/  @P3 FMUL.FTZ R12, R12, 0.69314718246459960938 ;  /* 0x3f3172180c0c3820 */ /* 0x000fc80000410000 */
[----:B------:R-:W4:Y:S08]  /*e680*/  @P3 MUFU.RCP R6, R0 ;  /* 0x0000000000063308 */ /* 0x000f300000001000 */
[----:B------:R-:W5:Y:S01]  /*e690*/  @P2 MUFU.LG2 R2, R9 ;  /* 0x0000000900022308 */ /* 0x000f620000000c00 */
[----:B---3--:R-:W-:Y:S01]  /*e6a0*/  @!P0 STS [R5+0x28800], R3 ;  /* 0x0288000305008388 */ /* 0x008fe20000000800 */
[-C--:B------:R-:W-:Y:S01]  /*e6b0*/  FMUL.FTZ R175, R24, R3.reuse ;  /* 0x0000000318af7220 */ /* 0x080fe20000410000 */
        /* <DEDUP_REMOVED lines=8> */
[-C--:B0-----:R-:W-:Y:S01]  /*e740*/  FMUL.FTZ R169, R37, R3.reuse ;  /* 0x0000000325a97220 */ /* 0x081fe20000410000 */
        /* <DEDUP_REMOVED lines=62> */
[----:B------:R-:W-:Y:S01]  /*eb30*/  @P2 FFMA.FTZ R166, R18, R13, R21 ;  /* 0x0000000d12a62223 */ /* 0x000fe20000010015 */
[----:B------:R-:W-:Y:S01]  /*eb40*/  PLOP3.LUT P0, PT, PT, PT, PT, 0x8, 0x0 ;  /* 0x000000000000781c */ /* 0x000fe20003f0e170 */
        /* <DEDUP_REMOVED lines=63> */
.L_x_3655:
[----:B------:R-:W-:Y:S05]  /*ef40*/  BSYNC B7 ;  /* 0x0000000000077941 */ /* 0x000fea0003800000 */
.L_x_3653:
[----:B------:R-:W0:Y:S08]  /*ef50*/  S2UR UR5, SR_CgaCtaId ;  /* 0x00000000000579c3 */ /* 0x000e300000008800 */
[----:B------:R-:W-:Y:S06]  /*ef60*/  BAR.SYNC.DEFER_BLOCKING 0x5, 0x120 ;  /* 0x0144800000007b1d */ /* 0x000fec0000010000 */
[----:B------:R-:W-:Y:S01]  /*ef70*/  UMOV UR4, 0x400 ;  /* 0x0000040000047882 */ /* 0x000fe20000000000 */
[----:B------:R-:W-:Y:S01]  /*ef80*/  BSSY B0, `(.L_x_3746) ;  /* 0x000026d000007945 */ /* 0x000fe20003800000 */
[----:B0-----:R-:W-:-:S06]  /*ef90*/  ULEA UR4, UR5, UR4, 0x18 ;  /* 0x0000000405047291 */ /* 0x001fcc000f8ec03f */
[----:B------:R-:W-:-:S05]  /*efa0*/  IMAD.U32 R2, RZ, RZ, UR4 ;  /* 0x00000004ff027e24 */ /* 0x000fca000f8e00ff */
[----:B--2---:R0:W2:Y:S01]  /*efb0*/  LDS.128 R184, [R2+0x28cd0] ;  /* 0x028cd00002b87984 */ /* 0x0040a20000000c00 */
[----:B------:R-:W-:Y:S06]  /*efc0*/  BAR.ARV 0x4, 0x120 ;  /* 0x0104800000007b1d */ /* 0x000fec0000002000 */
[----:B------:R-:W-:Y:S05]  /*efd0*/  @P0 BRA `(.L_x_3747) ;  /* 0x0000001c00100947 */ /* 0x000fea0003800000 */
[----:B------:R-:W3:Y:S01]  /*efe0*/  S2R R13, SR_SWINHI ;  /* 0x00000000000d7919 */ /* 0x000ee20000002f00 */
        /* <DEDUP_REMOVED lines=18> */
[----:B---3--:R-:W-:-:S02]  /*f110*/  MOV R21, R13 ;  /* 0x0000000d00157202 */ /* 0x008fc40000000f00 */
        /* <DEDUP_REMOVED lines=9> */
[--C-:B-----5:R-:W-:Y:S01]  /*f1b0*/  IMAD.X R33, RZ, RZ, R111.reuse, P1 ;  /* 0x000000ffff217224 */ /* 0x120fe200008e066f */
[----:B------:R-:W-:Y:S01]  /*f1c0*/  IADD3 R48, P6, R110, 0x2020, RZ ;  /* 0x000020206e307810 */ /* 0x000fe20007fde0ff */
[----:B------:R-:W-:Y:S01]  /*f1d0*/  IMAD.X R45, RZ, RZ, R111, P3 ;  /* 0x000000ffff2d7224 */ /* 0x000fe200018e066f */
[----:B------:R-:W-:Y:S02]  /*f1e0*/  SHF.R.U64 R32, R32, 0x3, RZ ;  /* 0x0000000320207819 */ /* 0x000fe400000012ff */
[----:B------:R-:W-:Y:S02]  /*f1f0*/  LOP3.LUT R44, R183, 0x380, RZ, 0xc0, !PT ;  /* 0x00000380b72c7812 */ /* 0x000fe400078ec0ff */
[----:B------:R-:W-:Y:S02]  /*f200*/  IADD3 R179, P0, R110, 0x40, RZ ;  /* 0x000000406eb37810 */ /* 0x000fe40007f1e0ff */
[----:B------:R-:W-:-:S02]  /*f210*/  LOP3.LUT R32, R32, R177, RZ, 0x3c, !PT ;  /* 0x000000b120207212 */ /* 0x000fc400078e3cff */
[----:B------:R-:W-:Y:S01]  /*f220*/  LOP3.LUT R177, R48, 0x380, RZ, 0xc0, !PT ;  /* 0x0000038030b17812 */ /* 0x000fe200078ec0ff */
[--C-:B------:R-:W-:Y:S01]  /*f230*/  IMAD.X R37, RZ, RZ, R111.reuse, P0 ;  /* 0x000000ffff257224 */ /* 0x100fe200000e066f */
[----:B------:R-:W-:Y:S02]  /*f240*/  SHF.R.U64 R44, R44, 0x3, RZ ;  /* 0x000000032c2c7819 */ /* 0x000fe400000012ff */
[C---:B------:R-:W-:Y:S02]  /*f250*/  IADD3 R60, P1, R110.reuse, 0x4000, RZ ;  /* 0x000040006e3c7810 */ /* 0x040fe40007f3e0ff */
[----:B------:R-:W-:Y:S02]  /*f260*/  SHF.R.U64 R177, R177, 0x3, RZ ;  /* 0x00000003b1b17819 */ /* 0x000fe400000012ff */
[C---:B------:R-:W-:Y:S01]  /*f270*/  IADD3 R181, P4, R110.reuse, 0x60, RZ ;  /* 0x000000606eb57810 */ /* 0x040fe20007f9e0ff */
[----:B------:R-:W-:Y:S01]  /*f280*/  IMAD.X R61, RZ, RZ, R111, P1 ;  /* 0x000000ffff3d7224 */ /* 0x000fe200008e066f */
[----:B------:R-:W-:-:S02]  /*f290*/  IADD3 R4, P0, R110, 0x4020, RZ ;  /* 0x000040206e047810 */ /* 0x000fc40007f1e0ff */
[----:B------:R-:W-:Y:S01]  /*f2a0*/  LOP3.LUT R44, R44, R183, RZ, 0x3c, !PT ;  /* 0x000000b72c2c7212 */ /* 0x000fe200078e3cff */
[--C-:B------:R-:W-:Y:S01]  /*f2b0*/  IMAD.X R41, RZ, RZ, R111.reuse, P4 ;  /* 0x000000ffff297224 */ /* 0x100fe200020e066f */
[----:B------:R-:W-:Y:S01]  /*f2c0*/  LOP3.LUT R183, R60, 0x380, RZ, 0xc0, !PT ;  /* 0x000003803cb77812 */ /* 0x000fe200078ec0ff */
[--C-:B------:R-:W-:Y:S01]  /*f2d0*/  IMAD.X R65, RZ, RZ, R111.reuse, P0 ;  /* 0x000000ffff417224 */ /* 0x100fe200000e066f */
[C---:B------:R-:W-:Y:S02]  /*f2e0*/  IADD3 R52, P5, R110.reuse, 0x2040, RZ ;  /* 0x000020406e347810 */ /* 0x040fe40007fbe0ff */
[----:B------:R-:W-:Y:S02]  /*f2f0*/  LOP3.LUT R36, R179, 0x380, RZ, 0xc0, !PT ;  /* 0x00000380b3247812 */ /* 0x000fe400078ec0ff */
[----:B------:R-:W-:Y:S01]  /*f300*/  LOP3.LUT R48, R177, R48, RZ, 0x3c, !PT ;  /* 0x00000030b1307212 */ /* 0x000fe200078e3cff */
[----:B------:R-:W-:Y:S01]  /*f310*/  IMAD.X R53, RZ, RZ, R111, P5 ;  /* 0x000000ffff357224 */ /* 0x000fe200028e066f */
[----:B------:R-:W-:-:S02]  /*f320*/  IADD3 R56, P2, R110, 0x2060, RZ ;  /* 0x000020606e387810 */ /* 0x000fc40007f5e0ff */
[----:B------:R-:W-:Y:S02]  /*f330*/  LOP3.LUT R40, R181, 0x380, RZ, 0xc0, !PT ;  /* 0x00000380b5287812 */ /* 0x000fe400078ec0ff */
[----:B------:R-:W-:Y:S01]  /*f340*/  LOP3.LUT R177, R4, 0x380, RZ, 0xc0, !PT ;  /* 0x0000038004b17812 */ /* 0x000fe200078ec0ff */
[----:B------:R-:W-:Y:S01]  /*f350*/  IMAD.X R57, RZ, RZ, R111, P2 ;  /* 0x000000ffff397224 */ /* 0x000fe200010e066f */
[----:B------:R-:W-:Y:S02]  /*f360*/  IADD3.X R49, RZ, R111, RZ, P6, !PT ;  /* 0x0000006fff317210 */ /* 0x000fe400037fe4ff */
[----:B------:R-:W-:Y:S02]  /*f370*/  SHF.R.U64 R183, R183, 0x3, RZ ;  /* 0x00000003b7b77819 */ /* 0x000fe400000012ff */
[----:B------:R-:W-:Y:S02]  /*f380*/  IADD3 R6, P6, R110, 0x6000, RZ ;  /* 0x000060006e067810 */ /* 0x000fe40007fde0ff */
[----:B------:R-:W-:-:S02]  /*f390*/  SHF.R.U64 R36, R36, 0x3, RZ ;  /* 0x0000000324247819 */ /* 0x000fc400000012ff */
[----:B------:R-:W-:Y:S01]  /*f3a0*/  LOP3.LUT R13, R110, 0x380, RZ, 0xc0, !PT ;  /* 0x000003806e0d7812 */ /* 0x000fe200078ec0ff */
[----:B------:R-:W-:Y:S01]  /*f3b0*/  IMAD.X R103, RZ, RZ, R111, P6 ;  /* 0x000000ffff677224 */ /* 0x000fe200030e066f */
[----:B------:R-:W-:Y:S02]  /*f3c0*/  SHF.R.U64 R40, R40, 0x3, RZ ;  /* 0x0000000328287819 */ /* 0x000fe400000012ff */
[----:B------:R-:W-:Y:S02]  /*f3d0*/  SHF.R.U64 R177, R177, 0x3, RZ ;  /* 0x00000003b1b17819 */ /* 0x000fe400000012ff */
[C---:B------:R-:W-:Y:S02]  /*f3e0*/  IADD3 R12, P5, R110.reuse, 0x6020, RZ ;  /* 0x000060206e0c7810 */ /* 0x040fe40007fbe0ff */
[----:B------:R-:W-:Y:S02]  /*f3f0*/  IADD3 R26, P2, R110, 0x6040, RZ ;  /* 0x000060406e1a7810 */ /* 0x000fe40007f5e0ff */
[----:B------:R-:W-:-:S02]  /*f400*/  LOP3.LUT R60, R183, R60, RZ, 0x3c, !PT ;  /* 0x0000003cb73c7212 */ /* 0x000fc400078e3cff */
[----:B------:R-:W-:Y:S02]  /*f410*/  IADD3 R30, P1, R110, 0x6060, RZ ;  /* 0x000060606e1e7810 */ /* 0x000fe40007f3e0ff */
[----:B------:R-:W-:Y:S02]  /*f420*/  LOP3.LUT R36, R36, R179, RZ, 0x3c, !PT ;  /* 0x000000b324247212 */ /* 0x000fe400078e3cff */
[----:B------:R-:W-:Y:S01]  /*f430*/  LOP3.LUT R183, R6, 0x380, RZ, 0xc0, !PT ;  /* 0x0000038006b77812 */ /* 0x000fe200078ec0ff */
[----:B------:R-:W-:Y:S01]  /*f440*/  IMAD.X R15, RZ, RZ, R111, P1 ;  /* 0x000000ffff0f7224 */ /* 0x000fe200008e066f */
[----:B------:R-:W-:Y:S02]  /*f450*/  SHF.R.U64 R13, R13, 0x3, RZ ;  /* 0x000000030d0d7819 */ /* 0x000fe400000012ff */
[----:B------:R-:W-:Y:S02]  /*f460*/  LOP3.LUT R40, R40, R181, RZ, 0x3c, !PT ;  /* 0x000000b528287212 */ /* 0x000fe400078e3cff */
[----:B------:R-:W-:-:S02]  /*f470*/  LOP3.LUT R179, R52, 0x380, RZ, 0xc0, !PT ;  /* 0x0000038034b37812 */ /* 0x000fc400078ec0ff */
[----:B------:R-:W-:Y:S02]  /*f480*/  LOP3.LUT R64, R177, R4, RZ, 0x3c, !PT ;  /* 0x00000004b1407212 */ /* 0x000fe400078e3cff */
[----:B------:R-:W-:Y:S02]  /*f490*/  LOP3.LUT R181, R56, 0x380, RZ, 0xc0, !PT ;  /* 0x0000038038b57812 */ /* 0x000fe400078ec0ff */
[----:B------:R-:W-:Y:S02]  /*f4a0*/  F2FP.BF16.F32.PACK_AB R4, R173, R175 ;  /* 0x000000afad04723e */ /* 0x000fe400000010ff */
[----:B------:R-:W-:Y:S02]  /*f4b0*/  LOP3.LUT R27, R12, 0x380, RZ, 0xc0, !PT ;  /* 0x000003800c1b7812 */ /* 0x000fe400078ec0ff */
[C---:B------:R-:W-:Y:S02]  /*f4c0*/  IADD3 R68, P4, R110.reuse, 0x4040, RZ ;  /* 0x000040406e447810 */ /* 0x040fe40007f9e0ff */
[----:B------:R-:W-:-:S02]  /*f4d0*/  IADD3 R72, P3, R110, 0x4060, RZ ;  /* 0x000040606e487810 */ /* 0x000fc40007f7e0ff */
[----:B------:R-:W-:Y:S01]  /*f4e0*/  LOP3.LUT R173, R26, 0x380, RZ, 0xc0, !PT ;  /* 0x000003801aad7812 */ /* 0x000fe200078ec0ff */
[--C-:B------:R-:W-:Y:S01]  /*f4f0*/  IMAD.X R69, RZ, RZ, R111.reuse, P4 ;  /* 0x000000ffff457224 */ /* 0x100fe200020e066f */
[----:B------:R-:W-:Y:S01]  /*f500*/  SHF.R.U64 R183, R183, 0x3, RZ ;  /* 0x00000003b7b77819 */ /* 0x000fe200000012ff */
[--C-:B------:R-:W-:Y:S01]  /*f510*/  IMAD.X R73, RZ, RZ, R111.reuse, P3 ;  /* 0x000000ffff497224 */ /* 0x100fe200018e066f */
[----:B------:R-:W-:Y:S02]  /*f520*/  LOP3.LUT R175, R30, 0x380, RZ, 0xc0, !PT ;  /* 0x000003801eaf7812 */ /* 0x000fe400078ec0ff */
[----:B------:R-:W-:Y:S01]  /*f530*/  LOP3.LUT R110, R13, R110, RZ, 0x3c, !PT ;  /* 0x0000006e0d6e7212 */ /* 0x000fe200078e3cff */
[----:B------:R-:W-:Y:S01]  /*f540*/  IMAD.X R13, RZ, RZ, R111, P2 ;  /* 0x000000ffff0d7224 */ /* 0x000fe200010e066f */
[----:B------:R-:W-:Y:S02]  /*f550*/  SHF.R.U64 R179, R179, 0x3, RZ ;  /* 0x00000003b3b37819 */ /* 0x000fe400000012ff */
[----:B------:R-:W-:-:S02]  /*f560*/  SHF.R.U64 R181, R181, 0x3, RZ ;  /* 0x00000003b5b57819 */ /* 0x000fc400000012ff */
[----:B------:R-:W-:Y:S02]  /*f570*/  SHF.R.U64 R27, R27, 0x3, RZ ;  /* 0x000000031b1b7819 */ /* 0x000fe400000012ff */
[----:B------:R-:W-:Y:S02]  /*f580*/  SHF.R.U64 R173, R173, 0x3, RZ ;  /* 0x00000003adad7819 */ /* 0x000fe400000012ff */
[----:B------:R-:W-:Y:S02]  /*f590*/  IADD3.X R107, RZ, R111, RZ, P5, !PT ;  /* 0x0000006fff6b7210 */ /* 0x000fe40002ffe4ff */
[----:B------:R-:W-:Y:S02]  /*f5a0*/  LOP3.LUT R102, R183, R6, RZ, 0x3c, !PT ;  /* 0x00000006b7667212 */ /* 0x000fe400078e3cff */
[----:B------:R-:W-:Y:S02]  /*f5b0*/  SHF.R.U64 R175, R175, 0x3, RZ ;  /* 0x00000003afaf7819 */ /* 0x000fe400000012ff */
[----:B------:R-:W-:-:S02]  /*f5c0*/  LOP3.LUT R52, R179, R52, RZ, 0x3c, !PT ;  /* 0x00000034b3347212 */ /* 0x000fc400078e3cff */
[----:B------:R-:W-:Y:S02]  /*f5d0*/  MOV R111, R110 ;  /* 0x0000006e006f7202 */ /* 0x000fe40000000f00 */
[----:B------:R-:W-:Y:S01]  /*f5e0*/  F2FP.BF16.F32.PACK_AB R6, R14, R174 ;  /* 0x000000ae0e06723e */ /* 0x000fe200000010ff */
[----:B------:R-:W-:Y:S01]  /*f5f0*/  BAR.SYNC.DEFER_BLOCKING 0x1, 0x100 ;  /* 0x0044000000007b1d */ /* 0x000fe20000010000 */
[----:B------:R-:W-:Y:S02]  /*f600*/  LOP3.LUT R56, R181, R56, RZ, 0x3c, !PT ;  /* 0x00000038b5387212 */ /* 0x000fe400078e3cff */
[----:B------:R-:W-:Y:S02]  /*f610*/  LOP3.LUT R179, R68, 0x380, RZ, 0xc0, !PT ;  /* 0x0000038044b37812 */ /* 0x000fe400078ec0ff */
[----:B------:R-:W-:Y:S02]  /*f620*/  LOP3.LUT R106, R27, R12, RZ, 0x3c, !PT ;  /* 0x0000000c1b6a7212 */ /* 0x000fe400078e3cff */
[----:B------:R-:W-:-:S02]  /*f630*/  LOP3.LUT R181, R72, 0x380, RZ, 0xc0, !PT ;  /* 0x0000038048b57812 */ /* 0x000fc400078ec0ff */
[----:B------:R-:W-:Y:S02]  /*f640*/  LOP3.LUT R12, R173, R26, RZ, 0x3c, !PT ;  /* 0x0000001aad0c7212 */ /* 0x000fe400078e3cff */
[----:B------:R-:W-:Y:S02]  /*f650*/  LOP3.LUT R14, R175, R30, RZ, 0x3c, !PT ;  /* 0x0000001eaf0e7212 */ /* 0x000fe400078e3cff */
[----:B------:R-:W-:Y:S02]  /*f660*/  MOV R110, R32 ;  /* 0x00000020006e7202 */ /* 0x000fe40000000f00 */
[----:B------:R-:W-:Y:S02]  /*f670*/  F2FP.BF16.F32.PACK_AB R26, R169, R171 ;  /* 0x000000aba91a723e */ /* 0x000fe400000010ff */
[----:B------:R-:W-:Y:S02]  /*f680*/  F2FP.BF16.F32.PACK_AB R27, R39, R38 ;  /* 0x00000026271b723e */ /* 0x000fe400000010ff */
[----:B------:R-:W-:-:S02]  /*f690*/  MOV R36, R36 ;  /* 0x0000002400247202 */ /* 0x000fc40000000f00 */
[----:B------:R-:W-:Y:S02]  /*f6a0*/  F2FP.BF16.F32.PACK_AB R30, R163, R165 ;  /* 0x000000a5a31e723e */ /* 0x000fe400000010ff */
[----:B------:R-:W-:Y:S01]  /*f6b0*/  SHF.R.U64 R179, R179, 0x3, RZ ;  /* 0x00000003b3b37819 */ /* 0x000fe200000012ff */
[----:B------:R3:W-:Y:S01]  /*f6c0*/  STSM.16.M88.4 [R111], R4 ;  /* 0x000000046f007844 */ /* 0x0007e20000000200 */
[----:B------:R-:W-:Y:S02]  /*f6d0*/  SHF.R.U64 R181, R181, 0x3, RZ ;  /* 0x00000003b5b57819 */ /* 0x000fe400000012ff */
[----:B------:R-:W-:Y:S01]  /*f6e0*/  MOV R40, R40 ;  /* 0x0000002800287202 */ /* 0x000fe20000000f00 */
[----:B------:R4:W-:Y:S01]  /*f6f0*/  STSM.16.M88.4 [R110], R24 ;  /* 0x000000186e007844 */ /* 0x0009e20000000200 */
[----:B------:R-:W-:Y:S02]  /*f700*/  MOV R44, R44 ;  /* 0x0000002c002c7202 */ /* 0x000fe40000000f00 */
[----:B------:R-:W-:Y:S01]  /*f710*/  MOV R35, R12 ;  /* 0x0000000c00237202 */ /* 0x000fe20000000f00 */
[----:B------:R1:W-:Y:S01]  /*f720*/  STSM.16.M88.4 [R36], R28 ;  /* 0x0000001c24007844 */ /* 0x0003e20000000200 */
[----:B------:R-:W-:-:S02]  /*f730*/  MOV R33, R14 ;  /* 0x0000000e00217202 */ /* 0x000fc40000000f00 */
[----:B------:R-:W-:Y:S02]  /*f740*/  MOV R48, R48 ;  /* 0x0000003000307202 */ /* 0x000fe40000000f00 */
[----:B------:R-:W-:Y:S02]  /*f750*/  F2FP.BF16.F32.PACK_AB R12, R155, R157 ;  /* 0x0000009d9b0c723e */ /* 0x000fe400000010ff */
[----:B------:R-:W-:Y:S02]  /*f760*/  F2FP.BF16.F32.PACK_AB R13, R67, R66 ;  /* 0x00000042430d723e */ /* 0x000fe400000010ff */
[----:B---3--:R-:W-:Y:S02]  /*f770*/  F2FP.BF16.F32.PACK_AB R4, R161, R164 ;  /* 0x000000a4a104723e */ /* 0x008fe400000010ff */
[----:B------:R-:W-:Y:S02]  /*f780*/  F2FP.BF16.F32.PACK_AB R5, R51, R50 ;  /* 0x000000323305723e */ /* 0x000fe400000010ff */
[----:B------:R-:W-:-:S02]  /*f790*/  F2FP.BF16.F32.PACK_AB R6, R159, R162 ;  /* 0x000000a29f06723e */ /* 0x000fc400000010ff */
[----:B------:R-:W-:Y:S02]  /*f7a0*/  F2FP.BF16.F32.PACK_AB R7, R55, R54 ;  /* 0x000000363707723e */ /* 0x000fe400000010ff */
[----:B------:R-:W-:Y:S02]  /*f7b0*/  F2FP.BF16.F32.PACK_AB R14, R153, R156 ;  /* 0x0000009c990e723e */ /* 0x000fe400000010ff */
[----:B------:R-:W-:Y:S01]  /*f7c0*/  F2FP.BF16.F32.PACK_AB R15, R71, R70 ;  /* 0x00000046470f723e */ /* 0x000fe200000010ff */
[----:B------:R3:W-:Y:S01]  /*f7d0*/  STSM.16.M88.4 [R40], R4 ;  /* 0x0000000428007844 */ /* 0x0007e20000000200 */
[----:B------:R-:W-:Y:S02]  /*f7e0*/  LOP3.LUT R68, R179, R68, RZ, 0x3c, !PT ;  /* 0x00000044b3447212 */ /* 0x000fe400078e3cff */
[----:B------:R-:W-:Y:S01]  /*f7f0*/  MOV R52, R52 ;  /* 0x0000003400347202 */ /* 0x000fe20000000f00 */
[----:B------:R0:W-:Y:S01]  /*f800*/  STSM.16.M88.4 [R44], R8 ;  /* 0x000000082c007844 */ /* 0x0001e20000000200 */
[----:B----4-:R-:W-:-:S02]  /*f810*/  F2FP.BF16.F32.PACK_AB R24, R152, R154 ;  /* 0x0000009a9818723e */ /* 0x010fc400000010ff */
[----:B------:R-:W-:Y:S01]  /*f820*/  F2FP.BF16.F32.PACK_AB R25, R75, R74 ;  /* 0x0000004a4b19723e */ /* 0x000fe200000010ff */
[----:B------:R4:W-:Y:S01]  /*f830*/  STSM.16.M88.4 [R48], R12 ;  /* 0x0000000c30007844 */ /* 0x0009e20000000200 */
[----:B------:R-:W-:Y:S02]  /*f840*/  F2FP.BF16.F32.PACK_AB R26, R77, R76 ;  /* 0x0000004c4d1a723e */ /* 0x000fe400000010ff */
[----:B------:R-:W-:Y:S02]  /*f850*/  F2FP.BF16.F32.PACK_AB R27, R79, R78 ;  /* 0x0000004e4f1b723e */ /* 0x000fe400000010ff */
[----:B------:R-:W-:Y:S02]  /*f860*/  LOP3.LUT R72, R181, R72, RZ, 0x3c, !PT ;  /* 0x00000048b5487212 */ /* 0x000fe400078e3cff */
[----:B------:R-:W-:Y:S01]  /*f870*/  MOV R56, R56 ;  /* 0x0000003800387202 */ /* 0x000fe20000000f00 */
[----:B------:R2:W-:Y:S01]  /*f880*/  STSM.16.M88.4 [R52], R24 ;  /* 0x0000001834007844 */ /* 0x0005e20000000200 */
[----:B-1----:R-:W-:-:S02]  /*f890*/  F2FP.BF16.F32.PACK_AB R28, R81, R80 ;  /* 0x00000050511c723e */ /* 0x002fc400000010ff */
[----:B------:R-:W-:Y:S02]  /*f8a0*/  F2FP.BF16.F32.PACK_AB R29, R83, R82 ;  /* 0x00000052531d723e */ /* 0x000fe400000010ff */
[----:B------:R-:W-:Y:S02]  /*f8b0*/  F2FP.BF16.F32.PACK_AB R30, R85, R84 ;  /* 0x00000054551e723e */ /* 0x000fe400000010ff */
[----:B------:R-:W-:Y:S02]  /*f8c0*/  F2FP.BF16.F32.PACK_AB R31, R87, R86 ;  /* 0x00000056571f723e */ /* 0x000fe400000010ff */
[----:B------:R-:W-:Y:S02]  /*f8d0*/  MOV R60, R60 ;  /* 0x0000003c003c7202 */ /* 0x000fe40000000f00 */
[----:B------:R-:W-:Y:S01]  /*f8e0*/  MOV R64, R64 ;  /* 0x0000004000407202 */ /* 0x000fe20000000f00 */
[----:B------:R1:W-:Y:S01]  /*f8f0*/  STSM.16.M88.4 [R56], R28 ;  /* 0x0000001c38007844 */ /* 0x0003e20000000200 */
[----:B------:R-:W-:-:S02]  /*f900*/  MOV R32, R106 ;  /* 0x0000006a00207202 */ /* 0x000fc40000000f00 */
[----:B------:R-:W-:Y:S01]  /*f910*/  F2FP.BF16.F32.PACK_AB R112, R113, R112 ;  /* 0x000000707170723e */ /* 0x000fe200000010ff */
[----:B------:R-:W-:Y:S01]  /*f920*/  STSM.16.M88.4 [R60], R88 ;  /* 0x000000583c007844 */ /* 0x000fe20000000200 */
[----:B------:R-:W-:Y:S02]  /*f930*/  MOV R68, R68 ;  /* 0x0000004400447202 */ /* 0x000fe40000000f00 */
[----:B------:R-:W-:Y:S01]  /*f940*/  F2FP.BF16.F32.PACK_AB R105, R42, R34 ;  /* 0x000000222a69723e */ /* 0x000fe200000010ff */
[----:B------:R-:W-:Y:S01]  /*f950*/  STSM.16.M88.4 [R64], R96 ;  /* 0x0000006040007844 */ /* 0x000fe20000000200 */
[----:B------:R-:W-:Y:S02]  /*f960*/  F2FP.BF16.F32.PACK_AB R106, R109, R108 ;  /* 0x0000006c6d6a723e */ /* 0x000fe400000010ff */
[----:B------:R-:W-:Y:S02]  /*f970*/  F2FP.BF16.F32.PACK_AB R107, R62, R58 ;  /* 0x0000003a3e6b723e */ /* 0x000fe400000010ff */
[----:B------:R-:W-:-:S02]  /*f980*/  F2FP.BF16.F32.PACK_AB R113, R115, R114 ;  /* 0x000000727371723e */ /* 0x000fc400000010ff */
[----:B------:R-:W-:Y:S01]  /*f990*/  F2FP.BF16.F32.PACK_AB R120, R121, R120 ;  /* 0x000000787978723e */ /* 0x000fe200000010ff */
[----:B------:R-:W-:Y:S01]  /*f9a0*/  STSM.16.M88.4 [R68], R104 ;  /* 0x0000006844007844 */ /* 0x000fe20000000200 */
[----:B------:R-:W-:Y:S02]  /*f9b0*/  MOV R72, R72 ;  /* 0x0000004800487202 */ /* 0x000fe40000000f00 */
        /* <DEDUP_REMOVED lines=9> */
[----:B------:R-:W-:Y:S01]  /*fa50*/  F2FP.BF16.F32.PACK_AB R136, R137, R136 ;  /* 0x000000888988723e */ /* 0x000fe200000010ff */
[----:B------:R-:W-:Y:S01]  /*fa60*/  STSM.16.M88.4 [R102], R120 ;  /* 0x0000007866007844 */ /* 0x000fe20000000200 */
[----:B------:R-:W-:Y:S02]  /*fa70*/  ISETP.NE.U32.AND P0, PT, RZ, UR4, PT ;  /* 0x00000004ff007c0c */ /* 0x000fe4000bf05070 */
[----:B---3--:R-:W-:-:S02]  /*fa80*/  IADD3 R4, P1, R204, UR4, RZ ;  /* 0x00000004cc047c10 */ /* 0x008fc4000ff3e0ff */
        /* <DEDUP_REMOVED lines=8> */
[----:B------:R-:W-:Y:S01]  /*fb10*/  F2FP.BF16.F32.PACK_AB R146, R149, R148 ;  /* 0x000000949592723e */ /* 0x000fe200000010ff */
[----:B------:R-:W-:Y:S01]  /*fb20*/  STSM.16.M88.4 [R35], R136 ;  /* 0x0000008823007844 */ /* 0x000fe20000000200 */
[----:B------:R-:W-:Y:S02]  /*fb30*/  F2FP.BF16.F32.PACK_AB R147, R151, R150 ;  /* 0x000000969793723e */ /* 0x000fe400000010ff */
[----:B------:R-:W-:Y:S02]  /*fb40*/  ISETP.NE.AND.EX P0, PT, RZ, UR5, PT, P0 ;  /* 0x00000005ff007c0c */ /* 0x000fe4000bf05300 */
[----:B------:R-:W-:Y:S01]  /*fb50*/  IADD3.X R5, R205, UR5, RZ, P1, !PT ;  /* 0x00000005cd057c10 */ /* 0x000fe20008ffe4ff */
[----:B------:R-:W-:Y:S01]  /*fb60*/  ULDC.64 UR4, c[0x0][0xbe0] ;  /* 0x0002f80000047ab9 */ /* 0x000fe20000000a00 */
[----:B------:R3:W-:Y:S01]  /*fb70*/  STSM.16.M88.4 [R33], R144 ;  /* 0x0000009021007844 */ /* 0x0007e20000000200 */
[----:B------:R-:W-:Y:S01]  /*fb80*/  BAR.SYNC.DEFER_BLOCKING 0x1, 0x100 ;  /* 0x0044000000007b1d */ /* 0x000fe20000010000 */
[----:B------:R-:W-:-:S04]  /*fb90*/  ISETP.NE.U32.AND P6, PT, RZ, UR4, PT ;  /* 0x00000004ff007c0c */ /* 0x000fc8000bfc5070 */
[----:B------:R-:W-:Y:S01]  /*fba0*/  ISETP.NE.AND.EX P6, PT, RZ, UR5, PT, P6 ;  /* 0x00000005ff007c0c */ /* 0x000fe2000bfc5360 */
[----:B------:R-:W-:-:S04]  /*fbb0*/  IMAD R3, R202, 0x40, R193 ;  /* 0x00000040ca037824 */ /* 0x000fc800078e02c1 */
[----:B------:R-:W-:-:S08]  /*fbc0*/  IMAD.WIDE R20, R3, 0x2, R20 ;  /* 0x0000000203147825 */ /* 0x000fd000078e0214 */
[----:B------:R-:W-:Y:S01]  /*fbd0*/  @P6 IADD3 R204, P4, R204, UR4, RZ ;  /* 0x00000004cccc6c10 */ /* 0x000fe2000ff9e0ff */
[----:B------:R-:W-:Y:S02]  /*fbe0*/  ULDC UR4, c[0x0][0xa88] ;  /* 0x0002a20000047ab9 */ /* 0x000fe40000000800 */
[----:B------:R-:W-:Y:S01]  /*fbf0*/  IMAD.U32 R3, RZ, RZ, UR4 ;  /* 0x00000004ff037e24 */ /* 0x000fe2000f8e00ff */
[----:B------:R-:W-:Y:S01]  /*fc00*/  @P6 IADD3.X R205, R205, UR5, RZ, P4, !PT ;  /* 0x00000005cdcd6c10 */ /* 0x000fe2000a7fe4ff */
[----:B------:R3:W5:Y:S01]  /*fc10*/  @P0 LDG.E R0, desc[UR40][R4.64] ;  /* 0x0000002804000981 */ /* 0x000762000c1e1900 */
[C---:B0-----:R-:W-:Y:S02]  /*fc20*/  IADD3 R9, P1, R20.reuse, 0x1000, RZ ;  /* 0x0000100014097810 */ /* 0x041fe40007f3e0ff */
[C---:B----4-:R-:W-:Y:S01]  /*fc30*/  IADD3 R13, P2, R20.reuse, 0x2000, RZ ;  /* 0x00002000140d7810 */ /* 0x050fe20007f5e0ff */
[----:B------:R0:W5:Y:S01]  /*fc40*/  @P6 LDG.E R3, desc[UR40][R204.64] ;  /* 0x00000028cc036981 */ /* 0x000162000c1e1900 */
[----:B--2---:R-:W-:-:S02]  /*fc50*/  IADD3 R25, P3, R20, 0x3000, RZ ;  /* 0x0000300014197810 */ /* 0x004fc40007f7e0ff */
[----:B-1----:R-:W-:Y:S02]  /*fc60*/  IADD3 R29, P4, R20, 0x4000, RZ ;  /* 0x00004000141d7810 */ /* 0x002fe40007f9e0ff */
        /* <DEDUP_REMOVED lines=8> */
[----:B---3--:R-:W-:Y:S02]  /*fcf0*/  IADD3 R33, P5, R20, 0x5000, RZ ;  /* 0x0000500014217810 */ /* 0x008fe40007fbe0ff */
[----:B------:R-:W-:Y:S01]  /*fd00*/  LOP3.LUT R8, R8, R9, RZ, 0x3c, !PT ;  /* 0x0000000908087212 */ /* 0x000fe200078e3cff */
[--C-:B------:R-:W-:Y:S01]  /*fd10*/  IMAD.X R9, RZ, RZ, R21.reuse, P1 ;  /* 0x000000ffff097224 */ /* 0x100fe200008e0615 */
[----:B------:R-:W-:Y:S01]  /*fd20*/  LOP3.LUT R12, R12, R13, RZ, 0x3c, !PT ;  /* 0x0000000d0c0c7212 */ /* 0x000fe200078e3cff */
[--C-:B------:R-:W-:Y:S01]  /*fd30*/  IMAD.X R13, RZ, RZ, R21.reuse, P2 ;  /* 0x000000ffff0d7224 */ /* 0x100fe200010e0615 */
[----:B------:R-:W-:Y:S01]  /*fd40*/  LOP3.LUT R24, R24, R25, RZ, 0x3c, !PT ;  /* 0x0000001918187212 */ /* 0x000fe200078e3cff */
[----:B------:R-:W-:Y:S01]  /*fd50*/  IMAD.X R25, RZ, RZ, R21, P3 ;  /* 0x000000ffff197224 */ /* 0x000fe200018e0615 */
[----:B------:R-:W-:-:S02]  /*fd60*/  LOP3.LUT R28, R28, R29, RZ, 0x3c, !PT ;  /* 0x0000001d1c1c7212 */ /* 0x000fc400078e3cff */
[----:B------:R-:W-:Y:S02]  /*fd70*/  P2R R7, PR, RZ, 0x20 ;  /* 0x00000020ff077803 */ /* 0x000fe40000000000 */
[----:B------:R-:W-:Y:S02]  /*fd80*/  IADD3.X R29, RZ, R21, RZ, P4, !PT ;  /* 0x00000015ff1d7210 */ /* 0x000fe400027fe4ff */
[C---:B------:R-:W-:Y:S02]  /*fd90*/  IADD3 R37, P1, R20.reuse, 0x6000, RZ ;  /* 0x0000600014257810 */ /* 0x040fe40007f3e0ff */
        /* <DEDUP_REMOVED lines=21> */
[----:B------:R-:W-:Y:S01]  /*fef0*/  LOP3.LUT R52, R52, R53, RZ, 0x3c, !PT ;  /* 0x0000003534347212 */ /* 0x000fe200078e3cff */
[----:B0-----:R-:W-:Y:S06]  /*ff00*/  @P6 BRA `(.L_x_3748) ;  /* 0x0000000000106947 */ /* 0x001fec0003800000 */
[----:B------:R-:W-:Y:S05]  /*ff10*/  @!P0 BRA `(.L_x_3748) ;  /* 0x00000000000c8947 */ /* 0x000fea0003800000 */
[----:B------:R-:W2:Y:S04]  /*ff20*/  LDG.E R6, desc[UR40][R4.64] ;  /* 0x0000002804067981 */ /* 0x000ea8000c1e1900 */
[----:B-----5:R-:W2:Y:S02]  /*ff30*/  LDG.E R3, desc[UR40][R4.64+0x4] ;  /* 0x0000042804037981 */ /* 0x020ea4000c1e1900 */
[----:B--2---:R-:W-:-:S07]  /*ff40*/  IMAD.IADD R3, R3, 0x1, -R6 ;  /* 0x0000000103037824 */ /* 0x004fce00078e0a06 */
.L_x_3748:
[----:B------:R-:W0:Y:S01]  /*ff50*/  SHFL.IDX PT, R4, R211, RZ, 0x1f ;  /* 0x00001fffd3047589 */ /* 0x000e2200000e0000 */
[----:B------:R-:W-:Y:S01]  /*ff60*/  ISETP.NE.AND P6, PT, R7, RZ, PT ;  /* 0x000000ff0700720c */ /* 0x000fe20003fc5270 */
[--C-:B------:R-:W-:Y:S01]  /*ff70*/  IMAD.X R37, RZ, RZ, R21.reuse, P1 ;  /* 0x000000ffff257224 */ /* 0x100fe200008e0615 */
[----:B------:R-:W-:Y:S01]  /*ff80*/  IADD3.X R53, RZ, R21, RZ, P5, !PT ;  /* 0x00000015ff357210 */ /* 0x000fe20002ffe4ff */
        /* <DEDUP_REMOVED lines=8> */
[C---:B------:R-:W-:Y:S02]  /*10010*/  IADD3 R5, P4, R20.reuse, 0xf000, RZ ;  /* 0x0000f00014057810 */ /* 0x040fe40007f9e0ff */
[----:B------:R-:W-:Y:S02]  /*10020*/  LOP3.LUT R56, R57, 0x380, RZ, 0xc0, !PT ;  /* 0x0000038039387812 */ /* 0x000fe400078ec0ff */
[----:B------:R-:W-:Y:S01]  /*10030*/  LOP3.LUT R60, R61, 0x380, RZ, 0xc0, !PT ;  /* 0x000003803d3c7812 */ /* 0x000fe200078ec0ff */
[----:B------:R-:W-:Y:S01]  /*10040*/  IMAD.X R73, RZ, RZ, R21, P4 ;  /* 0x000000ffff497224 */ /* 0x000fe200020e0615 */
[----:B------:R-:W-:Y:S02]  /*10050*/  LOP3.LUT R64, R65, 0x380, RZ, 0xc0, !PT ;  /* 0x0000038041407812 */ /* 0x000fe400078ec0ff */
[----:B------:R-:W-:Y:S02]  /*10060*/  LOP3.LUT R68, R69, 0x380, RZ, 0xc0, !PT ;  /* 0x0000038045447812 */ /* 0x000fe400078ec0ff */
[----:B------:R-:W-:-:S02]  /*10070*/  LOP3.LUT R7, R20, 0x380, RZ, 0xc0, !PT ;  /* 0x0000038014077812 */ /* 0x000fc400078ec0ff */
[----:B0-----:R-:W-:Y:S02]  /*10080*/  ISETP.NE.AND P5, PT, R4, RZ, PT ;  /* 0x000000ff0400720c */ /* 0x001fe40003fa5270 */
[----:B------:R-:W-:Y:S02]  /*10090*/  LOP3.LUT R4, R5, 0x380, RZ, 0xc0, !PT ;  /* 0x0000038005047812 */ /* 0x000fe400078ec0ff */
        /* <DEDUP_REMOVED lines=28> */
[----:B------:R-:W-:Y:S01]  /*10260*/  IMAD R6, R209, UR4, RZ ;  /* 0x00000004d1067c24 */ /* 0x000fe2000f8e02ff */
[----:B------:R-:W-:Y:S01]  /*10270*/  IADD3 R5, R5, R7, RZ ;  /* 0x0000000705057210 */ /* 0x000fe20007ffe0ff */
[----:B------:R-:W-:Y:S02]  /*10280*/  IMAD.MOV R7, RZ, RZ, -R195 ;  /* 0x000000ffff077224 */ /* 0x000fe400078e0ac3 */
[----:B------:R-:W-:Y:S02]  /*10290*/  IMAD R14, R208, 0x40, R190 ;  /* 0x00000040d00e7824 */ /* 0x000fe400078e02be */
        /* <DEDUP_REMOVED lines=14> */
.L_x_3749:
[----:B------:R-:W1:Y:S01]  /*10380*/  LDC R87, c[0x0][0xa8c] ;  /* 0x0002a300ff577b82 */ /* 0x000e620000000800 */
[----:B0-----:R0:W5:Y:S01]  /*10390*/  LD.E.128 R4, desc[UR40][R20.64] ;  /* 0x0000002814047980 */ /* 0x001162000c101d00 */
[----:B------:R-:W-:Y:S02]  /*103a0*/  ULDC.64 UR4, c[0x0][0xaa0] ;  /* 0x0002a80000047ab9 */ /* 0x000fe40000000a00 */
[----:B------:R-:W-:Y:S01]  /*103b0*/  IMAD R77, R77, UR4, RZ ;  /* 0x000000044d4d7c24 */ /* 0x000fe2000f8e02ff */
[----:B------:R-:W5:Y:S01]  /*103c0*/  LD.E.128 R8, desc[UR40][R8.64] ;  /* 0x0000002808087980 */ /* 0x000f62000c101d00 */
[----:B------:R-:W-:-:S03]  /*103d0*/  VIADD R82, R193, 0x40 ;  /* 0x00000040c1527836 */ /* 0x000fc60000000000 */
[----:B------:R-:W5:Y:S01]  /*103e0*/  LD.E.128 R12, desc[UR40][R12.64] ;  /* 0x000000280c0c7980 */ /* 0x000f62000c101d00 */
[--C-:B0-----:R-:W-:Y:S01]  /*103f0*/  SHF.R.S32.HI R21, RZ, 0x1f, R193.reuse ;  /* 0x0000001fff157819 */ /* 0x101fe200000114c1 */
[----:B------:R-:W-:Y:S02]  /*10400*/  IMAD.MOV.U32 R20, RZ, RZ, R193 ;  /* 0x000000ffff147224 */ /* 0x000fe400078e00c1 */
[----:B------:R-:W5:Y:S01]  /*10410*/  LD.E.128 R24, desc[UR40][R24.64] ;  /* 0x0000002818187980 */ /* 0x000f62000c101d00 */
[C---:B------:R-:W-:Y:S02]  /*10420*/  IMAD R77, R0.reuse, UR5, R77 ;  /* 0x00000005004d7c24 */ /* 0x040fe4000f8e024d */
[----:B------:R-:W-:Y:S01]  /*10430*/  IMAD.WIDE.U32 R20, R0, UR4, R20 ;  /* 0x0000000400147c25 */ /* 0x000fe2000f8e0014 */
[----:B------:R-:W5:Y:S01]  /*10440*/  LD.E.128 R28, desc[UR40][R28.64] ;  /* 0x000000281c1c7980 */ /* 0x000f62000c101d00 */
[----:B------:R-:W-:Y:S02]  /*10450*/  ULDC.64 UR4, c[0x0][0xae0] ;  /* 0x0002b80000047ab9 */ /* 0x000fe40000000a00 */
[----:B------:R-:W-:Y:S01]  /*10460*/  IMAD R3, R208, -0x40, R3 ;  /* 0xffffffc0d0037824 */ /* 0x000fe200078e0203 */
[----:B------:R-:W5:Y:S01]  /*10470*/  LD.E.128 R32, desc[UR40][R32.64] ;  /* 0x0000002820207980 */ /* 0x000f62000c101d00 */
[----:B------:R-:W-:Y:S01]  /*10480*/  VIADD R0, R202, 0x20 ;  /* 0x00000020ca007836 */ /* 0x000fe20000000000 */
[----:B-1----:R-:W-:-:S02]  /*10490*/  ISETP.GE.AND P3, PT, R82, R87, PT ;  /* 0x000000575200720c */ /* 0x002fc40003f66270 */
[----:B------:R-:W5:Y:S01]  /*104a0*/  LD.E.128 R36, desc[UR40][R36.64] ;  /* 0x0000002824247980 */ /* 0x000f62000c101d00 */
[-C--:B------:R-:W-:Y:S02]  /*104b0*/  ISETP.GE.AND P1, PT, R202, R3.reuse, PT ;  /* 0x00000003ca00720c */ /* 0x080fe40003f26270 */
[----:B------:R-:W-:Y:S01]  /*104c0*/  ISETP.GE.AND P0, PT, R0, R3, PT ;  /* 0x000000030000720c */ /* 0x000fe20003f06270 */
[----:B------:R-:W5:Y:S01]  /*104d0*/  LD.E.128 R40, desc[UR40][R40.64] ;  /* 0x0000002828287980 */ /* 0x000f62000c101d00 */
[----:B------:R-:W-:-:S03]  /*104e0*/  SEL R3, RZ, 0xffffffff, P3 ;  /* 0xffffffffff037807 */ /* 0x000fc60001800000 */
[----:B------:R-:W5:Y:S01]  /*104f0*/  LD.E.128 R44, desc[UR40][R44.64] ;  /* 0x000000282c2c7980 */ /* 0x000f62000c101d00 */
[----:B------:R-:W-:-:S03]  /*10500*/  ISETP.GE.AND P2, PT, R193, R87, PT ;  /* 0x00000057c100720c */ /* 0x000fc60003f46270 */
        /* <DEDUP_REMOVED lines=10> */
[----:B------:R-:W-:Y:S01]  /*105b0*/  SEL R0, RZ, 0x1, P2 ;  /* 0x00000001ff007807 */ /* 0x000fe20001000000 */
[----:B------:R-:W-:Y:S01]  /*105c0*/  IMAD R76, R76, UR4, RZ ;  /* 0x000000044c4c7c24 */ /* 0x000fe2000f8e02ff */
[----:B------:R-:W-:Y:S01]  /*105d0*/  @!PT LDS RZ, [RZ] ;  /* 0x00000000fffff984 */ /* 0x000fe20000000800 */
[----:B------:R-:W-:Y:S01]  /*105e0*/  @!PT LDS RZ, [RZ] ;  /* 0x00000000fffff984 */ /* 0x000fe20000000800 */
[----:B------:R-:W-:Y:S01]  /*105f0*/  @!PT LDS RZ, [RZ] ;  /* 0x00000000fffff984 */ /* 0x000fe20000000800 */
[----:B------:R-:W-:Y:S01]  /*10600*/  @!PT LDS RZ, [RZ] ;  /* 0x00000000fffff984 */ /* 0x000fe20000000800 */
[----:B------:R0:W-:Y:S06]  /*10610*/  MEMBAR.ALL.CTA ;  /* 0x0000000000007992 */ /* 0x0001ec0000008000 */
[----:B0-----:R-:W0:Y:S01]  /*10620*/  FENCE.VIEW.ASYNC.S ;  /* 0x00000000000073c6 */ /* 0x001e220000000000 */
[----:B------:R-:W-:Y:S01]  /*10630*/  IMAD.SHL.U32 R3, R3, 0x2, RZ ;  /* 0x0000000203037824 */ /* 0x000fe200078e00ff */
[-C--:B------:R-:W-:Y:S01]  /*10640*/  ISETP.GE.AND P2, PT, R83, R87.reuse, PT ;  /* 0x000000575300720c */ /* 0x080fe20003f46270 */
[C---:B------:R-:W-:Y:S01]  /*10650*/  IMAD R77, R201.reuse, UR5, R76 ;  /* 0x00000005c94d7c24 */ /* 0x040fe2000f8e024c */
[----:B------:R-:W-:Y:S01]  /*10660*/  ISETP.GE.AND P3, PT, R84, R87, PT ;  /* 0x000000575400720c */ /* 0x000fe20003f66270 */
[----:B------:R-:W-:Y:S01]  /*10670*/  IMAD.WIDE.U32 R20, R201, UR4, R20 ;  /* 0x00000004c9147c25 */ /* 0x000fe2000f8e0014 */
[----:B------:R-:W-:Y:S01]  /*10680*/  LOP3.LUT R0, R3, 0x2, R0, 0xe2, !PT ;  /* 0x0000000203007812 */ /* 0x000fe200078ee200 */
[----:B------:R-:W-:Y:S01]  /*10690*/  ULDC.64 UR4, c[0x0][0xae8] ;  /* 0x0002ba0000047ab9 */ /* 0x000fe20000000a00 */
[----:B------:R-:W-:Y:S01]  /*106a0*/  SEL R3, RZ, 0x4, P2 ;  /* 0x00000004ff037807 */ /* 0x000fe20001000000 */
[C---:B------:R-:W-:Y:S01]  /*106b0*/  VIADD R85, R193.reuse, 0x100 ;  /* 0x00000100c1557836 */ /* 0x040fe20000000000 */
[----:B------:R-:W-:Y:S01]  /*106c0*/  SEL R76, RZ, 0x8, P3 ;  /* 0x00000008ff4c7807 */ /* 0x000fe20001800000 */
[----:B------:R-:W-:Y:S01]  /*106d0*/  VIADD R86, R193, 0x140 ;  /* 0x00000140c1567836 */ /* 0x000fe20000000000 */
[----:B------:R-:W-:Y:S01]  /*106e0*/  IADD3 R21, R21, R77, RZ ;  /* 0x0000004d15157210 */ /* 0x000fe20007ffe0ff */
[C---:B------:R-:W-:Y:S01]  /*106f0*/  VIADD R77, R193.reuse, 0x180 ;  /* 0x00000180c14d7836 */ /* 0x040fe20000000000 */
[----:B------:R-:W-:Y:S01]  /*10700*/  LOP3.LUT R3, R76, R0, R3, 0xfe, !PT ;  /* 0x000000004c037212 */ /* 0x000fe200078efe03 */
[----:B------:R-:W-:Y:S01]  /*10710*/  VIADD R78, R193, 0x1c0 ;  /* 0x000001c0c14e7836 */ /* 0x000fe20000000000 */
[-C--:B------:R-:W-:Y:S01]  /*10720*/  ISETP.GE.AND P2, PT, R85, R87.reuse, PT ;  /* 0x000000575500720c */ /* 0x080fe20003f46270 */
[----:B------:R-:W-:Y:S01]  /*10730*/  BSSY B1, `(.L_x_3750) ;  /* 0x000002f000017945 */ /* 0x000fe20003800000 */
[----:B------:R-:W-:-:S02]  /*10740*/  ISETP.GE.AND P3, PT, R86, R87, PT ;  /* 0x000000575600720c */ /* 0x000fc40003f66270 */
[----:B------:R-:W-:Y:S02]  /*10750*/  IADD3 R0, R2, 0x28c20, RZ ;  /* 0x00028c2002007810 */ /* 0x000fe40007ffe0ff */
[----:B------:R-:W-:Y:S02]  /*10760*/  ISETP.GE.AND P4, PT, R77, R87, PT ;  /* 0x000000574d00720c */ /* 0x000fe40003f86270 */
[----:B------:R-:W-:Y:S02]  /*10770*/  SEL R76, RZ, 0x10, P2 ;  /* 0x00000010ff4c7807 */ /* 0x000fe40001000000 */
[----:B------:R-:W-:Y:S02]  /*10780*/  SEL R77, RZ, 0x20, P3 ;  /* 0x00000020ff4d7807 */ /* 0x000fe40001800000 */
[----:B------:R-:W-:Y:S02]  /*10790*/  PRMT R0, RZ, 0x654, R0 ;  /* 0x00000654ff007816 */ /* 0x000fe40000000000 */
[----:B------:R-:W-:Y:S01]  /*107a0*/  LOP3.LUT R3, R77, R3, R76, 0xfe, !PT ;  /* 0x000000034d037212 */ /* 0x000fe200078efe4c */
[----:B------:R-:W-:Y:S01]  /*107b0*/  IMAD R76, R209, UR4, RZ ;  /* 0x00000004d14c7c24 */ /* 0x000fe2000f8e02ff */
[----:B0-----:R0:W-:Y:S01]  /*107c0*/  SYNCS.ARRIVE.TRANS64.RED.A1T0 RZ, [R0+URZ], RZ ;  /* 0x000000ff00ff79a7 */ /* 0x0011e2000810043f */
[----:B------:R-:W-:-:S02]  /*107d0*/  ISETP.GE.AND P2, PT, R78, R87, PT ;  /* 0x000000574e00720c */ /* 0x000fc40003f46270 */
[----:B------:R-:W-:Y:S01]  /*107e0*/  SHF.R.S32.HI R203, RZ, 0x1f, R202 ;  /* 0x0000001fffcb7819 */ /* 0x000fe200000114ca */
[C---:B------:R-:W-:Y:S02]  /*107f0*/  IMAD R81, R79.reuse, UR5, R76 ;  /* 0x000000054f517c24 */ /* 0x040fe4000f8e024c */
[----:B------:R-:W-:Y:S01]  /*10800*/  IMAD.WIDE.U32 R78, R79, UR4, R20 ;  /* 0x000000044f4e7c25 */ /* 0x000fe2000f8e0014 */
[----:B0-----:R-:W-:-:S03]  /*10810*/  SEL R0, RZ, 0x40, P4 ;  /* 0x00000040ff007807 */ /* 0x001fc60002000000 */
        /* <DEDUP_REMOVED lines=32> */
.L_x_3751:
[----:B------:R-:W-:Y:S05]  /*10a20*/  BSYNC B1 ;  /* 0x0000000000017941 */ /* 0x000fea0003800000 */
.L_x_3750:
        /* <DEDUP_REMOVED lines=31> */
.L_x_3747:
[----:B------:R-:W-:Y:S01]  /*10c20*/  ULDC.64 UR4, c[0x0][0xbd8] ;  /* 0x0002f60000047ab9 */ /* 0x000fe20000000a00 */
[----:B------:R-:W-:Y:S01]  /*10c30*/  IMAD.MOV.U32 R9, RZ, RZ, RZ ;  /* 0x000000ffff097224 */ /* 0x000fe200078e00ff */
[----:B------:R-:W-:Y:S01]  /*10c40*/  ISETP.NE.U32.AND P0, PT, RZ, UR4, PT ;  /* 0x00000004ff007c0c */ /* 0x000fe2000bf05070 */
[----:B------:R-:W3:Y:S01]  /*10c50*/  LDC R14, c[0x0][0xa8c] ;  /* 0x0002a300ff0e7b82 */ /* 0x000ee20000000800 */
        /* <DEDUP_REMOVED lines=12> */
[----:B------:R-:W-:Y:S01]  /*10d20*/  ISETP.GT.AND P2, PT, R220, 0x3f, PT ;  /* 0x0000003fdc00780c */ /* 0x000fe20003f44270 */
[----:B------:R-:W-:-:S12]  /*10d30*/  @P1 BRA `(.L_x_3753) ;  /* 0x0000000000101947 */ /* 0x000fd80003800000 */
[----:B------:R-:W-:Y:S05]  /*10d40*/  @!P0 BRA `(.L_x_3753) ;  /* 0x00000000000c8947 */ /* 0x000fea0003800000 */
[----:B------:R-:W2:Y:S04]  /*10d50*/  LDG.E R0, desc[UR40][R4.64] ;  /* 0x0000002804007981 */ /* 0x000ea8000c1e1900 */
[----:B-----5:R-:W2:Y:S02]  /*10d60*/  LDG.E R3, desc[UR40][R4.64+0x4] ;  /* 0x0000042804037981 */ /* 0x020ea4000c1e1900 */
[----:B--2---:R-:W-:-:S07]  /*10d70*/  IMAD.IADD R3, R3, 0x1, -R0 ;  /* 0x0000000103037824 */ /* 0x004fce00078e0a00 */
.L_x_3753:
[----:B------:R-:W-:Y:S01]  /*10d80*/  BSSY B1, `(.L_x_3754) ;  /* 0x000001d000017945 */ /* 0x000fe20003800000 */
[----:B------:R-:W-:Y:S02]  /*10d90*/  SHF.R.S32.HI R10, RZ, 0x1f, R201 ;  /* 0x0000001fff0a7819 */ /* 0x000fe400000114c9 */
[----:B------:R-:W-:Y:S02]  /*10da0*/  SHF.R.S32.HI R12, RZ, 0x1f, R193 ;  /* 0x0000001fff0c7819 */ /* 0x000fe400000114c1 */
[----:B------:R-:W-:Y:S02]  /*10db0*/  SEL R11, R206, RZ, !P0 ;  /* 0x000000ffce0b7207 */ /* 0x000fe40004000000 */
[----:B------:R-:W-:Y:S02]  /*10dc0*/  SEL R209, R209, RZ, !P0 ;  /* 0x000000ffd1d17207 */ /* 0x000fe40004000000 */
[----:B-----5:R-:W-:Y:S01]  /*10dd0*/  SHF.R.S32.HI R8, RZ, 0x1f, R9 ;  /* 0x0000001fff087819 */ /* 0x020fe20000011409 */
[----:B------:R-:W-:Y:S06]  /*10de0*/  @P2 BRA `(.L_x_3755) ;  /* 0x0000000000582947 */ /* 0x000fec0003800000 */
[----:B------:R-:W5:Y:S02]  /*10df0*/  S2R R0, SR_TID.X ;  /* 0x0000000000007919 */ /* 0x000f640000002100 */
[----:B-----5:R-:W-:-:S04]  /*10e00*/  IMAD R0, R208, 0x40, R0 ;  /* 0x00000040d0007824 */ /* 0x020fc800078e0200 */
[----:B------:R-:W-:-:S05]  /*10e10*/  VIADD R0, R0, 0xffffff80 ;  /* 0xffffff8000007836 */ /* 0x000fca0000000000 */
[----:B------:R-:W-:-:S13]  /*10e20*/  ISETP.GE.AND P0, PT, R0, R3, PT ;  /* 0x000000030000720c */ /* 0x000fda0003f06270 */
[----:B------:R-:W-:Y:S05]  /*10e30*/  @P0 BRA `(.L_x_3755) ;  /* 0x0000000000440947 */ /* 0x000fea0003800000 */
[----:B----4-:R-:W-:Y:S01]  /*10e40*/  IADD3 R4, P0, R0, R9, RZ ;  /* 0x0000000900047210 */ /* 0x010fe20007f1e0ff */
        /* <DEDUP_REMOVED lines=13> */
[----:B------:R-:W-:Y:S02]  /*10f20*/  LEA.HI.X R7, R4, UR5, R5, 0x2, P0 ;  /* 0x0000000504077c11 */ /* 0x000fe400080f1405 */
[----:B------:R-:W-:-:S05]  /*10f30*/  MOV R5, 0xff800000 ;  /* 0xff80000000057802 */ /* 0x000fca0000000f00 */
[----:B------:R4:W-:Y:S02]  /*10f40*/  STG.E desc[UR40][R6.64], R5 ;  /* 0x0000000506007986 */ /* 0x0009e4000c101928 */
.L_x_3755:
[----:B------:R-:W-:Y:S05]  /*10f50*/  BSYNC B1 ;  /* 0x0000000000017941 */ /* 0x000fea0003800000 */
.L_x_3754:
[----:B------:R-:W-:Y:S01]  /*10f60*/  ULDC.64 UR4, c[0x0][0xaa0] ;  /* 0x0002a80000047ab9 */ /* 0x000fe20000000a00 */
[----:B----4-:R-:W-:Y:S01]  /*10f70*/  IMAD.MOV.U32 R4, RZ, RZ, R193 ;  /* 0x000000ffff047224 */ /* 0x010fe200078e00c1 */
[C---:B---3--:R-:W-:Y:S01]  /*10f80*/  ISETP.GE.AND P2, PT, R193.reuse, R14, PT ;  /* 0x0000000ec100720c */ /* 0x048fe20003f46270 */
[----:B------:R-:W-:Y:S01]  /*10f90*/  IMAD.MOV.U32 R5, RZ, RZ, R12 ;  /* 0x000000ffff057224 */ /* 0x000fe200078e000c */
[----:B------:R-:W-:Y:S01]  /*10fa0*/  IADD3 R15, R193, 0x80, RZ ;  /* 0x00000080c10f7810 */ /* 0x000fe20007ffe0ff */
[----:B------:R-:W-:Y:S01]  /*10fb0*/  IMAD R0, R8, UR4, RZ ;  /* 0x0000000408007c24 */ /* 0x000fe2000f8e02ff */
[----:B------:R-:W-:Y:S01]  /*10fc0*/  BSSY B1, `(.L_x_3756) ;  /* 0x000004b000017945 */ /* 0x000fe20003800000 */
        /* <DEDUP_REMOVED lines=12> */
[----:B------:R-:W-:Y:S01]  /*11090*/  VIADD R21, R193, 0xc0 ;  /* 0x000000c0c1157836 */ /* 0x000fe20000000000 */
[----:B------:R-:W-:Y:S01]  /*110a0*/  ISETP.GE.AND P0, PT, R0, R3, PT ;  /* 0x000000030000720c */ /* 0x000fe20003f06270 */
[----:B------:R-:W-:Y:S01]  /*110b0*/  IMAD.WIDE.U32 R4, R201, UR4, R4 ;  /* 0x00000004c9047c25 */ /* 0x000fe2000f8e0004 */
[----:B------:R-:W-:Y:S01]  /*110c0*/  SEL R0, RZ, 0x1, P2 ;  /* 0x00000001ff007807 */ /* 0x000fe20001000000 */
[----:B------:R-:W-:Y:S01]  /*110d0*/  ULDC.64 UR4, c[0x0][0xae8] ;  /* 0x0002ba0000047ab9 */ /* 0x000fe20000000a00 */
[-C--:B------:R-:W-:Y:S01]  /*110e0*/  ISETP.GE.AND P2, PT, R15, R14.reuse, PT ;  /* 0x0000000e0f00720c */ /* 0x080fe20003f46270 */
[----:B------:R-:W-:Y:S01]  /*110f0*/  IMAD.SHL.U32 R3, R6, 0x2, RZ ;  /* 0x0000000206037824 */ /* 0x000fe200078e00ff */
[----:B------:R-:W-:Y:S01]  /*11100*/  ISETP.GE.AND P3, PT, R21, R14, PT ;  /* 0x0000000e1500720c */ /* 0x000fe20003f66270 */
[----:B------:R-:W-:-:S02]  /*11110*/  VIADD R25, R193, 0x100 ;  /* 0x00000100c1197836 */ /* 0x000fc40000000000 */
[----:B------:R-:W-:Y:S01]  /*11120*/  VIADD R27, R193, 0x140 ;  /* 0x00000140c11b7836 */ /* 0x000fe20000000000 */
[----:B------:R-:W-:Y:S01]  /*11130*/  LOP3.LUT R0, R3, 0x2, R0, 0xe2, !PT ;  /* 0x0000000203007812 */ /* 0x000fe200078ee200 */
[----:B------:R-:W-:Y:S01]  /*11140*/  IMAD.IADD R5, R5, 0x1, R7 ;  /* 0x0000000105057824 */ /* 0x000fe200078e0207 */
[----:B------:R-:W-:Y:S01]  /*11150*/  SEL R3, RZ, 0x4, P2 ;  /* 0x00000004ff037807 */ /* 0x000fe20001000000 */
[C---:B------:R-:W-:Y:S01]  /*11160*/  VIADD R7, R193.reuse, 0x180 ;  /* 0x00000180c1077836 */ /* 0x040fe20000000000 */
[----:B------:R-:W-:Y:S01]  /*11170*/  SEL R6, RZ, 0x8, P3 ;  /* 0x00000008ff067807 */ /* 0x000fe20001800000 */
[----:B------:R-:W-:Y:S01]  /*11180*/  VIADD R9, R193, 0x1c0 ;  /* 0x000001c0c1097836 */ /* 0x000fe20000000000 */
[-C--:B------:R-:W-:Y:S02]  /*11190*/  ISETP.GE.AND P2, PT, R25, R14.reuse, PT ;  /* 0x0000000e1900720c */ /* 0x080fe40003f46270 */
[-C--:B------:R-:W-:Y:S02]  /*111a0*/  ISETP.GE.AND P3, PT, R27, R14.reuse, PT ;  /* 0x0000000e1b00720c */ /* 0x080fe40003f66270 */
[----:B------:R-:W-:-:S02]  /*111b0*/  ISETP.GE.AND P4, PT, R7, R14, PT ;  /* 0x0000000e0700720c */ /* 0x000fc40003f86270 */
        /* <DEDUP_REMOVED lines=18> */
[----:B------:R-:W-:Y:S01]  /*112e0*/  MOV R4, R6 ;  /* 0x0000000600047202 */ /* 0x000fe20000000f00 */
        /* <DEDUP_REMOVED lines=10> */
[C---:B------:R-:W-:Y:S02]  /*11390*/  LEA R30, P1, R4.reuse, UR4, 0x1 ;  /* 0x00000004041e7c11 */ /* 0x040fe4000f8208ff */
[-C--:B------:R-:W-:Y:S02]  /*113a0*/  ISETP.GE.AND P2, PT, R27, R14.reuse, PT ;  /* 0x0000000e1b00720c */ /* 0x080fe40003f46270 */
        /* <DEDUP_REMOVED lines=12> */
.L_x_3757:
[----:B------:R-:W-:Y:S05]  /*11470*/  BSYNC B1 ;  /* 0x0000000000017941 */ /* 0x000fea0003800000 */
.L_x_3756:
        /* <DEDUP_REMOVED lines=29> */
.L_x_3752:
[----:B------:R-:W-:Y:S05]  /*11650*/  BSYNC B0 ;  /* 0x0000000000007941 */ /* 0x000fea0003800000 */
.L_x_3746:
[----:B------:R-:W-:Y:S02]  /*11660*/  ULDC UR4, c[0x0][0xc14] ;  /* 0x0003050000047ab9 */ /* 0x000fe40000000800 */
[----:B--2---:R-:W-:-:S13]  /*11670*/  ISETP.GE.AND P0, PT, R187, UR4, PT ;  /* 0x00000004bb007c0c */ /* 0x004fda000bf06270 */
[----:B------:R-:W-:Y:S05]  /*11680*/  @!P0 BRA `(.L_x_3758) ;  /* 0xfffffef800a08947 */ /* 0x000fea000383ffff */
[----:B------:R-:W-:Y:S05]  /*11690*/  BRA `(.L_x_3612) ;  /* 0x00000060008c7947 */ /* 0x000fea0003800000 */
.L_x_3610:
        /* <DEDUP_REMOVED lines=56> */
[----:B------:R-:W-:Y:S01]  /*11a20*/  MOV R5, R2 ;  /* 0x0000000200057202 */ /* 0x000fe20000000f00 */
[----:B------:R-:W-:Y:S01]  /*11a30*/  IMAD.MOV.U32 R6, RZ, RZ, RZ ;  /* 0x000000ffff067224 */ /* 0x000fe200078e00ff */
[----:B------:R-:W-:Y:S01]  /*11a40*/  ULDC UR5, c[0x0][0xc14] ;  /* 0x0003050000057ab9 */ /* 0x000fe20000000800 */
[----:B------:R-:W-:Y:S01]  /*11a50*/  ULDC UR7, c[0x0][0xc14] ;  /* 0x0003050000077ab9 */ /* 0x000fe20000000800 */
[----:B------:R-:W-:-:S05]  /*11a60*/  ULDC UR4, c[0x0][0xc10] ;  /* 0x0003040000047ab9 */ /* 0x000fca0000000800 */
.L_x_3763:
        /* <DEDUP_REMOVED lines=15> */
.L_x_3762:
[----:B------:R-:W-:Y:S05]  /*11b60*/  BSYNC B0 ;  /* 0x0000000000007941 */ /* 0x000fea0003800000 */
.L_x_3761:
        /* <DEDUP_REMOVED lines=25> */
.L_x_3759:
        /* <DEDUP_REMOVED lines=20> */
.L_x_3764:
        /* <DEDUP_REMOVED lines=25> */
[----:B------:R-:W-:Y:S01]  /*11fd0*/  VIADDMNMX R8, R3, UR4, R8, PT ;  /* 0x0000000403087c46 */ /* 0x000fe2000b800108 */
[----:B------:R-:W-:-:S03]  /*11fe0*/  IMAD.IADD R4, R5, 0x1, R4 ;  /* 0x0000000105047824 */ /* 0x000fc600078e0204 */
[----:B------:R-:W-:-:S04]  /*11ff0*/  IABS R7, R8 ;  /* 0x0000000800077213 */ /* 0x000fc80000000000 */
[----:B------:R-:W1:Y:S08]  /*12000*/  I2F.RP R10, R7 ;  /* 0x00000007000a7306 */ /* 0x000e700000209400 */
[----:B-1----:R-:W1:Y:S02]  /*12010*/  MUFU.RCP R10, R10 ;  /* 0x0000000a000a7308 */ /* 0x002e640000001000 */
[----:B-1----:R-:W-:-:S06]  /*12020*/  IADD3 R2, R10, 0xffffffe, RZ ;  /* 0x0ffffffe0a027810 */ /* 0x002fcc0007ffe0ff */
        /* <DEDUP_REMOVED lines=17> */
[----:B------:R-:W-:Y:S02]  /*12140*/  @!P0 IADD3 R3, -R3, RZ, RZ ;  /* 0x000000ff03038210 */ /* 0x000fe40007ffe1ff */
[----:B------:R-:W-:-:S13]  /*12150*/  ISETP.NE.AND P0, PT, R8, RZ, PT ;  /* 0x000000ff0800720c */ /* 0x000fda0003f05270 */
[----:B------:R-:W-:Y:S01]  /*12160*/  @!P0 LOP3.LUT R3, RZ, R8, RZ, 0x33, !PT ;  /* 0x00000008ff038212 */ /* 0x000fe200078e33ff */
[----:B------:R-:W-:-:S03]  /*12170*/  IMAD.MOV R8, RZ, RZ, -R8 ;  /* 0x000000ffff087224 */ /* 0x000fc600078e0a08 */
[----:B------:R-:W-:Y:S01]  /*12180*/  LOP3.LUT R2, RZ, R3, RZ, 0x33, !PT ;  /* 0x00000003ff027212 */ /* 0x000fe200078e33ff */
[----:B------:R-:W-:-:S04]  /*12190*/  IMAD R18, R3, R8, R4 ;  /* 0x0000000803127224 */ /* 0x000fc800078e0204 */
[----:B------:R-:W-:Y:S01]  /*121a0*/  IMAD.IADD R17, R17, 0x1, R2 ;  /* 0x0000000111117824 */ /* 0x000fe200078e0202 */
[----:B------:R-:W-:Y:S06]  /*121b0*/  BRA `(.L_x_3765) ;  /* 0x00000000000c7947 */ /* 0x000fec0003800000 */
.L_x_3760:
[----:B------:R-:W-:Y:S02]  /*121c0*/  IMAD.MOV.U32 R17, RZ, RZ, RZ ;  /* 0x000000ffff117224 */ /* 0x000fe400078e00ff */
[----:B------:R-:W-:Y:S02]  /*121d0*/  IMAD.U32 R16, RZ, RZ, UR6 ;  /* 0x00000006ff107e24 */ /* 0x000fe4000f8e00ff */
[----:B------:R-:W-:-:S07]  /*121e0*/  IMAD.MOV.U32 R18, RZ, RZ, RZ ;  /* 0x000000ffff127224 */ /* 0x000fce00078e00ff */
.L_x_3765:
        /* <DEDUP_REMOVED lines=14> */
[----:B-1----:R-:W-:Y:S01]  /*122d0*/  MOV R0, 0x1 ;  /* 0x0000000100007802 */ /* 0x002fe20000000f00 */
[----:B------:R1:W-:Y:S01]  /*122e0*/  STL [R1], RZ ;  /* 0x000000ff01007387 */ /* 0x0003e20000100800 */
[----:B------:R-:W-:Y:S01]  /*122f0*/  ULDC.64 UR38, c[0x0][0x198] ;  /* 0x0000660000267ab9 */ /* 0x000fe20000000a00 */
[----:B------:R-:W-:Y:S02]  /*12300*/  ULDC UR36, c[0x0][0xc] ;  /* 0x0000030000247ab9 */ /* 0x000fe40000000800 */
[----:B------:R1:W-:Y:S04]  /*12310*/  STL [R1+0x8], R0 ;  /* 0x0000080001007387 */ /* 0x0003e80000100800 */
[----:B------:R1:W-:Y:S04]  /*12320*/  STL [R1+0x4], RZ ;  /* 0x000004ff01007387 */ /* 0x0003e80000100800 */
[----:B------:R1:W-:Y:S04]  /*12330*/  STL [R1+0xc], R0 ;  /* 0x00000c0001007387 */ /* 0x0003e80000100800 */
[----:B------:R1:W-:Y:S02]  /*12340*/  STL [R1+0x28], RZ ;  /* 0x000028ff01007387 */ /* 0x0003e40000100800 */
.L_x_3850:
[----:B--2---:R-:W2:Y:S02]  /*12350*/  LDC.64 R2, c[0x0][0xc60] ;  /* 0x00031800ff027b82 */ /* 0x004ea40000000a00 */
[----:B--2---:R-:W-:-:S05]  /*12360*/  IMAD.WIDE R2, R19, 0x4, R2 ;  /* 0x0000000413027825 */ /* 0x004fca00078e0202 */
[----:B-1----:R-:W1:Y:S01]  /*12370*/  LDG.E R11, desc[UR40][R2.64] ;  /* 0x00000028020b7981 */ /* 0x002e62000c1e1900 */
[----:B------:R-:W-:Y:S05]  /*12380*/  YIELD ;  /* 0x0000000000007946 */ /* 0x000fea0003800000 */
[----:B------:R-:W-:Y:S01]  /*12390*/  ULDC.64 UR4, c[0x0][0xa28] ;  /* 0x00028a0000047ab9 */ /* 0x000fe20000000a00 */
[----:B------:R-:W-:Y:S02]  /*123a0*/  CS2R R8, SRZ ;  /* 0x0000000000087805 */ /* 0x000fe4000001ff00 */
[----:B------:R-:W-:Y:S01]  /*123b0*/  ISETP.NE.U32.AND P0, PT, RZ, UR4, PT ;  /* 0x00000004ff007c0c */ /* 0x000fe2000bf05070 */
[----:B------:R-:W-:Y:S01]  /*123c0*/  ULDC.64 UR8, c[0x0][0xa08] ;  /* 0x0002820000087ab9 */ /* 0x000fe20000000a00 */
[----:B------:R-:W-:-:S02]  /*123d0*/  ULDC.64 UR10, c[0x0][0xa10] ;  /* 0x00028400000a7ab9 */ /* 0x000fc40000000a00 */
[----:B------:R-:W-:Y:S02]  /*123e0*/  ISETP.NE.AND.EX P0, PT, RZ, UR5, PT, P0 ;  /* 0x00000005ff007c0c */ /* 0x000fe4000bf05300 */
[----:B-1----:R-:W-:Y:S01]  /*123f0*/  SHF.R.S32.HI R0, RZ, 0x1f, R11 ;  /* 0x0000001fff007819 */ /* 0x002fe2000001140b */
[----:B------:R-:W-:-:S10]  /*12400*/  IMAD.SHL.U32 R15, R11, 0x4, RZ ;  /* 0x000000040b0f7824 */ /* 0x000fd400078e00ff */
[C---:B------:R-:W-:Y:S01]  /*12410*/  @P0 LEA R2, P1, R11.reuse, UR4, 0x2 ;  /* 0x000000040b020c11 */ /* 0x040fe2000f8210ff */
[----:B------:R-:W-:Y:S03]  /*12420*/  STL [R1+0x18], R11 ;  /* 0x0000180b01007387 */ /* 0x000fe60000100800 */
[----:B------:R-:W-:Y:S01]  /*12430*/  @P0 LEA.HI.X R3, R11, UR5, R0, 0x2, P1 ;  /* 0x000000050b030c11 */ /* 0x000fe200088f1400 */
[----:B------:R-:W-:-:S04]  /*12440*/  ULDC.64 UR4, c[0x0][0xa18] ;  /* 0x0002860000047ab9 */ /* 0x000fc80000000a00 */
[----:B------:R1:W5:Y:S01]  /*12450*/  @P0 LDG.E R8, desc[UR40][R2.64] ;  /* 0x0000002802080981 */ /* 0x000362000c1e1900 */
[----:B------:R-:W-:Y:S02]  /*12460*/  ISETP.NE.U32.AND P0, PT, RZ, UR4, PT ;  /* 0x00000004ff007c0c */ /* 0x000fe4000bf05070 */
[----:B------:R-:W-:Y:S01]  /*12470*/  SHF.L.U64.HI R14, R11, 0x2, R0 ;  /* 0x000000020b0e7819 */ /* 0x000fe20000010200 */
[----:B------:R-:W-:Y:S01]  /*12480*/  STL [R1+0x20], R15 ;  /* 0x0000200f01007387 */ /* 0x000fe20000100800 */
[----:B------:R-:W-:Y:S01]  /*12490*/  ISETP.NE.AND.EX P0, PT, RZ, UR5, PT, P0 ;  /* 0x00000005ff007c0c */ /* 0x000fe2000bf05300 */
[----:B------:R-:W-:Y:S02]  /*124a0*/  ULDC UR6, c[0x0][0x338] ;  /* 0x0000ce0000067ab9 */ /* 0x000fe40000000800 */
[----:B------:R-:W-:Y:S10]  /*124b0*/  STL [R1+0x24], R14 ;  /* 0x0000240e01007387 */ /* 0x000ff40000100800 */
[----:B------:R-:W-:-:S04]  /*124c0*/  @P0 IADD3 R12, P1, R15, UR4, RZ ;  /* 0x000000040f0c0c10 */ /* 0x000fc8000ff3e0ff */
[C---:B0-----:R-:W-:Y:S01]  /*124d0*/  @P0 IADD3.X R13, R14.reuse, UR5, RZ, P1, !PT ;  /* 0x000000050e0d0c10 */ /* 0x041fe20008ffe4ff */
[----:B------:R-:W-:Y:S02]  /*124e0*/  ULDC.64 UR4, c[0x0][0xa00] ;  /* 0x0002800000047ab9 */ /* 0x000fe40000000a00 */
[----:B------:R-:W-:Y:S02]  /*124f0*/  ISETP.NE.U32.AND P2, PT, RZ, UR4, PT ;  /* 0x00000004ff007c0c */ /* 0x000fe4000bf45070 */
[C---:B-1----:R-:W-:Y:S02]  /*12500*/  IADD3 R2, P1, R15.reuse, UR4, RZ ;  /* 0x000000040f027c10 */ /* 0x042fe4000ff3e0ff */
[----:B------:R-:W-:Y:S02]  /*12510*/  ISETP.NE.AND.EX P2, PT, RZ, UR5, PT, P2 ;  /* 0x00000005ff007c0c */ /* 0x000fe4000bf45320 */
[----:B------:R-:W-:Y:S01]  /*12520*/  IADD3.X R3, R14, UR5, RZ, P1, !PT ;  /* 0x000000050e037c10 */ /* 0x000fe20008ffe4ff */
[----:B------:R-:W-:Y:S01]  /*12530*/  ULDC UR4, c[0x0][0x288] ;  /* 0x0000a20000047ab9 */ /* 0x000fe20000000800 */
[----:B------:R-:W-:Y:S01]  /*12540*/  IADD3 R6, P1, R15, UR8, RZ ;  /* 0x000000080f067c10 */ /* 0x000fe2000ff3e0ff */
[----:B------:R-:W-:Y:S01]  /*12550*/  IMAD.U32 R10, RZ, RZ, UR4 ;  /* 0x00000004ff0a7e24 */ /* 0x000fe2000f8e00ff */
[----:B------:R-:W-:-:S02]  /*12560*/  ULDC.64 UR4, c[0x0][0x3f8] ;  /* 0x0000fe0000047ab9 */ /* 0x000fc40000000a00 */
[----:B------:R-:W-:-:S03]  /*12570*/  IADD3.X R7, R14, UR9, RZ, P1, !PT ;  /* 0x000000090e077c10 */ /* 0x000fc60008ffe4ff */
[----:B------:R0:W5:Y:S04]  /*12580*/  @P0 LDG.E R10, desc[UR40][R12.64] ;  /* 0x000000280c0a0981 */ /* 0x000168000c1e1900 */
[----:B------:R-:W2:Y:S01]  /*12590*/  @P2 LDG.E R9, desc[UR40][R2.64] ;  /* 0x0000002802092981 */ /* 0x000ea2000c1e1900 */
[----:B------:R-:W-:Y:S01]  /*125a0*/  UISETP.NE.U32.AND UP0, UPT, UR4, URZ, UPT ;  /* 0x0000003f0400728c */ /* 0x000fe2000bf05070 */
[----:B------:R-:W-:Y:S02]  /*125b0*/  IADD3 R4, P1, R15, UR10, RZ ;  /* 0x0000000a0f047c10 */ /* 0x000fe4000ff3e0ff */
[----:B------:R-:W-:Y:S01]  /*125c0*/  ULDC UR4, c[0x0][0x404] ;  /* 0x0001010000047ab9 */ /* 0x000fe20000000800 */
[----:B------:R-:W-:Y:S01]  /*125d0*/  UISETP.NE.AND.EX UP0, UPT, UR5, URZ, UPT, UP0 ;  /* 0x0000003f0500728c */ /* 0x000fe2000bf05300 */
[----:B------:R-:W-:-:S02]  /*125e0*/  IADD3.X R5, R14, UR11, RZ, P1, !PT ;  /* 0x0000000b0e057c10 */ /* 0x000fc40008ffe4ff */
[----:B------:R-:W-:Y:S01]  /*125f0*/  ISETP.NE.U32.AND P1, PT, RZ, UR8, PT ;  /* 0x00000008ff007c0c */ /* 0x000fe2000bf25070 */
[----:B------:R-:W-:Y:S01]  /*12600*/  USEL UR4, UR4, 0x1, UP0 ;  /* 0x0000000104047887 */ /* 0x000fe20008000000 */
[----:B------:R-:W-:Y:S02]  /*12610*/  ULDC UR5, c[0x0][0x2e0] ;  /* 0x0000b80000057ab9 */ /* 0x000fe40000000800 */
[----:B------:R-:W-:Y:S01]  /*12620*/  ISETP.NE.AND.EX P3, PT, RZ, UR9, PT, P1 ;  /* 0x00000009ff007c0c */ /* 0x000fe2000bf65310 */
[----:B------:R-:W-:Y:S01]  /*12630*/  UIMAD UR4, UR4, UR5, URZ ;  /* 0x00000005040472a4 */ /* 0x000fe2000f8e023f */
[----:B------:R-:W-:Y:S01]  /*12640*/  ISETP.NE.U32.AND P1, PT, RZ, UR10, PT ;  /* 0x0000000aff007c0c */ /* 0x000fe2000bf25070 */
[----:B------:R-:W-:-:S03]  /*12650*/  IMAD.U32 R0, RZ, RZ, UR6 ;  /* 0x00000006ff007e24 */ /* 0x000fc6000f8e00ff */
[----:B------:R-:W-:Y:S01]  /*12660*/  ISETP.NE.AND.EX P1, PT, RZ, UR11, PT, P1 ;  /* 0x0000000bff007c0c */ /* 0x000fe2000bf25310 */
[----:B--2---:R1:W-:Y:S02]  /*12670*/  STL [R1+0x2c], R9 ;  /* 0x00002c0901007387 */ /* 0x0043e40000100800 */
[----:B-1----:R-:W-:Y:S01]  /*12680*/  IMAD.U32 R9, RZ, RZ, UR4 ;  /* 0x00000004ff097e24 */ /* 0x002fe2000f8e00ff */
[----:B0-----:R-:W-:Y:S09]  /*12690*/  @P0 BRA `(.L_x_3767) ;  /* 0x0000000000100947 */ /* 0x001ff20003800000 */
[----:B------:R-:W-:Y:S05]  /*126a0*/  @!P2 BRA `(.L_x_3767) ;  /* 0x00000000000ca947 */ /* 0x000fea0003800000 */
[----:B-----5:R-:W2:Y:S04]  /*126b0*/  LDG.E R10, desc[UR40][R2.64] ;  /* 0x00000028020a7981 */ /* 0x020ea8000c1e1900 */
[----:B------:R-:W2:Y:S02]  /*126c0*/  LDG.E R2, desc[UR40][R2.64+0x4] ;  /* 0x0000042802027981 */ /* 0x000ea4000c1e1900 */
[----:B--2---:R-:W-:-:S07]  /*126d0*/  IMAD.IADD R10, R2, 0x1, -R10 ;  /* 0x00000001020a7824 */ /* 0x004fce00078e0a0a */
.L_x_3767:
[----:B------:R-:W-:Y:S01]  /*126e0*/  IMAD.MOV.U32 R2, RZ, RZ, RZ ;  /* 0x000000ffff027224 */ /* 0x000fe200078e00ff */
[----:B------:R-:W-:-:S05]  /*126f0*/  ULDC.64 UR4, c[0x0][0xa20] ;  /* 0x0002880000047ab9 */ /* 0x000fca0000000a00 */
[----:B------:R-:W2:Y:S01]  /*12700*/  @P3 LDG.E R2, desc[UR40][R6.64] ;  /* 0x0000002806023981 */ /* 0x000ea2000c1e1900 */
[----:B------:R-:W-:-:S06]  /*12710*/  IMAD.MOV.U32 R20, RZ, RZ, RZ ;  /* 0x000000ffff147224 */ /* 0x000fcc00078e00ff */
[----:B------:R0:W5:Y:S01]  /*12720*/  @P1 LDG.E R20, desc[UR40][R4.64] ;  /* 0x0000002804141981 */ /* 0x000162000c1e1900 */
[----:B------:R-:W-:-:S04]  /*12730*/  ISETP.NE.U32.AND P0, PT, RZ, UR4, PT ;  /* 0x00000004ff007c0c */ /* 0x000fc8000bf05070 */
[----:B------:R-:W-:Y:S02]  /*12740*/  ISETP.NE.AND.EX P0, PT, RZ, UR5, PT, P0 ;  /* 0x00000005ff007c0c */ /* 0x000fe4000bf05300 */
[----:B--2--5:R-:W-:-:S05]  /*12750*/  IADD3 R2, R2, R8, RZ ;  /* 0x0000000802027210 */ /* 0x024fca0007ffe0ff */
[----:B------:R0:W-:Y:S06]  /*12760*/  STL [R1+0x10], R2 ;  /* 0x0000100201007387 */ /* 0x0001ec0000100800 */
[----:B------:R-:W-:Y:S05]  /*12770*/  @!P0 BRA `(.L_x_3768) ;  /* 0x0000000000108947 */ /* 0x000fea0003800000 */
[----:B0-----:R-:W-:-:S04]  /*12780*/  IADD3 R2, P0, R15, UR4, RZ ;  /* 0x000000040f027c10 */ /* 0x001fc8000ff1e0ff */
[----:B------:R-:W-:-:S05]  /*12790*/  IADD3.X R3, R14, UR5, RZ, P0, !PT ;  /* 0x000000050e037c10 */ /* 0x000fca00087fe4ff */
[----:B------:R0:W5:Y:S01]  /*127a0*/  LDG.E R9, desc[UR40][R2.64] ;  /* 0x0000002802097981 */ /* 0x000162000c1e1900 */
[----:B------:R-:W-:Y:S05]  /*127b0*/  BRA `(.L_x_3769) ;  /* 0x0000000000107947 */ /* 0x000fea0003800000 */
.L_x_3768:
[----:B------:R-:W-:Y:S05]  /*127c0*/  @!P3 BRA `(.L_x_3769) ;  /* 0x00000000000cb947 */ /* 0x000fea0003800000 */
[----:B------:R-:W2:Y:S04]  /*127d0*/  LDG.E R9, desc[UR40][R6.64] ;  /* 0x0000002806097981 */ /* 0x000ea8000c1e1900 */
[----:B------:R-:W2:Y:S02]  /*127e0*/  LDG.E R6, desc[UR40][R6.64+0x4] ;  /* 0x0000042806067981 */ /* 0x000ea4000c1e1900 */
[----:B--2---:R-:W-:-:S07]  /*127f0*/  IMAD.IADD R9, R6, 0x1, -R9 ;  /* 0x0000000106097824 */ /* 0x004fce00078e0a09 */
.L_x_3769:
[----:B0-----:R-:W2:Y:S01]  /*12800*/  @P1 LDG.E R2, desc[UR40][R4.64] ;  /* 0x0000002804021981 */ /* 0x001ea2000c1e1900 */
[----:B-----5:R-:W-:-:S03]  /*12810*/  IMAD.IADD R9, R9, 0x1, -R8 ;  /* 0x0000000109097824 */ /* 0x020fc600078e0a08 */
[----:B------:R-:W2:Y:S01]  /*12820*/  @P1 LDG.E R4, desc[UR40][R4.64+0x4] ;  /* 0x0000042804041981 */ /* 0x000ea2000c1e1900 */
[----:B------:R-:W-:Y:S01]  /*12830*/  LEA R3, R17, 0x7f, 0x6 ;  /* 0x0000007f11037811 */ /* 0x000fe200078e30ff */
[----:B------:R-:W-:Y:S01]  /*12840*/  BSSY B0, `(.L_x_3770) ;  /* 0x0000115000007945 */ /* 0x000fe20003800000 */
[----:B------:R-:W-:Y:S01]  /*12850*/  PLOP3.LUT P2, PT, PT, PT, PT, 0x80, 0x0 ;  /* 0x000000000000781c */ /* 0x000fe20003f4f070 */
[----:B--2---:R-:W-:-:S04]  /*12860*/  @P1 IMAD.IADD R0, R4, 0x1, -R2 ;  /* 0x0000000104001824 */ /* 0x004fc800078e0a02 */
[----:B------:R-:W-:-:S05]  /*12870*/  IMAD.IADD R2, R9, 0x1, R0 ;  /* 0x0000000109027824 */ /* 0x000fca00078e0200 */
[C---:B------:R-:W-:Y:S01]  /*12880*/  IADD3 R3, R2.reuse, R3, -R10 ;  /* 0x0000000302037210 */ /* 0x040fe20007ffe80a */
[----:B------:R-:W-:-:S05]  /*12890*/  VIADD R2, R2, 0x3f ;  /* 0x0000003f02027836 */ /* 0x000fca0000000000 */
[----:B------:R-:W-:-:S04]  /*128a0*/  SHF.R.S32.HI R4, RZ, 0x1f, R2 ;  /* 0x0000001fff047819 */ /* 0x000fc80000011402 */
[----:B------:R-:W-:Y:S02]  /*128b0*/  LEA.HI R4, R4, R2, RZ, 0x6 ;  /* 0x0000000204047211 */ /* 0x000fe400078f30ff */
[----:B------:R-:W-:-:S04]  /*128c0*/  SHF.R.S32.HI R2, RZ, 0x1f, R3 ;  /* 0x0000001fff027819 */ /* 0x000fc80000011403 */
[----:B------:R-:W-:Y:S02]  /*128d0*/  LEA.HI R2, R2, R3, RZ, 0x6 ;  /* 0x0000000302027211 */ /* 0x000fe400078f30ff */
[----:B------:R-:W-:Y:S02]  /*128e0*/  SHF.R.S32.HI R4, RZ, 0x6, R4 ;  /* 0x00000006ff047819 */ /* 0x000fe40000011404 */
[----:B------:R-:W-:-:S04]  /*128f0*/  SHF.R.S32.HI R2, RZ, 0x6, R2 ;  /* 0x00000006ff027819 */ /* 0x000fc80000011402 */
[----:B------:R-:W-:-:S05]  /*12900*/  VIMNMX R6, R4, R2, PT ;  /* 0x0000000204067248 */ /* 0x000fca0003fe0100 */
[--C-:B------:R-:W-:Y:S02]  /*12910*/  IMAD R2, R6, 0x40, -R9.reuse ;  /* 0x0000004006027824 */ /* 0x100fe400078e0a09 */
[----:B------:R-:W-:-:S03]  /*12920*/  IMAD.MOV R9, RZ, RZ, -R9 ;  /* 0x000000ffff097224 */ /* 0x000fc600078e0a09 */
[----:B------:R-:W-:Y:S02]  /*12930*/  VIMNMX R2, R2, R0, PT ;  /* 0x0000000002027248 */ /* 0x000fe40003fe0100 */
[----:B------:R-:W-:-:S04]  /*12940*/  VIMNMX R9, RZ, R9, !PT ;  /* 0x00000009ff097248 */ /* 0x000fc80007fe0100 */
[----:B------:R-:W-:Y:S02]  /*12950*/  ISETP.GT.AND P0, PT, R2, R9, PT ;  /* 0x000000090200720c */ /* 0x000fe40003f04270 */
[----:B------:R-:W-:-:S11]  /*12960*/  SHF.R.U32.HI R0, RZ, 0x6, R9 ;  /* 0x00000006ff007819 */ /* 0x000fd60000011609 */
[----:B------:R-:W-:-:S04]  /*12970*/  @P0 IADD3 R2, R2, 0x3f, RZ ;  /* 0x0000003f02020810 */ /* 0x000fc80007ffe0ff */
[----:B------:R-:W-:Y:S01]  /*12980*/  @P0 SHF.R.S32.HI R3, RZ, 0x1f, R2 ;  /* 0x0000001fff030819 */ /* 0x000fe20000011402 */
[----:B------:R0:W-:Y:S03]  /*12990*/  STL [R1+0x1c], R6 ;  /* 0x00001c0601007387 */ /* 0x0001e60000100800 */
[----:B------:R-:W-:Y:S01]  /*129a0*/  @P0 LEA.HI R3, R3, R2, RZ, 0x6 ;  /* 0x0000000203030211 */ /* 0x000fe200078f30ff */
[----:B------:R-:W-:-:S03]  /*129b0*/  IMAD.MOV.U32 R2, RZ, RZ, R0 ;  /* 0x000000ffff027224 */ /* 0x000fc600078e0000 */
[----:B------:R-:W-:-:S04]  /*129c0*/  @P0 SHF.R.S32.HI R2, RZ, 0x6, R3 ;  /* 0x00000006ff020819 */ /* 0x000fc80000011403 */
[----:B------:R-:W-:-:S13]  /*129d0*/  ISETP.GT.AND P0, PT, R2, R0, PT ;  /* 0x000000000200720c */ /* 0x000fda0003f04270 */
[----:B0-----:R-:W-:Y:S05]  /*129e0*/  @!P0 BRA `(.L_x_3771) ;  /* 0x0000000c00e88947 */ /* 0x001fea0003800000 */
[----:B------:R-:W0:Y:S01]  /*129f0*/  LDC R3, c[0x0][0x428] ;  /* 0x00010a00ff037b82 */ /* 0x000e220000000800 */
[----:B------:R-:W-:Y:S01]  /*12a00*/  UMOV UR4, 0xffffffff ;  /* 0xffffffff00047882 */ /* 0x000fe20000000000 */
[----:B0-----:R-:W-:Y:S01]  /*12a10*/  ISETP.NE.AND P0, PT, R3, 0x1, PT ;  /* 0x000000010300780c */ /* 0x001fe20003f05270 */
[----:B------:R-:W-:-:S12]  /*12a20*/  IMAD.MOV.U32 R3, RZ, RZ, R18 ;  /* 0x000000ffff037224 */ /* 0x000fd800078e0012 */
[----:B------:R-:W0:Y:S08]  /*12a30*/  @P0 LDC R4, c[0x0][0x42c] ;  /* 0x00010b00ff040b82 */ /* 0x000e300000000800 */
[----:B------:R-:W1:Y:S01]  /*12a40*/  @P0 LDC R5, c[0x0][0x430] ;  /* 0x00010c00ff050b82 */ /* 0x000e620000000800 */
[----:B0-----:R-:W-:-:S05]  /*12a50*/  @P0 IMAD.HI.U32 R4, R18, R4, RZ ;  /* 0x0000000412040227 */ /* 0x001fca00078e00ff */
[----:B-1----:R-:W-:Y:S02]  /*12a60*/  @P0 SHF.R.U32.HI R3, RZ, R5, R4 ;  /* 0x00000005ff030219 */ /* 0x002fe40000011604 */
[----:B------:R-:W-:Y:S01]  /*12a70*/  SEL R4, R11, RZ, !P1 ;  /* 0x000000ff0b047207 */ /* 0x000fe20004800000 */
[----:B------:R-:W-:Y:S06]  /*12a80*/  BRA.DIV UR4, `(.L_x_3772) ;  /* 0x0000005e04307947 */ /* 0x000fec000b800000 */
.L_x_3918:
[----:B------:R-:W-:-:S03]  /*12a90*/  UMOV UR4, 0xffffffff ;  /* 0xffffffff00047882 */ /* 0x000fc60000000000 */
[----:B------:R-:W-:Y:S05]  /*12aa0*/  BRA.DIV UR4, `(.L_x_3773) ;  /* 0x0000005e045c7947 */ /* 0x000fea000b800000 */
[----:B------:R-:W-:-:S13]  /*12ab0*/  ELECT P6, URZ, PT ;  /* 0x00000000003f782f */ /* 0x000fda00038c0000 */
.L_x_3921:
[----:B------:R-:W2:Y:S01]  /*12ac0*/  LDL R5, [R1+0x28] ;  /* 0x0000280001057983 */ /* 0x000ea20000100800 */
[----:B------:R-:W-:Y:S01]  /*12ad0*/  BSSY B1, `(.L_x_3774) ;  /* 0x000000b000017945 */ /* 0x000fe20003800000 */
[----:B------:R-:W0:Y:S01]  /*12ae0*/  S2R R9, SR_CgaCtaId ;  /* 0x0000000000097919 */ /* 0x000e220000008800 */
[----:B--2---:R-:W-:-:S05]  /*12af0*/  VIADD R5, R5, 0x1 ;  /* 0x0000000105057836 */ /* 0x004fca0000000000 */
[----:B------:R-:W-:-:S04]  /*12b00*/  LEA.HI R6, R5, R5, RZ, 0x1 ;  /* 0x0000000505067211 */ /* 0x000fc800078f08ff */
[----:B------:R-:W-:-:S05]  /*12b10*/  LOP3.LUT R6, R6, 0xfffffffe, RZ, 0xc0, !PT ;  /* 0xfffffffe06067812 */ /* 0x000fca00078ec0ff */
[----:B------:R-:W-:Y:S01]  /*12b20*/  IMAD.IADD R5, R5, 0x1, -R6 ;  /* 0x0000000105057824 */ /* 0x000fe200078e0a06 */
[----:B------:R-:W-:-:S04]  /*12b30*/  MOV R6, 0x400 ;  /* 0x0000040000067802 */ /* 0x000fc80000000f00 */
[----:B0-----:R-:W-:Y:S02]  /*12b40*/  LEA R9, R9, R6, 0x18 ;  /* 0x0000000609097211 */ /* 0x001fe400078ec0ff */
[----:B------:R-:W-:-:S04]  /*12b50*/  SHF.L.U32 R5, R5, 0x1f, RZ ;  /* 0x0000001f05057819 */ /* 0x000fc800000006ff */
[----:B------:R-:W0:Y:S02]  /*12b60*/  SYNCS.PHASECHK.TRANS64.TRYWAIT P0, [R9+URZ+0x28c20], R5 ;  /* 0x028c2005090075a7 */ /* 0x000e24000800017f */
[----:B0-----:R-:W-:Y:S05]  /*12b70*/  @!P0 BRA `(.L_x_3775) ;  /* 0x0000005c00488947 */ /* 0x001fea0003800000 */
.L_x_3922:
[----:B------:R-:W-:Y:S05]  /*12b80*/  BSYNC B1 ;  /* 0x0000000000017941 */ /* 0x000fea0003800000 */
.L_x_3774:
        /* <DEDUP_REMOVED lines=8> */
.L_x_3923:
        /* <DEDUP_REMOVED lines=11> */
.L_x_3779:
        /* <DEDUP_REMOVED lines=17> */
[----:B------:R-:W2:Y:S02]  /*12dd0*/  SYNCS.PHASECHK.TRANS64.TRYWAIT P0, [R5+URZ+0x28cc0], R7 ;  /* 0x028cc007050075a7 */ /* 0x000ea4000800017f */
[----:B-12---:R-:W-:Y:S05]  /*12de0*/  @!P0 BRA `(.L_x_3780) ;  /* 0x0000005800d48947 */ /* 0x006fea0003800000 */
.L_x_3924:
        /* <DEDUP_REMOVED lines=8> */
.L_x_3781:
        /* <DEDUP_REMOVED lines=51> */
.L_x_3777:
[----:B------:R-:W-:Y:S05]  /*131a0*/  BSYNC B1 ;  /* 0x0000000000017941 */ /* 0x000fea0003800000 */
.L_x_3776:
        /* <DEDUP_REMOVED lines=12> */
[----:B0-----:R-:W-:Y:S05]  /*13270*/  @!P0 BRA `(.L_x_3771) ;  /* 0x0000000400c48947 */ /* 0x001fea0003800000 */
[C---:B------:R-:W-:Y:S02]  /*13280*/  IMAD R5, R2.reuse, 0x40, R20 ;  /* 0x0000004002057824 */ /* 0x040fe400078e0214 */
[----:B------:R-:W-:-:S03]  /*13290*/  VIADD R2, R2, 0xffffffff ;  /* 0xffffffff02027836 */ /* 0x000fc60000000000 */
[----:B------:R-:W-:-:S07]  /*132a0*/  IADD3 R5, R5, -0x80, RZ ;  /* 0xffffff8005057810 */ /* 0x000fce0007ffe0ff */
.L_x_3788:
[----:B------:R-:W-:Y:S05]  /*132b0*/  YIELD ;  /* 0x0000000000007946 */ /* 0x000fea0003800000 */
[----:B------:R-:W-:Y:S04]  /*132c0*/  BSSY B1, `(.L_x_3782) ;  /* 0x000005f000017945 */ /* 0x000fe80003800000 */
[----:B0-----:R-:W-:Y:S05]  /*132d0*/  @!P6 BRA `(.L_x_3783) ;  /* 0x000000040074e947 */ /* 0x001fea0003800000 */
[----:B------:R-:W2:Y:S04]  /*132e0*/  LDL R6, [R1+0x4] ;  /* 0x0000040001067983 */ /* 0x000ea80000100800 */
[----:B------:R-:W3:Y:S01]  /*132f0*/  LDL R7, [R1+0xc] ;  /* 0x00000c0001077983 */ /* 0x000ee20000100800 */
[----:B--2---:R-:W-:Y:S01]  /*13300*/  IMAD R6, R6, 0x8, R9 ;  /* 0x0000000806067824 */ /* 0x004fe200078e0209 */
[----:B---3--:R-:W-:-:S04]  /*13310*/  SHF.L.U32 R7, R7, 0x1f, RZ ;  /* 0x0000001f07077819 */ /* 0x008fc800000006ff */
[----:B------:R-:W0:Y:S02]  /*13320*/  SYNCS.PHASECHK.TRANS64.TRYWAIT P0, [R6+URZ+0x28ca0], R7 ;  /* 0x028ca007060075a7 */ /* 0x000e24000800017f */
[----:B0-----:R-:W-:Y:S05]  /*13330*/  @!P0 BRA `(.L_x_3784) ;  /* 0x0000005400948947 */ /* 0x001fea0003800000 */
.L_x_3925:
        /* <DEDUP_REMOVED lines=11> */
.L_x_3785:
        /* <DEDUP_REMOVED lines=17> */
.L_x_3926:
        /* <DEDUP_REMOVED lines=8> */
.L_x_3787:
        /* <DEDUP_REMOVED lines=51> */
.L_x_3783:
[----:B------:R-:W-:Y:S05]  /*138b0*/  BSYNC B1 ;  /* 0x0000000000017941 */ /* 0x000fea0003800000 */
.L_x_3782:
[----:B------:R-:W2:Y:S04]  /*138c0*/  LDL.LU R6, [R1+0x4] ;  /* 0x0000040001067983 */ /* 0x000ea80000300800 */
[----:B------:R-:W3:Y:S01]  /*138d0*/  LDL.LU R7, [R1+0xc] ;  /* 0x00000c0001077983 */ /* 0x000ee20000300800 */
[----:B------:R-:W-:Y:S01]  /*138e0*/  VIADD R2, R2, 0xffffffff ;  /* 0xffffffff02027836 */ /* 0x000fe20000000000 */
[----:B------:R-:W-:Y:S01]  /*138f0*/  IADD3 R5, R5, -0x40, RZ ;  /* 0xffffffc005057810 */ /* 0x000fe20007ffe0ff */
        /* <DEDUP_REMOVED lines=9> */
.L_x_3771:
[----:B------:R-:W-:Y:S05]  /*13990*/  BSYNC B0 ;  /* 0x0000000000007941 */ /* 0x000fea0003800000 */
.L_x_3770:
[----:B------:R-:W2:Y:S01]  /*139a0*/  LDL R6, [R1+0x1c] ;  /* 0x00001c0001067983 */ /* 0x000ea20000100800 */
        /* <DEDUP_REMOVED lines=9> */
[----:B0-----:R-:W0:Y:S01]  /*13a40*/  S2R R7, SR_LANEID ;  /* 0x0000000000077919 */ /* 0x001e220000000000 */
[----:B------:R-:W-:Y:S01]  /*13a50*/  VOTEU.ANY UR4, UPT, PT ;  /* 0x0000000000047886 */ /* 0x000fe200038e0100 */
[----:B------:R-:W1:Y:S01]  /*13a60*/  LDC.64 R2, c[0x0][0xc38] ;  /* 0x00030e00ff027b82 */ /* 0x000e620000000a00 */
[----:B------:R-:W0:Y:S08]  /*13a70*/  FLO.U32 R0, UR4 ;  /* 0x0000000400007d00 */ /* 0x000e3000080e0000 */
[----:B------:R-:W1:Y:S01]  /*13a80*/  POPC R5, UR4 ;  /* 0x0000000400057d09 */ /* 0x000e620008000000 */
[----:B0-----:R-:W-:-:S13]  /*13a90*/  ISETP.EQ.U32.AND P0, PT, R0, R7, PT ;  /* 0x000000070000720c */ /* 0x001fda0003f02070 */
[----:B-1----:R-:W2:Y:S01]  /*13aa0*/  @P0 ATOMG.E.ADD.STRONG.GPU PT, R3, desc[UR40][R2.64], R5 ;  /* 0x00000005020309a8 */ /* 0x002ea200081ee1e8 */
[----:B------:R-:W0:Y:S02]  /*13ab0*/  S2R R4, SR_LTMASK ;  /* 0x0000000000047919 */ /* 0x000e240000003900 */
[----:B0-----:R-:W-:-:S04]  /*13ac0*/  LOP3.LUT R4, R4, UR4, RZ, 0xc0, !PT ;  /* 0x0000000404047c12 */ /* 0x001fc8000f8ec0ff */
[----:B------:R-:W0:Y:S01]  /*13ad0*/  POPC R7, R4 ;  /* 0x0000000400077309 */ /* 0x000e220000000000 */
[----:B--2---:R-:W0:Y:S02]  /*13ae0*/  SHFL.IDX PT, R0, R3, R0, 0x1f ;  /* 0x00001f0003007589 */ /* 0x004e2400000e0000 */
[----:B0-----:R-:W-:Y:S01]  /*13af0*/  IADD3 R16, R0, UR36, R7 ;  /* 0x0000002400107c10 */ /* 0x001fe2000fffe007 */
[----:B------:R-:W-:Y:S06]  /*13b00*/  BRA `(.L_x_3791) ;  /* 0x0000002c00807947 */ /* 0x000fec0003800000 */
.L_x_3790:
[----:B------:R-:W1:Y:S01]  /*13b10*/  S2R R3, SR_CgaCtaId ;  /* 0x0000000000037919 */ /* 0x000e620000008800 */
[----:B------:R-:W-:-:S04]  /*13b20*/  MOV R0, 0x400 ;  /* 0x0000040000007802 */ /* 0x000fc80000000f00 */
[----:B-1----:R-:W-:-:S05]  /*13b30*/  LEA R2, R3, R0, 0x18 ;  /* 0x0000000003027211 */ /* 0x002fca00078ec0ff */
[----:B------:R1:W-:Y:S01]  /*13b40*/  STL [R1+0x14], R2 ;  /* 0x0000140201007387 */ /* 0x0003e20000100800 */
[----:B------:R-:W-:-:S05]  /*13b50*/  VIADD R0, R2, 0x22400 ;  /* 0x0002240002007836 */ /* 0x000fca0000000000 */
[----:B------:R-:W-:-:S13]  /*13b60*/  LOP3.LUT P0, RZ, R0, 0x3ff, RZ, 0xc0, !PT ;  /* 0x000003ff00ff7812 */ /* 0x000fda000780c0ff */
[----:B-1----:R-:W-:Y:S05]  /*13b70*/  @!P0 BRA `(.L_x_3792) ;  /* 0x0000000000408947 */ /* 0x002fea0003800000 */
[----:B------:R-:W-:Y:S01]  /*13b80*/  MOV R2, 0x0 ;  /* 0x0000000000027802 */ /* 0x000fe20000000f00 */
[----:B------:R-:W-:Y:S01]  /*13b90*/  ULDC.64 UR6, c[0x4][0x88] ;  /* 0x0100220000067ab9 */ /* 0x000fe20000000a00 */
[----:B------:R-:W-:Y:S01]  /*13ba0*/  ULDC.64 UR8, c[0x4][0x90] ;  /* 0x0100240000087ab9 */ /* 0x000fe20000000a00 */
[----:B------:R-:W-:Y:S01]  /*13bb0*/  ULDC.64 UR4, c[0x4][0x8] ;  /* 0x0100020000047ab9 */ /* 0x000fe20000000a00 */
[----:B------:R-:W-:Y:S01]  /*13bc0*/  IMAD.U32 R4, RZ, RZ, UR6 ;  /* 0x00000006ff047e24 */ /* 0x000fe2000f8e00ff */
[----:B0-----:R-:W-:Y:S01]  /*13bd0*/  MOV R8, 0x70 ;  /* 0x0000007000087802 */ /* 0x001fe20000000f00 */
        /* <DEDUP_REMOVED lines=10> */
.L_x_3792:
        /* <DEDUP_REMOVED lines=13> */
[----:B0-----:R-:W-:-:S02]  /*13d50*/  IMAD.U32 R7, RZ, RZ, UR9 ;  /* 0x00000009ff077e24 */ /* 0x001fc4000f8e00ff */
[----:B------:R-:W-:Y:S02]  /*13d60*/  IMAD.U32 R11, RZ, RZ, UR5 ;  /* 0x00000005ff0b7e24 */ /* 0x000fe4000f8e00ff */
[----:B------:R-:W-:Y:S02]  /*13d70*/  IMAD.MOV.U32 R8, RZ, RZ, 0x70 ;  /* 0x00000070ff087424 */ /* 0x000fe400078e00ff */
[----:B------:R-:W-:Y:S02]  /*13d80*/  IMAD.MOV.U32 R12, RZ, RZ, 0x1 ;  /* 0x00000001ff0c7424 */ /* 0x000fe400078e00ff */
[----:B-1----:R-:W-:-:S07]  /*13d90*/  IMAD.MOV.U32 R13, RZ, RZ, RZ ;  /* 0x000000ffff0d7224 */ /* 0x002fce00078e00ff */
[----:B------:R-:W-:-:S07]  /*13da0*/  LEPC R20, `(.L_x_3794) ;  /* 0x000000001014794e */ /* 0x000fce0000000000 */
[----:B--2---:R-:W-:Y:S05]  /*13db0*/  CALL.ABS.NOINC R2 ;  /* 0x0000000002007343 */ /* 0x004fea0003c00000 */
.L_x_3794:
        /* <DEDUP_REMOVED lines=16> */
.L_x_3793:
[----:B------:R-:W2:Y:S01]  /*13ec0*/  LDL.LU R2, [R1+0x20] ;  /* 0x0000200001027983 */ /* 0x000ea20000300800 */
[----:B------:R-:W-:-:S03]  /*13ed0*/  ULDC.64 UR4, c[0x0][0x9f8] ;  /* 0x00027e0000047ab9 */ /* 0x000fc60000000a00 */
[----:B------:R-:W3:Y:S04]  /*13ee0*/  LDL.LU R0, [R1+0x24] ;  /* 0x0000240001007983 */ /* 0x000ee80000300800 */
[----:B------:R-:W4:Y:S04]  /*13ef0*/  LDL.LU R4, [R1+0x2c] ;  /* 0x00002c0001047983 */ /* 0x000f280000300800 */
[----:B0-----:R-:W4:Y:S01]  /*13f00*/  LDL.LU R8, [R1+0x18] ;  /* 0x0000180001087983 */ /* 0x001f220000300800 */
        /* <DEDUP_REMOVED lines=17> */
[----:B0-----:R-:W-:Y:S02]  /*14020*/  ISETP.NE.AND P0, PT, R4, 0x1, PT ;  /* 0x000000010400780c */ /* 0x001fe40003f05270 */
[----:B------:R-:W-:-:S11]  /*14030*/  MOV R4, R18 ;  /* 0x0000001200047202 */ /* 0x000fd60000000f00 */
[----:B------:R-:W0:Y:S08]  /*14040*/  @P0 LDC R7, c[0x0][0x42c] ;  /* 0x00010b00ff070b82 */ /* 0x000e300000000800 */
[----:B------:R-:W2:Y:S01]  /*14050*/  @P0 LDC R5, c[0x0][0x430] ;  /* 0x00010c00ff050b82 */ /* 0x000ea20000000800 */
[----:B0-----:R-:W-:-:S05]  /*14060*/  @P0 IMAD.HI.U32 R6, R18, R7, RZ ;  /* 0x0000000712060227 */ /* 0x001fca00078e00ff */
[----:B--2---:R-:W-:Y:S02]  /*14070*/  @P0 SHF.R.U32.HI R4, RZ, R5, R6 ;  /* 0x00000005ff040219 */ /* 0x004fe40000011606 */
[----:B------:R-:W-:-:S04]  /*14080*/  ISETP.NE.U32.AND P0, PT, RZ, UR4, PT ;  /* 0x00000004ff007c0c */ /* 0x000fc8000bf05070 */
[----:B------:R-:W-:-:S04]  /*14090*/  ISETP.NE.AND.EX P0, PT, RZ, UR5, PT, P0 ;  /* 0x00000005ff007c0c */ /* 0x000fc8000bf05300 */
[----:B-1----:R-:W-:-:S09]  /*140a0*/  SEL R2, R8, RZ, !P0 ;  /* 0x000000ff08027207 */ /* 0x002fd20004000000 */
.L_x_3795:
        /* <DEDUP_REMOVED lines=19> */
.L_x_3929:
[----:B------:R-:W-:Y:S01]  /*141e0*/  UMOV UR4, 0xffffffff ;  /* 0xffffffff00047882 */ /* 0x000fe20000000000 */
[----:B------:R-:W-:Y:S02]  /*141f0*/  SHF.R.S32.HI R8, RZ, 0x1f, R0 ;  /* 0x0000001fff087819 */ /* 0x000fe40000011400 */
[----:B------:R-:W-:Y:S05]  /*14200*/  BRA.DIV UR4, `(.L_x_3797) ;  /* 0x0000004a043c7947 */ /* 0x000fea000b800000 */
[----:B------:R-:W-:-:S13]  /*14210*/  ELECT P6, URZ, PT ;  /* 0x00000000003f782f */ /* 0x000fda00038c0000 */
.L_x_3932:
[----:B------:R-:W-:Y:S05]  /*14220*/  @!P6 BRA `(.L_x_3798) ;  /* 0x0000000000fce947 */ /* 0x000fea0003800000 */
[----:B------:R-:W-:-:S04]  /*14230*/  ISETP.NE.U32.AND P0, PT, R20, RZ, PT ;  /* 0x000000ff1400720c */ /* 0x000fc80003f05070 */
[----:B------:R-:W-:-:S13]  /*14240*/  ISETP.NE.AND.EX P0, PT, R21, RZ, PT, P0 ;  /* 0x000000ff1500720c */ /* 0x000fda0003f05300 */
[----:B------:R-:W-:Y:S05]  /*14250*/  @!P0 BRA `(.L_x_3799) ;  /* 0x0000000000488947 */ /* 0x000fea0003800000 */
[----:B------:R-:W0:Y:S01]  /*14260*/  LDC R9, c[0x0][0x41c] ;  /* 0x00010700ff097b82 */ /* 0x000e220000000800 */
        /* <DEDUP_REMOVED lines=17> */
.L_x_3799:
        /* <DEDUP_REMOVED lines=9> */
.L_x_3933:
        /* <DEDUP_REMOVED lines=11> */
.L_x_3801:
        /* <DEDUP_REMOVED lines=21> */
[----:B0-----:R-:W-:Y:S01]  /*14610*/  NOP ;  /* 0x0000000000007918 */ /* 0x001fe20000000000 */
.L_x_3798:
        /* <DEDUP_REMOVED lines=30> */
.L_x_3934:
[----:B------:R-:W-:Y:S05]  /*14800*/  BSYNC B0 ;  /* 0x0000000000007941 */ /* 0x000fea0003800000 */
.L_x_3802:
        /* <DEDUP_REMOVED lines=11> */
.L_x_3935:
        /* <DEDUP_REMOVED lines=11> */
.L_x_3807:
        /* <DEDUP_REMOVED lines=57> */
.L_x_3805:
[----:B------:R-:W-:Y:S05]  /*14d00*/  BSYNC B0 ;  /* 0x0000000000007941 */ /* 0x000fea0003800000 */
.L_x_3804:
[----:B------:R-:W2:Y:S01]  /*14d10*/  LDL R3, [R1+0x1c] ;  /* 0x00001c0001037983 */ /* 0x000ea20000100800 */
[----:B------:R-:W-:Y:S01]  /*14d20*/  BSSY B0, `(.L_x_3808) ;  /* 0x00001a3000007945 */ /* 0x000fe20003800000 */
[----:B--2---:R-:W-:-:S13]  /*14d30*/  ISETP.GE.AND P0, PT, R3, 0x2, PT ;  /* 0x000000020300780c */ /* 0x004fda0003f06270 */
[----:B------:R-:W-:Y:S05]  /*14d40*/  @!P0 BRA `(.L_x_3809) ;  /* 0x0000001800808947 */ /* 0x000fea0003800000 */
[C---:B0-----:R-:W-:Y:S01]  /*14d50*/  LOP3.LUT R2, R3.reuse, 0x1, RZ, 0xc0, !PT ;  /* 0x0000000103027812 */ /* 0x041fe200078ec0ff */
[----:B------:R-:W-:Y:S01]  /*14d60*/  VIADD R7, R3, 0xfffffffe ;  /* 0xfffffffe03077836 */ /* 0x000fe20000000000 */
[----:B------:R-:W-:Y:S02]  /*14d70*/  BSSY B1, `(.L_x_3810) ;  /* 0x000008d000017945 */ /* 0x000fe40003800000 */
[----:B------:R-:W-:Y:S02]  /*14d80*/  ISETP.NE.U32.AND P0, PT, R2, 0x1, PT ;  /* 0x000000010200780c */ /* 0x000fe40003f05070 */
[----:B------:R-:W-:-:S11]  /*14d90*/  MOV R5, R7 ;  /* 0x0000000700057202 */ /* 0x000fd60000000f00 */
        /* <DEDUP_REMOVED lines=24> */
[--C-:B------:R-:W-:Y:S01]  /*14f20*/  SHF.R.S32.HI R3, RZ, 0x1f, R2.reuse ;  /* 0x0000001fff037819 */ /* 0x100fe20000011402 */
        /* <DEDUP_REMOVED lines=8> */
.L_x_3814:
[----:B------:R-:W2:Y:S01]  /*14fb0*/  S2R R5, SR_CgaCtaId ;  /* 0x0000000000057919 */ /* 0x000ea20000008800 */
[----:B------:R-:W-:-:S04]  /*14fc0*/  MOV R3, 0x400 ;  /* 0x0000040000037802 */ /* 0x000fc80000000f00 */
[----:B--2---:R-:W-:Y:S02]  /*14fd0*/  LEA R3, R5, R3, 0x18 ;  /* 0x0000000305037211 */ /* 0x004fe400078ec0ff */
[----:B------:R-:W-:-:S03]  /*14fe0*/  SHF.L.U32 R5, R9, 0x1f, RZ ;  /* 0x0000001f09057819 */ /* 0x000fc600000006ff */
[----:B------:R-:W-:-:S04]  /*14ff0*/  IMAD R3, R12, 0x8, R3 ;  /* 0x000000080c037824 */ /* 0x000fc800078e0203 */
[----:B------:R-:W2:Y:S02]  /*15000*/  SYNCS.PHASECHK.TRANS64.TRYWAIT P0, [R3+URZ+0x28c40], R5 ;  /* 0x028c4005030075a7 */ /* 0x000ea4000800017f */
[----:B--2---:R-:W-:Y:S05]  /*15010*/  @!P0 BRA `(.L_x_3815) ;  /* 0x0000003c00208947 */ /* 0x004fea0003800000 */
.L_x_3936:
[----:B0-----:R-:W0:Y:S02]  /*15020*/  S2R R9, SR_TID.X ;  /* 0x0000000000097919 */ /* 0x001e240000002100 */
[----:B0-----:R-:W-:-:S04]  /*15030*/  LOP3.LUT R9, R9, 0x7f, RZ, 0xc0, !PT ;  /* 0x0000007f09097812 */ /* 0x001fc800078ec0ff */
[----:B------:R-:W-:-:S13]  /*15040*/  ISETP.NE.AND P1, PT, R9, RZ, PT ;  /* 0x000000ff0900720c */ /* 0x000fda0003f25270 */
[----:B------:R-:W-:Y:S05]  /*15050*/  @P1 BRA `(.L_x_3816) ;  /* 0x00000000001c1947 */ /* 0x000fea0003800000 */
[----:B------:R-:W0:Y:S02]  /*15060*/  S2R R9, SR_TID.X ;  /* 0x0000000000097919 */ /* 0x000e240000002100 */
[----:B0-----:R-:W-:-:S04]  /*15070*/  LOP3.LUT R9, R9, 0x1f, RZ, 0xc0, !PT ;  /* 0x0000001f09097812 */ /* 0x001fc800078ec0ff */
[----:B------:R-:W-:Y:S01]  /*15080*/  ISETP.NE.AND P0, PT, R9, RZ, PT ;  /* 0x000000ff0900720c */ /* 0x000fe20003f05270 */
[----:B------:R-:W-:-:S04]  /*15090*/  IMAD.MOV.U32 R9, RZ, RZ, 0x2000 ;  /* 0x00002000ff097424 */ /* 0x000fc800078e00ff */
[----:B------:R0:W-:Y:S08]  /*150a0*/  SYNCS.ARRIVE.TRANS64 RZ, [R3+URZ+0x28c30], R9 ;  /* 0x028c300903ff79a7 */ /* 0x0001f0000800003f */
[----:B------:R-:W-:Y:S05]  /*150b0*/  @!P0 BRA `(.L_x_3816) ;  /* 0x0000000000048947 */ /* 0x000fea0003800000 */
[----:B------:R-:W-:Y:S01]  /*150c0*/  BPT.TRAP 0x1 ;  /* 0x000000040000795c */ /* 0x000fe20000300000 */
.L_x_3816:
[----:B0-----:R-:W3:Y:S01]  /*150d0*/  LDL R9, [R1] ;  /* 0x0000000001097983 */ /* 0x001ee20000100800 */
[----:B------:R-:W-:-:S03]  /*150e0*/  MOV R11, 0x400 ;  /* 0x00000400000b7802 */ /* 0x000fc60000000f00 */
        /* <DEDUP_REMOVED lines=12> */
[----:B---3--:R-:W-:-:S04]  /*151b0*/  LEA R9, R9, R11, 0xd ;  /* 0x0000000b09097211 */ /* 0x008fc800078e68ff */
[----:B------:R-:W-:Y:S01]  /*151c0*/  R2UR UR8, R9 ;  /* 0x00000000090872ca */ /* 0x000fe200000e0000 */
[----:B----4-:R-:W-:-:S05]  /*151d0*/  IMAD R2, R2, 0x40, R10 ;  /* 0x0000004002027824 */ /* 0x010fca00078e020a */
[----:B------:R-:W-:-:S07]  /*151e0*/  R2UR UR11, R2 ;  /* 0x00000000020b72ca */ /* 0x000fce00000e0000 */
[----:B------:R-:W-:-:S09]  /*151f0*/  UIADD3 UR8, UR8, 0x22400, URZ ;  /* 0x0002240008087890 */ /* 0x000fd2000fffe03f */
[----:B------:R0:W-:Y:S01]  /*15200*/  UTMALDG.4D [UR8], [UR4], desc[UR6] ;  /* 0x00000608040075b4 */ /* 0x0001e20008019000 */
[----:B------:R-:W3:Y:S02]  /*15210*/  SYNCS.PHASECHK.TRANS64.TRYWAIT P0, [R3+URZ+0x28c60], R5 ;  /* 0x028c6005030075a7 */ /* 0x000ee4000800017f */
[----:B0--3--:R-:W-:Y:S05]  /*15220*/  @!P0 BRA `(.L_x_3817) ;  /* 0x0000003800b08947 */ /* 0x009fea0003800000 */
.L_x_3937:
        /* <DEDUP_REMOVED lines=8> */
.L_x_3818:
[----:B0-2---:R-:W2:Y:S01]  /*152b0*/  LDL R5, [R1] ;  /* 0x0000000001057983 */ /* 0x005ea20000100800 */
[----:B------:R-:W-:Y:S01]  /*152c0*/  MOV R9, 0x400 ;  /* 0x0000040000097802 */ /* 0x000fe20000000f00 */
[----:B------:R-:W0:Y:S01]  /*152d0*/  S2R R10, SR_CgaCtaId ;  /* 0x00000000000a7919 */ /* 0x000e220000008800 */
[----:B------:R-:W-:Y:S02]  /*152e0*/  R2UR UR11, R2 ;  /* 0x00000000020b72ca */ /* 0x000fe400000e0000 */
[----:B------:R-:W-:Y:S01]  /*152f0*/  R2UR UR9, R3 ;  /* 0x00000000030972ca */ /* 0x000fe200000e0000 */
[----:B------:R-:W-:Y:S01]  /*15300*/  UIADD3 UR4, UP0, UR38, 0x470, URZ ;  /* 0x0000047026047890 */ /* 0x000fe2000ff1e03f */
[----:B------:R-:W-:Y:S02]  /*15310*/  R2UR UR12, R4 ;  /* 0x00000000040c72ca */ /* 0x000fe400000e0000 */
[----:B------:R-:W-:Y:S01]  /*15320*/  R2UR UR13, R6 ;  /* 0x00000000060d72ca */ /* 0x000fe200000e0000 */
[----:B------:R-:W-:Y:S01]  /*15330*/  UIADD3.X UR5, URZ, UR39, URZ, UP0, !UPT ;  /* 0x000000273f057290 */ /* 0x000fe200087fe43f */
        /* <DEDUP_REMOVED lines=45> */
.L_x_3813:
[----:B------:R-:W-:Y:S05]  /*15610*/  BSYNC B2 ;  /* 0x0000000000027941 */ /* 0x000fea0003800000 */
.L_x_3812:
[----:B------:R-:W2:Y:S02]  /*15620*/  LDL.LU R2, [R1+0x1c] ;  /* 0x00001c0001027983 */ /* 0x000ea40000300800 */
[----:B--2---:R-:W-:-:S07]  /*15630*/  VIADD R5, R2, 0xfffffffd ;  /* 0xfffffffd02057836 */ /* 0x004fce0000000000 */
.L_x_3811:
[----:B------:R-:W-:Y:S05]  /*15640*/  BSYNC B1 ;  /* 0x0000000000017941 */ /* 0x000fea0003800000 */
.L_x_3810:
[----:B------:R-:W-:-:S13]  /*15650*/  ISETP.NE.AND P0, PT, R7, RZ, PT ;  /* 0x000000ff0700720c */ /* 0x000fda0003f05270 */
[----:B------:R-:W-:Y:S05]  /*15660*/  @!P0 BRA `(.L_x_3809) ;  /* 0x0000001000388947 */ /* 0x000fea0003800000 */
.L_x_3833:
[----:B0-----:R-:W0:Y:S04]  /*15670*/  LDL.LU R3, [R1] ;  /* 0x0000000001037983 */ /* 0x001e280000300800 */
[----:B------:R-:W2:Y:S01]  /*15680*/  LDL.LU R2, [R1+0x8] ;  /* 0x0000080001027983 */ /* 0x000ea20000300800 */
[----:B------:R-:W-:Y:S05]  /*15690*/  YIELD ;  /* 0x0000000000007946 */ /* 0x000fea0003800000 */
[----:B------:R-:W-:Y:S01]  /*156a0*/  BSSY B1, `(.L_x_3819) ;  /* 0x0000081000017945 */ /* 0x000fe20003800000 */
[----:B0-----:R-:W-:-:S05]  /*156b0*/  VIADD R9, R3, 0x1 ;  /* 0x0000000103097836 */ /* 0x001fca0000000000 */
[----:B------:R-:W-:-:S04]  /*156c0*/  ISETP.NE.AND P0, PT, R9, 0x2, PT ;  /* 0x000000020900780c */ /* 0x000fc80003f05270 */
[----:B------:R-:W-:Y:S02]  /*156d0*/  SEL R10, RZ, 0x1, P0 ;  /* 0x00000001ff0a7807 */ /* 0x000fe40000000000 */
[----:B------:R-:W-:Y:S02]  /*156e0*/  SEL R9, R9, RZ, P0 ;  /* 0x000000ff09097207 */ /* 0x000fe40000000000 */
[----:B--2---:R-:W-:Y:S01]  /*156f0*/  LOP3.LUT R10, R2, R10, RZ, 0x3c, !PT ;  /* 0x0000000a020a7212 */ /* 0x004fe200078e3cff */
[----:B------:R-:W-:Y:S06]  /*15700*/  @!P6 BRA `(.L_x_3820) ;  /* 0x0000000400e8e947 */ /* 0x000fec0003800000 */
[----:B------:R-:W-:Y:S01]  /*15710*/  ULDC.64 UR4, c[0x0][0x3f8] ;  /* 0x0000fe0000047ab9 */ /* 0x000fe20000000a00 */
[----:B------:R-:W-:Y:S01]  /*15720*/  IMAD.MOV.U32 R11, RZ, RZ, R5 ;  /* 0x000000ffff0b7224 */ /* 0x000fe200078e0005 */
[----:B------:R-:W-:-:S04]  /*15730*/  ISETP.NE.U32.AND P0, PT, RZ, UR4, PT ;  /* 0x00000004ff007c0c */ /* 0x000fc8000bf05070 */
[----:B------:R-:W-:-:S13]  /*15740*/  ISETP.NE.AND.EX P0, PT, RZ, UR5, PT, P0 ;  /* 0x00000005ff007c0c */ /* 0x000fda000bf05300 */
[----:B------:R-:W-:Y:S05]  /*15750*/  @!P0 BRA `(.L_x_3821) ;  /* 0x0000000000448947 */ /* 0x000fea0003800000 */
[----:B------:R-:W0:Y:S01]  /*15760*/  LDC R6, c[0x0][0x41c] ;  /* 0x00010700ff067b82 */ /* 0x000e220000000800 */
[----:B------:R-:W-:Y:S01]  /*15770*/  ULDC.64 UR6, c[0x0][0x408] ;  /* 0x0001020000067ab9 */ /* 0x000fe20000000a00 */
[----:B0-----:R-:W-:-:S13]  /*15780*/  ISETP.NE.AND P0, PT, R6, 0x1, PT ;  /* 0x000000010600780c */ /* 0x001fda0003f05270 */
[----:B------:R-:W0:Y:S02]  /*15790*/  @P0 LDC.64 R2, c[0x0][0x420] ;  /* 0x00010800ff020b82 */ /* 0x000e240000000a00 */
[----:B0-----:R-:W-:-:S04]  /*157a0*/  @P0 IMAD.HI.U32 R12, R5, R2, RZ ;  /* 0x00000002050c0227 */ /* 0x001fc800078e00ff */
[----:B------:R-:W-:Y:S01]  /*157b0*/  IMAD.MOV.U32 R2, RZ, RZ, R5 ;  /* 0x000000ffff027224 */ /* 0x000fe200078e0005 */
[----:B------:R-:W-:-:S04]  /*157c0*/  @P0 SHF.R.U32.HI R2, RZ, R3, R12 ;  /* 0x00000003ff020219 */ /* 0x000fc8000001160c */
[----:B------:R-:W-:Y:S02]  /*157d0*/  IADD3 R11, -R2, RZ, RZ ;  /* 0x000000ff020b7210 */ /* 0x000fe40007ffe1ff */
[----:B------:R-:W-:-:S03]  /*157e0*/  SHF.R.S32.HI R3, RZ, 0x1f, R2 ;  /* 0x0000001fff037819 */ /* 0x000fc60000011402 */
        /* <DEDUP_REMOVED lines=8> */
.L_x_3821:
[----:B------:R-:W2:Y:S01]  /*15870*/  S2R R3, SR_CgaCtaId ;  /* 0x0000000000037919 */ /* 0x000ea20000008800 */
[----:B------:R-:W-:-:S04]  /*15880*/  MOV R2, 0x400 ;  /* 0x0000040000027802 */ /* 0x000fc80000000f00 */
[----:B--2---:R-:W-:Y:S02]  /*15890*/  LEA R2, R3, R2, 0x18 ;  /* 0x0000000203027211 */ /* 0x004fe400078ec0ff */
[----:B------:R-:W-:-:S03]  /*158a0*/  SHF.L.U32 R3, R10, 0x1f, RZ ;  /* 0x0000001f0a037819 */ /* 0x000fc600000006ff */
[----:B------:R-:W-:-:S04]  /*158b0*/  IMAD R2, R9, 0x8, R2 ;  /* 0x0000000809027824 */ /* 0x000fc800078e0202 */
[----:B------:R-:W2:Y:S02]  /*158c0*/  SYNCS.PHASECHK.TRANS64.TRYWAIT P0, [R2+URZ+0x28c40], R3 ;  /* 0x028c4003020075a7 */ /* 0x000ea4000800017f */
[----:B--2---:R-:W-:Y:S05]  /*158d0*/  @!P0 BRA `(.L_x_3822) ;  /* 0x0000003400188947 */ /* 0x004fea0003800000 */
.L_x_3938:
        /* <DEDUP_REMOVED lines=11> */
.L_x_3823:
[----:B------:R-:W3:Y:S01]  /*15990*/  LDL R12, [R1+0x10] ;  /* 0x00001000010c7983 */ /* 0x000ee20000100800 */
[----:B0-----:R-:W-:Y:S01]  /*159a0*/  MOV R7, 0x400 ;  /* 0x0000040000077802 */ /* 0x001fe20000000f00 */
        /* <DEDUP_REMOVED lines=18> */
[----:B0--3--:R-:W-:Y:S05]  /*15ad0*/  @!P1 BRA `(.L_x_3824) ;  /* 0x0000003000ac9947 */ /* 0x009fea0003800000 */
.L_x_3939:
        /* <DEDUP_REMOVED lines=8> */
.L_x_3825:
[----:B------:R-:W3:Y:S01]  /*15b60*/  S2R R11, SR_CgaCtaId ;  /* 0x00000000000b7919 */ /* 0x000ee20000008800 */
        /* <DEDUP_REMOVED lines=52> */
.L_x_3820:
[----:B------:R-:W-:Y:S05]  /*15eb0*/  BSYNC B1 ;  /* 0x0000000000017941 */ /* 0x000fea0003800000 */
.L_x_3819:
        /* <DEDUP_REMOVED lines=31> */
.L_x_3828:
[----:B------:R-:W3:Y:S01]  /*160b0*/  S2R R3, SR_CgaCtaId ;  /* 0x0000000000037919 */ /* 0x000ee20000008800 */
[----:B------:R-:W-:-:S04]  /*160c0*/  MOV R2, 0x400 ;  /* 0x0000040000027802 */ /* 0x000fc80000000f00 */
[----:B---3--:R-:W-:Y:S02]  /*160d0*/  LEA R2, R3, R2, 0x18 ;  /* 0x0000000203027211 */ /* 0x008fe400078ec0ff */
[----:B------:R-:W-:-:S03]  /*160e0*/  SHF.L.U32 R3, R10, 0x1f, RZ ;  /* 0x0000001f0a037819 */ /* 0x000fc600000006ff */
[----:B------:R-:W-:-:S04]  /*160f0*/  IMAD R2, R11, 0x8, R2 ;  /* 0x000000080b027824 */ /* 0x000fc800078e0202 */
[----:B------:R-:W3:Y:S02]  /*16100*/  SYNCS.PHASECHK.TRANS64.TRYWAIT P0, [R2+URZ+0x28c40], R3 ;  /* 0x028c4003020075a7 */ /* 0x000ee4000800017f */
[----:B---3--:R-:W-:Y:S05]  /*16110*/  @!P0 BRA `(.L_x_3829) ;  /* 0x0000002c00308947 */ /* 0x008fea0003800000 */
.L_x_3940:
        /* <DEDUP_REMOVED lines=11> */
.L_x_3830:
        /* <DEDUP_REMOVED lines=15> */
[----:B------:R-:W-:Y:S02]  /*162c0*/  R2UR UR8, R7 ;  /* 0x00000000070872ca */ /* 0x000fe400000e0000 */
[----:B----4-:R-:W-:-:S04]  /*162d0*/  LEA R9, R9, R10, 0x6 ;  /* 0x0000000a09097211 */ /* 0x010fc800078e30ff */
[----:B------:R-:W-:-:S07]  /*162e0*/  R2UR UR11, R9 ;  /* 0x00000000090b72ca */ /* 0x000fce00000e0000 */
[----:B------:R-:W-:-:S09]  /*162f0*/  UIADD3 UR8, UR8, 0x22400, URZ ;  /* 0x0002240008087890 */ /* 0x000fd2000fffe03f */
[----:B------:R0:W-:Y:S01]  /*16300*/  UTMALDG.4D [UR8], [UR4], desc[UR6] ;  /* 0x00000608040075b4 */ /* 0x0001e20008019000 */
[----:B------:R-:W2:Y:S02]  /*16310*/  SYNCS.PHASECHK.TRANS64.TRYWAIT P1, [R2+URZ+0x28c60], R3 ;  /* 0x028c6003020075a7 */ /* 0x000ea4000802017f */
[----:B0-2---:R-:W-:Y:S05]  /*16320*/  @!P1 BRA `(.L_x_3831) ;  /* 0x0000002800c09947 */ /* 0x005fea0003800000 */
.L_x_3941:
        /* <DEDUP_REMOVED lines=8> */
.L_x_3832:
        /* <DEDUP_REMOVED lines=54> */
.L_x_3827:
[----:B------:R-:W-:Y:S05]  /*16710*/  BSYNC B1 ;  /* 0x0000000000017941 */ /* 0x000fea0003800000 */
.L_x_3826:
[C---:B------:R-:W-:Y:S01]  /*16720*/  ISETP.GT.AND P0, PT, R5.reuse, 0x1, PT ;  /* 0x000000010500780c */ /* 0x040fe20003f04270 */
[----:B------:R-:W-:-:S12]  /*16730*/  VIADD R5, R5, 0xfffffffe ;  /* 0xfffffffe05057836 */ /* 0x000fd80000000000 */
[----:B------:R-:W-:Y:S05]  /*16740*/  @P0 BRA `(.L_x_3833) ;  /* 0xffffffec00c80947 */ /* 0x000fea000383ffff */
.L_x_3809:
[----:B------:R-:W-:Y:S05]  /*16750*/  BSYNC B0 ;  /* 0x0000000000007941 */ /* 0x000fea0003800000 */
.L_x_3808:
[----:B------:R-:W2:Y:S01]  /*16760*/  LDL.LU R3, [R1] ;  /* 0x0000000001037983 */ /* 0x000ea20000300800 */
[----:B------:R-:W-:Y:S01]  /*16770*/  BSSY B0, `(.L_x_3834) ;  /* 0x0000016000007945 */ /* 0x000fe20003800000 */
[----:B0-----:R-:W0:Y:S02]  /*16780*/  S2R R2, SR_TID.X ;  /* 0x0000000000027919 */ /* 0x001e240000002100 */
[----:B0-----:R-:W-:-:S04]  /*16790*/  LOP3.LUT R2, R2, 0x1f, RZ, 0xc0, !PT ;  /* 0x0000001f02027812 */ /* 0x001fc800078ec0ff */
[----:B------:R-:W-:Y:S01]  /*167a0*/  ISETP.NE.AND P1, PT, R2, RZ, PT ;  /* 0x000000ff0200720c */ /* 0x000fe20003f25270 */
[----:B--2---:R-:W-:-:S05]  /*167b0*/  VIADD R0, R3, 0x1 ;  /* 0x0000000103007836 */ /* 0x004fca0000000000 */
[----:B------:R-:W-:-:S04]  /*167c0*/  ISETP.NE.AND P0, PT, R0, 0x2, PT ;  /* 0x000000020000780c */ /* 0x000fc80003f05270 */
[----:B------:R-:W-:Y:S02]  /*167d0*/  SEL R2, R0, RZ, P0 ;  /* 0x000000ff00027207 */ /* 0x000fe40000000000 */
[----:B------:R-:W-:-:S03]  /*167e0*/  SEL R0, RZ, 0x1, P0 ;  /* 0x00000001ff007807 */ /* 0x000fc60000000000 */
[----:B------:R0:W-:Y:S01]  /*167f0*/  STL [R1], R2 ;  /* 0x0000000201007387 */ /* 0x0001e20000100800 */
        /* <DEDUP_REMOVED lines=12> */
[----:B0-----:R-:W-:-:S07]  /*168c0*/  IADD3 R16, R4, UR36, R7 ;  /* 0x0000002404107c10 */ /* 0x001fce000fffe007 */
.L_x_3835:
[----:B------:R-:W-:Y:S05]  /*168d0*/  BSYNC B0 ;  /* 0x0000000000007941 */ /* 0x000fea0003800000 */
.L_x_3834:
[----:B0-----:R-:W2:Y:S02]  /*168e0*/  LDL.LU R2, [R1+0x8] ;  /* 0x0000080001027983 */ /* 0x001ea40000300800 */
[----:B--2---:R-:W-:-:S05]  /*168f0*/  LOP3.LUT R2, R2, R0, RZ, 0x3c, !PT ;  /* 0x0000000002027212 */ /* 0x004fca00078e3cff */
[----:B------:R0:W-:Y:S02]  /*16900*/  STL [R1+0x8], R2 ;  /* 0x0000080201007387 */ /* 0x0001e40000100800 */
.L_x_3791:
[----:B------:R-:W-:Y:S05]  /*16910*/  BSYNC B6 ;  /* 0x0000000000067941 */ /* 0x000fea0003800000 */
.L_x_3789:
[----:B------:R-:W-:-:S03]  /*16920*/  UMOV UR4, 0xffffffff ;  /* 0xffffffff00047882 */ /* 0x000fc60000000000 */
[----:B------:R-:W-:Y:S05]  /*16930*/  BRA.DIV UR4, `(.L_x_3836) ;  /* 0x0000002604507947 */ /* 0x000fea000b800000 */
[----:B------:R2:W3:Y:S04]  /*16940*/  SHFL.IDX PT, R4, R16, RZ, 0x1f ;  /* 0x00001fff10047589 */ /* 0x0004e800000e0000 */
[----:B------:R-:W4:Y:S02]  /*16950*/  SHFL.IDX PT, R16, R16, 0x1, 0x1f ;  /* 0x00201f0010107f89 */ /* 0x000f2400000e0000 */
.L_x_3945:
        /* <DEDUP_REMOVED lines=10> */
[----:B------:R-:W0:Y:S02]  /*16a00*/  LDC.64 R2, c[0x0][0xc58] ;  /* 0x00031600ff027b82 */ /* 0x000e240000000a00 */
[----:B0-----:R-:W-:-:S05]  /*16a10*/  IMAD.WIDE R2, R5, 0x4, R2 ;  /* 0x0000000405027825 */ /* 0x001fca00078e0202 */
[----:B------:R0:W5:Y:S02]  /*16a20*/  LDG.E R17, desc[UR40][R2.64] ;  /* 0x0000002802117981 */ /* 0x000164000c1e1900 */
.L_x_3838:
[----:B------:R-:W-:Y:S05]  /*16a30*/  BSYNC B0 ;  /* 0x0000000000007941 */ /* 0x000fea0003800000 */
.L_x_3837:
[----:B------:R-:W-:-:S03]  /*16a40*/  UMOV UR4, 0xffffffff ;  /* 0xffffffff00047882 */ /* 0x000fc60000000000 */
[----:B------:R-:W-:Y:S05]  /*16a50*/  BRA.DIV UR4, `(.L_x_3839) ;  /* 0x0000002604547947 */ /* 0x000fea000b800000 */
[----:B-----5:R-:W0:Y:S01]  /*16a60*/  SHFL.UP PT, R14, R17, 0x1, RZ ;  /* 0x04200000110e7989 */ /* 0x020e2200000e00ff */
[C---:B------:R-:W-:Y:S02]  /*16a70*/  ISETP.NE.AND P0, PT, R7.reuse, RZ, PT ;  /* 0x000000ff0700720c */ /* 0x040fe40003f05270 */
[C---:B------:R-:W-:Y:S02]  /*16a80*/  ISETP.GE.U32.AND P1, PT, R7.reuse, 0x2, PT ;  /* 0x000000020700780c */ /* 0x040fe40003f26070 */
        /* <DEDUP_REMOVED lines=17> */
[----:B------:R0:W0:Y:S02]  /*16ba0*/  SHFL.IDX PT, R14, R2, 0x1f, 0x1f ;  /* 0x03e01f00020e7f89 */ /* 0x00002400000e0000 */
.L_x_3953:
[----:B------:R-:W-:Y:S02]  /*16bb0*/  ULDC UR4, c[0x0][0xc10] ;  /* 0x0003040000047ab9 */ /* 0x000fe40000000800 */
[----:B------:R-:W-:-:S04]  /*16bc0*/  IMAD.U32 R5, RZ, RZ, UR4 ;  /* 0x00000004ff057e24 */ /* 0x000fc8000f8e00ff */
[----:B0-----:R-:W-:-:S04]  /*16bd0*/  IMAD R3, R14, R5, RZ ;  /* 0x000000050e037224 */ /* 0x001fc800078e02ff */
[----:B--2-4-:R-:W-:-:S05]  /*16be0*/  IMAD.IADD R16, R16, 0x1, R3 ;  /* 0x0000000110107824 */ /* 0x014fca00078e0203 */
[----:B---3--:R-:W-:-:S13]  /*16bf0*/  ISETP.GT.AND P0, PT, R16, R4, PT ;  /* 0x000000041000720c */ /* 0x008fda0003f04270 */
[----:B------:R-:W-:Y:S05]  /*16c00*/  @P0 BRA `(.L_x_3840) ;  /* 0x0000000000b40947 */ /* 0x000fea0003800000 */
[----:B------:R-:W0:Y:S02]  /*16c10*/  LDC R0, c[0x0][0xc14] ;  /* 0x00030500ff007b82 */ /* 0x000e240000000800 */
.L_x_3845:
[----:B------:R-:W-:-:S05]  /*16c20*/  VIADD R19, R19, 0x1f ;  /* 0x0000001f13137836 */ /* 0x000fca0000000000 */
[----:B0-----:R-:W-:-:S13]  /*16c30*/  ISETP.GE.AND P0, PT, R19, R0, PT ;  /* 0x000000001300720c */ /* 0x001fda0003f06270 */
[----:B------:R-:W-:Y:S05]  /*16c40*/  @P0 BRA `(.L_x_3841) ;  /* 0x0000000400ec0947 */ /* 0x000fea0003800000 */
[----:B------:R-:W0:Y:S01]  /*16c50*/  S2R R2, SR_TID.X ;  /* 0x0000000000027919 */ /* 0x000e220000002100 */
[----:B------:R-:W-:Y:S01]  /*16c60*/  BSSY B0, `(.L_x_3842) ;  /* 0x000000a000007945 */ /* 0x000fe20003800000 */
[----:B------:R-:W-:Y:S01]  /*16c70*/  IMAD.MOV.U32 R17, RZ, RZ, RZ ;  /* 0x000000ffff117224 */ /* 0x000fe200078e00ff */
[----:B0-----:R-:W-:-:S04]  /*16c80*/  LOP3.LUT R7, R2, 0x1f, RZ, 0xc0, !PT ;  /* 0x0000001f02077812 */ /* 0x001fc800078ec0ff */
[C---:B------:R-:W-:Y:S02]  /*16c90*/  ISETP.NE.AND P1, PT, R7.reuse, 0x1f, PT ;  /* 0x0000001f0700780c */ /* 0x040fe40003f25270 */
[----:B------:R-:W-:-:S04]  /*16ca0*/  IADD3 R5, R7, R19, RZ ;  /* 0x0000001307057210 */ /* 0x000fc80007ffe0ff */
[----:B------:R-:W-:-:S13]  /*16cb0*/  ISETP.GE.OR P0, PT, R5, R0, !P1 ;  /* 0x000000000500720c */ /* 0x000fda0004f06670 */
[----:B------:R-:W-:Y:S05]  /*16cc0*/  @P0 BRA `(.L_x_3843) ;  /* 0x00000000000c0947 */ /* 0x000fea0003800000 */
[----:B------:R-:W0:Y:S02]  /*16cd0*/  LDC.64 R2, c[0x0][0xc58] ;  /* 0x00031600ff027b82 */ /* 0x000e240000000a00 */
[----:B0-----:R-:W-:-:S05]  /*16ce0*/  IMAD.WIDE R2, R5, 0x4, R2 ;  /* 0x0000000405027825 */ /* 0x001fca00078e0202 */
[----:B------:R0:W5:Y:S02]  /*16cf0*/  LDG.E R17, desc[UR40][R2.64] ;  /* 0x0000002802117981 */ /* 0x000164000c1e1900 */
.L_x_3843:
[----:B------:R-:W-:Y:S05]  /*16d00*/  BSYNC B0 ;  /* 0x0000000000007941 */ /* 0x000fea0003800000 */
.L_x_3842:
[----:B------:R-:W-:-:S03]  /*16d10*/  UMOV UR4, 0xffffffff ;  /* 0xffffffff00047882 */ /* 0x000fc60000000000 */
[----:B------:R-:W-:Y:S05]  /*16d20*/  BRA.DIV UR4, `(.L_x_3844) ;  /* 0x0000002604707947 */ /* 0x000fea000b800000 */
[----:B-----5:R-:W2:Y:S01]  /*16d30*/  SHFL.UP PT, R14, R17, 0x1, RZ ;  /* 0x04200000110e7989 */ /* 0x020ea200000e00ff */
[C---:B------:R-:W-:Y:S02]  /*16d40*/  ISETP.NE.AND P0, PT, R7.reuse, RZ, PT ;  /* 0x000000ff0700720c */ /* 0x040fe40003f05270 */
[C---:B------:R-:W-:Y:S02]  /*16d50*/  ISETP.GE.U32.AND P1, PT, R7.reuse, 0x2, PT ;  /* 0x000000020700780c */ /* 0x040fe40003f26070 */
[----:B--2---:R-:W-:Y:S02]  /*16d60*/  SEL R14, R14, RZ, P0 ;  /* 0x000000ff0e0e7207 */ /* 0x004fe40000000000 */
[----:B------:R-:W-:-:S03]  /*16d70*/  ISETP.GE.U32.AND P0, PT, R7, 0x4, PT ;  /* 0x000000040700780c */ /* 0x000fc60003f06070 */
[----:B------:R-:W-:-:S05]  /*16d80*/  IMAD.IADD R13, R17, 0x1, R14 ;  /* 0x00000001110d7824 */ /* 0x000fca00078e020e */
[----:B------:R-:W2:Y:S02]  /*16d90*/  SHFL.UP PT, R14, R13, 0x2, RZ ;  /* 0x044000000d0e7989 */ /* 0x000ea400000e00ff */
[----:B--2---:R-:W-:Y:S02]  /*16da0*/  SEL R14, R14, RZ, P1 ;  /* 0x000000ff0e0e7207 */ /* 0x004fe40000800000 */
[----:B------:R-:W-:-:S03]  /*16db0*/  ISETP.GE.U32.AND P1, PT, R7, 0x8, PT ;  /* 0x000000080700780c */ /* 0x000fc60003f26070 */
[----:B0-----:R-:W-:-:S05]  /*16dc0*/  IMAD.IADD R3, R13, 0x1, R14 ;  /* 0x000000010d037824 */ /* 0x001fca00078e020e */
        /* <DEDUP_REMOVED lines=11> */
.L_x_3961:
[----:B------:R-:W-:Y:S02]  /*16e80*/  ULDC UR4, c[0x0][0xc10] ;  /* 0x0003040000047ab9 */ /* 0x000fe40000000800 */
[----:B------:R-:W-:-:S04]  /*16e90*/  IMAD.U32 R5, RZ, RZ, UR4 ;  /* 0x00000004ff057e24 */ /* 0x000fc8000f8e00ff */
[----:B--2---:R-:W-:-:S05]  /*16ea0*/  IMAD R3, R14, R5, RZ ;  /* 0x000000050e037224 */ /* 0x004fca00078e02ff */
[----:B------:R-:W-:-:S04]  /*16eb0*/  IADD3 R16, R3, R16, RZ ;  /* 0x0000001003107210 */ /* 0x000fc80007ffe0ff */
[----:B------:R-:W-:-:S13]  /*16ec0*/  ISETP.GT.AND P0, PT, R16, R4, PT ;  /* 0x000000041000720c */ /* 0x000fda0003f04270 */
[----:B------:R-:W-:Y:S05]  /*16ed0*/  @!P0 BRA `(.L_x_3845) ;  /* 0xfffffffc00508947 */ /* 0x000fea000383ffff */
.L_x_3840:
        /* <DEDUP_REMOVED lines=8> */
.L_x_3965:
[----:B------:R-:W-:Y:S01]  /*16f60*/  ISETP.NE.AND P0, PT, R3, RZ, PT ;  /* 0x000000ff0300720c */ /* 0x000fe20003f05270 */
[----:B------:R-:W-:-:S12]  /*16f70*/  IMAD.MOV.U32 R7, RZ, RZ, RZ ;  /* 0x000000ffff077224 */ /* 0x000fd800078e00ff */
[----:B------:R-:W-:Y:S05]  /*16f80*/  @!P0 BRA `(.L_x_3847) ;  /* 0x0000000000108947 */ /* 0x000fea0003800000 */
[----:B------:R-:W-:Y:S01]  /*16f90*/  UMOV UR4, 0xffffffff ;  /* 0xffffffff00047882 */ /* 0x000fe20000000000 */
[----:B------:R-:W-:Y:S02]  /*16fa0*/  VIADD R12, R6, 0xffffffff ;  /* 0xffffffff060c7836 */ /* 0x000fe40000000000 */
[----:B------:R-:W-:Y:S05]  /*16fb0*/  BRA.DIV UR4, `(.L_x_3848) ;  /* 0x0000002604e47947 */ /* 0x000fea000b800000 */
[----:B------:R4:W0:Y:S02]  /*16fc0*/  SHFL.IDX PT, R7, R2, R12, 0x1f ;  /* 0x00001f0c02077589 */ /* 0x00082400000e0000 */
.L_x_3847:
[----:B0---4-:R-:W0:Y:S01]  /*16fd0*/  LDC.64 R2, c[0x0][0xc68] ;  /* 0x00031a00ff027b82 */ /* 0x011e220000000a00 */
[----:B------:R-:W-:-:S04]  /*16fe0*/  IMAD.IADD R19, R6, 0x1, R19 ;  /* 0x0000000106137824 */ /* 0x000fc800078e0213 */
[----:B0-----:R-:W-:-:S05]  /*16ff0*/  IMAD.WIDE R2, R19, 0x4, R2 ;  /* 0x0000000413027825 */ /* 0x001fca00078e0202 */
[----:B------:R-:W2:Y:S01]  /*17000*/  LDG.E R9, desc[UR40][R2.64] ;  /* 0x0000002802097981 */ /* 0x000ea2000c1e1900 */
[----:B------:R-:W-:-:S05]  /*17010*/  IMAD R16, R7, R5, R16 ;  /* 0x0000000507107224 */ /* 0x000fca00078e0210 */
[----:B------:R-:W-:Y:S01]  /*17020*/  IADD3 R7, R4, -R16, RZ ;  /* 0x8000001004077210 */ /* 0x000fe20007ffe0ff */
        /* <DEDUP_REMOVED lines=30> */
[----:B------:R-:W-:-:S04]  /*17210*/  VIADDMNMX R9, R8, R5, R9, PT ;  /* 0x0000000508097246 */ /* 0x000fc80003800109 */
[----:B------:R-:W-:-:S04]  /*17220*/  IABS R5, R9 ;  /* 0x0000000900057213 */ /* 0x000fc80000000000 */
[----:B------:R-:W0:Y:S08]  /*17230*/  I2F.RP R8, R5 ;  /* 0x0000000500087306 */ /* 0x000e300000209400 */
[----:B0-----:R-:W0:Y:S02]  /*17240*/  MUFU.RCP R8, R8 ;  /* 0x0000000800087308 */ /* 0x001e240000001000 */
[----:B0-----:R-:W-:-:S06]  /*17250*/  IADD3 R10, R8, 0xffffffe, RZ ;  /* 0x0ffffffe080a7810 */ /* 0x001fcc0007ffe0ff */
        /* <DEDUP_REMOVED lines=16> */
[----:B------:R-:W-:Y:S01]  /*17360*/  ISETP.GE.AND P0, PT, R3, RZ, PT ;  /* 0x000000ff0300720c */ /* 0x000fe20003f06270 */
[----:B------:R-:W-:-:S12]  /*17370*/  IMAD.IADD R3, R6, 0x1, R4 ;  /* 0x0000000106037824 */ /* 0x000fd800078e0204 */
        /* <DEDUP_REMOVED lines=8> */
.L_x_3841:
[----:B------:R-:W-:Y:S01]  /*17400*/  UMOV UR4, URZ ;  /* 0x0000003f00047c82 */ /* 0x000fe20008000000 */
[----:B------:R-:W-:Y:S01]  /*17410*/  UMOV UR5, URZ ;  /* 0x0000003f00057c82 */ /* 0x000fe20008000000 */
[----:B------:R-:W-:Y:S01]  /*17420*/  ULDC UR6, c[0x0][0xc14] ;  /* 0x0003050000067ab9 */ /* 0x000fe20000000800 */
[----:B------:R-:W-:Y:S02]  /*17430*/  IMAD.MOV.U32 R16, RZ, RZ, R4 ;  /* 0x000000ffff107224 */ /* 0x000fe400078e0004 */
[----:B------:R-:W-:Y:S02]  /*17440*/  IMAD.U32 R17, RZ, RZ, UR4 ;  /* 0x00000004ff117e24 */ /* 0x000fe4000f8e00ff */
[----:B------:R-:W-:Y:S02]  /*17450*/  IMAD.U32 R18, RZ, RZ, UR5 ;  /* 0x00000005ff127e24 */ /* 0x000fe4000f8e00ff */
[----:B------:R-:W-:-:S07]  /*17460*/  IMAD.U32 R19, RZ, RZ, UR6 ;  /* 0x00000006ff137e24 */ /* 0x000fce000f8e00ff */
.L_x_3849:
[----:B------:R-:W0:Y:S01]  /*17470*/  S2R R2, SR_TID.X ;  /* 0x0000000000027919 */ /* 0x000e220000002100 */
        /* <DEDUP_REMOVED lines=11> */
.L_x_3766:
        /* <DEDUP_REMOVED lines=12> */
.L_x_3968:
[----:B------:R-:W-:Y:S05]  /*175f0*/  BSYNC B0 ;  /* 0x0000000000007941 */ /* 0x000fea0003800000 */
.L_x_3851:
[----:B------:R-:W-:-:S03]  /*17600*/  UMOV UR4, 0xffffffff ;  /* 0xffffffff00047882 */ /* 0x000fc60000000000 */
[----:B------:R-:W-:Y:S05]  /*17610*/  BRA.DIV UR4, `(.L_x_3853) ;  /* 0x0000002204887947 */ /* 0x000fea000b800000 */
[----:B------:R-:W2:Y:S02]  /*17620*/  S2R R2, SR_TID.X ;  /* 0x0000000000027919 */ /* 0x000ea40000002100 */
[----:B--2---:R-:W-:-:S04]  /*17630*/  SHF.R.U32.HI R2, RZ, 0x5, R2 ;  /* 0x00000005ff027819 */ /* 0x004fc80000011602 */
[----:B------:R-:W-:-:S05]  /*17640*/  LOP3.LUT R2, R2, 0x3, RZ, 0xc0, !PT ;  /* 0x0000000302027812 */ /* 0x000fca00078ec0ff */
[----:B------:R2:W3:Y:S02]  /*17650*/  SHFL.IDX PT, R14, R2, RZ, 0x1f ;  /* 0x00001fff020e7589 */ /* 0x0004e400000e0000 */
.L_x_3971:
[----:B---3--:R-:W-:-:S13]  /*17660*/  ISETP.NE.AND P0, PT, R14, RZ, PT ;  /* 0x000000ff0e00720c */ /* 0x008fda0003f05270 */
[----:B------:R-:W-:Y:S05]  /*17670*/  @P0 BRA `(.L_x_3612) ;  /* 0x0000000000940947 */ /* 0x000fea0003800000 */
[----:B------:R-:W-:-:S03]  /*17680*/  UMOV UR4, 0xffffffff ;  /* 0xffffffff00047882 */ /* 0x000fc60000000000 */
[----:B------:R-:W-:Y:S05]  /*17690*/  BRA.DIV UR4, `(.L_x_3854) ;  /* 0x00000022049c7947 */ /* 0x000fea000b800000 */
[----:B------:R-:W-:-:S13]  /*176a0*/  ELECT P6, URZ, PT ;  /* 0x00000000003f782f */ /* 0x000fda00038c0000 */
.L_x_3974:
[----:B------:R-:W-:Y:S05]  /*176b0*/  @!P6 BRA `(.L_x_3612) ;  /* 0x000000000084e947 */ /* 0x000fea0003800000 */
[----:B--2---:R-:W2:Y:S02]  /*176c0*/  LDL.LU R2, [R1+0x30] ;  /* 0x0000300001027983 */ /* 0x004ea40000300800 */
[----:B--2---:R-:W-:-:S04]  /*176d0*/  LOP3.LUT R2, R2, 0x2, RZ, 0xfc, !PT ;  /* 0x0000000202027812 */ /* 0x004fc800078efcff */
[----:B------:R-:W-:-:S13]  /*176e0*/  ISETP.NE.AND P2, PT, R2, 0x3, PT ;  /* 0x000000030200780c */ /* 0x000fda0003f45270 */
[----:B------:R-:W-:Y:S05]  /*176f0*/  @!P2 BRA `(.L_x_3855) ;  /* 0x000000000004a947 */ /* 0x000fea0003800000 */
[----:B------:R-:W-:Y:S01]  /*17700*/  BPT.TRAP 0x1 ;  /* 0x000000040000795c */ /* 0x000fe20000300000 */
.L_x_3855:
        /* <DEDUP_REMOVED lines=14> */
.L_x_3975:
[----:B------:R-:W2:Y:S02]  /*177f0*/  SYNCS.PHASECHK.TRANS64.TRYWAIT P0, [R7+URZ], R2 ;  /* 0x00000002070075a7 */ /* 0x000ea4000800017f */
[----:B--2---:R-:W-:Y:S05]  /*17800*/  @!P0 BRA `(.L_x_3857) ;  /* 0x0000002000748947 */ /* 0x004fea0003800000 */
.L_x_3976:
[----:B------:R-:W-:Y:S05]  /*17810*/  @!P2 BRA `(.L_x_3858) ;  /* 0x000000000004a947 */ /* 0x000fea0003800000 */
[----:B------:R-:W-:Y:S01]  /*17820*/  BPT.TRAP 0x1 ;  /* 0x000000040000795c */ /* 0x000fe20000300000 */
.L_x_3858:
[----:B------:R-:W3:Y:S01]  /*17830*/  LDL.LU R4, [R1] ;  /* 0x0000000001047983 */ /* 0x000ee20000300800 */
[----:B------:R-:W-:-:S04]  /*17840*/  VIADD R0, R0, 0x28c60 ;  /* 0x00028c6000007836 */ /* 0x000fc80000000000 */
[----:B---3--:R-:W-:-:S04]  /*17850*/  IMAD R4, R4, 0x8, R0 ;  /* 0x0000000804047824 */ /* 0x008fc800078e0200 */
[----:B------:R-:W3:Y:S02]  /*17860*/  SYNCS.PHASECHK.TRANS64.TRYWAIT P0, [R4+URZ], R5 ;  /* 0x00000005040075a7 */ /* 0x000ee4000800017f */
[----:B---3--:R-:W-:Y:S05]  /*17870*/  @!P0 BRA `(.L_x_3859) ;  /* 0x00000020006c8947 */ /* 0x008fea0003800000 */
.L_x_3977:
[----:B------:R-:W-:-:S07]  /*17880*/  LEA R3, R3, R0, 0x3 ;  /* 0x0000000003037211 */ /* 0x000fce00078e18ff */
.L_x_3860:
[----:B----4-:R4:W0:Y:S02]  /*17890*/  SYNCS.PHASECHK.TRANS64.TRYWAIT P0, [R3+URZ], R2 ;  /* 0x00000002030075a7 */ /* 0x010824000800017f */
[----:B0-----:R-:W-:Y:S05]  /*178a0*/  @!P0 NANOSLEEP.SYNCS 0x989680 ;  /* 0x009896800000895d */ /* 0x001fea0003900000 */
[----:B------:R-:W0:Y:S02]  /*178b0*/  @!P0 SYNCS.PHASECHK.TRANS64 P0, [R3+URZ], R2 ;  /* 0x00000002030085a7 */ /* 0x000e24000800007f */
[----:B0-----:R-:W-:Y:S05]  /*178c0*/  @!P0 BRA `(.L_x_3860) ;  /* 0xfffffffc00f08947 */ /* 0x001fea000383ffff */
.L_x_3612:
[----:B------:R-:W-:Y:S05]  /*178d0*/  BSYNC B8 ;  /* 0x0000000000087941 */ /* 0x000fea0003800000 */
.L_x_3609:
[----:B------:R-:W-:Y:S05]  /*178e0*/  EXIT ;  /* 0x000000000000794d */ /* 0x000fea0003800000 */
.L_x_3628:
[----:B0-----:R0:W1:Y:S02]  /*178f0*/  SYNCS.PHASECHK.TRANS64.TRYWAIT P5, [R70+URZ+0x28c90], R77 ;  /* 0x028c904d460075a7 */ /* 0x00106400080a017f */
[----:B-1----:R-:W-:Y:S05]  /*17900*/  @!P5 NANOSLEEP.SYNCS 0x989680 ;  /* 0x009896800000d95d */ /* 0x002fea0003900000 */
[----:B------:R-:W1:Y:S02]  /*17910*/  @!P5 SYNCS.PHASECHK.TRANS64 P5, [R70+URZ+0x28c90], R77 ;  /* 0x028c904d4600d5a7 */ /* 0x000e6400080a007f */
[----:B-1----:R-:W-:Y:S05]  /*17920*/  @!P5 BRA `(.L_x_3628) ;  /* 0xfffffffc00f0d947 */ /* 0x002fea000383ffff */
[----:B------:R-:W-:Y:S05]  /*17930*/  BRA `(.L_x_3861) ;  /* 0xfffffeac00547947 */ /* 0x000fea000383ffff */
.L_x_3638:
[----:B0-----:R0:W1:Y:S02]  /*17940*/  SYNCS.PHASECHK.TRANS64.TRYWAIT P5, [R70+URZ+0x28c90], R77 ;  /* 0x028c904d460075a7 */ /* 0x00106400080a017f */
[----:B-1----:R-:W-:Y:S05]  /*17950*/  @!P5 NANOSLEEP.SYNCS 0x989680 ;  /* 0x009896800000d95d */ /* 0x002fea0003900000 */
[----:B------:R-:W1:Y:S02]  /*17960*/  @!P5 SYNCS.PHASECHK.TRANS64 P5, [R70+URZ+0x28c90], R77 ;  /* 0x028c904d4600d5a7 */ /* 0x000e6400080a007f */
[----:B-1----:R-:W-:Y:S05]  /*17970*/  @!P5 BRA `(.L_x_3638) ;  /* 0xfffffffc00f0d947 */ /* 0x002fea000383ffff */
[----:B------:R-:W-:Y:S05]  /*17980*/  BRA `(.L_x_3862) ;  /* 0xfffffeb400c87947 */ /* 0x000fea000383ffff */
.L_x_3643:
[----:B0-----:R0:W1:Y:S02]  /*17990*/  SYNCS.PHASECHK.TRANS64.TRYWAIT P5, [R70+URZ+0x28c90], R77 ;  /* 0x028c904d460075a7 */ /* 0x00106400080a017f */
[----:B-1----:R-:W-:Y:S05]  /*179a0*/  @!P5 NANOSLEEP.SYNCS 0x989680 ;  /* 0x009896800000d95d */ /* 0x002fea0003900000 */
[----:B------:R-:W1:Y:S02]  /*179b0*/  @!P5 SYNCS.PHASECHK.TRANS64 P5, [R70+URZ+0x28c90], R77 ;  /* 0x028c904d4600d5a7 */ /* 0x000e6400080a007f */
[----:B-1----:R-:W-:Y:S05]  /*179c0*/  @!P5 BRA `(.L_x_3643) ;  /* 0xfffffffc00f0d947 */ /* 0x002fea000383ffff */
[----:B------:R-:W-:Y:S05]  /*179d0*/  BRA `(.L_x_3863) ;  /* 0xfffffebc00fc7947 */ /* 0x000fea000383ffff */
.L_x_3647:
[----:B----4-:R4:W0:Y:S02]  /*179e0*/  SYNCS.PHASECHK.TRANS64.TRYWAIT P5, [R70+URZ+0x28cb0], R77 ;  /* 0x028cb04d460075a7 */ /* 0x01082400080a017f */
[----:B0-----:R-:W-:Y:S05]  /*179f0*/  @!P5 NANOSLEEP.SYNCS 0x989680 ;  /* 0x009896800000d95d */ /* 0x001fea0003900000 */
[----:B------:R-:W0:Y:S02]  /*17a00*/  @!P5 SYNCS.PHASECHK.TRANS64 P5, [R70+URZ+0x28cb0], R77 ;  /* 0x028cb04d4600d5a7 */ /* 0x000e2400080a007f */
[----:B0-----:R-:W-:Y:S05]  /*17a10*/  @!P5 BRA `(.L_x_3647) ;  /* 0xfffffffc00f0d947 */ /* 0x001fea000383ffff */
[----:B------:R-:W-:Y:S05]  /*17a20*/  BRA `(.L_x_3864) ;  /* 0xfffffec000787947 */ /* 0x000fea000383ffff */
.L_x_3658:
[----:B0-----:R0:W1:Y:S02]  /*17a30*/  SYNCS.PHASECHK.TRANS64.TRYWAIT P1, [R14+URZ+0x28c50], R3 ;  /* 0x028c50030e0075a7 */ /* 0x001064000802017f */
[----:B-1----:R-:W-:Y:S05]  /*17a40*/  @!P1 NANOSLEEP.SYNCS 0x989680 ;  /* 0x009896800000995d */ /* 0x002fea0003900000 */
[----:B------:R-:W1:Y:S02]  /*17a50*/  @!P1 SYNCS.PHASECHK.TRANS64 P1, [R14+URZ+0x28c50], R3 ;  /* 0x028c50030e0095a7 */ /* 0x000e64000802007f */
[----:B-1----:R-:W-:Y:S05]  /*17a60*/  @!P1 BRA `(.L_x_3658) ;  /* 0xfffffffc00f09947 */ /* 0x002fea000383ffff */
[----:B------:R-:W-:Y:S05]  /*17a70*/  BRA `(.L_x_3865) ;  /* 0xfffffecc009c7947 */ /* 0x000fea000383ffff */
.L_x_3665:
[----:B-1----:R1:W2:Y:S02]  /*17a80*/  SYNCS.PHASECHK.TRANS64.TRYWAIT P2, [R0+URZ+0x28c50], R3 ;  /* 0x028c5003000075a7 */ /* 0x0022a4000804017f */
[----:B--2---:R-:W-:Y:S05]  /*17a90*/  @!P2 NANOSLEEP.SYNCS 0x989680 ;  /* 0x009896800000a95d */ /* 0x004fea0003900000 */
[----:B------:R-:W2:Y:S02]  /*17aa0*/  @!P2 SYNCS.PHASECHK.TRANS64 P2, [R0+URZ+0x28c50], R3 ;  /* 0x028c50030000a5a7 */ /* 0x000ea4000804007f */
[----:B--2---:R-:W-:Y:S05]  /*17ab0*/  @!P2 BRA `(.L_x_3665) ;  /* 0xfffffffc00f0a947 */ /* 0x004fea000383ffff */
[----:B------:R-:W-:Y:S05]  /*17ac0*/  BRA `(.L_x_3664) ;  /* 0xfffffed800c47947 */ /* 0x000fea000383ffff */
.L_x_3682:
        /* <DEDUP_REMOVED lines=8> */
.L_x_3867:
[----:B------:R-:W-:Y:S05]  /*17b50*/  BSYNC B1 ;  /* 0x0000000000017941 */ /* 0x000fea0003800000 */
.L_x_3866:
[----:B------:R-:W-:Y:S05]  /*17b60*/  BRA `(.L_x_3868) ;  /* 0xfffffef4000c7947 */ /* 0x000fea000383ffff */
.L_x_3683:
        /* <DEDUP_REMOVED lines=8> */
.L_x_3870:
[----:B------:R-:W-:Y:S05]  /*17bf0*/  BSYNC B1 ;  /* 0x0000000000017941 */ /* 0x000fea0003800000 */
.L_x_3869:
[----:B------:R-:W-:Y:S05]  /*17c00*/  BRA `(.L_x_3871) ;  /* 0xfffffef000ec7947 */ /* 0x000fea000383ffff */
.L_x_3684:
        /* <DEDUP_REMOVED lines=8> */
.L_x_3873:
[----:B------:R-:W-:Y:S05]  /*17c90*/  BSYNC B1 ;  /* 0x0000000000017941 */ /* 0x000fea0003800000 */
.L_x_3872:
[----:B------:R-:W-:Y:S05]  /*17ca0*/  BRA `(.L_x_3874) ;  /* 0xfffffef000cc7947 */ /* 0x000fea000383ffff */
.L_x_3685:
        /* <DEDUP_REMOVED lines=8> */
.L_x_3876:
[----:B------:R-:W-:Y:S05]  /*17d30*/  BSYNC B1 ;  /* 0x0000000000017941 */ /* 0x000fea0003800000 */
.L_x_3875:
[----:B------:R-:W-:Y:S05]  /*17d40*/  BRA `(.L_x_3877) ;  /* 0xfffffef000ac7947 */ /* 0x000fea000383ffff */
.L_x_3686:
        /* <DEDUP_REMOVED lines=8> */
.L_x_3879:
[----:B------:R-:W-:Y:S05]  /*17dd0*/  BSYNC B1 ;  /* 0x0000000000017941 */ /* 0x000fea0003800000 */
.L_x_3878:
[----:B------:R-:W-:Y:S05]  /*17de0*/  BRA `(.L_x_3880) ;  /* 0xfffffef0008c7947 */ /* 0x000fea000383ffff */
.L_x_3687:
        /* <DEDUP_REMOVED lines=8> */
.L_x_3882:
[----:B------:R-:W-:Y:S05]  /*17e70*/  BSYNC B1 ;  /* 0x0000000000017941 */ /* 0x000fea0003800000 */
.L_x_3881:
[----:B------:R-:W-:Y:S05]  /*17e80*/  BRA `(.L_x_3883) ;  /* 0xfffffef0006c7947 */ /* 0x000fea000383ffff */
.L_x_3688:
        /* <DEDUP_REMOVED lines=8> */
.L_x_3885:
[----:B------:R-:W-:Y:S05]  /*17f10*/  BSYNC B1 ;  /* 0x0000000000017941 */ /* 0x000fea0003800000 */
.L_x_3884:
[----:B------:R-:W-:Y:S05]  /*17f20*/  BRA `(.L_x_3886) ;  /* 0xfffffef0004c7947 */ /* 0x000fea000383ffff */
.L_x_3689:
        /* <DEDUP_REMOVED lines=8> */
.L_x_3888:
[----:B------:R-:W-:Y:S05]  /*17fb0*/  BSYNC B1 ;  /* 0x0000000000017941 */ /* 0x000fea0003800000 */
.L_x_3887:
[----:B------:R-:W-:Y:S05]  /*17fc0*/  BRA `(.L_x_3889) ;  /* 0xfffffef0002c7947 */ /* 0x000fea000383ffff */
.L_x_3691:
[----:B0-----:R0:W1:Y:S02]  /*17fd0*/  SYNCS.PHASECHK.TRANS64.TRYWAIT P2, [R2+URZ+0x28c00], R7 ;  /* 0x028c0007020075a7 */ /* 0x001064000804017f */
[----:B-1----:R-:W-:Y:S05]  /*17fe0*/  @!P2 NANOSLEEP.SYNCS 0x989680 ;  /* 0x009896800000a95d */ /* 0x002fea0003900000 */
[----:B------:R-:W1:Y:S02]  /*17ff0*/  @!P2 SYNCS.PHASECHK.TRANS64 P2, [R2+URZ+0x28c00], R7 ;  /* 0x028c00070200a5a7 */ /* 0x000e64000804007f */
[----:B-1----:R-:W-:Y:S05]  /*18000*/  @!P2 BRA `(.L_x_3691) ;  /* 0xfffffffc00f0a947 */ /* 0x002fea000383ffff */
[----:B------:R-:W-:Y:S05]  /*18010*/  BRA `(.L_x_3890) ;  /* 0xfffffef000b47947 */ /* 0x000fea000383ffff */
.L_x_3699:
        /* <DEDUP_REMOVED lines=8> */
.L_x_3892:
[----:B------:R-:W-:Y:S05]  /*180a0*/  BSYNC B1 ;  /* 0x0000000000017941 */ /* 0x000fea0003800000 */
.L_x_3891:
[----:B------:R-:W-:Y:S05]  /*180b0*/  BRA `(.L_x_3893) ;  /* 0xffffff0000d07947 */ /* 0x000fea000383ffff */
.L_x_3700:
        /* <DEDUP_REMOVED lines=8> */
.L_x_3895:
[----:B------:R-:W-:Y:S05]  /*18140*/  BSYNC B1 ;  /* 0x0000000000017941 */ /* 0x000fea0003800000 */
.L_x_3894:
[----:B------:R-:W-:Y:S05]  /*18150*/  BRA `(.L_x_3896) ;  /* 0xffffff0000b07947 */ /* 0x000fea000383ffff */
.L_x_3701:
        /* <DEDUP_REMOVED lines=8> */
.L_x_3898:
[----:B------:R-:W-:Y:S05]  /*181e0*/  BSYNC B1 ;  /* 0x0000000000017941 */ /* 0x000fea0003800000 */
.L_x_3897:
[----:B------:R-:W-:Y:S05]  /*181f0*/  BRA `(.L_x_3899) ;  /* 0xffffff0000907947 */ /* 0x000fea000383ffff */
.L_x_3702:
        /* <DEDUP_REMOVED lines=8> */
.L_x_3901:
[----:B------:R-:W-:Y:S05]  /*18280*/  BSYNC B1 ;  /* 0x0000000000017941 */ /* 0x000fea0003800000 */
.L_x_3900:
[----:B------:R-:W-:Y:S05]  /*18290*/  BRA `(.L_x_3902) ;  /* 0xffffff0000707947 */ /* 0x000fea000383ffff */
.L_x_3703:
        /* <DEDUP_REMOVED lines=8> */
.L_x_3904:
[----:B------:R-:W-:Y:S05]  /*18320*/  BSYNC B1 ;  /* 0x0000000000017941 */ /* 0x000fea0003800000 */
.L_x_3903:
[----:B------:R-:W-:Y:S05]  /*18330*/  BRA `(.L_x_3905) ;  /* 0xffffff0000507947 */ /* 0x000fea000383ffff */
.L_x_3704:
        /* <DEDUP_REMOVED lines=8> */
.L_x_3907:
[----:B------:R-:W-:Y:S05]  /*183c0*/  BSYNC B1 ;  /* 0x0000000000017941 */ /* 0x000fea0003800000 */
.L_x_3906:
[----:B------:R-:W-:Y:S05]  /*183d0*/  BRA `(.L_x_3908) ;  /* 0xffffff0000347947 */ /* 0x000fea000383ffff */
.L_x_3705:
        /* <DEDUP_REMOVED lines=8> */
.L_x_3910:
[----:B------:R-:W-:Y:S05]  /*18460*/  BSYNC B1 ;  /* 0x0000000000017941 */ /* 0x000fea0003800000 */
.L_x_3909:
[----:B------:R-:W-:Y:S05]  /*18470*/  BRA `(.L_x_3911) ;  /* 0xffffff0000187947 */ /* 0x000fea000383ffff */
.L_x_3706:
        /* <DEDUP_REMOVED lines=8> */
.L_x_3913:
[----:B------:R-:W-:Y:S05]  /*18500*/  BSYNC B1 ;  /* 0x0000000000017941 */ /* 0x000fea0003800000 */
.L_x_3912:
[----:B------:R-:W-:Y:S05]  /*18510*/  BRA `(.L_x_3914) ;  /* 0xfffffefc00fc7947 */ /* 0x000fea000383ffff */
.L_x_3708:
[----:B0-----:R0:W1:Y:S02]  /*18520*/  SYNCS.PHASECHK.TRANS64.TRYWAIT P1, [R2+URZ+0x28c00], R3 ;  /* 0x028c0003020075a7 */ /* 0x001064000802017f */
[----:B-1----:R-:W-:Y:S05]  /*18530*/  @!P1 NANOSLEEP.SYNCS 0x989680 ;  /* 0x009896800000995d */ /* 0x002fea0003900000 */
[----:B------:R-:W1:Y:S02]  /*18540*/  @!P1 SYNCS.PHASECHK.TRANS64 P1, [R2+URZ+0x28c00], R3 ;  /* 0x028c0003020095a7 */ /* 0x000e64000802007f */
[----:B-1----:R-:W-:Y:S05]  /*18550*/  @!P1 BRA `(.L_x_3708) ;  /* 0xfffffffc00f09947 */ /* 0x002fea000383ffff */
[----:B------:R-:W-:Y:S05]  /*18560*/  BRA `(.L_x_3915) ;  /* 0xffffff0000747947 */ /* 0x000fea000383ffff */
.L_x_3714:
[----:B0-----:R0:W1:Y:S02]  /*18570*/  SYNCS.PHASECHK.TRANS64.TRYWAIT P1, [R169+URZ+0x28c30], R56 ;  /* 0x028c3038a90075a7 */ /* 0x001064000802017f */
[----:B-1----:R-:W-:Y:S05]  /*18580*/  @!P1 NANOSLEEP.SYNCS 0x989680 ;  /* 0x009896800000995d */ /* 0x002fea0003900000 */
[----:B------:R-:W1:Y:S02]  /*18590*/  @!P1 SYNCS.PHASECHK.TRANS64 P1, [R169+URZ+0x28c30], R56 ;  /* 0x028c3038a90095a7 */ /* 0x000e64000802007f */
[----:B-1----:R-:W-:Y:S05]  /*185a0*/  @!P1 BRA `(.L_x_3714) ;  /* 0xfffffffc00f09947 */ /* 0x002fea000383ffff */
[----:B------:R-:W-:Y:S05]  /*185b0*/  BRA `(.L_x_3713) ;  /* 0xffffff1000087947 */ /* 0x000fea000383ffff */
.L_x_3719:
[----:B---3--:R3:W4:Y:S02]  /*185c0*/  SYNCS.PHASECHK.TRANS64.TRYWAIT P2, [R169+URZ+0x28c50], R56 ;  /* 0x028c5038a90075a7 */ /* 0x008724000804017f */
[----:B----4-:R-:W-:Y:S05]  /*185d0*/  @!P2 NANOSLEEP.SYNCS 0x989680 ;  /* 0x009896800000a95d */ /* 0x010fea0003900000 */
[----:B------:R-:W4:Y:S02]  /*185e0*/  @!P2 SYNCS.PHASECHK.TRANS64 P2, [R169+URZ+0x28c50], R56 ;  /* 0x028c5038a900a5a7 */ /* 0x000f24000804007f */
[----:B----4-:R-:W-:Y:S05]  /*185f0*/  @!P2 BRA `(.L_x_3719) ;  /* 0xfffffffc00f0a947 */ /* 0x010fea000383ffff */
[----:B------:R-:W-:Y:S05]  /*18600*/  BRA `(.L_x_3718) ;  /* 0xffffff20009c7947 */ /* 0x000fea000383ffff */
.L_x_3726:
[----:B--2---:R2:W3:Y:S02]  /*18610*/  SYNCS.PHASECHK.TRANS64.TRYWAIT P2, [R213+URZ+0x28c30], R214 ;  /* 0x028c30d6d50075a7 */ /* 0x0044e4000804017f */
[----:B---3--:R-:W-:Y:S05]  /*18620*/  @!P2 NANOSLEEP.SYNCS 0x989680 ;  /* 0x009896800000a95d */ /* 0x008fea0003900000 */
[----:B------:R-:W3:Y:S02]  /*18630*/  @!P2 SYNCS.PHASECHK.TRANS64 P2, [R213+URZ+0x28c30], R214 ;  /* 0x028c30d6d500a5a7 */ /* 0x000ee4000804007f */
[----:B---3--:R-:W-:Y:S05]  /*18640*/  @!P2 BRA `(.L_x_3726) ;  /* 0xfffffffc00f0a947 */ /* 0x008fea000383ffff */
[----:B------:R-:W-:Y:S05]  /*18650*/  BRA `(.L_x_3725) ;  /* 0xffffff2400a47947 */ /* 0x000fea000383ffff */
.L_x_3731:
[----:B--2---:R2:W3:Y:S02]  /*18660*/  SYNCS.PHASECHK.TRANS64.TRYWAIT P2, [R213+URZ+0x28c50], R214 ;  /* 0x028c50d6d50075a7 */ /* 0x0044e4000804017f */
[----:B---3--:R-:W-:Y:S05]  /*18670*/  @!P2 NANOSLEEP.SYNCS 0x989680 ;  /* 0x009896800000a95d */ /* 0x008fea0003900000 */
[----:B------:R-:W3:Y:S02]  /*18680*/  @!P2 SYNCS.PHASECHK.TRANS64 P2, [R213+URZ+0x28c50], R214 ;  /* 0x028c50d6d500a5a7 */ /* 0x000ee4000804007f */
[----:B---3--:R-:W-:Y:S05]  /*18690*/  @!P2 BRA `(.L_x_3731) ;  /* 0xfffffffc00f0a947 */ /* 0x008fea000383ffff */
[----:B------:R-:W-:Y:S05]  /*186a0*/  BRA `(.L_x_3730) ;  /* 0xffffff40002c7947 */ /* 0x000fea000383ffff */
.L_x_3739:
[----:B--2---:R2:W3:Y:S02]  /*186b0*/  SYNCS.PHASECHK.TRANS64.TRYWAIT P2, [R185+URZ+0x28c30], R186 ;  /* 0x028c30bab90075a7 */ /* 0x0044e4000804017f */
[----:B---3--:R-:W-:Y:S05]  /*186c0*/  @!P2 NANOSLEEP.SYNCS 0x989680 ;  /* 0x009896800000a95d */ /* 0x008fea0003900000 */
[----:B------:R-:W3:Y:S02]  /*186d0*/  @!P2 SYNCS.PHASECHK.TRANS64 P2, [R185+URZ+0x28c30], R186 ;  /* 0x028c30bab900a5a7 */ /* 0x000ee4000804007f */
[----:B---3--:R-:W-:Y:S05]  /*186e0*/  @!P2 BRA `(.L_x_3739) ;  /* 0xfffffffc00f0a947 */ /* 0x008fea000383ffff */
[----:B------:R-:W-:Y:S05]  /*186f0*/  BRA `(.L_x_3738) ;  /* 0xffffff4400407947 */ /* 0x000fea000383ffff */
.L_x_3744:
[----:B--2---:R2:W3:Y:S02]  /*18700*/  SYNCS.PHASECHK.TRANS64.TRYWAIT P2, [R185+URZ+0x28c50], R186 ;  /* 0x028c50bab90075a7 */ /* 0x0044e4000804017f */
[----:B---3--:R-:W-:Y:S05]  /*18710*/  @!P2 NANOSLEEP.SYNCS 0x989680 ;  /* 0x009896800000a95d */ /* 0x008fea0003900000 */
[----:B------:R-:W3:Y:S02]  /*18720*/  @!P2 SYNCS.PHASECHK.TRANS64 P2, [R185+URZ+0x28c50], R186 ;  /* 0x028c50bab900a5a7 */ /* 0x000ee4000804007f */
[----:B---3--:R-:W-:Y:S05]  /*18730*/  @!P2 BRA `(.L_x_3744) ;  /* 0xfffffffc00f0a947 */ /* 0x008fea000383ffff */
[----:B------:R-:W-:Y:S05]  /*18740*/  BRA `(.L_x_3743) ;  /* 0xffffff5800987947 */ /* 0x000fea000383ffff */
.L_x_3772:
        /* <DEDUP_REMOVED lines=11> */
.L_x_3917:
[----:B------:R-:W-:Y:S05]  /*18800*/  BSYNC B1 ;  /* 0x0000000000017941 */ /* 0x000fea0003800000 */
.L_x_3916:
[----:B------:R-:W-:Y:S05]  /*18810*/  BRA `(.L_x_3918) ;  /* 0xffffffa0009c7947 */ /* 0x000fea000383ffff */
.L_x_3773:
[----:B------:R-:W-:Y:S01]  /*18820*/  BSSY B1, `(.L_x_3919) ;  /* 0x0000006000017945 */ /* 0x000fe20003800000 */
[----:B------:R-:W-:-:S07]  /*18830*/  IMAD.MOV.U32 R15, RZ, RZ, -0x1 ;  /* 0xffffffffff0f7424 */ /* 0x000fce00078e00ff */
[----:B------:R-:W-:Y:S05]  /*18840*/  WARPSYNC.COLLECTIVE R15, `(.L_x_3920) ;  /* 0x000000000f0c7348 */ /* 0x000fea0003c00000 */
[----:B------:R-:W-:Y:S02]  /*18850*/  ELECT P6, UR62, PT ;  /* 0x00000000003e782f */ /* 0x000fe400038c0000 */
[----:B------:R-:W-:Y:S01]  /*18860*/  MOV R14, UR62 ;  /* 0x0000003e000e7c02 */ /* 0x000fe20008000f00 */
[----:B------:R-:W-:Y:S10]  /*18870*/  ENDCOLLECTIVE ;  /* 0x000000000000791b */ /* 0x000ff40003800000 */
.L_x_3920:
[----:B------:R-:W-:Y:S05]  /*18880*/  BSYNC B1 ;  /* 0x0000000000017941 */ /* 0x000fea0003800000 */
.L_x_3919:
[----:B------:R-:W-:Y:S05]  /*18890*/  BRA `(.L_x_3921) ;  /* 0xffffffa000887947 */ /* 0x000fea000383ffff */
.L_x_3775:
[----:B0-----:R0:W1:Y:S02]  /*188a0*/  SYNCS.PHASECHK.TRANS64.TRYWAIT P0, [R9+URZ+0x28c20], R5 ;  /* 0x028c2005090075a7 */ /* 0x001064000800017f */
[----:B-1----:R-:W-:Y:S05]  /*188b0*/  @!P0 NANOSLEEP.SYNCS 0x989680 ;  /* 0x009896800000895d */ /* 0x002fea0003900000 */
[----:B------:R-:W1:Y:S02]  /*188c0*/  @!P0 SYNCS.PHASECHK.TRANS64 P0, [R9+URZ+0x28c20], R5 ;  /* 0x028c2005090085a7 */ /* 0x000e64000800007f */
[----:B-1----:R-:W-:Y:S05]  /*188d0*/  @!P0 BRA `(.L_x_3775) ;  /* 0xfffffffc00f08947 */ /* 0x002fea000383ffff */
[----:B------:R-:W-:Y:S05]  /*188e0*/  BRA `(.L_x_3922) ;  /* 0xffffffa000a47947 */ /* 0x000fea000383ffff */
.L_x_3778:
[----:B0-----:R0:W1:Y:S02]  /*188f0*/  SYNCS.PHASECHK.TRANS64.TRYWAIT P0, [R5+URZ+0x28ca0], R7 ;  /* 0x028ca007050075a7 */ /* 0x001064000800017f */
[----:B-1----:R-:W-:Y:S05]  /*18900*/  @!P0 NANOSLEEP.SYNCS 0x989680 ;  /* 0x009896800000895d */ /* 0x002fea0003900000 */
[----:B------:R-:W1:Y:S02]  /*18910*/  @!P0 SYNCS.PHASECHK.TRANS64 P0, [R5+URZ+0x28ca0], R7 ;  /* 0x028ca007050085a7 */ /* 0x000e64000800007f */
[----:B-1----:R-:W-:Y:S05]  /*18920*/  @!P0 BRA `(.L_x_3778) ;  /* 0xfffffffc00f08947 */ /* 0x002fea000383ffff */
[----:B------:R-:W-:Y:S05]  /*18930*/  BRA `(.L_x_3923) ;  /* 0xffffffa000b47947 */ /* 0x000fea000383ffff */
.L_x_3780:
[----:B-1----:R1:W2:Y:S02]  /*18940*/  SYNCS.PHASECHK.TRANS64.TRYWAIT P0, [R5+URZ+0x28cc0], R7 ;  /* 0x028cc007050075a7 */ /* 0x0022a4000800017f */
[----:B--2---:R-:W-:Y:S05]  /*18950*/  @!P0 NANOSLEEP.SYNCS 0x989680 ;  /* 0x009896800000895d */ /* 0x004fea0003900000 */
[----:B------:R-:W2:Y:S02]  /*18960*/  @!P0 SYNCS.PHASECHK.TRANS64 P0, [R5+URZ+0x28cc0], R7 ;  /* 0x028cc007050085a7 */ /* 0x000ea4000800007f */
[----:B--2---:R-:W-:Y:S05]  /*18970*/  @!P0 BRA `(.L_x_3780) ;  /* 0xfffffffc00f08947 */ /* 0x004fea000383ffff */
[----:B------:R-:W-:Y:S05]  /*18980*/  BRA `(.L_x_3924) ;  /* 0xffffffa400187947 */ /* 0x000fea000383ffff */
.L_x_3784:
[----:B0-----:R0:W1:Y:S02]  /*18990*/  SYNCS.PHASECHK.TRANS64.TRYWAIT P0, [R6+URZ+0x28ca0], R7 ;  /* 0x028ca007060075a7 */ /* 0x001064000800017f */
[----:B-1----:R-:W-:Y:S05]  /*189a0*/  @!P0 NANOSLEEP.SYNCS 0x989680 ;  /* 0x009896800000895d */ /* 0x002fea0003900000 */
[----:B------:R-:W1:Y:S02]  /*189b0*/  @!P0 SYNCS.PHASECHK.TRANS64 P0, [R6+URZ+0x28ca0], R7 ;  /* 0x028ca007060085a7 */ /* 0x000e64000800007f */
[----:B-1----:R-:W-:Y:S05]  /*189c0*/  @!P0 BRA `(.L_x_3784) ;  /* 0xfffffffc00f08947 */ /* 0x002fea000383ffff */
[----:B------:R-:W-:Y:S05]  /*189d0*/  BRA `(.L_x_3925) ;  /* 0xffffffa800587947 */ /* 0x000fea000383ffff */
.L_x_3786:
[----:B-1----:R1:W2:Y:S02]  /*189e0*/  SYNCS.PHASECHK.TRANS64.TRYWAIT P1, [R6+URZ+0x28cc0], R7 ;  /* 0x028cc007060075a7 */ /* 0x0022a4000802017f */
[----:B--2---:R-:W-:Y:S05]  /*189f0*/  @!P1 NANOSLEEP.SYNCS 0x989680 ;  /* 0x009896800000995d */ /* 0x004fea0003900000 */
[----:B------:R-:W2:Y:S02]  /*18a00*/  @!P1 SYNCS.PHASECHK.TRANS64 P1, [R6+URZ+0x28cc0], R7 ;  /* 0x028cc007060095a7 */ /* 0x000ea4000802007f */
[----:B--2---:R-:W-:Y:S05]  /*18a10*/  @!P1 BRA `(.L_x_3786) ;  /* 0xfffffffc00f09947 */ /* 0x004fea000383ffff */
[----:B------:R-:W-:Y:S05]  /*18a20*/  BRA `(.L_x_3926) ;  /* 0xffffffa800b47947 */ /* 0x000fea000383ffff */
.L_x_3796:
        /* <DEDUP_REMOVED lines=11> */
.L_x_3928:
[----:B------:R-:W-:Y:S05]  /*18ae0*/  BSYNC B0 ;  /* 0x0000000000007941 */ /* 0x000fea0003800000 */
.L_x_3927:
[----:B------:R-:W-:Y:S05]  /*18af0*/  BRA `(.L_x_3929) ;  /* 0xffffffb400b87947 */ /* 0x000fea000383ffff */
.L_x_3797:
[----:B------:R-:W-:Y:S01]  /*18b00*/  BSSY B0, `(.L_x_3930) ;  /* 0x0000006000007945 */ /* 0x000fe20003800000 */
[----:B------:R-:W-:-:S07]  /*18b10*/  IMAD.MOV.U32 R15, RZ, RZ, -0x1 ;  /* 0xffffffffff0f7424 */ /* 0x000fce00078e00ff */
[----:B------:R-:W-:Y:S05]  /*18b20*/  WARPSYNC.COLLECTIVE R15, `(.L_x_3931) ;  /* 0x000000000f0c7348 */ /* 0x000fea0003c00000 */
[----:B------:R-:W-:Y:S02]  /*18b30*/  ELECT P6, UR62, PT ;  /* 0x00000000003e782f */ /* 0x000fe400038c0000 */
[----:B------:R-:W-:Y:S01]  /*18b40*/  MOV R14, UR62 ;  /* 0x0000003e000e7c02 */ /* 0x000fe20008000f00 */
[----:B------:R-:W-:Y:S10]  /*18b50*/  ENDCOLLECTIVE ;  /* 0x000000000000791b */ /* 0x000ff40003800000 */
.L_x_3931:
[----:B------:R-:W-:Y:S05]  /*18b60*/  BSYNC B0 ;  /* 0x0000000000007941 */ /* 0x000fea0003800000 */
.L_x_3930:
[----:B------:R-:W-:Y:S05]  /*18b70*/  BRA `(.L_x_3932) ;  /* 0xffffffb400a87947 */ /* 0x000fea000383ffff */
.L_x_3800:
[----:B0-----:R0:W1:Y:S02]  /*18b80*/  SYNCS.PHASECHK.TRANS64.TRYWAIT P0, [R5+URZ+0x28c40], R7 ;  /* 0x028c4007050075a7 */ /* 0x001064000800017f */
[----:B-1----:R-:W-:Y:S05]  /*18b90*/  @!P0 NANOSLEEP.SYNCS 0x989680 ;  /* 0x009896800000895d */ /* 0x002fea0003900000 */
[----:B------:R-:W1:Y:S02]  /*18ba0*/  @!P0 SYNCS.PHASECHK.TRANS64 P0, [R5+URZ+0x28c40], R7 ;  /* 0x028c4007050085a7 */ /* 0x000e64000800007f */
[----:B-1----:R-:W-:Y:S05]  /*18bb0*/  @!P0 BRA `(.L_x_3800) ;  /* 0xfffffffc00f08947 */ /* 0x002fea000383ffff */
[----:B------:R-:W-:Y:S05]  /*18bc0*/  BRA `(.L_x_3933) ;  /* 0xffffffb800107947 */ /* 0x000fea000383ffff */
.L_x_3803:
        /* <DEDUP_REMOVED lines=8> */
.L_x_3806:
[----:B0-----:R0:W1:Y:S02]  /*18c50*/  SYNCS.PHASECHK.TRANS64.TRYWAIT P0, [R2+URZ+0x28c60], R5 ;  /* 0x028c6005020075a7 */ /* 0x001064000800017f */
[----:B-1----:R-:W-:Y:S05]  /*18c60*/  @!P0 NANOSLEEP.SYNCS 0x989680 ;  /* 0x009896800000895d */ /* 0x002fea0003900000 */
[----:B------:R-:W1:Y:S02]  /*18c70*/  @!P0 SYNCS.PHASECHK.TRANS64 P0, [R2+URZ+0x28c60], R5 ;  /* 0x028c6005020085a7 */ /* 0x000e64000800007f */
[----:B-1----:R-:W-:Y:S05]  /*18c80*/  @!P0 BRA `(.L_x_3806) ;  /* 0xfffffffc00f08947 */ /* 0x002fea000383ffff */
[----:B------:R-:W-:Y:S05]  /*18c90*/  BRA `(.L_x_3935) ;  /* 0xffffffbc00087947 */ /* 0x000fea000383ffff */
.L_x_3815:
[----:B--2---:R2:W3:Y:S02]  /*18ca0*/  SYNCS.PHASECHK.TRANS64.TRYWAIT P0, [R3+URZ+0x28c40], R5 ;  /* 0x028c4005030075a7 */ /* 0x0044e4000800017f */
[----:B---3--:R-:W-:Y:S05]  /*18cb0*/  @!P0 NANOSLEEP.SYNCS 0x989680 ;  /* 0x009896800000895d */ /* 0x008fea0003900000 */
[----:B------:R-:W3:Y:S02]  /*18cc0*/  @!P0 SYNCS.PHASECHK.TRANS64 P0, [R3+URZ+0x28c40], R5 ;  /* 0x028c4005030085a7 */ /* 0x000ee4000800007f */
[----:B---3--:R-:W-:Y:S05]  /*18cd0*/  @!P0 BRA `(.L_x_3815) ;  /* 0xfffffffc00f08947 */ /* 0x008fea000383ffff */
[----:B------:R-:W-:Y:S05]  /*18ce0*/  BRA `(.L_x_3936) ;  /* 0xffffffc000cc7947 */ /* 0x000fea000383ffff */
.L_x_3817:
[----:B0-----:R0:W3:Y:S02]  /*18cf0*/  SYNCS.PHASECHK.TRANS64.TRYWAIT P0, [R3+URZ+0x28c60], R5 ;  /* 0x028c6005030075a7 */ /* 0x0010e4000800017f */
[----:B---3--:R-:W-:Y:S05]  /*18d00*/  @!P0 NANOSLEEP.SYNCS 0x989680 ;  /* 0x009896800000895d */ /* 0x008fea0003900000 */
[----:B------:R-:W3:Y:S02]  /*18d10*/  @!P0 SYNCS.PHASECHK.TRANS64 P0, [R3+URZ+0x28c60], R5 ;  /* 0x028c6005030085a7 */ /* 0x000ee4000800007f */
[----:B---3--:R-:W-:Y:S05]  /*18d20*/  @!P0 BRA `(.L_x_3817) ;  /* 0xfffffffc00f08947 */ /* 0x008fea000383ffff */
[----:B------:R-:W-:Y:S05]  /*18d30*/  BRA `(.L_x_3937) ;  /* 0xffffffc4003c7947 */ /* 0x000fea000383ffff */
.L_x_3822:
[----:B--2---:R2:W3:Y:S02]  /*18d40*/  SYNCS.PHASECHK.TRANS64.TRYWAIT P0, [R2+URZ+0x28c40], R3 ;  /* 0x028c4003020075a7 */ /* 0x0044e4000800017f */
[----:B---3--:R-:W-:Y:S05]  /*18d50*/  @!P0 NANOSLEEP.SYNCS 0x989680 ;  /* 0x009896800000895d */ /* 0x008fea0003900000 */
[----:B------:R-:W3:Y:S02]  /*18d60*/  @!P0 SYNCS.PHASECHK.TRANS64 P0, [R2+URZ+0x28c40], R3 ;  /* 0x028c4003020085a7 */ /* 0x000ee4000800007f */
[----:B---3--:R-:W-:Y:S05]  /*18d70*/  @!P0 BRA `(.L_x_3822) ;  /* 0xfffffffc00f08947 */ /* 0x008fea000383ffff */
[----:B------:R-:W-:Y:S05]  /*18d80*/  BRA `(.L_x_3938) ;  /* 0xffffffc800d47947 */ /* 0x000fea000383ffff */
.L_x_3824:
[----:B0-----:R0:W3:Y:S02]  /*18d90*/  SYNCS.PHASECHK.TRANS64.TRYWAIT P1, [R2+URZ+0x28c60], R3 ;  /* 0x028c6003020075a7 */ /* 0x0010e4000802017f */
[----:B---3--:R-:W-:Y:S05]  /*18da0*/  @!P1 NANOSLEEP.SYNCS 0x989680 ;  /* 0x009896800000995d */ /* 0x008fea0003900000 */
[----:B------:R-:W3:Y:S02]  /*18db0*/  @!P1 SYNCS.PHASECHK.TRANS64 P1, [R2+URZ+0x28c60], R3 ;  /* 0x028c6003020095a7 */ /* 0x000ee4000802007f */
[----:B---3--:R-:W-:Y:S05]  /*18dc0*/  @!P1 BRA `(.L_x_3824) ;  /* 0xfffffffc00f09947 */ /* 0x008fea000383ffff */
[----:B------:R-:W-:Y:S05]  /*18dd0*/  BRA `(.L_x_3939) ;  /* 0xffffffcc00407947 */ /* 0x000fea000383ffff */
.L_x_3829:
[----:B---3--:R3:W4:Y:S02]  /*18de0*/  SYNCS.PHASECHK.TRANS64.TRYWAIT P0, [R2+URZ+0x28c40], R3 ;  /* 0x028c4003020075a7 */ /* 0x008724000800017f */
[----:B----4-:R-:W-:Y:S05]  /*18df0*/  @!P0 NANOSLEEP.SYNCS 0x989680 ;  /* 0x009896800000895d */ /* 0x010fea0003900000 */
[----:B------:R-:W4:Y:S02]  /*18e00*/  @!P0 SYNCS.PHASECHK.TRANS64 P0, [R2+URZ+0x28c40], R3 ;  /* 0x028c4003020085a7 */ /* 0x000f24000800007f */
[----:B----4-:R-:W-:Y:S05]  /*18e10*/  @!P0 BRA `(.L_x_3829) ;  /* 0xfffffffc00f08947 */ /* 0x010fea000383ffff */
[----:B------:R-:W-:Y:S05]  /*18e20*/  BRA `(.L_x_3940) ;  /* 0xffffffd000bc7947 */ /* 0x000fea000383ffff */
.L_x_3831:
[----:B0-----:R0:W2:Y:S02]  /*18e30*/  SYNCS.PHASECHK.TRANS64.TRYWAIT P1, [R2+URZ+0x28c60], R3 ;  /* 0x028c6003020075a7 */ /* 0x0010a4000802017f */
[----:B--2---:R-:W-:Y:S05]  /*18e40*/  @!P1 NANOSLEEP.SYNCS 0x989680 ;  /* 0x009896800000995d */ /* 0x004fea0003900000 */
[----:B------:R-:W2:Y:S02]  /*18e50*/  @!P1 SYNCS.PHASECHK.TRANS64 P1, [R2+URZ+0x28c60], R3 ;  /* 0x028c6003020095a7 */ /* 0x000ea4000802007f */
[----:B--2---:R-:W-:Y:S05]  /*18e60*/  @!P1 BRA `(.L_x_3831) ;  /* 0xfffffffc00f09947 */ /* 0x004fea000383ffff */
[----:B------:R-:W-:Y:S05]  /*18e70*/  BRA `(.L_x_3941) ;  /* 0xffffffd4002c7947 */ /* 0x000fea000383ffff */
.L_x_3836:
[----:B------:R-:W-:Y:S01]  /*18e80*/  BSSY B0, `(.L_x_3942) ;  /* 0x0000008000007945 */ /* 0x000fe20003800000 */
[----:B------:R-:W-:Y:S02]  /*18e90*/  IMAD.MOV.U32 R13, RZ, RZ, R16 ;  /* 0x000000ffff0d7224 */ /* 0x000fe400078e0010 */
[----:B------:R-:W-:Y:S02]  /*18ea0*/  IMAD.MOV.U32 R12, RZ, RZ, RZ ;  /* 0x000000ffff0c7224 */ /* 0x000fe400078e00ff */
[----:B------:R-:W-:Y:S02]  /*18eb0*/  IMAD.MOV.U32 R11, RZ, RZ, 0x1f ;  /* 0x0000001fff0b7424 */ /* 0x000fe400078e00ff */
[----:B------:R-:W-:-:S07]  /*18ec0*/  IMAD.MOV.U32 R15, RZ, RZ, -0x1 ;  /* 0xffffffffff0f7424 */ /* 0x000fce00078e00ff */
[----:B01----:R-:W-:Y:S05]  /*18ed0*/  WARPSYNC.COLLECTIVE R15, `(.L_x_3943) ;  /* 0x000000000f087348 */ /* 0x003fea0003c00000 */
[----:B------:R2:W3:Y:S02]  /*18ee0*/  SHFL.IDX P6, R14, R13, R12, R11 ;  /* 0x0000000c0d0e7389 */ /* 0x0004e400000c000b */
[----:B0123--:R-:W-:Y:S01]  /*18ef0*/  ENDCOLLECTIVE ;  /* 0x000000000000791b */ /* 0x00ffe20003800000 */
.L_x_3943:
[----:B------:R-:W-:Y:S05]  /*18f00*/  BSYNC B0 ;  /* 0x0000000000007941 */ /* 0x000fea0003800000 */
.L_x_3942:
        /* <DEDUP_REMOVED lines=8> */
.L_x_3944:
[----:B------:R-:W-:Y:S01]  /*18f90*/  IMAD.MOV.U32 R16, RZ, RZ, R14 ;  /* 0x000000ffff107224 */ /* 0x000fe200078e000e */
[----:B------:R-:W-:Y:S06]  /*18fa0*/  BRA `(.L_x_3945) ;  /* 0xffffffd8006c7947 */ /* 0x000fec000383ffff */
.L_x_3839:
        /* <DEDUP_REMOVED lines=8> */
.L_x_3947:
[----:B------:R-:W-:Y:S05]  /*19030*/  BSYNC B0 ;  /* 0x0000000000007941 */ /* 0x000fea0003800000 */
.L_x_3946:
        /* <DEDUP_REMOVED lines=10> */
.L_x_3948:
        /* <DEDUP_REMOVED lines=8> */
.L_x_3949:
        /* <DEDUP_REMOVED lines=8> */
.L_x_3950:
        /* <DEDUP_REMOVED lines=8> */
.L_x_3951:
        /* <DEDUP_REMOVED lines=8> */
.L_x_3952:
[----:B------:R-:W-:Y:S05]  /*192e0*/  BRA `(.L_x_3953) ;  /* 0xffffffd800307947 */ /* 0x000fea000383ffff */
.L_x_3844:
[----:B------:R-:W-:Y:S01]  /*192f0*/  BSSY B0, `(.L_x_3954) ;  /* 0x0000008000007945 */ /* 0x000fe20003800000 */
[----:B-----5:R-:W-:Y:S02]  /*19300*/  IMAD.MOV.U32 R13, RZ, RZ, R17 ;  /* 0x000000ffff0d7224 */ /* 0x020fe400078e0011 */
[----:B------:R-:W-:Y:S02]  /*19310*/  IMAD.MOV.U32 R12, RZ, RZ, 0x1 ;  /* 0x00000001ff0c7424 */ /* 0x000fe400078e00ff */
[----:B------:R-:W-:Y:S02]  /*19320*/  IMAD.MOV.U32 R11, RZ, RZ, RZ ;  /* 0x000000ffff0b7224 */ /* 0x000fe400078e00ff */
[----:B------:R-:W-:-:S07]  /*19330*/  IMAD.MOV.U32 R15, RZ, RZ, -0x1 ;  /* 0xffffffffff0f7424 */ /* 0x000fce00078e00ff */
[----:B01----:R-:W-:Y:S05]  /*19340*/  WARPSYNC.COLLECTIVE R15, `(.L_x_3955) ;  /* 0x000000000f087348 */ /* 0x003fea0003c00000 */
[----:B------:R2:W3:Y:S02]  /*19350*/  SHFL.UP P6, R14, R13, R12, R11 ;  /* 0x0400000c0d0e7389 */ /* 0x0004e400000c000b */
[----:B0123--:R-:W-:Y:S01]  /*19360*/  ENDCOLLECTIVE ;  /* 0x000000000000791b */ /* 0x00ffe20003800000 */
.L_x_3955:
[----:B------:R-:W-:Y:S05]  /*19370*/  BSYNC B0 ;  /* 0x0000000000007941 */ /* 0x000fea0003800000 */
.L_x_3954:
[C---:B------:R-:W-:Y:S01]  /*19380*/  ISETP.NE.AND P0, PT, R7.reuse, RZ, PT ;  /* 0x000000ff0700720c */ /* 0x040fe20003f05270 */
        /* <DEDUP_REMOVED lines=9> */
.L_x_3956:
        /* <DEDUP_REMOVED lines=8> */
.L_x_3957:
        /* <DEDUP_REMOVED lines=8> */
.L_x_3958:
        /* <DEDUP_REMOVED lines=8> */
.L_x_3959:
        /* <DEDUP_REMOVED lines=8> */
.L_x_3960:
[----:B------:R-:W-:Y:S05]  /*19620*/  BRA `(.L_x_3961) ;  /* 0xffffffd800147947 */ /* 0x000fea000383ffff */
.L_x_3846:
[----:B------:R-:W-:Y:S01]  /*19630*/  BSSY B0, `(.L_x_3962) ;  /* 0x0000006000007945 */ /* 0x000fe20003800000 */
[----:B------:R-:W-:Y:S01]  /*19640*/  PLOP3.LUT P6, PT, P6, PT, PT, 0x8, 0x0 ;  /* 0x000000000000781c */ /* 0x000fe200037ce170 */
[----:B------:R-:W-:-:S12]  /*19650*/  IMAD.MOV.U32 R15, RZ, RZ, -0x1 ;  /* 0xffffffffff0f7424 */ /* 0x000fd800078e00ff */
[----:B01----:R-:W-:Y:S05]  /*19660*/  WARPSYNC.COLLECTIVE R15, `(.L_x_3963) ;  /* 0x000000000f087348 */ /* 0x003fea0003c00000 */
[----:B------:R-:W-:Y:S01]  /*19670*/  VOTE.ANY R14, PT, P6 ;  /* 0x00000000000e7806 */ /* 0x000fe200030e0100 */
[----:B01----:R-:W-:Y:S06]  /*19680*/  ENDCOLLECTIVE ;  /* 0x000000000000791b */ /* 0x003fec0003800000 */
.L_x_3963:
[----:B------:R-:W-:Y:S05]  /*19690*/  BSYNC B0 ;  /* 0x0000000000007941 */ /* 0x000fea0003800000 */
.L_x_3962:
        /* <DEDUP_REMOVED lines=9> */
.L_x_3964:
[----:B------:R-:W-:Y:S01]  /*19730*/  IMAD.MOV.U32 R17, RZ, RZ, R14 ;  /* 0x000000ffff117224 */ /* 0x000fe200078e000e */
[----:B------:R-:W-:Y:S06]  /*19740*/  BRA `(.L_x_3965) ;  /* 0xffffffd800047947 */ /* 0x000fec000383ffff */
.L_x_3848:
[----:B------:R-:W-:Y:S01]  /*19750*/  BSSY B0, `(.L_x_3966) ;  /* 0x0000007000007945 */ /* 0x000fe20003800000 */
[----:B------:R-:W-:Y:S01]  /*19760*/  IMAD.MOV.U32 R13, RZ, RZ, R2 ;  /* 0x000000ffff0d7224 */ /* 0x000fe200078e0002 */
[----:B------:R-:W-:Y:S01]  /*19770*/  MOV R15, 0xffffffff ;  /* 0xffffffff000f7802 */ /* 0x000fe20000000f00 */
[----:B------:R-:W-:-:S07]  /*19780*/  IMAD.MOV.U32 R11, RZ, RZ, 0x1f ;  /* 0x0000001fff0b7424 */ /* 0x000fce00078e00ff */
[----:B0123--:R-:W-:Y:S05]  /*19790*/  WARPSYNC.COLLECTIVE R15, `(.L_x_3967) ;  /* 0x000000000f087348 */ /* 0x00ffea0003c00000 */
[----:B------:R4:W0:Y:S02]  /*197a0*/  SHFL.IDX P6, R14, R13, R12, R11 ;  /* 0x0000000c0d0e7389 */ /* 0x00082400000c000b */
[----:B01234-:R-:W-:Y:S01]  /*197b0*/  ENDCOLLECTIVE ;  /* 0x000000000000791b */ /* 0x01ffe20003800000 */
.L_x_3967:
[----:B------:R-:W-:Y:S05]  /*197c0*/  BSYNC B0 ;  /* 0x0000000000007941 */ /* 0x000fea0003800000 */
.L_x_3966:
[----:B------:R-:W-:Y:S01]  /*197d0*/  IMAD.MOV.U32 R7, RZ, RZ, R14 ;  /* 0x000000ffff077224 */ /* 0x000fe200078e000e */
[----:B------:R-:W-:Y:S06]  /*197e0*/  BRA `(.L_x_3847) ;  /* 0xffffffd400f87947 */ /* 0x000fec000383ffff */
.L_x_3852:
[----:B-1----:R1:W2:Y:S02]  /*197f0*/  SYNCS.PHASECHK.TRANS64.TRYWAIT P0, [R0+URZ+0x28c20], R3 ;  /* 0x028c2003000075a7 */ /* 0x0022a4000800017f */
[----:B--2---:R-:W-:Y:S05]  /*19800*/  @!P0 NANOSLEEP.SYNCS 0x989680 ;  /* 0x009896800000895d */ /* 0x004fea0003900000 */
[----:B------:R-:W2:Y:S02]  /*19810*/  @!P0 SYNCS.PHASECHK.TRANS64 P0, [R0+URZ+0x28c20], R3 ;  /* 0x028c2003000085a7 */ /* 0x000ea4000800007f */
[----:B--2---:R-:W-:Y:S05]  /*19820*/  @!P0 BRA `(.L_x_3852) ;  /* 0xfffffffc00f08947 */ /* 0x004fea000383ffff */
[----:B------:R-:W-:Y:S05]  /*19830*/  BRA `(.L_x_3968) ;  /* 0xffffffdc006c7947 */ /* 0x000fea000383ffff */
.L_x_3853:
        /* <DEDUP_REMOVED lines=11> */
.L_x_3970:
[----:B------:R-:W-:Y:S05]  /*198f0*/  BSYNC B0 ;  /* 0x0000000000007941 */ /* 0x000fea0003800000 */
.L_x_3969:
[----:B------:R-:W-:Y:S05]  /*19900*/  BRA `(.L_x_3971) ;  /* 0xffffffdc00547947 */ /* 0x000fea000383ffff */
.L_x_3854:
[----:B------:R-:W-:Y:S01]  /*19910*/  BSSY B0, `(.L_x_3972) ;  /* 0x0000006000007945 */ /* 0x000fe20003800000 */
[----:B------:R-:W-:-:S07]  /*19920*/  IMAD.MOV.U32 R15, RZ, RZ, -0x1 ;  /* 0xffffffffff0f7424 */ /* 0x000fce00078e00ff */
[----:B012---:R-:W-:Y:S05]  /*19930*/  WARPSYNC.COLLECTIVE R15, `(.L_x_3973) ;  /* 0x000000000f0c7348 */ /* 0x007fea0003c00000 */
[----:B------:R-:W-:Y:S02]  /*19940*/  ELECT P6, UR62, PT ;  /* 0x00000000003e782f */ /* 0x000fe400038c0000 */
[----:B------:R-:W-:Y:S01]  /*19950*/  MOV R14, UR62 ;  /* 0x0000003e000e7c02 */ /* 0x000fe20008000f00 */
[----:B012---:R-:W-:Y:S10]  /*19960*/  ENDCOLLECTIVE ;  /* 0x000000000000791b */ /* 0x007ff40003800000 */
.L_x_3973:
[----:B------:R-:W-:Y:S05]  /*19970*/  BSYNC B0 ;  /* 0x0000000000007941 */ /* 0x000fea0003800000 */
.L_x_3972:
[----:B------:R-:W-:Y:S05]  /*19980*/  BRA `(.L_x_3974) ;  /* 0xffffffdc00487947 */ /* 0x000fea000383ffff */
.L_x_3856:
[----:B-1----:R1:W2:Y:S02]  /*19990*/  SYNCS.PHASECHK.TRANS64.TRYWAIT P0, [R6+URZ], R5 ;  /* 0x00000005060075a7 */ /* 0x0022a4000800017f */
[----:B--2---:R-:W-:Y:S05]  /*199a0*/  @!P0 NANOSLEEP.SYNCS 0x989680 ;  /* 0x009896800000895d */ /* 0x004fea0003900000 */
[----:B------:R-:W2:Y:S02]  /*199b0*/  @!P0 SYNCS.PHASECHK.TRANS64 P0, [R6+URZ], R5 ;  /* 0x00000005060085a7 */ /* 0x000ea4000800007f */
[----:B--2---:R-:W-:Y:S05]  /*199c0*/  @!P0 BRA `(.L_x_3856) ;  /* 0xfffffffc00f08947 */ /* 0x004fea000383ffff */
[----:B------:R-:W-:Y:S05]  /*199d0*/  BRA `(.L_x_3975) ;  /* 0xffffffdc00847947 */ /* 0x000fea000383ffff */
.L_x_3857:
[----:B--2---:R2:W3:Y:S02]  /*199e0*/  SYNCS.PHASECHK.TRANS64.TRYWAIT P0, [R7+URZ], R2 ;  /* 0x00000002070075a7 */ /* 0x0044e4000800017f */
[----:B---3--:R-:W-:Y:S05]  /*199f0*/  @!P0 NANOSLEEP.SYNCS 0x989680 ;  /* 0x009896800000895d */ /* 0x008fea0003900000 */
[----:B------:R-:W3:Y:S02]  /*19a00*/  @!P0 SYNCS.PHASECHK.TRANS64 P0, [R7+URZ], R2 ;  /* 0x00000002070085a7 */ /* 0x000ee4000800007f */
[----:B---3--:R-:W-:Y:S05]  /*19a10*/  @!P0 BRA `(.L_x_3857) ;  /* 0xfffffffc00f08947 */ /* 0x008fea000383ffff */
[----:B------:R-:W-:Y:S05]  /*19a20*/  BRA `(.L_x_3976) ;  /* 0xffffffdc00787947 */ /* 0x000fea000383ffff */
.L_x_3859:
[----:B---3--:R3:W4:Y:S02]  /*19a30*/  SYNCS.PHASECHK.TRANS64.TRYWAIT P0, [R4+URZ], R5 ;  /* 0x00000005040075a7 */ /* 0x008724000800017f */
[----:B----4-:R-:W-:Y:S05]  /*19a40*/  @!P0 NANOSLEEP.SYNCS 0x989680 ;  /* 0x009896800000895d */ /* 0x010fea0003900000 */
[----:B------:R-:W4:Y:S02]  /*19a50*/  @!P0 SYNCS.PHASECHK.TRANS64 P0, [R4+URZ], R5 ;  /* 0x00000005040085a7 */ /* 0x000f24000800007f */
[----:B----4-:R-:W-:Y:S05]  /*19a60*/  @!P0 BRA `(.L_x_3859) ;  /* 0xfffffffc00f08947 */ /* 0x010fea000383ffff */
[----:B------:R-:W-:Y:S05]  /*19a70*/  BRA `(.L_x_3977) ;  /* 0xffffffdc00807947 */ /* 0x000fea000383ffff */
.L_x_3978:
        /* <DEDUP_REMOVED lines=16> */
.L_x_4564:


//--------------------- .text._ZN7cutlass13device_kernelIN5flash11enable_sm90INS1_16FlashAttnFwdSm90INS1_25CollectiveMainloopFwdSm90ILi2EN4cute5tupleIJNS5_1CILi1EEES8_S8_EEENS6_IJNS7_ILi64EEESA_SA_EEELi512ENS_10bfloat16_tEfNS_4arch4Sm90ELb1ELb0ELb0ELb1ELb0ELb0ELb1ELb0ELb0ELb0ELb0ELb0EEENS1_21CollectiveEpilogueFwdINS6_IJSA_NS7_ILi512EEESA_EEES9_SC_SE_Li256ELb1ELb0ELb0ELb0EEENS1_36VarlenDynamicPersistentTileSchedulerILi64ELi64ELi256ELi32ELb0ELb0ELb1ELb1ELb1ELb1EEEEEEEEEvNT_6ParamsE --------------------------
	.section	.text._ZN7cutlass13device_kernelIN5flash11enable_sm90INS1_16FlashAttnFwdSm90INS1_25CollectiveMainloopFwdSm90ILi2EN4cute5tupleIJNS5_1CILi1EEES8_S8_EEENS6_IJNS7_ILi64EEESA_SA_EEELi512ENS_10bfloat16_tEfNS_4arch4Sm90ELb1ELb0ELb0ELb1ELb0ELb0ELb1ELb0ELb0ELb0ELb0ELb0EEENS1_21CollectiveEpilogueFwdINS6_IJSA_NS7_ILi512EEESA_EEES9_SC_SE_Li256ELb1ELb0ELb0ELb0EEENS1_36VarlenDynamicPersistentTileSchedulerILi64ELi64ELi256ELi32ELb0ELb0ELb1ELb1ELb1ELb1EEEEEEEEEvNT_6ParamsE,"ax",@progbits
	.align	128
.text._ZN7cutlass13device_kernelIN5flash11enable_sm90INS1_16FlashAttnFwdSm90INS1_25CollectiveMainloopFwdSm90ILi2EN4cute5tupleIJNS5_1CILi1EEES8_S8_EEENS6_IJNS7_ILi64EEESA_SA_EEELi512ENS_10bfloat16_tEfNS_4arch4Sm90ELb1ELb0ELb0ELb1ELb0ELb0ELb1ELb0ELb0ELb0ELb0ELb0EEENS1_21CollectiveEpilogueFwdINS6_IJSA_NS7_ILi512EEESA_EEES9_SC_SE_Li256ELb1ELb0ELb0ELb0EEENS1_36VarlenDynamicPersistentTileSchedulerILi64ELi64ELi256ELi32ELb0ELb0ELb1ELb1ELb1ELb1EEEEEEEEEvNT_6ParamsE:
        .type           _ZN7cutlass13device_kernelIN5flash11enable_sm90INS1_16FlashAttnFwdSm90INS1_25CollectiveMainloopFwdSm90ILi2EN4cute5tupleIJNS5_1CILi1EEES8_S8_EEENS6_IJNS7_ILi64EEESA_SA_EEELi512ENS_10bfloat16_tEfNS_4arch4Sm90ELb1ELb0ELb0ELb1ELb0ELb0ELb1ELb0ELb0ELb0ELb0ELb0EEENS1_21CollectiveEpilogueFwdINS6_IJSA_NS7_ILi512EEESA_EEES9_SC_SE_Li256ELb1ELb0ELb0ELb0EEENS1_36VarlenDynamicPersistentTileSchedulerILi64ELi64ELi256ELi32ELb0ELb0ELb1ELb1ELb1ELb1EEEEEEEEEvNT_6ParamsE,@function
        .size           _ZN7cutlass13device_kernelIN5flash11enable_sm90INS1_16FlashAttnFwdSm90INS1_25CollectiveMainloopFwdSm90ILi2EN4cute5tupleIJNS5_1CILi1EEES8_S8_EEENS6_IJNS7_ILi64EEESA_SA_EEELi512ENS_10bfloat16_tEfNS_4arch4Sm90ELb1ELb0ELb0ELb1ELb0ELb0ELb1ELb0ELb0ELb0ELb0ELb0EEENS1_21CollectiveEpilogueFwdINS6_IJSA_NS7_ILi512EEESA_EEES9_SC_SE_Li256ELb1ELb0ELb0ELb0EEENS1_36VarlenDynamicPersistentTileSchedulerILi64ELi64ELi256ELi32ELb0ELb0ELb1ELb1ELb1ELb1EEEEEEEEEvNT_6ParamsE,(.L_x_4565 - _ZN7cutlass13device_kernelIN5flash11enable_sm90INS1_16FlashAttnFwdSm90INS1_25CollectiveMainloopFwdSm90ILi2EN4cute5tupleIJNS5_1CILi1EEES8_S8_EEENS6_IJNS7_ILi64EEESA_SA_EEELi512ENS_10bfloat16_tEfNS_4arch4Sm90ELb1ELb0ELb0ELb1ELb0ELb0ELb1ELb0ELb0ELb0ELb0ELb0EEENS1_21CollectiveEpilogueFwdINS6_IJSA_NS7_ILi512EEESA_EEES9_SC_SE_Li256ELb1ELb0ELb0ELb0EEENS1_36VarlenDynamicPersistentTileSchedulerILi64ELi64ELi256ELi32ELb0ELb0ELb1ELb1ELb1ELb1EEEEEEEEEvNT_6ParamsE)
        .other          _ZN7cutlass13device_kernelIN5flash11enable_sm90INS1_16FlashAttnFwdSm90INS1_25CollectiveMainloopFwdSm90ILi2EN4cute5tupleIJNS5_1CILi1EEES8_S8_EEENS6_IJNS7_ILi64EEESA_SA_EEELi512ENS_10bfloat16_tEfNS_4arch4Sm90ELb1ELb0ELb0ELb1ELb0ELb0ELb1ELb0ELb0ELb0ELb0ELb0EEENS1_21CollectiveEpilogueFwdINS6_IJSA_NS7_ILi512EEESA_EEES9_SC_SE_Li256ELb1ELb0ELb0ELb0EEENS1_36VarlenDynamicPersistentTileSchedulerILi64ELi64ELi256ELi32ELb0ELb0ELb1ELb1ELb1ELb1EEEEEEEEEvNT_6ParamsE,@"STO_CUDA_ENTRY STV_DEFAULT"
_ZN7cutlass13device_kernelIN5flash11enable_sm90INS1_16FlashAttnFwdSm90INS1_25CollectiveMainloopFwdSm90ILi2EN4cute5tupleIJNS5_1CILi1EEES8_S8_EEENS6_IJNS7_ILi64EEESA_SA_EEELi512ENS_10bfloat16_tEfNS_4arch4Sm90ELb1ELb0ELb0ELb1ELb0ELb0ELb1ELb0ELb0ELb0ELb0ELb0EEENS1_21CollectiveEpilogueFwdINS6_IJSA_NS7_ILi512EEESA_EEES9_SC_SE_Li256ELb1ELb0ELb0ELb0EEENS1_36VarlenDynamicPersistentTileSchedulerILi64ELi64ELi256ELi32ELb0ELb0ELb1ELb1ELb1ELb1EEEEEEEEEvNT_6ParamsE:
        /* <DEDUP_REMOVED lines=24> */
.L_x_3980:
[----:B------:R-:W-:Y:S05]  /*0180*/  BSYNC B0 ;  /* 0x0000000000007941 */ /* 0x000fea0003800000 */
.L_x_3979:
        /* <DEDUP_REMOVED lines=21> */
[----:B0-----:R0:W1:Y:S01]  /*02e0*/  @UP1 SYNCS.EXCH.64 URZ, [UR8+0x38800], UR4 ;  /* 0x03880004083f15b2 */ /* 0x0010620008000100 */
[----:B------:R0:W2:Y:S04]  /*02f0*/  @UP2 SYNCS.EXCH.64 URZ, [UR8+0x38810], UR4 ;  /* 0x03881004083f25b2 */ /* 0x0000a80008000100 */
        /* <DEDUP_REMOVED lines=16> */
.L_x_3981:
        /* <DEDUP_REMOVED lines=22> */
.L_x_3982:
        /* <DEDUP_REMOVED lines=18> */
.L_x_3983:
        /* <DEDUP_REMOVED lines=22> */
.L_x_3984:
        /* <DEDUP_REMOVED lines=22> */
.L_x_3985:
[----:B0-----:R-:W-:Y:S01]  /*0940*/  UMOV UR4, 0x1 ;  /* 0x0000000100047882 */ /* 0x001fe20000000000 */
[----:B------:R-:W-:Y:S01]  /*0950*/  PLOP3.LUT P0, PT, PT, PT, UP0, 0x80, 0x0 ;  /* 0x000000000000781c */ /* 0x000fe20003f0f008 */
[----:B------:R-:W-:Y:S01]  /*0960*/  USEL UR4, UR4, 0x2, !UP0 ;  /* 0x0000000204047887 */ /* 0x000fe2000c000000 */
[----:B------:R-:W-:-:S05]  /*0970*/  NOP ;  /* 0x0000000000007918 */ /* 0x000fca0000000000 */
[----:B------:R-:W-:-:S05]  /*0980*/  IMAD.U32 R2, RZ, RZ, UR4 ;  /* 0x00000004ff027e24 */ /* 0x000fca000f8e00ff */
[----:B------:R0:W-:Y:S01]  /*0990*/  STL [R1+0x2c], R2 ;  /* 0x00002c0201007387 */ /* 0x0001e20000100800 */
[----:B-123--:R-:W-:Y:S06]  /*09a0*/  BAR.SYNC.DEFER_BLOCKING 0x0 ;  /* 0x0000000000007b1d */ /* 0x00efec0000010000 */
[----:B------:R-:W-:Y:S05]  /*09b0*/  @!P0 BRA `(.L_x_3986) ;  /* 0x000000e8000c8947 */ /* 0x000fea0003800000 */
.L_x_3987:
[----:B------:R-:W-:-:S08]  /*09c0*/  NOP ;  /* 0x0000000000007918 */ /* 0x000fd00000000000 */
[----:B------:R-:W1:Y:S02]  /*09d0*/  USETMAXREG.TRY_ALLOC.CTAPOOL UP0, 0xf0 ;  /* 0x000000f0000079c8 */ /* 0x000e640008000600 */
[----:B-1----:R-:W-:-:S13]  /*09e0*/  PLOP3.LUT P0, PT, PT, PT, UP0, 0x80, 0x0 ;  /* 0x000000000000781c */ /* 0x002fda0003f0f008 */
[----:B------:R-:W-:Y:S05]  /*09f0*/  @!P0 BRA `(.L_x_3987) ;  /* 0xfffffffc00f08947 */ /* 0x000fea000383ffff */
[----:B0-----:R-:W0:Y:S01]  /*0a00*/  S2R R2, SR_TID.X ;  /* 0x0000000000027919 */ /* 0x001e220000002100 */
[----:B------:R-:W1:Y:S01]  /*0a10*/  S2UR UR5, SR_CgaCtaId ;  /* 0x00000000000579c3 */ /* 0x000e620000008800 */
[----:B------:R-:W-:Y:S02]  /*0a20*/  UMOV UR4, 0x400 ;  /* 0x0000040000047882 */ /* 0x000fe40000000000 */
[----:B-1----:R-:W-:-:S06]  /*0a30*/  ULEA UR4, UR5, UR4, 0x18 ;  /* 0x0000000405047291 */ /* 0x002fcc000f8ec03f */
[----:B------:R-:W-:Y:S01]  /*0a40*/  IMAD.U32 R17, RZ, RZ, UR4 ;  /* 0x00000004ff117e24 */ /* 0x000fe2000f8e00ff */
[----:B0-----:R-:W-:Y:S01]  /*0a50*/  LOP3.LUT R0, R2, 0xffffff80, RZ, 0xc0, !PT ;  /* 0xffffff8002007812 */ /* 0x001fe200078ec0ff */
[----:B------:R-:W-:-:S03]  /*0a60*/  ULDC UR4, c[0x0][0xd14] ;  /* 0x0003450000047ab9 */ /* 0x000fc60000000800 */
[----:B------:R-:W-:-:S13]  /*0a70*/  ISETP.NE.AND P0, PT, R0, 0x80, PT ;  /* 0x000000800000780c */ /* 0x000fda0003f05270 */
[----:B------:R-:W-:Y:S06]  /*0a80*/  @!P0 BAR.ARV 0x8, 0xa0 ;  /* 0x0202800000008b1d */ /* 0x000fec0000002000 */
[----:B------:R-:W-:-:S13]  /*0a90*/  ISETP.GE.U32.AND P0, PT, R2, 0x100, PT ;  /* 0x000001000200780c */ /* 0x000fda0003f06070 */
[----:B------:R-:W-:Y:S08]  /*0aa0*/  @P0 BAR.ARV 0xf, 0x100 ;  /* 0x03c4000000000b1d */ /* 0x000ff00000002000 */
[----:B------:R-:W-:Y:S06]  /*0ab0*/  BAR.SYNC.DEFER_BLOCKING 0x5, 0x120 ;  /* 0x0144800000007b1d */ /* 0x000fec0000010000 */
[----:B------:R-:W0:Y:S02]  /*0ac0*/  LDS.128 R184, [R17+0x388d0] ;  /* 0x0388d00011b87984 */ /* 0x000e240000000c00 */
[----:B------:R-:W-:Y:S06]  /*0ad0*/  BAR.ARV 0x4, 0x120 ;  /* 0x0104800000007b1d */ /* 0x000fec0000002000 */
[----:B0-----:R-:W-:-:S13]  /*0ae0*/  ISETP.GE.AND P0, PT, R187, UR4, PT ;  /* 0x00000004bb007c0c */ /* 0x001fda000bf06270 */
[----:B------:R-:W-:Y:S05]  /*0af0*/  @P0 EXIT ;  /* 0x000000000000094d */ /* 0x000fea0003800000 */
[----:B------:R-:W2:Y:S01]  /*0b00*/  LDL R3, [R1+0x2c] ;  /* 0x00002c0001037983 */ /* 0x000ea20000100800 */
[----:B------:R-:W-:Y:S01]  /*0b10*/  VIADD R198, R2, 0xffffff80 ;  /* 0xffffff8002c67836 */ /* 0x000fe20000000000 */
[----:B------:R-:W-:Y:S01]  /*0b20*/  R2UR UR5, R186 ;  /* 0x00000000ba0572ca */ /* 0x000fe200000e0000 */
[----:B------:R-:W-:Y:S01]  /*0b30*/  IMAD.MOV.U32 R191, RZ, RZ, 0x40 ;  /* 0x00000040ffbf7424 */ /* 0x000fe200078e00ff */
[----:B------:R-:W-:Y:S01]  /*0b40*/  MOV R16, RZ ;  /* 0x000000ff00107202 */ /* 0x000fe20000000f00 */
[----:B------:R-:W-:Y:S01]  /*0b50*/  UMOV UR36, URZ ;  /* 0x0000003f00247c82 */ /* 0x000fe20008000000 */
[----:B--2---:R-:W-:Y:S02]  /*0b60*/  R2UR UR4, R3 ;  /* 0x00000000030472ca */ /* 0x004fe400000e0000 */
[----:B------:R-:W-:-:S04]  /*0b70*/  SHF.R.S32.HI R3, RZ, 0x1f, R198 ;  /* 0x0000001fff037819 */ /* 0x000fc800000114c6 */
[CC--:B------:R-:W-:Y:S02]  /*0b80*/  LEA.HI R0, R3.reuse, R198.reuse, RZ, 0x4 ;  /* 0x000000c603007211 */ /* 0x0c0fe400078f20ff */
[----:B------:R-:W-:Y:S02]  /*0b90*/  LEA.HI R4, R3, R198, RZ, 0x5 ;  /* 0x000000c603047211 */ /* 0x000fe400078f28ff */
[----:B------:R-:W-:Y:S02]  /*0ba0*/  SHF.R.S32.HI R11, RZ, 0x4, R0 ;  /* 0x00000004ff0b7819 */ /* 0x000fe40000011400 */
[C---:B------:R-:W-:Y:S01]  /*0bb0*/  LOP3.LUT R7, R0.reuse, 0xfffffff0, RZ, 0xc0, !PT ;  /* 0xfffffff000077812 */ /* 0x040fe200078ec0ff */
[----:B------:R-:W-:Y:S01]  /*0bc0*/  ULOP3.LUT UR40, UR4, 0x1, URZ, 0xfc, !UPT ;  /* 0x0000000104287892 */ /* 0x000fe2000f8efc3f */
[--C-:B------:R-:W-:Y:S02]  /*0bd0*/  SHF.R.S32.HI R13, RZ, 0x5, R4.reuse ;  /* 0x00000005ff0d7819 */ /* 0x100fe40000011404 */
[----:B------:R-:W-:Y:S01]  /*0be0*/  LEA.HI R2, R0, R11, RZ, 0x1 ;  /* 0x0000000b00027211 */ /* 0x000fe200078f08ff */
[----:B------:R-:W-:Y:S01]  /*0bf0*/  IMAD.IADD R9, R198, 0x1, -R7 ;  /* 0x00000001c6097824 */ /* 0x000fe200078e0a07 */
[----:B------:R-:W-:-:S02]  /*0c00*/  SHF.R.S32.HI R4, RZ, 0x1f, R4 ;  /* 0x0000001fff047819 */ /* 0x000fc40000011404 */
[-C--:B------:R-:W-:Y:S02]  /*0c10*/  LEA.HI R5, R3, R198.reuse, RZ, 0x7 ;  /* 0x000000c603057211 */ /* 0x080fe400078f38ff */
[----:B------:R-:W-:Y:S02]  /*0c20*/  LOP3.LUT R2, R2, 0x1ffffffe, RZ, 0xc0, !PT ;  /* 0x1ffffffe02027812 */ /* 0x000fe400078ec0ff */
[----:B------:R-:W-:Y:S02]  /*0c30*/  LEA.HI R4, R4, R13, RZ, 0x2 ;  /* 0x0000000d04047211 */ /* 0x000fe400078f10ff */
[----:B------:R-:W-:Y:S01]  /*0c40*/  SHF.R.S32.HI R0, RZ, 0x1f, R9 ;  /* 0x0000001fff007819 */ /* 0x000fe20000011409 */
[----:B------:R-:W-:Y:S01]  /*0c50*/  IMAD.IADD R11, R11, 0x1, -R2 ;  /* 0x000000010b0b7824 */ /* 0x000fe200078e0a02 */
[----:B------:R-:W-:Y:S02]  /*0c60*/  SHF.R.S32.HI R196, RZ, 0x7, R5 ;  /* 0x00000007ffc47819 */ /* 0x000fe40000011405 */
[----:B------:R-:W-:Y:S01]  /*0c70*/  LOP3.LUT R4, R4, 0x3ffffc, RZ, 0xc0, !PT ;  /* 0x003ffffc04047812 */ /* 0x000fe200078ec0ff */
[----:B------:R-:W-:Y:S01]  /*0c80*/  IMAD.SHL.U32 R11, R11, 0x8, RZ ;  /* 0x000000080b0b7824 */ /* 0x000fe200078e00ff */
        /* <DEDUP_REMOVED lines=8> */
[----:B------:R-:W-:Y:S01]  /*0d10*/  LEA R12, R6, R15, 0x4 ;  /* 0x0000000f060c7211 */ /* 0x000fe200078e20ff */
[----:B------:R-:W-:Y:S01]  /*0d20*/  IMAD.IADD R6, R9, 0x1, -R4 ;  /* 0x0000000109067824 */ /* 0x000fe200078e0a04 */
[----:B------:R-:W-:-:S02]  /*0d30*/  LOP3.LUT R10, R8, 0x7ffffe00, RZ, 0xc0, !PT ;  /* 0x7ffffe00080a7812 */ /* 0x000fc400078ec0ff */
[----:B------:R-:W-:Y:S01]  /*0d40*/  SHF.R.S32.HI R0, RZ, 0x1f, R7 ;  /* 0x0000001fff007819 */ /* 0x000fe20000011407 */
[C---:B------:R-:W-:Y:S01]  /*0d50*/  IMAD.SHL.U32 R8, R6.reuse, 0x40, RZ ;  /* 0x0000004006087824 */ /* 0x040fe200078e00ff */
[----:B------:R-:W-:Y:S01]  /*0d60*/  R2P PR, R6, 0x6 ;  /* 0x0000000606007804 */ /* 0x000fe20000000000 */
[--C-:B------:R-:W-:Y:S01]  /*0d70*/  IMAD.U32 R197, R12, 0x40, R11.reuse ;  /* 0x000000400cc57824 */ /* 0x100fe200078e000b */
[----:B------:R-:W-:Y:S01]  /*0d80*/  LEA.HI R2, R0, R7, RZ, 0x2 ;  /* 0x0000000700027211 */ /* 0x000fe200078f10ff */
[----:B------:R-:W-:Y:S01]  /*0d90*/  IMAD R10, R13, 0x400, R10 ;  /* 0x000004000d0a7824 */ /* 0x000fe200078e020a */
[----:B------:R-:W-:Y:S02]  /*0da0*/  LOP3.LUT R8, R8, 0x1c0, RZ, 0xc0, !PT ;  /* 0x000001c008087812 */ /* 0x000fe400078ec0ff */
[----:B------:R-:W-:Y:S02]  /*0db0*/  SHF.R.S32.HI R4, RZ, 0x2, R2 ;  /* 0x00000002ff047819 */ /* 0x000fe40000011402 */
[----:B------:R-:W-:-:S02]  /*0dc0*/  LOP3.LUT R11, R8, 0x8, R11, 0xf8, !PT ;  /* 0x00000008080b7812 */ /* 0x000fc400078ef80b */
[----:B------:R-:W-:Y:S02]  /*0dd0*/  SHF.R.U32.HI R8, RZ, 0x3, R8 ;  /* 0x00000003ff087819 */ /* 0x000fe40000011608 */
[----:B------:R-:W-:Y:S02]  /*0de0*/  SHF.R.S32.HI R9, RZ, 0x1f, R2 ;  /* 0x0000001fff097819 */ /* 0x000fe40000011402 */
[----:B------:R-:W-:Y:S02]  /*0df0*/  LOP3.LUT R11, R11, R8, RZ, 0x3c, !PT ;  /* 0x000000080b0b7212 */ /* 0x000fe400078e3cff */
[----:B------:R-:W-:Y:S02]  /*0e00*/  LOP3.LUT R2, R2, 0x7ffffffc, RZ, 0xc0, !PT ;  /* 0x7ffffffc02027812 */ /* 0x000fe400078ec0ff */
[----:B------:R-:W-:Y:S01]  /*0e10*/  LEA.HI R9, R9, R4, RZ, 0x3 ;  /* 0x0000000409097211 */ /* 0x000fe200078f18ff */
[----:B------:R-:W-:Y:S01]  /*0e20*/  IMAD.IADD R10, R10, 0x1, R11 ;  /* 0x000000010a0a7824 */ /* 0x000fe200078e020b */
[----:B------:R-:W-:Y:S01]  /*0e30*/  LEA.HI R5, R5, R196, RZ, 0x1 ;  /* 0x000000c405057211 */ /* 0x000fe200078f08ff */
[----:B------:R-:W-:Y:S01]  /*0e40*/  IMAD.IADD R22, R7, 0x1, -R2 ;  /* 0x0000000107167824 */ /* 0x000fe200078e0a02 */
[----:B------:R-:W-:Y:S01]  /*0e50*/  LEA.HI R0, R0, R7, RZ, 0x5 ;  /* 0x0000000700007211 */ /* 0x000fe200078f28ff */
[----:B------:R-:W-:Y:S01]  /*0e60*/  IMAD R189, R10, 0x2, R17 ;  /* 0x000000020abd7824 */ /* 0x000fe200078e0211 */
[----:B------:R-:W-:Y:S01]  /*0e70*/  LOP3.LUT R9, R9, 0xfffffff8, RZ, 0xc0, !PT ;  /* 0xfffffff809097812 */ /* 0x000fe200078ec0ff */
[----:B------:R-:W-:Y:S01]  /*0e80*/  IMAD.MOV.U32 R2, RZ, RZ, RZ ;  /* 0x000000ffff027224 */ /* 0x000fe200078e00ff */
        /* <DEDUP_REMOVED lines=8> */
[----:B------:R-:W-:Y:S01]  /*0f10*/  SHF.R.S32.HI R194, RZ, 0x3, R3 ;  /* 0x00000003ffc27819 */ /* 0x000fe20000011403 */
[----:B------:R-:W-:-:S02]  /*0f20*/  IMAD.IADD R5, R196, 0x1, -R5 ;  /* 0x00000001c4057824 */ /* 0x000fc400078e0a05 */
[C---:B------:R-:W-:Y:S01]  /*0f30*/  @P1 VIADD R190, R192.reuse, 0xffffffe0 ;  /* 0xffffffe0c0be1836 */ /* 0x040fe20000000000 */
[----:B------:R-:W-:Y:S01]  /*0f40*/  IADD3 R192, R192, R191, RZ ;  /* 0x000000bfc0c07210 */ /* 0x000fe20007ffe0ff */
[----:B------:R-:W-:Y:S02]  /*0f50*/  IMAD R18, R0, 0x10, R9 ;  /* 0x0000001000127824 */ /* 0x000fe400078e0209 */
[----:B------:R-:W-:Y:S02]  /*0f60*/  IMAD.SHL.U32 R23, R7, 0x8, RZ ;  /* 0x0000000807177824 */ /* 0x000fe400078e00ff */
[----:B------:R-:W-:Y:S02]  /*0f70*/  IMAD.SHL.U32 R188, R5, 0x100, RZ ;  /* 0x0000010005bc7824 */ /* 0x000fe400078e00ff */
[----:B------:R-:W-:Y:S02]  /*0f80*/  IMAD.SHL.U32 R22, R22, 0x2, RZ ;  /* 0x0000000216167824 */ /* 0x000fe400078e00ff */
[----:B------:R-:W-:-:S07]  /*0f90*/  IMAD.IADD R191, R191, 0x1, R190 ;  /* 0x00000001bfbf7824 */ /* 0x000fce00078e02be */
.L_x_4038:
[----:B0-----:R-:W0:Y:S01]  /*0fa0*/  LDC.64 R4, c[0x0][0xd60] ;  /* 0x00035800ff047b82 */ /* 0x001e220000000a00 */
[----:B------:R-:W-:Y:S01]  /*0fb0*/  ULDC.64 UR10, c[0x0][0x208] ;  /* 0x00008200000a7ab9 */ /* 0x000fe20000000a00 */
[----:B------:R-:W-:Y:S01]  /*0fc0*/  ULDC.64 UR6, c[0x0][0xb20] ;  /* 0x0002c80000067ab9 */ /* 0x000fe20000000a00 */
[----:B------:R-:W-:-:S05]  /*0fd0*/  ULDC.64 UR8, c[0x0][0xb10] ;  /* 0x0002c40000087ab9 */ /* 0x000fca0000000a00 */
[----:B-1----:R-:W1:Y:S08]  /*0fe0*/  LDC.64 R8, c[0x0][0x3f8] ;  /* 0x0000fe00ff087b82 */ /* 0x002e700000000a00 */
[----:B--2---:R-:W2:Y:S01]  /*0ff0*/  LDC R184, c[0x0][0x288] ;  /* 0x0000a200ffb87b82 */ /* 0x004ea20000000800 */
[----:B0-----:R-:W-:-:S07]  /*1000*/  IMAD.WIDE R4, R187, 0x4, R4 ;  /* 0x00000004bb047825 */ /* 0x001fce00078e0204 */
[----:B------:R-:W0:Y:S01]  /*1010*/  LDC R0, c[0x0][0x404] ;  /* 0x00010100ff007b82 */ /* 0x000e220000000800 */
[----:B---3--:R-:W3:Y:S01]  /*1020*/  LDG.E R4, desc[UR10][R4.64] ;  /* 0x0000000a04047981 */ /* 0x008ee2000c1e1900 */
[----:B------:R-:W-:Y:S01]  /*1030*/  UISETP.NE.U32.AND UP0, UPT, UR6, URZ, UPT ;  /* 0x0000003f0600728c */ /* 0x000fe2000bf05070 */
[----:B------:R-:W-:Y:S01]  /*1040*/  IMAD.MOV.U32 R3, RZ, RZ, RZ ;  /* 0x000000ffff037224 */ /* 0x000fe200078e00ff */
[----:B------:R-:W-:-:S04]  /*1050*/  UISETP.NE.U32.AND UP1, UPT, UR8, URZ, UPT ;  /* 0x0000003f0800728c */ /* 0x000fc8000bf25070 */
[----:B------:R-:W4:Y:S01]  /*1060*/  LDC R11, c[0x0][0x2e0] ;  /* 0x0000b800ff0b7b82 */ /* 0x000f220000000800 */
[----:B------:R-:W-:Y:S02]  /*1070*/  UISETP.NE.AND.EX UP0, UPT, UR7, URZ, UPT, UP0 ;  /* 0x0000003f0700728c */ /* 0x000fe4000bf05300 */
[----:B------:R-:W-:-:S04]  /*1080*/  UISETP.NE.AND.EX UP1, UPT, UR9, URZ, UPT, UP1 ;  /* 0x0000003f0900728c */ /* 0x000fc8000bf25310 */
[----:B------:R-:W-:Y:S02]  /*1090*/  PLOP3.LUT P0, PT, PT, PT, UP0, 0x80, 0x0 ;  /* 0x000000000000781c */ /* 0x000fe40003f0f008 */
[----:B------:R-:W-:Y:S01]  /*10a0*/  PLOP3.LUT P2, PT, PT, PT, UP1, 0x80, 0x0 ;  /* 0x000000000000781c */ /* 0x000fe20003f4f018 */
[----:B------:R-:W-:Y:S01]  /*10b0*/  UMOV UR37, UR5 ;  /* 0x0000000500257c82 */ /* 0x000fe20008000000 */
[----:B---3--:R-:W-:-:S13]  /*10c0*/  R2UR UR39, R4 ;  /* 0x00000000042772ca */ /* 0x008fda00000e0000 */
[----:B------:R-:W-:Y:S02]  /*10d0*/  USHF.R.S32.HI UR38, URZ, 0x1f, UR39 ;  /* 0x0000001f3f267899 */ /* 0x000fe40008011427 */
[----:B------:R-:W-:-:S04]  /*10e0*/  @UP0 ULEA UR6, UP2, UR39, UR6, 0x2 ;  /* 0x0000000627060291 */ /* 0x000fc8000f84103f */
[----:B------:R-:W-:Y:S02]  /*10f0*/  @UP0 ULEA.HI.X UR7, UR39, UR7, UR38, 0x2, UP2 ;  /* 0x0000000727070291 */ /* 0x000fe400090f1426 */
[----:B------:R-:W-:Y:S01]  /*1100*/  @UP1 ULEA UR8, UP0, UR39, UR8, 0x2 ;  /* 0x0000000827081291 */ /* 0x000fe2000f80103f */
[----:B------:R-:W-:-:S03]  /*1110*/  IMAD.U32 R4, RZ, RZ, UR6 ;  /* 0x00000006ff047e24 */ /* 0x000fc6000f8e00ff */
[----:B------:R-:W-:Y:S01]  /*1120*/  IMAD.U32 R5, RZ, RZ, UR7 ;  /* 0x00000007ff057e24 */ /* 0x000fe2000f8e00ff */
[----:B------:R-:W-:Y:S01]  /*1130*/  @UP1 ULEA.HI.X UR9, UR39, UR9, UR38, 0x2, UP0 ;  /* 0x0000000927091291 */ /* 0x000fe200080f1426 */
[----:B------:R-:W-:Y:S01]  /*1140*/  IMAD.U32 R6, RZ, RZ, UR8 ;  /* 0x00000008ff067e24 */ /* 0x000fe2000f8e00ff */
[----:B------:R-:W-:Y:S02]  /*1150*/  ULDC.64 UR6, c[0x0][0xb18] ;  /* 0x0002c60000067ab9 */ /* 0x000fe40000000a00 */
[----:B------:R3:W5:Y:S01]  /*1160*/  @P0 LDG.E R3, desc[UR10][R4.64] ;  /* 0x0000000a04030981 */ /* 0x000762000c1e1900 */
[----:B-1----:R-:W-:Y:S01]  /*1170*/  ISETP.NE.U32.AND P0, PT, R8, RZ, PT ;  /* 0x000000ff0800720c */ /* 0x002fe20003f05070 */
[----:B------:R-:W-:Y:S01]  /*1180*/  IMAD.U32 R7, RZ, RZ, UR9 ;  /* 0x00000009ff077e24 */ /* 0x000fe2000f8e00ff */
[----:B------:R-:W-:Y:S02]  /*1190*/  ISETP.NE.U32.AND P1, PT, RZ, UR6, PT ;  /* 0x00000006ff007c0c */ /* 0x000fe4000bf25070 */
[----:B------:R-:W-:-:S02]  /*11a0*/  ISETP.NE.AND.EX P0, PT, R9, RZ, PT, P0 ;  /* 0x000000ff0900720c */ /* 0x000fc40003f05300 */
[----:B--2---:R3:W5:Y:S01]  /*11b0*/  @P2 LDG.E R184, desc[UR10][R6.64] ;  /* 0x0000000a06b82981 */ /* 0x004762000c1e1900 */
[----:B------:R-:W-:Y:S02]  /*11c0*/  ISETP.NE.AND.EX P1, PT, RZ, UR7, PT, P1 ;  /* 0x00000007ff007c0c */ /* 0x000fe4000bf25310 */
[----:B0-----:R-:W-:Y:S01]  /*11d0*/  SEL R0, R0, 0x1, P0 ;  /* 0x0000000100007807 */ /* 0x001fe20000000000 */
[----:B----4-:R-:W-:Y:S10]  /*11e0*/  @P2 BRA `(.L_x_3988) ;  /* 0x0000000000302947 */ /* 0x010ff40003800000 */
[----:B------:R-:W-:Y:S02]  /*11f0*/  ULDC.64 UR4, c[0x0][0xaf8] ;  /* 0x0002be0000047ab9 */ /* 0x000fe40000000a00 */
[----:B------:R-:W-:-:S04]  /*1200*/  ISETP.NE.U32.AND P0, PT, RZ, UR4, PT ;  /* 0x00000004ff007c0c */ /* 0x000fc8000bf05070 */
[----:B------:R-:W-:-:S13]  /*1210*/  ISETP.NE.AND.EX P0, PT, RZ, UR5, PT, P0 ;  /* 0x00000005ff007c0c */ /* 0x000fda000bf05300 */
[----:B------:R-:W-:Y:S05]  /*1220*/  @!P0 BRA `(.L_x_3988) ;  /* 0x0000000000208947 */ /* 0x000fea0003800000 */
[----:B------:R-:W-:Y:S01]  /*1230*/  ULDC.64 UR4, c[0x0][0xaf8] ;  /* 0x0002be0000047ab9 */ /* 0x000fe20000000a00 */
[----:B------:R-:W-:Y:S01]  /*1240*/  ULDC.64 UR8, c[0x0][0x208] ;  /* 0x0000820000087ab9 */ /* 0x000fe20000000a00 */
[----:B------:R-:W-:-:S06]  /*1250*/  UIMAD.WIDE UR4, UR39, 0x4, UR4 ;  /* 0x00000004270478a5 */ /* 0x000fcc000f8e0204 */
[----:B---3--:R-:W-:Y:S02]  /*1260*/  IMAD.U32 R4, RZ, RZ, UR4 ;  /* 0x00000004ff047e24 */ /* 0x008fe4000f8e00ff */
[----:B------:R-:W-:-:S05]  /*1270*/  IMAD.U32 R5, RZ, RZ, UR5 ;  /* 0x00000005ff057e24 */ /* 0x000fca000f8e00ff */
[----:B-----5:R-:W2:Y:S04]  /*1280*/  LDG.E R184, desc[UR8][R4.64] ;  /* 0x0000000804b87981 */ /* 0x020ea8000c1e1900 */
[----:B------:R-:W2:Y:S02]  /*1290*/  LDG.E R7, desc[UR8][R4.64+0x4] ;  /* 0x0000040804077981 */ /* 0x000ea4000c1e1900 */
[----:B--2---:R-:W-:-:S07]  /*12a0*/  IMAD.IADD R184, R7, 0x1, -R184 ;  /* 0x0000000107b87824 */ /* 0x004fce00078e0ab8 */
.L_x_3988:
[----:B------:R-:W-:Y:S02]  /*12b0*/  IMAD R186, R0, R11, RZ ;  /* 0x0000000b00ba7224 */ /* 0x000fe400078e02ff */
[----:B------:R-:W-:Y:S01]  /*12c0*/  IMAD.MOV.U32 R193, RZ, RZ, R185 ;  /* 0x000000ffffc17224 */ /* 0x000fe200078e00b9 */
[----:B------:R-:W-:Y:S06]  /*12d0*/  @!P1 BRA `(.L_x_3989) ;  /* 0x00000000001c9947 */ /* 0x000fec0003800000 */
[----:B------:R-:W-:Y:S01]  /*12e0*/  ULEA UR4, UP0, UR39, UR6, 0x2 ;  /* 0x0000000627047291 */ /* 0x000fe2000f80103f */
[----:B------:R-:W-:-:S03]  /*12f0*/  ULDC.64 UR8, c[0x0][0x208] ;  /* 0x0000820000087ab9 */ /* 0x000fc60000000a00 */
[----:B------:R-:W-:Y:S02]  /*1300*/  ULEA.HI.X UR5, UR39, UR7, UR38, 0x2, UP0 ;  /* 0x0000000727057291 */ /* 0x000fe400080f1426 */
[----:B---3--:R-:W-:-:S04]  /*1310*/  MOV R4, UR4 ;  /* 0x0000000400047c02 */ /* 0x008fc80008000f00 */
[----:B------:R-:W-:-:S05]  /*1320*/  IMAD.U32 R5, RZ, RZ, UR5 ;  /* 0x00000005ff057e24 */ /* 0x000fca000f8e00ff */
[----:B------:R0:W5:Y:S01]  /*1330*/  LDG.E R186, desc[UR8][R4.64] ;  /* 0x0000000804ba7981 */ /* 0x000162000c1e1900 */
[----:B------:R-:W-:Y:S05]  /*1340*/  BRA `(.L_x_3990) ;  /* 0x0000000000307947 */ /* 0x000fea0003800000 */
.L_x_3989:
        /* <DEDUP_REMOVED lines=9> */
[----:B------:R-:W2:Y:S04]  /*13e0*/  LDG.E R186, desc[UR6][R4.64] ;  /* 0x0000000604ba7981 */ /* 0x000ea8000c1e1900 */
[----:B------:R-:W2:Y:S02]  /*13f0*/  LDG.E R7, desc[UR6][R4.64+0x4] ;  /* 0x0000040604077981 */ /* 0x000ea4000c1e1900 */
[----:B--2---:R-:W-:-:S07]  /*1400*/  IMAD.IADD R186, R7, 0x1, -R186 ;  /* 0x0000000107ba7824 */ /* 0x004fce00078e0aba */
.L_x_3990:
[----:B-----5:R-:W-:Y:S01]  /*1410*/  IMAD.IADD R186, R186, 0x1, -R3 ;  /* 0x00000001baba7824 */ /* 0x020fe200078e0a03 */
[----:B------:R-:W-:Y:S01]  /*1420*/  UISETP.NE.AND UP0, UPT, UR41, 0x1, UPT ;  /* 0x000000012900788c */ /* 0x000fe2000bf05270 */
[----:B------:R-:W-:Y:S02]  /*1430*/  LEA R3, R185, 0x7f, 0x6 ;  /* 0x0000007fb9037811 */ /* 0x000fe400078e30ff */
[----:B------:R-:W-:Y:S01]  /*1440*/  CS2R R150, SRZ ;  /* 0x0000000000967805 */ /* 0x000fe2000001ff00 */
[C---:B------:R-:W-:Y:S01]  /*1450*/  VIADD R0, R186.reuse, 0x3f ;  /* 0x0000003fba007836 */ /* 0x040fe20000000000 */
[----:B------:R-:W-:Y:S02]  /*1460*/  CS2R R148, SRZ ;  /* 0x0000000000947805 */ /* 0x000fe4000001ff00 */
[----:B0--3--:R-:W-:Y:S02]  /*1470*/  IADD3 R4, R186, R3, -R184 ;  /* 0x00000003ba047210 */ /* 0x009fe40007ffe8b8 */
[----:B------:R-:W-:-:S02]  /*1480*/  CS2R R146, SRZ ;  /* 0x0000000000927805 */ /* 0x000fc4000001ff00 */
[----:B------:R-:W-:Y:S02]  /*1490*/  PLOP3.LUT P0, PT, PT, PT, UP0, 0x80, 0x0 ;  /* 0x000000000000781c */ /* 0x000fe40003f0f008 */
[----:B------:R-:W-:Y:S02]  /*14a0*/  CS2R R144, SRZ ;  /* 0x0000000000907805 */ /* 0x000fe4000001ff00 */
[----:B------:R-:W-:Y:S02]  /*14b0*/  SHF.R.S32.HI R3, RZ, 0x1f, R0 ;  /* 0x0000001fff037819 */ /* 0x000fe40000011400 */
[----:B------:R-:W-:Y:S02]  /*14c0*/  CS2R R142, SRZ ;  /* 0x00000000008e7805 */ /* 0x000fe4000001ff00 */
[----:B------:R-:W-:Y:S02]  /*14d0*/  SHF.R.S32.HI R5, RZ, 0x1f, R4 ;  /* 0x0000001fff057819 */ /* 0x000fe40000011404 */
[----:B------:R-:W-:-:S02]  /*14e0*/  CS2R R140, SRZ ;  /* 0x00000000008c7805 */ /* 0x000fc4000001ff00 */
[----:B------:R-:W-:Y:S01]  /*14f0*/  LEA.HI R3, R3, R0, RZ, 0x6 ;  /* 0x0000000003037211 */ /* 0x000fe200078f30ff */
[----:B------:R-:W-:Y:S01]  /*1500*/  IMAD.MOV.U32 R0, RZ, RZ, RZ ;  /* 0x000000ffff007224 */ /* 0x000fe200078e00ff */
[----:B------:R-:W-:Y:S02]  /*1510*/  LEA.HI R5, R5, R4, RZ, 0x6 ;  /* 0x0000000405057211 */ /* 0x000fe400078f30ff */
[----:B------:R-:W-:Y:S02]  /*1520*/  CS2R R138, SRZ ;  /* 0x00000000008a7805 */ /* 0x000fe4000001ff00 */
[----:B------:R-:W-:Y:S01]  /*1530*/  SHF.R.S32.HI R168, RZ, 0x6, R3 ;  /* 0x00000006ffa87819 */ /* 0x000fe20000011403 */
[----:B------:R-:W-:Y:S01]  /*1540*/  IMAD.MOV.U32 R3, RZ, RZ, RZ ;  /* 0x000000ffff037224 */ /* 0x000fe200078e00ff */
[----:B------:R-:W-:Y:S02]  /*1550*/  SHF.R.S32.HI R5, RZ, 0x6, R5 ;  /* 0x00000006ff057819 */ /* 0x000fe40000011405 */
[----:B------:R-:W-:-:S02]  /*1560*/  CS2R R136, SRZ ;  /* 0x0000000000887805 */ /* 0x000fc4000001ff00 */
[----:B------:R-:W-:Y:S02]  /*1570*/  CS2R R134, SRZ ;  /* 0x0000000000867805 */ /* 0x000fe4000001ff00 */
[----:B------:R-:W-:Y:S02]  /*1580*/  CS2R R132, SRZ ;  /* 0x0000000000847805 */ /* 0x000fe4000001ff00 */
[----:B------:R-:W-:Y:S02]  /*1590*/  VIMNMX R168, R168, R5, PT ;  /* 0x00000005a8a87248 */ /* 0x000fe40003fe0100 */
        /* <DEDUP_REMOVED lines=51> */
[----:B------:R-:W-:Y:S01]  /*18d0*/  MOV R169, RZ ;  /* 0x000000ff00a97202 */ /* 0x000fe20000000f00 */
[----:B------:R-:W-:Y:S01]  /*18e0*/  IMAD.MOV.U32 R7, RZ, RZ, RZ ;  /* 0x000000ffff077224 */ /* 0x000fe200078e00ff */
[----:B------:R-:W-:Y:S01]  /*18f0*/  CS2R R170, SRZ ;  /* 0x0000000000aa7805 */ /* 0x000fe2000001ff00 */
[----:B------:R-:W-:Y:S01]  /*1900*/  IMAD.MOV.U32 R24, RZ, RZ, RZ ;  /* 0x000000ffff187224 */ /* 0x000fe200078e00ff */
[----:B------:R-:W-:Y:S01]  /*1910*/  CS2R R26, SRZ ;  /* 0x00000000001a7805 */ /* 0x000fe2000001ff00 */
[----:B------:R-:W-:Y:S01]  /*1920*/  IMAD.MOV.U32 R172, RZ, RZ, RZ ;  /* 0x000000ffffac7224 */ /* 0x000fe200078e00ff */
[----:B------:R-:W-:Y:S06]  /*1930*/  @!P0 BRA `(.L_x_3991) ;  /* 0x0000001400e88947 */ /* 0x000fec0003800000 */
        /* <DEDUP_REMOVED lines=13> */
[----:B------:R-:W-:Y:S01]  /*1a10*/  UMOV UR7, 0x40000040 ;  /* 0x4000004000077882 */ /* 0x000fe20000000000 */
[----:B------:R-:W1:Y:S01]  /*1a20*/  S2R R20, SR_TID.X ;  /* 0x0000000000147919 */ /* 0x000e620000002100 */
[----:B0-----:R-:W-:-:S04]  /*1a30*/  LEA.HI R5, R4, R4, RZ, 0x1 ;  /* 0x0000000404057211 */ /* 0x001fc800078f08ff */
[----:B------:R-:W-:Y:S01]  /*1a40*/  LOP3.LUT R5, R5, 0x1fffe, RZ, 0xc0, !PT ;  /* 0x0001fffe05057812 */ /* 0x000fe200078ec0ff */
[----:B------:R-:W-:-:S04]  /*1a50*/  WARPGROUP.ARRIVE ;  /* 0x00000000000079c5 */ /* 0x000fc80000000000 */
        /* <DEDUP_REMOVED lines=10> */
[----:B------:R-:W-:Y:S01]  /*1b00*/  VIADD R8, R5, 0x2 ;  /* 0x0000000205087836 */ /* 0x000fe20000000000 */
[----:B------:R-:W-:-:S02]  /*1b10*/  LOP3.LUT R7, R4, 0x2000000, RZ, 0xfc, !PT ;  /* 0x0200000004077812 */ /* 0x000fc400078efcff */
[----:B-1----:R-:W-:Y:S02]  /*1b20*/  LOP3.LUT R20, R20, 0x7f, RZ, 0xc0, !PT ;  /* 0x0000007f14147812 */ /* 0x002fe400078ec0ff */
[----:B------:R-:W-:Y:S01]  /*1b30*/  R2UR UR12, R8 ;  /* 0x00000000080c72ca */ /* 0x000fe200000e0000 */
[----:B------:R-:W-:Y:S01]  /*1b40*/  IMAD R4, R2, 0x1000, R7 ;  /* 0x0000100002047824 */ /* 0x000fe200078e0207 */
[C---:B------:R-:W-:Y:S01]  /*1b50*/  IADD3 R8, R5.reuse, 0x4, RZ ;  /* 0x0000000405087810 */ /* 0x040fe20007ffe0ff */
[----:B------:R-:W-:Y:S01]  /*1b60*/  VIADD R5, R5, 0x6 ;  /* 0x0000000605057836 */ /* 0x000fe20000000000 */
[----:B------:R-:W-:Y:S01]  /*1b70*/  ISETP.NE.AND P1, PT, R20, RZ, PT ;  /* 0x000000ff1400720c */ /* 0x000fe20003f25270 */
[C---:B------:R-:W-:Y:S01]  /*1b80*/  VIADD R6, R4.reuse, 0x80 ;  /* 0x0000008004067836 */ /* 0x040fe20000000000 */
[----:B------:R-:W-:Y:S02]  /*1b90*/  R2UR UR10, R4 ;  /* 0x00000000040a72ca */ /* 0x000fe400000e0000 */
[----:B------:R-:W-:-:S02]  /*1ba0*/  R2UR UR16, R8 ;  /* 0x00000000081072ca */ /* 0x000fc400000e0000 */
[----:B------:R-:W-:Y:S01]  /*1bb0*/  R2UR UR14, R6 ;  /* 0x00000000060e72ca */ /* 0x000fe200000e0000 */
[C---:B------:R-:W-:Y:S01]  /*1bc0*/  VIADD R6, R4.reuse, 0x100 ;  /* 0x0000010004067836 */ /* 0x040fe20000000000 */
[----:B------:R-:W-:Y:S01]  /*1bd0*/  R2UR UR4, R5 ;  /* 0x00000000050472ca */ /* 0x000fe200000e0000 */
[----:B------:R-:W-:-:S03]  /*1be0*/  VIADD R4, R4, 0x180 ;  /* 0x0000018004047836 */ /* 0x000fc60000000000 */
[----:B------:R-:W-:Y:S02]  /*1bf0*/  R2UR UR18, R6 ;  /* 0x00000000061272ca */ /* 0x000fe400000e0000 */
[----:B------:R-:W-:Y:S01]  /*1c00*/  R2UR UR6, R4 ;  /* 0x00000000040672ca */ /* 0x000fe200000e0000 */
[----:B------:R-:W-:Y:S01]  /*1c10*/  HGMMA.64x256x16.F32.BF16 R24, gdesc[UR8].tnspB, RZ, !UPT, gsb0 ;  /* 0x43e00000081879f0 */ /* 0x000fe2000c0018ff */
[----:B------:R-:W-:-:S04]  /*1c20*/  @!P1 IMAD R4, R2, 0x8, R17 ;  /* 0x0000000802049824 */ /* 0x000fc800078e0211 */
[----:B------:R-:W-:-:S05]  /*1c30*/  @!P1 VIADD R4, R4, 0x38860 ;  /* 0x0003886004049836 */ /* 0x000fca0000000000 */
[----:B------:R-:W-:Y:S01]  /*1c40*/  @!P1 PRMT R4, RZ, 0x654, R4 ;  /* 0x00000654ff049816 */ /* 0x000fe20000000004 */
[----:B------:R-:W-:Y:S02]  /*1c50*/  WARPGROUP.DEPBAR.LE gsb0, 0x0 ;  /* 0x00008000000079c5 */ /* 0x000fe40000010000 */
[----:B------:R-:W-:-:S15]  /*1c60*/  WARPGROUP.ARRIVE ;  /* 0x00000000000079c5 */ /* 0x000fde0000000000 */
        /* <DEDUP_REMOVED lines=14> */
.L_x_3994:
[----:B------:R-:W-:Y:S01]  /*1d50*/  BAR.SYNC.DEFER_BLOCKING 0xe, 0x100 ;  /* 0x0384000000007b1d */ /* 0x000fe20000010000 */
[----:B01----:R-:W-:Y:S01]  /*1d60*/  IMAD R4, R2, 0x40, R18 ;  /* 0x0000004002047824 */ /* 0x003fe200078e0212 */
[----:B------:R-:W-:Y:S01]  /*1d70*/  ISETP.GT.AND P2, PT, R168, RZ, PT ;  /* 0x000000ffa800720c */ /* 0x000fe20003f44270 */
[----:B------:R-:W-:Y:S02]  /*1d80*/  VIADD R2, R2, 0x1 ;  /* 0x0000000102027836 */ /* 0x000fe40000000000 */
[----:B------:R-:W-:Y:S01]  /*1d90*/  IMAD R4, R4, 0x4, R17 ;  /* 0x0000000404047824 */ /* 0x000fe200078e0211 */
[----:B------:R-:W-:Y:S01]  /*1da0*/  UMOV UR11, 0x40000040 ;  /* 0x40000040000b7882 */ /* 0x000fe20000000000 */
[----:B------:R-:W-:Y:S01]  /*1db0*/  UMOV UR15, 0x40000040 ;  /* 0x40000040000f7882 */ /* 0x000fe20000000000 */
[----:B------:R-:W-:Y:S01]  /*1dc0*/  ISETP.NE.AND P0, PT, R2, 0x2, PT ;  /* 0x000000020200780c */ /* 0x000fe20003f05270 */
[----:B------:R-:W-:Y:S01]  /*1dd0*/  UMOV UR19, 0x40000040 ;  /* 0x4000004000137882 */ /* 0x000fe20000000000 */
[----:B------:R-:W-:Y:S01]  /*1de0*/  UMOV UR7, 0x40000040 ;  /* 0x4000004000077882 */ /* 0x000fe20000000000 */
[----:B------:R-:W-:Y:S01]  /*1df0*/  VIADD R168, R168, 0xffffffff ;  /* 0xffffffffa8a87836 */ /* 0x000fe20000000000 */
[----:B------:R-:W-:Y:S01]  /*1e00*/  SEL R2, R2, RZ, P0 ;  /* 0x000000ff02027207 */ /* 0x000fe20000000000 */
[----:B------:R-:W0:Y:S04]  /*1e10*/  LDS R5, [R4+0x38400] ;  /* 0x0384000004057984 */ /* 0x000e280000000800 */
[----:B------:R1:W2:Y:S02]  /*1e20*/  LDS R6, [R4+0x38420] ;  /* 0x0384200004067984 */ /* 0x0002a40000000800 */
[----:B-1----:R-:W-:-:S05]  /*1e30*/  IMAD R4, R2, 0x1000, R7 ;  /* 0x0000100002047824 */ /* 0x002fca00078e0207 */
[----:B------:R-:W-:Y:S01]  /*1e40*/  R2UR UR10, R4 ;  /* 0x00000000040a72ca */ /* 0x000fe200000e0000 */
        /* <DEDUP_REMOVED lines=128> */
[----:B------:R-:W-:-:S04]  /*2650*/  IADD3 R5, R4, 0x80, RZ ;  /* 0x0000008004057810 */ /* 0x000fc80007ffe0ff */
[----:B------:R-:W-:Y:S01]  /*2660*/  R2UR UR14, R5 ;  /* 0x00000000050e72ca */ /* 0x000fe200000e0000 */
[----:B------:R-:W-:Y:S01]  /*2670*/  WARPGROUP.ARRIVE ;  /* 0x00000000000079c5 */ /* 0x000fe20000000000 */
[C---:B------:R-:W-:Y:S02]  /*2680*/  VIADD R5, R4.reuse, 0x100 ;  /* 0x0000010004057836 */ /* 0x040fe40000000000 */
[----:B------:R-:W-:-:S03]  /*2690*/  VIADD R4, R4, 0x180 ;  /* 0x0000018004047836 */ /* 0x000fc60000000000 */
[----:B------:R-:W-:Y:S01]  /*26a0*/  HGMMA.64x256x16.F32.BF16 R24, gdesc[UR8].tnspB, R24, gsb0 ;  /* 0x43e00000081879f0 */ /* 0x000fe20008001818 */
[----:B------:R-:W-:Y:S02]  /*26b0*/  R2UR UR18, R5 ;  /* 0x00000000051272ca */ /* 0x000fe400000e0000 */
[----:B------:R-:W-:Y:S01]  /*26c0*/  R2UR UR6, R4 ;  /* 0x00000000040672ca */ /* 0x000fe200000e0000 */
[----:B------:R-:W-:Y:S01]  /*26d0*/  @!P1 IMAD R4, R2, 0x8, R17 ;  /* 0x0000000802049824 */ /* 0x000fe200078e0211 */
[----:B------:R-:W-:-:S03]  /*26e0*/  SEL R5, RZ, 0x1, P0 ;  /* 0x00000001ff057807 */ /* 0x000fc60000000000 */
[----:B------:R-:W-:Y:S01]  /*26f0*/  @!P1 VIADD R4, R4, 0x38860 ;  /* 0x0003886004049836 */ /* 0x000fe20000000000 */
[----:B------:R-:W-:-:S04]  /*2700*/  LOP3.LUT R16, R16, R5, RZ, 0x3c, !PT ;  /* 0x0000000510107212 */ /* 0x000fc800078e3cff */
        /* <DEDUP_REMOVED lines=16> */
.L_x_3993:
[----:B------:R-:W-:Y:S01]  /*2810*/  BAR.SYNC.DEFER_BLOCKING 0xe, 0x100 ;  /* 0x0384000000007b1d */ /* 0x000fe20000010000 */
[C---:B01----:R-:W-:Y:S01]  /*2820*/  IMAD R4, R2.reuse, 0x40, R18 ;  /* 0x0000004002047824 */ /* 0x043fe200078e0212 */
[----:B------:R-:W-:Y:S01]  /*2830*/  PLOP3.LUT P0, PT, PT, PT, PT, 0x8, 0x0 ;  /* 0x000000000000781c */ /* 0x000fe20003f0e170 */
[----:B------:R-:W-:Y:S02]  /*2840*/  VIADD R2, R2, 0x1 ;  /* 0x0000000102027836 */ /* 0x000fe40000000000 */
[----:B------:R-:W-:-:S03]  /*2850*/  IMAD R17, R4, 0x4, R17 ;  /* 0x0000000404117824 */ /* 0x000fc600078e0211 */
[----:B------:R-:W-:-:S04]  /*2860*/  ISETP.NE.AND P1, PT, R2, 0x2, PT ;  /* 0x000000020200780c */ /* 0x000fc80003f25270 */
[----:B------:R-:W-:Y:S02]  /*2870*/  SEL R7, RZ, 0x1, P1 ;  /* 0x00000001ff077807 */ /* 0x000fe40000800000 */
[----:B------:R-:W-:Y:S02]  /*2880*/  SEL R2, R2, RZ, P1 ;  /* 0x000000ff02027207 */ /* 0x000fe40000800000 */
[----:B------:R-:W-:Y:S01]  /*2890*/  LOP3.LUT R16, R16, R7, RZ, 0x3c, !PT ;  /* 0x0000000710107212 */ /* 0x000fe200078e3cff */
        /* <DEDUP_REMOVED lines=132> */
.L_x_3991:
[----:B------:R-:W-:Y:S02]  /*30e0*/  ISETP.GE.AND P1, PT, R168, 0x1, PT ;  /* 0x00000001a800780c */ /* 0x000fe40003f26270 */
[----:B------:R-:W-:-:S11]  /*30f0*/  PLOP3.LUT P0, PT, PT, PT, PT, 0x80, 0x0 ;  /* 0x000000000000781c */ /* 0x000fd60003f0f070 */
[----:B------:R-:W-:Y:S05]  /*3100*/  @!P1 BRA `(.L_x_3992) ;  /* 0x0000009400d89947 */ /* 0x000fea0003800000 */
[----:B------:R-:W0:Y:S02]  /*3110*/  SHFL.IDX PT, R0, R196, RZ, 0x1f ;  /* 0x00001fffc4007589 */ /* 0x000e2400000e0000 */
[----:B0-----:R-:W-:-:S04]  /*3120*/  LEA.HI R3, R0, R0, RZ, 0x1 ;  /* 0x0000000000037211 */ /* 0x001fc800078f08ff */
[----:B------:R-:W-:-:S05]  /*3130*/  LOP3.LUT R3, R3, 0x1fffe, RZ, 0xc0, !PT ;  /* 0x0001fffe03037812 */ /* 0x000fca00078ec0ff */
[----:B------:R-:W-:Y:S02]  /*3140*/  IMAD.IADD R0, R0, 0x1, -R3 ;  /* 0x0000000100007824 */ /* 0x000fe400078e0a03 */
[----:B------:R-:W-:Y:S02]  /*3150*/  VIADD R3, R17, 0x36400 ;  /* 0x0003640011037836 */ /* 0x000fe40000000000 */
[----:B------:R-:W-:-:S03]  /*3160*/  IMAD R0, R0, 0x8000, R17 ;  /* 0x0000800000007824 */ /* 0x000fc600078e0211 */
[----:B------:R-:W-:Y:S02]  /*3170*/  LOP3.LUT P0, RZ, R3, 0x3ff, RZ, 0xc0, !PT ;  /* 0x000003ff03ff7812 */ /* 0x000fe4000780c0ff */
[----:B------:R-:W-:-:S04]  /*3180*/  IADD3 R0, R0, 0x400, RZ ;  /* 0x0000040000007810 */ /* 0x000fc80007ffe0ff */
        /* <DEDUP_REMOVED lines=20> */
.L_x_3995:
[----:B------:R-:W-:Y:S01]  /*32d0*/  ULEA.HI UR4, UR36, UR36, URZ, 0x1 ;  /* 0x0000002424047291 */ /* 0x000fe2000f8f083f */
[----:B------:R-:W-:-:S03]  /*32e0*/  IMAD.U32 R0, RZ, RZ, UR40 ;  /* 0x00000028ff007e24 */ /* 0x000fc6000f8e00ff */
[----:B------:R-:W-:Y:S02]  /*32f0*/  ULOP3.LUT UR4, UR4, 0xfffffffe, URZ, 0xc0, !UPT ;  /* 0xfffffffe04047892 */ /* 0x000fe4000f8ec03f */
[----:B------:R-:W-:Y:S02]  /*3300*/  ISETP.NE.AND P0, PT, R0, 0x3, PT ;  /* 0x000000030000780c */ /* 0x000fe40003f05270 */
[----:B------:R-:W-:-:S06]  /*3310*/  UIADD3 UR4, UR36, -UR4, URZ ;  /* 0x8000000424047290 */ /* 0x000fcc000fffe03f */
[----:B------:R-:W-:-:S04]  /*3320*/  MOV R4, UR4 ;  /* 0x0000000400047c02 */ /* 0x000fc80008000f00 */
[----:B------:R-:W-:-:S04]  /*3330*/  SHF.L.U32 R4, R4, 0x1f, RZ ;  /* 0x0000001f04047819 */ /* 0x000fc800000006ff */
[----:B------:R-:W0:Y:S02]  /*3340*/  SYNCS.PHASECHK.TRANS64.TRYWAIT P1, [R17+URZ+0x38800], R4 ;  /* 0x03880004110075a7 */ /* 0x000e24000802017f */
[----:B0-----:R-:W-:Y:S05]  /*3350*/  @!P1 BRA `(.L_x_3996) ;  /* 0x0000011400489947 */ /* 0x001fea0003800000 */
.L_x_4124:
[----:B------:R-:W-:Y:S05]  /*3360*/  @!P0 BRA `(.L_x_3997) ;  /* 0x0000000000048947 */ /* 0x000fea0003800000 */
[----:B------:R-:W-:Y:S01]  /*3370*/  BPT.TRAP 0x1 ;  /* 0x000000040000795c */ /* 0x000fe20000300000 */
.L_x_3997:
[----:B------:R-:W-:Y:S01]  /*3380*/  IMAD R6, R2, 0x8, R17 ;  /* 0x0000000802067824 */ /* 0x000fe200078e0211 */
[----:B------:R-:W-:-:S04]  /*3390*/  SHF.L.U32 R7, R16, 0x1f, RZ ;  /* 0x0000001f10077819 */ /* 0x000fc800000006ff */
[----:B------:R1:W2:Y:S01]  /*33a0*/  SYNCS.PHASECHK.TRANS64.TRYWAIT P1, [R6+URZ+0x38830], R7 ;  /* 0x03883007060075a7 */ /* 0x0002a2000802017f */
[----:B------:R-:W-:Y:S05]  /*33b0*/  @!P0 BRA `(.L_x_3998) ;  /* 0x0000000000048947 */ /* 0x000fea0003800000 */
[----:B------:R-:W-:Y:S01]  /*33c0*/  BPT.TRAP 0x1 ;  /* 0x000000040000795c */ /* 0x000fe20000300000 */
.L_x_3998:
[----:B------:R-:W-:-:S05]  /*33d0*/  VIADD R0, R17, 0x22400 ;  /* 0x0002240011007836 */ /* 0x000fca0000000000 */
[----:B------:R-:W-:-:S04]  /*33e0*/  SHF.R.U32.HI R0, RZ, 0x4, R0 ;  /* 0x00000004ff007819 */ /* 0x000fc80000011600 */
[----:B------:R-:W-:Y:S01]  /*33f0*/  LOP3.LUT R0, R0, 0x3fff, RZ, 0xc0, !PT ;  /* 0x00003fff00007812 */ /* 0x000fe200078ec0ff */
[----:B--2---:R-:W-:Y:S06]  /*3400*/  @P1 BRA `(.L_x_3999) ;  /* 0x0000000000081947 */ /* 0x004fec0003800000 */
[----:B------:R-:W2:Y:S02]  /*3410*/  SYNCS.PHASECHK.TRANS64.TRYWAIT P1, [R6+URZ+0x38830], R7 ;  /* 0x03883007060075a7 */ /* 0x000ea4000802017f */
[----:B--2---:R-:W-:Y:S05]  /*3420*/  @!P1 BRA `(.L_x_4000) ;  /* 0x0000011400289947 */ /* 0x004fea0003800000 */
.L_x_3999:
[----:B------:R-:W-:Y:S05]  /*3430*/  WARPSYNC.ALL ;  /* 0x0000000000007948 */ /* 0x000fea0003800000 */
[----:B------:R-:W-:Y:S01]  /*3440*/  LOP3.LUT R0, R0, 0x10000, RZ, 0xfc, !PT ;  /* 0x0001000000007812 */ /* 0x000fe200078efcff */
[----:B------:R-:W-:Y:S01]  /*3450*/  VIADD R3, R17, 0x20400 ;  /* 0x0002040011037836 */ /* 0x000fe20000000000 */
[----:B------:R-:W-:-:S03]  /*3460*/  WARPGROUP.ARRIVE ;  /* 0x00000000000079c5 */ /* 0x000fc60000000000 */
[----:B------:R-:W-:Y:S01]  /*3470*/  IMAD R5, R2, 0x200, R0 ;  /* 0x0000020002057824 */ /* 0x000fe200078e0200 */
[----:B------:R-:W-:Y:S01]  /*3480*/  UMOV UR11, 0x40000040 ;  /* 0x40000040000b7882 */ /* 0x000fe20000000000 */
[----:B------:R-:W-:Y:S01]  /*3490*/  UMOV UR9, 0x40000040 ;  /* 0x4000004000097882 */ /* 0x000fe20000000000 */
[----:B------:R-:W-:Y:S01]  /*34a0*/  SHF.R.U32.HI R3, RZ, 0x4, R3 ;  /* 0x00000004ff037819 */ /* 0x000fe20000011603 */
[----:B------:R-:W-:Y:S01]  /*34b0*/  UMOV UR15, 0x40000040 ;  /* 0x40000040000f7882 */ /* 0x000fe20000000000 */
[----:B------:R-:W-:Y:S01]  /*34c0*/  R2UR UR10, R5 ;  /* 0x00000000050a72ca */ /* 0x000fe200000e0000 */
[----:B------:R-:W-:Y:S01]  /*34d0*/  UMOV UR13, 0x40000040 ;  /* 0x40000040000d7882 */ /* 0x000fe20000000000 */
[----:B------:R-:W-:Y:S01]  /*34e0*/  LOP3.LUT R3, R3, 0x3fff, RZ, 0xc0, !PT ;  /* 0x00003fff03037812 */ /* 0x000fe200078ec0ff */
[----:B------:R-:W-:Y:S01]  /*34f0*/  UMOV UR19, 0x40000040 ;  /* 0x4000004000137882 */ /* 0x000fe20000000000 */
[----:B------:R-:W-:Y:S01]  /*3500*/  UMOV UR17, 0x40000040 ;  /* 0x4000004000117882 */ /* 0x000fe20000000000 */
[----:B------:R-:W-:Y:S01]  /*3510*/  UMOV UR23, 0x40000040 ;  /* 0x4000004000177882 */ /* 0x000fe20000000000 */
[----:B------:R-:W-:Y:S01]  /*3520*/  LOP3.LUT R3, R3, 0x10000, RZ, 0xfc, !PT ;  /* 0x0001000003037812 */ /* 0x000fe200078efcff */
[----:B------:R-:W-:-:S03]  /*3530*/  UMOV UR21, 0x40000040 ;  /* 0x4000004000157882 */ /* 0x000fc60000000000 */
[C---:B------:R-:W-:Y:S01]  /*3540*/  R2UR UR8, R3.reuse ;  /* 0x00000000030872ca */ /* 0x040fe200000e0000 */
[----:B------:R-:W-:Y:S02]  /*3550*/  VIADD R5, R3, 0x2 ;  /* 0x0000000203057836 */ /* 0x000fe40000000000 */
[----:B------:R-:W-:Y:S02]  /*3560*/  UIADD3 UR14, UR10, 0x2, URZ ;  /* 0x000000020a0e7890 */ /* 0x000fe4000fffe03f */
[----:B------:R-:W-:Y:S01]  /*3570*/  UIADD3 UR18, UR10, 0x4, URZ ;  /* 0x000000040a127890 */ /* 0x000fe2000fffe03f */
[----:B------:R-:W-:Y:S01]  /*3580*/  R2UR UR12, R5 ;  /* 0x00000000050c72ca */ /* 0x000fe200000e0000 */
[C---:B------:R-:W-:Y:S01]  /*3590*/  VIADD R5, R3.reuse, 0x4 ;  /* 0x0000000403057836 */ /* 0x040fe20000000000 */
[----:B------:R-:W-:Y:S01]  /*35a0*/  UIADD3 UR22, UR10, 0x6, URZ ;  /* 0x000000060a167890 */ /* 0x000fe2000fffe03f */
[----:B------:R-:W-:-:S03]  /*35b0*/  VIADD R3, R3, 0x6 ;  /* 0x0000000603037836 */ /* 0x000fc60000000000 */
[----:B------:R-:W-:Y:S01]  /*35c0*/  R2UR UR16, R5 ;  /* 0x00000000051072ca */ /* 0x000fe200000e0000 */
[----:B------:R-:W-:Y:S01]  /*35d0*/  HGMMA.64x64x16.F32.BF16 R24, gdesc[UR8], RZ, !UPT, gsb0 ;  /* 0x00e00000081879f0 */ /* 0x000fe2000c0018ff */
[----:B------:R-:W-:Y:S02]  /*35e0*/  R2UR UR20, R3 ;  /* 0x00000000031472ca */ /* 0x000fe400000e0000 */
        /* <DEDUP_REMOVED lines=10> */
[----:B------:R-:W3:Y:S02]  /*3690*/  SYNCS.PHASECHK.TRANS64.TRYWAIT P1, [R17+URZ+0x38810], R4 ;  /* 0x03881004110075a7 */ /* 0x000ee4000802017f */
[----:B---3--:R-:W-:Y:S05]  /*36a0*/  @!P1 BRA `(.L_x_4001) ;  /* 0x00000110009c9947 */ /* 0x008fea0003800000 */
.L_x_4125:
[----:B------:R-:W-:Y:S05]  /*36b0*/  @!P0 BRA `(.L_x_4002) ;  /* 0x0000000000048947 */ /* 0x000fea0003800000 */
[----:B------:R-:W-:Y:S01]  /*36c0*/  BPT.TRAP 0x1 ;  /* 0x000000040000795c */ /* 0x000fe20000300000 */
.L_x_4002:
[----:B------:R4:W0:Y:S01]  /*36d0*/  SYNCS.PHASECHK.TRANS64.TRYWAIT P1, [R6+URZ+0x38850], R7 ;  /* 0x03885007060075a7 */ /* 0x000822000802017f */
[----:B------:R-:W-:Y:S05]  /*36e0*/  @!P0 BRA `(.L_x_4003) ;  /* 0x0000000000048947 */ /* 0x000fea0003800000 */
[----:B------:R-:W-:Y:S01]  /*36f0*/  BPT.TRAP 0x1 ;  /* 0x000000040000795c */ /* 0x000fe20000300000 */
.L_x_4003:
[C---:B------:R-:W-:Y:S02]  /*3700*/  VIADD R3, R17.reuse, 0x400 ;  /* 0x0000040011037836 */ /* 0x040fe40000000000 */
[----:B0--3--:R-:W-:-:S03]  /*3710*/  VIADD R4, R17, 0x26400 ;  /* 0x0002640011047836 */ /* 0x009fc60000000000 */
[----:B------:R-:W-:Y:S02]  /*3720*/  SHF.R.U32.HI R3, RZ, 0x4, R3 ;  /* 0x00000004ff037819 */ /* 0x000fe40000011603 */
[----:B------:R-:W-:Y:S02]  /*3730*/  SHF.R.U32.HI R4, RZ, 0x4, R4 ;  /* 0x00000004ff047819 */ /* 0x000fe40000011604 */
[----:B------:R-:W-:Y:S02]  /*3740*/  LOP3.LUT R3, R3, 0x3fff, RZ, 0xc0, !PT ;  /* 0x00003fff03037812 */ /* 0x000fe400078ec0ff */
[----:B------:R-:W-:Y:S02]  /*3750*/  LOP3.LUT R4, R4, 0x3fff, RZ, 0xc0, !PT ;  /* 0x00003fff04047812 */ /* 0x000fe400078ec0ff */
[----:B------:R-:W-:Y:S02]  /*3760*/  LOP3.LUT R3, R3, 0x10000, RZ, 0xfc, !PT ;  /* 0x0001000003037812 */ /* 0x000fe400078efcff */
[----:B------:R-:W-:-:S02]  /*3770*/  LOP3.LUT R4, R4, 0x10000, RZ, 0xfc, !PT ;  /* 0x0001000004047812 */ /* 0x000fc400078efcff */
[----:B------:R-:W-:Y:S01]  /*3780*/  LEA R5, R2, R3, 0xc ;  /* 0x0000000302057211 */ /* 0x000fe200078e60ff */
[----:B------:R-:W-:Y:S06]  /*3790*/  @P1 BRA `(.L_x_4004) ;  /* 0x0000000000081947 */ /* 0x000fec0003800000 */
[----:B------:R-:W0:Y:S02]  /*37a0*/  SYNCS.PHASECHK.TRANS64.TRYWAIT P1, [R6+URZ+0x38850], R7 ;  /* 0x03885007060075a7 */ /* 0x000e24000802017f */
[----:B0-----:R-:W-:Y:S05]  /*37b0*/  @!P1 BRA `(.L_x_4005) ;  /* 0x00000110006c9947 */ /* 0x001fea0003800000 */
.L_x_4004:
[C---:B------:R-:W-:Y:S01]  /*37c0*/  R2UR UR24, R4.reuse ;  /* 0x00000000041872ca */ /* 0x040fe200000e0000 */
[----:B------:R-:W-:Y:S01]  /*37d0*/  WARPGROUP.ARRIVE ;  /* 0x00000000000079c5 */ /* 0x000fe20000000000 */
[C---:B------:R-:W-:Y:S01]  /*37e0*/  R2UR UR26, R5.reuse ;  /* 0x00000000051a72ca */ /* 0x040fe200000e0000 */
[----:B------:R-:W-:Y:S01]  /*37f0*/  UMOV UR25, 0x40000040 ;  /* 0x4000004000197882 */ /* 0x000fe20000000000 */
[----:B------:R-:W-:Y:S01]  /*3800*/  UMOV UR27, 0x40000040 ;  /* 0x40000040001b7882 */ /* 0x000fe20000000000 */
[----:B------:R-:W-:Y:S01]  /*3810*/  VIADD R8, R4, 0x2 ;  /* 0x0000000204087836 */ /* 0x000fe20000000000 */
[----:B------:R-:W-:Y:S01]  /*3820*/  UMOV UR5, 0x40000040 ;  /* 0x4000004000057882 */ /* 0x000fe20000000000 */
[----:B012-4-:R-:W-:Y:S01]  /*3830*/  VIADD R7, R5, 0x2 ;  /* 0x0000000205077836 */ /* 0x017fe20000000000 */
[----:B------:R-:W-:Y:S01]  /*3840*/  UMOV UR7, 0x40000040 ;  /* 0x4000004000077882 */ /* 0x000fe20000000000 */
[----:B------:R-:W0:Y:S01]  /*3850*/  S2R R9, SR_TID.X ;  /* 0x0000000000097919 */ /* 0x000e220000002100 */
[----:B------:R-:W-:Y:S01]  /*3860*/  R2UR UR4, R8 ;  /* 0x00000000080472ca */ /* 0x000fe200000e0000 */
[----:B------:R-:W-:Y:S01]  /*3870*/  VIADD R8, R4, 0x4 ;  /* 0x0000000404087836 */ /* 0x000fe20000000000 */
[----:B------:R-:W-:Y:S01]  /*3880*/  R2UR UR6, R7 ;  /* 0x00000000070672ca */ /* 0x000fe200000e0000 */
[C---:B------:R-:W-:Y:S01]  /*3890*/  VIADD R7, R5.reuse, 0x4 ;  /* 0x0000000405077836 */ /* 0x040fe20000000000 */
[----:B------:R-:W-:Y:S01]  /*38a0*/  ULDC UR10, c[0x0][0xa80] ;  /* 0x0002a000000a7ab9 */ /* 0x000fe20000000800 */
[----:B------:R-:W-:Y:S01]  /*38b0*/  HGMMA.64x64x16.F32.BF16 R24, gdesc[UR24], R24, gsb0 ;  /* 0x00e00000181879f0 */ /* 0x000fe20008001818 */
[----:B------:R-:W-:-:S02]  /*38c0*/  VIADD R10, R5, 0x800 ;  /* 0x00000800050a7836 */ /* 0x000fc40000000000 */
[----:B------:R-:W1:Y:S01]  /*38d0*/  S2R R57, SR_TID.X ;  /* 0x0000000000397919 */ /* 0x000e620000002100 */
[----:B------:R-:W-:-:S04]  /*38e0*/  IMAD R201, R2, 0x1000, R19 ;  /* 0x0000100002c97824 */ /* 0x000fc800078e0213 */
[----:B------:R-:W-:Y:S01]  /*38f0*/  VIADD R203, R201, 0x80 ;  /* 0x00000080c9cb7836 */ /* 0x000fe20000000000 */
[----:B0-----:R-:W-:Y:S02]  /*3900*/  SHF.R.U32.HI R9, RZ, 0x7, R9 ;  /* 0x00000007ff097819 */ /* 0x001fe40000011609 */
[----:B-1----:R-:W-:Y:S01]  /*3910*/  LOP3.LUT R57, R57, 0x7f, RZ, 0xc0, !PT ;  /* 0x0000007f39397812 */ /* 0x002fe200078ec0ff */
        /* <DEDUP_REMOVED lines=124> */
[----:B------:R-:W0:Y:S01]  /*40e0*/  SHFL.IDX PT, R7, R9, RZ, 0x1f ;  /* 0x00001fff09077589 */ /* 0x000e2200000e0000 */
[----:B------:R-:W-:Y:S01]  /*40f0*/  VIADD R8, R4, 0x800 ;  /* 0x0000080004087836 */ /* 0x000fe20000000000 */
[----:B0-----:R-:W-:-:S04]  /*4100*/  ISETP.GT.AND P1, PT, R7, 0x7f, PT ;  /* 0x0000007f0700780c */ /* 0x001fc80003f24270 */
[----:B------:R-:W-:-:S04]  /*4110*/  SEL R7, RZ, 0x2, !P1 ;  /* 0x00000002ff077807 */ /* 0x000fc80004800000 */
[C---:B------:R-:W-:Y:S01]  /*4120*/  IADD3 R9, R7.reuse, R8, RZ ;  /* 0x0000000807097210 */ /* 0x040fe20007ffe0ff */
        /* <DEDUP_REMOVED lines=12> */
[----:B------:R-:W-:Y:S02]  /*41f0*/  IMAD.IADD R13, R10, 0x1, R9 ;  /* 0x000000010a0d7824 */ /* 0x000fe400078e0209 */
        /* <DEDUP_REMOVED lines=32> */
[----:B------:R-:W-:-:S03]  /*4400*/  VIADD R10, R5, 0xa00 ;  /* 0x00000a00050a7836 */ /* 0x000fc60000000000 */
        /* <DEDUP_REMOVED lines=130> */
[----:B------:R-:W-:Y:S02]  /*4c30*/  IMAD R5, R168, -0x40, R9 ;  /* 0xffffffc0a8057824 */ /* 0x000fe400078e0209 */
[----:B------:R-:W-:-:S03]  /*4c40*/  IMAD R9, R185, 0x40, R18 ;  /* 0x00000040b9097824 */ /* 0x000fc600078e0212 */
[----:B------:R-:W-:Y:S02]  /*4c50*/  IADD3 R7, R186, 0x1, R5 ;  /* 0x00000001ba077810 */ /* 0x000fe40007ffe005 */
[C---:B------:R-:W-:Y:S02]  /*4c60*/  IADD3 R5, -R22.reuse, R5, R186 ;  /* 0x0000000516057210 */ /* 0x040fe40007ffe1ba */
[----:B------:R-:W-:-:S04]  /*4c70*/  IADD3 R8, -R22, R7, -R184 ;  /* 0x0000000716087210 */ /* 0x000fc80007ffe9b8 */
[----:B------:R-:W-:Y:S02]  /*4c80*/  VIADDMNMX R11, R9, R8, R5, PT ;  /* 0x00000008090b7246 */ /* 0x000fe40003800105 */
[----:B------:R-:W-:Y:S02]  /*4c90*/  IADD3 R8, R8, 0x8, R9 ;  /* 0x0000000808087810 */ /* 0x000fe40007ffe009 */
[C---:B------:R-:W-:Y:S02]  /*4ca0*/  ISETP.GT.AND P1, PT, R11.reuse, RZ, PT ;  /* 0x000000ff0b00720c */ /* 0x040fe40003f24270 */
[C---:B------:R-:W-:Y:S02]  /*4cb0*/  ISETP.GT.AND P2, PT, R11.reuse, 0x1, PT ;  /* 0x000000010b00780c */ /* 0x040fe40003f44270 */
[----:B------:R-:W-:Y:S02]  /*4cc0*/  ISETP.GT.AND P3, PT, R11, 0x8, PT ;  /* 0x000000080b00780c */ /* 0x000fe40003f64270 */
[----:B------:R-:W-:Y:S01]  /*4cd0*/  VIMNMX R8, R5, R8, PT ;  /* 0x0000000805087248 */ /* 0x000fe20003fe0100 */
[----:B------:R-:W-:-:S02]  /*4ce0*/  WARPGROUP.DEPBAR.LE gsb0, 0x0 ;  /* 0x00008000000079c5 */ /* 0x000fc40000010000 */
[----:B------:R-:W-:-:S06]  /*4cf0*/  WARPGROUP.ARRIVE ;  /* 0x00000000000079c5 */ /* 0x000fcc0000000000 */
[----:B------:R-:W-:Y:S01]  /*4d00*/  HGMMA.64x64x16.F32.BF16 R24, gdesc[UR4], R24, gsb0 ;  /* 0x00e00000041879f0 */ /* 0x000fe20008001818 */
[----:B------:R-:W-:Y:S01]  /*4d10*/  R2UR UR4, R201 ;  /* 0x00000000c90472ca */ /* 0x000fe200000e0000 */
[----:B------:R-:W-:-:S12]  /*4d20*/  UMOV UR7, 0x40000040 ;  /* 0x4000004000077882 */ /* 0x000fd80000000000 */
[----:B------:R-:W-:Y:S01]  /*4d30*/  UMOV UR6, UR4 ;  /* 0x0000000400067c82 */ /* 0x000fe20008000000 */
[----:B------:R-:W-:Y:S01]  /*4d40*/  R2UR UR4, R203 ;  /* 0x00000000cb0472ca */ /* 0x000fe200000e0000 */
[C---:B------:R-:W-:Y:S01]  /*4d50*/  VIADD R203, R201.reuse, 0x100 ;  /* 0x00000100c9cb7836 */ /* 0x040fe20000000000 */
[----:B------:R-:W-:Y:S01]  /*4d60*/  IADD3 R201, R201, 0x180, RZ ;  /* 0x00000180c9c97810 */ /* 0x000fe20007ffe0ff */
        /* <DEDUP_REMOVED lines=48> */
[----:B------:R-:W0:Y:S01]  /*5070*/  SHFL.BFLY PT, R7, R10, 0x2, 0x1f ;  /* 0x0c401f000a077f89 */ /* 0x000e2200000e0000 */
        /* <DEDUP_REMOVED lines=12> */
[----:B0-----:R-:W-:Y:S02]  /*5140*/  FMNMX.FTZ R9, R10, R7, !PT ;  /* 0x000000070a097209 */ /* 0x001fe40007810000 */
[----:B------:R-:W-:Y:S02]  /*5150*/  FMNMX.FTZ R10, R30, R5, !PT ;  /* 0x000000051e0a7209 */ /* 0x000fe40007810000 */
[----:B------:R-:W-:Y:S01]  /*5160*/  FSEL R38, R38, -INF , P2 ;  /* 0xff80000026267808 */ /* 0x000fe20001000000 */
[----:B------:R-:W0:Y:S01]  /*5170*/  SHFL.BFLY PT, R12, R9, 0x1, 0x1f ;  /* 0x0c201f00090c7f89 */ /* 0x000e2200000e0000 */
        /* <DEDUP_REMOVED lines=12> */
[----:B0-----:R-:W-:-:S02]  /*5240*/  FMNMX.FTZ R5, R9, R12, !PT ;  /* 0x0000000c09057209 */ /* 0x001fc40007810000 */
[----:B------:R-:W-:Y:S02]  /*5250*/  ISETP.GT.AND P3, PT, R8, 0x29, PT ;  /* 0x000000290800780c */ /* 0x000fe40003f64270 */
[----:B------:R-:W-:Y:S01]  /*5260*/  FSEL R46, R46, -INF , P2 ;  /* 0xff8000002e2e7808 */ /* 0x000fe20001000000 */
[----:B------:R-:W-:Y:S01]  /*5270*/  FMUL.FTZ R9, R5, UR10 ;  /* 0x0000000a05097c20 */ /* 0x000fe20008410000 */
[----:B------:R-:W-:Y:S02]  /*5280*/  FMNMX.FTZ R7, R43, R10, !PT ;  /* 0x0000000a2b077209 */ /* 0x000fe40007810000 */
[----:B------:R-:W-:Y:S02]  /*5290*/  FSETP.NEU.FTZ.AND P4, PT, R5, -INF , PT ;  /* 0xff8000000500780b */ /* 0x000fe40003f9d000 */
[----:B------:R-:W-:Y:S02]  /*52a0*/  ISETP.GT.AND P1, PT, R8, 0x30, PT ;  /* 0x000000300800780c */ /* 0x000fe40003f24270 */
[----:B------:R-:W-:-:S02]  /*52b0*/  FSEL R47, R47, -INF , P3 ;  /* 0xff8000002f2f7808 */ /* 0x000fc40001800000 */
[----:B------:R-:W-:Y:S02]  /*52c0*/  FMNMX.FTZ R10, R46, R7, !PT ;  /* 0x000000072e0a7209 */ /* 0x000fe40007810000 */
        /* <DEDUP_REMOVED lines=28> */
[----:B------:R-:W-:Y:S01]  /*5490*/  FFMA.FTZ R176, R53, UR10, -R56 ;  /* 0x0000000a35b07c23 */ /* 0x000fe20008010838 */
[----:B------:R-:W0:Y:S01]  /*54a0*/  SHFL.BFLY PT, R15, R8, 0x2, 0x1f ;  /* 0x0c401f00080f7f89 */ /* 0x000e2200000e0000 */
[----:B------:R-:W1:Y:S08]  /*54b0*/  MUFU.EX2 R7, R7 ;  /* 0x0000000700077308 */ /* 0x000e700000000800 */
[----:B------:R-:W-:Y:S08]  /*54c0*/  MUFU.EX2 R9, R9 ;  /* 0x0000000900097308 */ /* 0x000ff00000000800 */
[----:B------:R-:W2:Y:S01]  /*54d0*/  MUFU.EX2 R12, R12 ;  /* 0x0000000c000c7308 */ /* 0x000ea20000000800 */
[----:B-1----:R-:W-:Y:S01]  /*54e0*/  F2FP.BF16.F32.PACK_AB R152, R10, R7 ;  /* 0x000000070a98723e */ /* 0x002fe200000010ff */
[----:B------:R-:W-:Y:S01]  /*54f0*/  FADD.FTZ R10, R7, R10 ;  /* 0x0000000a070a7221 */ /* 0x000fe20000010000 */
[----:B0-----:R-:W-:Y:S01]  /*5500*/  FMNMX.FTZ R24, R8, R15, !PT ;  /* 0x0000000f08187209 */ /* 0x001fe20007810000 */
[----:B------:R-:W-:-:S04]  /*5510*/  FFMA.FTZ R15, R40, UR10, -R56 ;  /* 0x0000000a280f7c23 */ /* 0x000fc80008010838 */
[----:B------:R-:W-:Y:S01]  /*5520*/  MUFU.EX2 R11, R11 ;  /* 0x0000000b000b7308 */ /* 0x000fe20000000800 */
[----:B------:R-:W0:Y:S07]  /*5530*/  SHFL.BFLY PT, R25, R24, 0x1, 0x1f ;  /* 0x0c201f0018197f89 */ /* 0x000e2e00000e0000 */
[----:B------:R-:W1:Y:S01]  /*5540*/  MUFU.EX2 R14, R14 ;  /* 0x0000000e000e7308 */ /* 0x000e620000000800 */
[----:B--2---:R-:W-:Y:S01]  /*5550*/  F2FP.BF16.F32.PACK_AB R154, R12, R9 ;  /* 0x000000090c9a723e */ /* 0x004fe200000010ff */
[----:B------:R-:W-:Y:S01]  /*5560*/  FADD.FTZ R9, R9, R10 ;  /* 0x0000000a09097221 */ /* 0x000fe20000010000 */
[----:B------:R-:W-:-:S03]  /*5570*/  IMAD.IADD R10, R186, 0x1, -R184 ;  /* 0x00000001ba0a7824 */ /* 0x000fc600078e0ab8 */
[----:B------:R-:W-:Y:S01]  /*5580*/  FADD.FTZ R12, R12, R9 ;  /* 0x000000090c0c7221 */ /* 0x000fe20000010000 */
[----:B------:R-:W-:Y:S01]  /*5590*/  IMAD R10, R185, 0x40, R10 ;  /* 0x00000040b90a7824 */ /* 0x000fe200078e020a */
[----:B------:R-:W-:Y:S04]  /*55a0*/  MUFU.EX2 R13, R13 ;  /* 0x0000000d000d7308 */ /* 0x000fe80000000800 */
[----:B------:R-:W-:-:S04]  /*55b0*/  SHF.R.S32.HI R7, RZ, 0x1f, R10 ;  /* 0x0000001fff077819 */ /* 0x000fc8000001140a */
[----:B------:R-:W2:Y:S01]  /*55c0*/  MUFU.EX2 R20, R20 ;  /* 0x0000001400147308 */ /* 0x000ea20000000800 */
[----:B-1----:R-:W-:Y:S01]  /*55d0*/  F2FP.BF16.F32.PACK_AB R156, R14, R11 ;  /* 0x0000000b0e9c723e */ /* 0x002fe200000010ff */
[----:B------:R-:W-:Y:S01]  /*55e0*/  FADD.FTZ R11, R11, R12 ;  /* 0x0000000c0b0b7221 */ /* 0x000fe20000010000 */
[----:B0-----:R-:W-:Y:S01]  /*55f0*/  FMNMX.FTZ R8, R24, R25, !PT ;  /* 0x0000001918087209 */ /* 0x001fe20007810000 */
[----:B------:R-:W-:Y:S01]  /*5600*/  VIADD R12, R168, 0xfffffffe ;  /* 0xfffffffea80c7836 */ /* 0x000fe20000000000 */
[----:B------:R-:W-:Y:S01]  /*5610*/  LEA.HI R7, R7, R10, RZ, 0x6 ;  /* 0x0000000a07077211 */ /* 0x000fe200078f30ff */
[----:B------:R-:W-:Y:S01]  /*5620*/  FADD.FTZ R14, R14, R11 ;  /* 0x0000000b0e0e7221 */ /* 0x000fe20000010000 */
[C---:B------:R-:W-:Y:S01]  /*5630*/  FSETP.NEU.FTZ.AND P1, PT, R8.reuse, -INF , PT ;  /* 0xff8000000800780b */ /* 0x040fe20003f3d000 */
[----:B------:R-:W-:Y:S01]  /*5640*/  FMUL.FTZ R24, R8, UR10 ;  /* 0x0000000a08187c20 */ /* 0x000fe20008410000 */
[----:B------:R-:W-:Y:S01]  /*5650*/  MUFU.EX2 R15, R15 ;  /* 0x0000000f000f7308 */ /* 0x000fe20000000800 */
[----:B------:R-:W-:-:S03]  /*5660*/  SHF.R.S32.HI R7, RZ, 0x6, R7 ;  /* 0x00000006ff077819 */ /* 0x000fc60000011407 */
[----:B------:R-:W-:Y:S02]  /*5670*/  FSEL R25, R24, RZ, P1 ;  /* 0x000000ff18197208 */ /* 0x000fe40000800000 */
[----:B------:R-:W-:Y:S02]  /*5680*/  ISETP.NE.AND P1, PT, R57, RZ, PT ;  /* 0x000000ff3900720c */ /* 0x000fe40003f25270 */
[----:B------:R-:W0:Y:S01]  /*5690*/  MUFU.EX2 R170, R170 ;  /* 0x000000aa00aa7308 */ /* 0x000e220000000800 */
        /* <DEDUP_REMOVED lines=20> */
[----:B--2---:R-:W-:Y:S01]  /*57e0*/  F2FP.BF16.F32.PACK_AB R158, R20, R13 ;  /* 0x0000000d149e723e */ /* 0x004fe200000010ff */
[----:B------:R-:W-:Y:S01]  /*57f0*/  FADD.FTZ R13, R13, R14 ;  /* 0x0000000e0d0d7221 */ /* 0x000fe20000010000 */
[----:B0-----:R-:W-:Y:S01]  /*5800*/  F2FP.BF16.F32.PACK_AB R160, R170, R15 ;  /* 0x0000000faaa0723e */ /* 0x001fe200000010ff */
[----:B------:R-:W-:Y:S01]  /*5810*/  @!P1 VIADD R6, R6, 0x38860 ;  /* 0x0003886006069836 */ /* 0x000fe20000000000 */
[----:B------:R-:W-:Y:S01]  /*5820*/  VIMNMX R9, RZ, R7, !PT ;  /* 0x00000007ff097248 */ /* 0x000fe20007fe0100 */
[----:B------:R-:W-:Y:S01]  /*5830*/  FADD.FTZ R20, R20, R13 ;  /* 0x0000000d14147221 */ /* 0x000fe20000010000 */
[----:B------:R-:W0:Y:S02]  /*5840*/  MUFU.EX2 R178, R178 ;  /* 0x000000b200b27308 */ /* 0x000e240000000800 */
[----:B------:R-:W-:Y:S01]  /*5850*/  ISETP.GE.AND P2, PT, R12, R9, PT ;  /* 0x000000090c00720c */ /* 0x000fe20003f46270 */
[----:B------:R-:W-:Y:S01]  /*5860*/  FADD.FTZ R15, R15, R20 ;  /* 0x000000140f0f7221 */ /* 0x000fe20000010000 */
[----:B------:R-:W-:-:S03]  /*5870*/  @!P1 PRMT R6, RZ, 0x654, R6 ;  /* 0x00000654ff069816 */ /* 0x000fc60000000006 */
[----:B------:R-:W-:Y:S01]  /*5880*/  FADD.FTZ R170, R170, R15 ;  /* 0x0000000faaaa7221 */ /* 0x000fe20000010000 */
        /* <DEDUP_REMOVED lines=15> */
[----:B------:R-:W-:Y:S01]  /*5980*/  MUFU.EX2 R21, R21 ;  /* 0x0000001500157308 */ /* 0x000fe20000000800 */
[----:B------:R0:W-:Y:S07]  /*5990*/  STSM.16.M88.4 [R189+0x36400], R152 ;  /* 0x03640098bd007844 */ /* 0x0001ee0000000200 */
[----:B------:R-:W3:Y:S01]  /*59a0*/  MUFU.EX2 R172, R172 ;  /* 0x000000ac00ac7308 */ /* 0x000ee20000000800 */
[----:B--2---:R-:W-:Y:S01]  /*59b0*/  F2FP.BF16.F32.PACK_AB R159, R200, R179 ;  /* 0x000000b3c89f723e */ /* 0x004fe200000010ff */
[----:B------:R-:W-:-:S04]  /*59c0*/  FADD.FTZ R179, R179, R182 ;  /* 0x000000b6b3b37221 */ /* 0x000fc80000010000 */
[----:B------:R0:W-:Y:S01]  /*59d0*/  STSM.16.M88.4 [R190], R156 ;  /* 0x0000009cbe007844 */ /* 0x0001e20000000200 */
[----:B------:R-:W-:Y:S01]  /*59e0*/  FADD.FTZ R200, R200, R179 ;  /* 0x000000b3c8c87221 */ /* 0x000fe20000010000 */
[----:B------:R-:W-:Y:S08]  /*59f0*/  MUFU.EX2 R181, R181 ;  /* 0x000000b500b57308 */ /* 0x000ff00000000800 */
[----:B------:R-:W2:Y:S01]  /*5a00*/  MUFU.EX2 R202, R202 ;  /* 0x000000ca00ca7308 */ /* 0x000ea20000000800 */
[----:B---3--:R-:W-:Y:S01]  /*5a10*/  F2FP.BF16.F32.PACK_AB R162, R172, R21 ;  /* 0x00000015aca2723e */ /* 0x008fe200000010ff */
[----:B------:R-:W-:-:S04]  /*5a20*/  FADD.FTZ R21, R21, R170 ;  /* 0x000000aa15157221 */ /* 0x000fc80000010000 */
[----:B------:R-:W-:Y:S02]  /*5a30*/  FADD.FTZ R172, R172, R21 ;  /* 0x00000015acac7221 */ /* 0x000fe40000010000 */
[----:B------:R-:W-:Y:S08]  /*5a40*/  MUFU.EX2 R183, R183 ;  /* 0x000000b700b77308 */ /* 0x000ff00000000800 */
[----:B------:R-:W3:Y:S01]  /*5a50*/  MUFU.EX2 R204, R204 ;  /* 0x000000cc00cc7308 */ /* 0x000ee20000000800 */
[----:B--2---:R-:W-:Y:S01]  /*5a60*/  F2FP.BF16.F32.PACK_AB R161, R202, R181 ;  /* 0x000000b5caa1723e */ /* 0x004fe200000010ff */
[----:B------:R-:W-:-:S04]  /*5a70*/  FADD.FTZ R181, R181, R200 ;  /* 0x000000c8b5b57221 */ /* 0x000fc80000010000 */
[----:B------:R-:W-:Y:S02]  /*5a80*/  FADD.FTZ R202, R202, R181 ;  /* 0x000000b5caca7221 */ /* 0x000fe40000010000 */
[----:B------:R-:W-:Y:S08]  /*5a90*/  MUFU.EX2 R169, R169 ;  /* 0x000000a900a97308 */ /* 0x000ff00000000800 */
[----:B------:R-:W2:Y:S01]  /*5aa0*/  MUFU.EX2 R174, R174 ;  /* 0x000000ae00ae7308 */ /* 0x000ea20000000800 */
[----:B---3--:R-:W-:Y:S01]  /*5ab0*/  F2FP.BF16.F32.PACK_AB R163, R204, R183 ;  /* 0x000000b7cca3723e */ /* 0x008fe200000010ff */
[----:B------:R-:W-:-:S04]  /*5ac0*/  FADD.FTZ R183, R183, R202 ;  /* 0x000000cab7b77221 */ /* 0x000fc80000010000 */
[----:B------:R0:W-:Y:S01]  /*5ad0*/  STSM.16.M88.4 [R192], R160 ;  /* 0x000000a0c0007844 */ /* 0x0001e20000000200 */
[----:B------:R-:W-:Y:S01]  /*5ae0*/  FADD.FTZ R183, R204, R183 ;  /* 0x000000b7ccb77221 */ /* 0x000fe20000010000 */
        /* <DEDUP_REMOVED lines=8> */
[----:B------:R-:W-:-:S06]  /*5b70*/  FADD.FTZ R171, R171, R174 ;  /* 0x000000aeabab7221 */ /* 0x000fcc0000010000 */
[----:B------:R-:W3:Y:S08]  /*5b80*/  MUFU.EX2 R199, R199 ;  /* 0x000000c700c77308 */ /* 0x000ef00000000800 */
[----:B------:R-:W4:Y:S01]  /*5b90*/  MUFU.EX2 R208, R208 ;  /* 0x000000d000d07308 */ /* 0x000f220000000800 */
[----:B--2---:R-:W-:Y:S01]  /*5ba0*/  F2FP.BF16.F32.PACK_AB R165, R187, R206 ;  /* 0x000000cebba5723e */ /* 0x004fe200000010ff */
[----:B------:R-:W-:-:S04]  /*5bb0*/  FADD.FTZ R206, R206, R183 ;  /* 0x000000b7cece7221 */ /* 0x000fc80000010000 */
[----:B------:R-:W-:-:S04]  /*5bc0*/  FADD.FTZ R206, R187, R206 ;  /* 0x000000cebbce7221 */ /* 0x000fc80000010000 */
[----:B---3--:R-:W-:Y:S01]  /*5bd0*/  FADD.FTZ R7, R199, R206 ;  /* 0x000000cec7077221 */ /* 0x008fe20000010000 */
[----:B----4-:R-:W-:-:S03]  /*5be0*/  F2FP.BF16.F32.PACK_AB R167, R208, R199 ;  /* 0x000000c7d0a7723e */ /* 0x010fc600000010ff */
[----:B------:R-:W-:Y:S02]  /*5bf0*/  FADD.FTZ R7, R208, R7 ;  /* 0x00000007d0077221 */ /* 0x000fe40000010000 */
[----:B------:R0:W-:Y:S01]  /*5c00*/  STSM.16.M88.4 [R191], R164 ;  /* 0x000000a4bf007844 */ /* 0x0001e20000000200 */
[----:B-1----:R-:W-:-:S06]  /*5c10*/  WARPGROUP.ARRIVE ;  /* 0x00000000000079c5 */ /* 0x002fcc0000000000 */
        /* <DEDUP_REMOVED lines=32> */
[----:B0-----:R-:W-:Y:S06]  /*5e20*/  @!P2 BRA `(.L_x_4006) ;  /* 0x000000300088a947 */ /* 0x001fec0003800000 */
[----:B------:R-:W-:Y:S01]  /*5e30*/  IMAD.MOV.U32 R11, RZ, RZ, R8 ;  /* 0x000000ffff0b7224 */ /* 0x000fe200078e0008 */
[----:B------:R-:W-:Y:S01]  /*5e40*/  ULDC UR10, c[0x0][0xa80] ;  /* 0x0002a000000a7ab9 */ /* 0x000fe20000000800 */
[----:B------:R-:W-:Y:S02]  /*5e50*/  IMAD.MOV.U32 R13, RZ, RZ, R5 ;  /* 0x000000ffff0d7224 */ /* 0x000fe400078e0005 */
[----:B------:R-:W-:-:S07]  /*5e60*/  IMAD.MOV.U32 R15, RZ, RZ, R2 ;  /* 0x000000ffff0f7224 */ /* 0x000fce00078e0002 */
.L_x_4015:
[----:B------:R-:W-:-:S05]  /*5e70*/  VIADD R2, R15, 0x1 ;  /* 0x000000010f027836 */ /* 0x000fca0000000000 */
[----:B------:R-:W-:-:S04]  /*5e80*/  ISETP.NE.AND P2, PT, R2, 0x2, PT ;  /* 0x000000020200780c */ /* 0x000fc80003f45270 */
[----:B------:R-:W-:Y:S02]  /*5e90*/  SEL R5, RZ, 0x1, P2 ;  /* 0x00000001ff057807 */ /* 0x000fe40001000000 */
[----:B------:R-:W-:Y:S02]  /*5ea0*/  SEL R2, R2, RZ, P2 ;  /* 0x000000ff02027207 */ /* 0x000fe40001000000 */
[----:B------:R-:W-:Y:S01]  /*5eb0*/  LOP3.LUT R16, R16, R5, RZ, 0x3c, !PT ;  /* 0x0000000510107212 */ /* 0x000fe200078e3cff */
[----:B------:R-:W-:Y:S06]  /*5ec0*/  @!P0 BRA `(.L_x_4007) ;  /* 0x0000000000048947 */ /* 0x000fec0003800000 */
[----:B------:R-:W-:Y:S01]  /*5ed0*/  BPT.TRAP 0x1 ;  /* 0x000000040000795c */ /* 0x000fe20000300000 */
.L_x_4007:
[----:B------:R-:W-:Y:S01]  /*5ee0*/  IMAD R10, R2, 0x8, R17 ;  /* 0x00000008020a7824 */ /* 0x000fe200078e0211 */
[----:B------:R-:W-:-:S04]  /*5ef0*/  SHF.L.U32 R5, R16, 0x1f, RZ ;  /* 0x0000001f10057819 */ /* 0x000fc800000006ff */
[----:B------:R0:W1:Y:S01]  /*5f00*/  SYNCS.PHASECHK.TRANS64.TRYWAIT P2, [R10+URZ+0x38830], R5 ;  /* 0x038830050a0075a7 */ /* 0x000062000804017f */
[----:B------:R-:W-:Y:S05]  /*5f10*/  @!P0 BRA `(.L_x_4008) ;  /* 0x0000000000048947 */ /* 0x000fea0003800000 */
[----:B------:R-:W-:Y:S01]  /*5f20*/  BPT.TRAP 0x1 ;  /* 0x000000040000795c */ /* 0x000fe20000300000 */
.L_x_4008:
[----:B------:R-:W-:Y:S01]  /*5f30*/  IMAD R8, R2, 0x200, R0 ;  /* 0x0000020002087824 */ /* 0x000fe200078e0200 */
[----:B-1----:R-:W-:Y:S06]  /*5f40*/  @P2 BRA `(.L_x_4009) ;  /* 0x0000000000082947 */ /* 0x002fec0003800000 */
[----:B------:R-:W1:Y:S02]  /*5f50*/  SYNCS.PHASECHK.TRANS64.TRYWAIT P2, [R10+URZ+0x38830], R5 ;  /* 0x038830050a0075a7 */ /* 0x000e64000804017f */
[----:B-1----:R-:W-:Y:S05]  /*5f60*/  @!P2 BRA `(.L_x_4010) ;  /* 0x000000e80094a947 */ /* 0x002fea0003800000 */
.L_x_4009:
[----:B------:R-:W-:Y:S01]  /*5f70*/  R2UR UR6, R8 ;  /* 0x00000000080672ca */ /* 0x000fe200000e0000 */
[----:B------:R-:W-:Y:S01]  /*5f80*/  WARPGROUP.ARRIVE ;  /* 0x00000000000079c5 */ /* 0x000fe20000000000 */
[----:B------:R-:W-:Y:S01]  /*5f90*/  UMOV UR4, UR8 ;  /* 0x0000000800047c82 */ /* 0x000fe20008000000 */
[----:B------:R-:W-:Y:S01]  /*5fa0*/  UMOV UR5, UR9 ;  /* 0x0000000900057c82 */ /* 0x000fe20008000000 */
[----:B------:R-:W-:Y:S01]  /*5fb0*/  UMOV UR7, 0x40000040 ;  /* 0x4000004000077882 */ /* 0x000fe20000000000 */
[----:B------:R-:W-:Y:S01]  /*5fc0*/  UMOV UR15, 0x40000040 ;  /* 0x40000040000f7882 */ /* 0x000fe20000000000 */
[----:B------:R-:W-:Y:S01]  /*5fd0*/  UMOV UR19, 0x40000040 ;  /* 0x4000004000137882 */ /* 0x000fe20000000000 */
[----:B------:R-:W-:-:S06]  /*5fe0*/  UMOV UR23, 0x40000040 ;  /* 0x4000004000177882 */ /* 0x000fcc0000000000 */
        /* <DEDUP_REMOVED lines=16> */
.L_x_4011:
[----:B------:R2:W3:Y:S01]  /*60f0*/  SYNCS.PHASECHK.TRANS64.TRYWAIT P2, [R10+URZ+0x38850], R5 ;  /* 0x038850050a0075a7 */ /* 0x0004e2000804017f */
[----:B------:R-:W-:Y:S05]  /*6100*/  @!P0 BRA `(.L_x_4012) ;  /* 0x0000000000048947 */ /* 0x000fea0003800000 */
[----:B------:R-:W-:Y:S01]  /*6110*/  BPT.TRAP 0x1 ;  /* 0x000000040000795c */ /* 0x000fe20000300000 */
.L_x_4012:
[----:B---3--:R-:W-:Y:S05]  /*6120*/  @P2 BRA `(.L_x_4013) ;  /* 0x0000000000082947 */ /* 0x008fea0003800000 */
[----:B------:R-:W3:Y:S02]  /*6130*/  SYNCS.PHASECHK.TRANS64.TRYWAIT P2, [R10+URZ+0x38850], R5 ;  /* 0x038850050a0075a7 */ /* 0x000ee4000804017f */
[----:B---3--:R-:W-:Y:S05]  /*6140*/  @!P2 BRA `(.L_x_4014) ;  /* 0x000000e80030a947 */ /* 0x008fea0003800000 */
.L_x_4013:
[----:B0123--:R-:W-:Y:S01]  /*6150*/  LEA R5, R2, R3, 0xc ;  /* 0x0000000302057211 */ /* 0x00ffe200078e60ff */
[----:B------:R-:W-:Y:S01]  /*6160*/  WARPGROUP.ARRIVE ;  /* 0x00000000000079c5 */ /* 0x000fe20000000000 */
[----:B------:R-:W-:Y:S01]  /*6170*/  UMOV UR27, 0x40000040 ;  /* 0x40000040001b7882 */ /* 0x000fe20000000000 */
[----:B------:R-:W-:Y:S01]  /*6180*/  VIADD R14, R4, 0x2 ;  /* 0x00000002040e7836 */ /* 0x000fe20000000000 */
[C---:B------:R-:W-:Y:S01]  /*6190*/  R2UR UR26, R5.reuse ;  /* 0x00000000051a72ca */ /* 0x040fe200000e0000 */
[C---:B------:R-:W-:Y:S01]  /*61a0*/  VIADD R8, R5.reuse, 0x2 ;  /* 0x0000000205087836 */ /* 0x040fe20000000000 */
[----:B------:R-:W-:Y:S01]  /*61b0*/  UMOV UR5, 0x40000040 ;  /* 0x4000004000057882 */ /* 0x000fe20000000000 */
[----:B------:R-:W-:Y:S01]  /*61c0*/  UMOV UR7, 0x40000040 ;  /* 0x4000004000077882 */ /* 0x000fe20000000000 */
[----:B------:R-:W-:Y:S01]  /*61d0*/  R2UR UR4, R14 ;  /* 0x000000000e0472ca */ /* 0x000fe200000e0000 */
[----:B------:R-:W-:Y:S01]  /*61e0*/  VIADD R14, R4, 0x4 ;  /* 0x00000004040e7836 */ /* 0x000fe20000000000 */
[----:B------:R-:W-:Y:S01]  /*61f0*/  R2UR UR6, R8 ;  /* 0x00000000080672ca */ /* 0x000fe200000e0000 */
[----:B------:R-:W-:Y:S01]  /*6200*/  VIADD R8, R5, 0x4 ;  /* 0x0000000405087836 */ /* 0x000fe20000000000 */
[----:B------:R-:W0:Y:S01]  /*6210*/  S2R R20, SR_TID.X ;  /* 0x0000000000147919 */ /* 0x000e220000002100 */
[----:B------:R-:W-:-:S02]  /*6220*/  VIADD R187, R4, 0x800 ;  /* 0x0000080004bb7836 */ /* 0x000fc40000000000 */
[----:B------:R-:W-:Y:S02]  /*6230*/  VIADD R21, R5, 0x800 ;  /* 0x0000080005157836 */ /* 0x000fe40000000000 */
[----:B------:R-:W-:Y:S01]  /*6240*/  HGMMA.64x64x16.F32.BF16 R152, gdesc[UR24], R152, gsb0 ;  /* 0x00e00000189879f0 */ /* 0x000fe20008001898 */
[----:B------:R-:W-:Y:S01]  /*6250*/  IMAD R211, R2, 0x1000, R19 ;  /* 0x0000100002d37824 */ /* 0x000fe200078e0213 */
[----:B0-----:R-:W-:Y:S01]  /*6260*/  SHF.R.U32.HI R20, RZ, 0x7, R20 ;  /* 0x00000007ff147819 */ /* 0x001fe20000011614 */
        /* <DEDUP_REMOVED lines=124> */
[----:B------:R-:W0:Y:S02]  /*6a30*/  SHFL.IDX PT, R8, R20, RZ, 0x1f ;  /* 0x00001fff14087589 */ /* 0x000e2400000e0000 */
[----:B0-----:R-:W-:-:S04]  /*6a40*/  ISETP.GT.AND P2, PT, R8, 0x7f, PT ;  /* 0x0000007f0800780c */ /* 0x001fc80003f44270 */
        /* <DEDUP_REMOVED lines=58> */
[--C-:B------:R-:W-:Y:S02]  /*6df0*/  IMAD.IADD R200, R20, 0x1, R21.reuse ;  /* 0x0000000114c87824 */ /* 0x100fe400078e0215 */
        /* <DEDUP_REMOVED lines=87> */
[----:B------:R-:W-:Y:S01]  /*7370*/  IMAD.IADD R20, R20, 0x1, R21 ;  /* 0x0000000114147824 */ /* 0x000fe200078e0215 */
        /* <DEDUP_REMOVED lines=32> */
[----:B------:R-:W-:-:S04]  /*7580*/  IMAD R8, R12, R5, 0x1 ;  /* 0x000000010c087424 */ /* 0x000fc800078e0205 */
[----:B------:R-:W-:-:S05]  /*7590*/  IMAD R5, R185, 0x40, R8 ;  /* 0x00000040b9057824 */ /* 0x000fca00078e0208 */
[----:B------:R-:W-:-:S04]  /*75a0*/  IADD3 R5, -R184, R5, R186 ;  /* 0x00000005b8057210 */ /* 0x000fc80007ffe1ba */
[----:B------:R-:W-:-:S04]  /*75b0*/  IADD3 R5, R18, R5, -R22 ;  /* 0x0000000512057210 */ /* 0x000fc80007ffe816 */
[C---:B------:R-:W-:Y:S02]  /*75c0*/  ISETP.GT.AND P2, PT, R5.reuse, RZ, PT ;  /* 0x000000ff0500720c */ /* 0x040fe40003f44270 */
[----:B------:R-:W-:Y:S01]  /*75d0*/  ISETP.GT.AND P3, PT, R5, 0x1, PT ;  /* 0x000000010500780c */ /* 0x000fe20003f64270 */
[----:B------:R-:W-:Y:S02]  /*75e0*/  WARPGROUP.DEPBAR.LE gsb0, 0x0 ;  /* 0x00008000000079c5 */ /* 0x000fe40000010000 */
[----:B------:R-:W-:-:S06]  /*75f0*/  WARPGROUP.ARRIVE ;  /* 0x00000000000079c5 */ /* 0x000fcc0000000000 */
[----:B------:R-:W-:Y:S01]  /*7600*/  HGMMA.64x64x16.F32.BF16 R152, gdesc[UR4], R152, gsb0 ;  /* 0x00e00000049879f0 */ /* 0x000fe20008001898 */
[----:B------:R-:W-:Y:S01]  /*7610*/  R2UR UR4, R211 ;  /* 0x00000000d30472ca */ /* 0x000fe200000e0000 */
[----:B------:R-:W-:-:S12]  /*7620*/  UMOV UR7, 0x40000040 ;  /* 0x4000004000077882 */ /* 0x000fd80000000000 */
[----:B------:R-:W-:Y:S01]  /*7630*/  UMOV UR6, UR4 ;  /* 0x0000000400067c82 */ /* 0x000fe20008000000 */
[----:B------:R-:W-:Y:S02]  /*7640*/  WARPGROUP.DEPBAR.LE gsb0, 0x0 ;  /* 0x00008000000079c5 */ /* 0x000fe40000010000 */
[----:B------:R-:W-:Y:S02]  /*7650*/  FSEL R152, R152, -INF , P2 ;  /* 0xff80000098987808 */ /* 0x000fe40001000000 */
        /* <DEDUP_REMOVED lines=43> */
[----:B------:R-:W-:-:S04]  /*7910*/  FMNMX.FTZ R14, R180, R21, !PT ;  /* 0x00000015b40e7209 */ /* 0x000fc80007810000 */
[----:B------:R-:W-:Y:S01]  /*7920*/  FMNMX.FTZ R21, R181, R14, !PT ;  /* 0x0000000eb5157209 */ /* 0x000fe20007810000 */
[----:B------:R-:W-:-:S04]  /*7930*/  VIADD R14, R5, 0x8 ;  /* 0x00000008050e7836 */ /* 0x000fc80000000000 */
[----:B------:R-:W0:Y:S01]  /*7940*/  SHFL.BFLY PT, R20, R21, 0x2, 0x1f ;  /* 0x0c401f0015147f89 */ /* 0x000e2200000e0000 */
[C---:B------:R-:W-:Y:S02]  /*7950*/  ISETP.GT.AND P2, PT, R14.reuse, RZ, PT ;  /* 0x000000ff0e00720c */ /* 0x040fe40003f44270 */
[----:B------:R-:W-:Y:S02]  /*7960*/  ISETP.GT.AND P3, PT, R14, 0x1, PT ;  /* 0x000000010e00780c */ /* 0x000fe40003f64270 */
[----:B------:R-:W-:Y:S02]  /*7970*/  FSEL R154, R154, -INF , P2 ;  /* 0xff8000009a9a7808 */ /* 0x000fe40001000000 */
[C---:B------:R-:W-:Y:S02]  /*7980*/  ISETP.GT.AND P2, PT, R14.reuse, 0x8, PT ;  /* 0x000000080e00780c */ /* 0x040fe40003f44270 */
[----:B------:R-:W-:Y:S02]  /*7990*/  FSEL R155, R155, -INF , P3 ;  /* 0xff8000009b9b7808 */ /* 0x000fe40001800000 */
[----:B------:R-:W-:-:S02]  /*79a0*/  ISETP.GT.AND P3, PT, R14, 0x9, PT ;  /* 0x000000090e00780c */ /* 0x000fc40003f64270 */
[----:B------:R-:W-:Y:S02]  /*79b0*/  FSEL R158, R158, -INF , P2 ;  /* 0xff8000009e9e7808 */ /* 0x000fe40001000000 */
[C---:B------:R-:W-:Y:S02]  /*79c0*/  ISETP.GT.AND P2, PT, R14.reuse, 0x10, PT ;  /* 0x000000100e00780c */ /* 0x040fe40003f44270 */
[----:B------:R-:W-:Y:S02]  /*79d0*/  FSEL R159, R159, -INF , P3 ;  /* 0xff8000009f9f7808 */ /* 0x000fe40001800000 */
[----:B------:R-:W-:Y:S02]  /*79e0*/  ISETP.GT.AND P3, PT, R14, 0x11, PT ;  /* 0x000000110e00780c */ /* 0x000fe40003f64270 */
[----:B------:R-:W-:Y:S02]  /*79f0*/  FSEL R162, R162, -INF , P2 ;  /* 0xff800000a2a27808 */ /* 0x000fe40001000000 */
[----:B------:R-:W-:-:S02]  /*7a00*/  ISETP.GT.AND P2, PT, R14, 0x18, PT ;  /* 0x000000180e00780c */ /* 0x000fc40003f44270 */
[----:B0-----:R-:W-:Y:S02]  /*7a10*/  FMNMX.FTZ R168, R21, R20, !PT ;  /* 0x0000001415a87209 */ /* 0x001fe40007810000 */
[----:B------:R-:W-:Y:S02]  /*7a20*/  FMNMX.FTZ R20, R154, R11, !PT ;  /* 0x0000000b9a147209 */ /* 0x000fe40007810000 */
[----:B------:R-:W-:Y:S01]  /*7a30*/  FSEL R163, R163, -INF , P3 ;  /* 0xff800000a3a37808 */ /* 0x000fe20001800000 */
[----:B------:R-:W0:Y:S01]  /*7a40*/  SHFL.BFLY PT, R169, R168, 0x1, 0x1f ;  /* 0x0c201f00a8a97f89 */ /* 0x000e2200000e0000 */
        /* <DEDUP_REMOVED lines=16> */
[----:B0-----:R-:W-:Y:S02]  /*7b50*/  FMNMX.FTZ R5, R168, R169, !PT ;  /* 0x000000a9a8057209 */ /* 0x001fe40007810000 */
[----:B------:R-:W-:Y:S02]  /*7b60*/  ISETP.GT.AND P5, PT, R14, 0x29, PT ;  /* 0x000000290e00780c */ /* 0x000fe40003fa4270 */
[----:B------:R-:W-:Y:S01]  /*7b70*/  FSEL R204, R174, -INF , P4 ;  /* 0xff800000aecc7808 */ /* 0x000fe20002000000 */
[----:B------:R-:W-:Y:S01]  /*7b80*/  FMUL.FTZ R206, R5, UR10 ;  /* 0x0000000a05ce7c20 */ /* 0x000fe20008410000 */
        /* <DEDUP_REMOVED lines=28> */
[----:B------:R0:W-:Y:S01]  /*7d50*/  MUFU.EX2 R20, R156 ;  /* 0x0000009c00147308 */ /* 0x0001e20000000800 */
[--C-:B------:R-:W-:Y:S01]  /*7d60*/  FFMA.FTZ R170, R164, UR10, -R206.reuse ;  /* 0x0000000aa4aa7c23 */ /* 0x100fe200080108ce */
[--C-:B------:R-:W-:Y:S01]  /*7d70*/  FFMA.FTZ R173, R165, UR10, -R206.reuse ;  /* 0x0000000aa5ad7c23 */ /* 0x100fe200080108ce */
[----:B------:R-:W1:Y:S01]  /*7d80*/  SHFL.BFLY PT, R153, R152, 0x2, 0x1f ;  /* 0x0c401f0098997f89 */ /* 0x000e6200000e0000 */
[--C-:B------:R-:W-:Y:S01]  /*7d90*/  FFMA.FTZ R174, R199, UR10, -R206.reuse ;  /* 0x0000000ac7ae7c23 */ /* 0x100fe200080108ce */
[--C-:B------:R-:W-:Y:S01]  /*7da0*/  FFMA.FTZ R176, R176, UR10, -R206.reuse ;  /* 0x0000000ab0b07c23 */ /* 0x100fe200080108ce */
[--C-:B------:R-:W-:Y:S01]  /*7db0*/  FFMA.FTZ R180, R180, UR10, -R206.reuse ;  /* 0x0000000ab4b47c23 */ /* 0x100fe200080108ce */
[----:B------:R-:W-:Y:S01]  /*7dc0*/  FFMA.FTZ R181, R181, UR10, -R206 ;  /* 0x0000000ab5b57c23 */ /* 0x000fe200080108ce */
[----:B------:R-:W-:Y:S08]  /*7dd0*/  MUFU.EX2 R21, R21 ;  /* 0x0000001500157308 */ /* 0x000ff00000000800 */
[----:B------:R-:W-:Y:S08]  /*7de0*/  MUFU.EX2 R14, R14 ;  /* 0x0000000e000e7308 */ /* 0x000ff00000000800 */
[----:B------:R-:W-:Y:S01]  /*7df0*/  MUFU.EX2 R169, R169 ;  /* 0x000000a900a97308 */ /* 0x000fe20000000800 */
[----:B-1----:R-:W-:-:S05]  /*7e00*/  FMNMX.FTZ R153, R152, R153, !PT ;  /* 0x0000009998997209 */ /* 0x002fca0007810000 */
[----:B------:R-:W1:Y:S02]  /*7e10*/  SHFL.BFLY PT, R152, R153, 0x1, 0x1f ;  /* 0x0c201f0099987f89 */ /* 0x000e6400000e0000 */
[----:B------:R-:W-:Y:S08]  /*7e20*/  MUFU.EX2 R168, R168 ;  /* 0x000000a800a87308 */ /* 0x000ff00000000800 */
[----:B------:R-:W-:Y:S08]  /*7e30*/  MUFU.EX2 R171, R171 ;  /* 0x000000ab00ab7308 */ /* 0x000ff00000000800 */
[----:B------:R-:W-:Y:S01]  /*7e40*/  MUFU.EX2 R170, R170 ;  /* 0x000000aa00aa7308 */ /* 0x000fe20000000800 */
[----:B-1----:R-:W-:Y:S01]  /*7e50*/  FMNMX.FTZ R8, R153, R152, !PT ;  /* 0x0000009899087209 */ /* 0x002fe20007810000 */
[----:B------:R-:W-:-:S06]  /*7e60*/  IMAD.MOV R153, RZ, RZ, -R188 ;  /* 0x000000ffff997224 */ /* 0x000fcc00078e0abc */
[----:B------:R-:W-:Y:S01]  /*7e70*/  MUFU.EX2 R173, R173 ;  /* 0x000000ad00ad7308 */ /* 0x000fe20000000800 */
[C---:B------:R-:W-:Y:S01]  /*7e80*/  FSETP.NEU.FTZ.AND P3, PT, R8.reuse, -INF , PT ;  /* 0xff8000000800780b */ /* 0x040fe20003f7d000 */
[----:B------:R-:W-:-:S03]  /*7e90*/  FMUL.FTZ R152, R8, UR10 ;  /* 0x0000000a08987c20 */ /* 0x000fc60008410000 */
[----:B0-----:R-:W-:Y:S02]  /*7ea0*/  FSEL R156, R8, RZ, P3 ;  /* 0x000000ff089c7208 */ /* 0x001fe40001800000 */
[----:B------:R-:W-:Y:S01]  /*7eb0*/  FSEL R152, R152, RZ, P3 ;  /* 0x000000ff98987208 */ /* 0x000fe20001800000 */
[----:B------:R-:W-:Y:S02]  /*7ec0*/  MUFU.EX2 R172, R172 ;  /* 0x000000ac00ac7308 */ /* 0x000fe40000000800 */
[----:B------:R-:W-:Y:S01]  /*7ed0*/  FADD.FTZ R156, -R156, R11 ;  /* 0x0000000b9c9c7221 */ /* 0x000fe20000010100 */
[----:B------:R-:W-:Y:S01]  /*7ee0*/  @!P1 IADD3 R11, R10, 0x38840, RZ ;  /* 0x000388400a0b9810 */ /* 0x000fe20007ffe0ff */
[--C-:B------:R-:W-:Y:S01]  /*7ef0*/  FFMA.FTZ R200, R154, UR10, -R152.reuse ;  /* 0x0000000a9ac87c23 */ /* 0x100fe20008010898 */
[----:B------:R-:W-:Y:S01]  /*7f00*/  FSEL R154, R5, RZ, P2 ;  /* 0x000000ff059a7208 */ /* 0x000fe20001000000 */
[----:B------:R-:W-:Y:S01]  /*7f10*/  FMUL.FTZ R156, R156, UR10 ;  /* 0x0000000a9c9c7c20 */ /* 0x000fe20008410000 */
[----:B------:R-:W-:Y:S01]  /*7f20*/  ISETP.NE.AND P2, PT, R22, R153, PT ;  /* 0x000000991600720c */ /* 0x000fe20003f45270 */
[--C-:B------:R-:W-:Y:S01]  /*7f30*/  FFMA.FTZ R201, R158, UR10, -R152.reuse ;  /* 0x0000000a9ec97c23 */ /* 0x100fe20008010898 */
[--C-:B------:R-:W-:Y:S01]  /*7f40*/  FFMA.FTZ R199, R155, UR10, -R152.reuse ;  /* 0x0000000a9bc77c23 */ /* 0x100fe20008010898 */
[----:B------:R-:W-:Y:S01]  /*7f50*/  FADD.FTZ R154, -R154, R13 ;  /* 0x0000000d9a9a7221 */ /* 0x000fe20000010100 */
[----:B------:R-:W0:Y:S01]  /*7f60*/  MUFU.EX2 R213, R156 ;  /* 0x0000009c00d57308 */ /* 0x000e220000000800 */
[--C-:B------:R-:W-:Y:S01]  /*7f70*/  FFMA.FTZ R206, R159, UR10, -R152.reuse ;  /* 0x0000000a9fce7c23 */ /* 0x100fe20008010898 */
[--C-:B------:R-:W-:Y:S01]  /*7f80*/  FFMA.FTZ R207, R162, UR10, -R152.reuse ;  /* 0x0000000aa2cf7c23 */ /* 0x100fe20008010898 */
[----:B------:R-:W-:Y:S01]  /*7f90*/  FMUL.FTZ R154, R154, UR10 ;  /* 0x0000000a9a9a7c20 */ /* 0x000fe20008410000 */
[--C-:B------:R-:W-:Y:S01]  /*7fa0*/  FFMA.FTZ R208, R163, UR10, -R152.reuse ;  /* 0x0000000aa3d07c23 */ /* 0x100fe20008010898 */
[--C-:B------:R-:W-:Y:S01]  /*7fb0*/  FFMA.FTZ R209, R166, UR10, -R152.reuse ;  /* 0x0000000aa6d17c23 */ /* 0x100fe20008010898 */
[--C-:B------:R-:W-:Y:S01]  /*7fc0*/  FFMA.FTZ R210, R167, UR10, -R152.reuse ;  /* 0x0000000aa7d27c23 */ /* 0x100fe20008010898 */
[----:B------:R-:W-:Y:S01]  /*7fd0*/  FFMA.FTZ R202, R202, UR10, -R152 ;  /* 0x0000000acaca7c23 */ /* 0x000fe20008010898 */
[----:B------:R1:W2:Y:S01]  /*7fe0*/  MUFU.EX2 R212, R154 ;  /* 0x0000009a00d47308 */ /* 0x0002a20000000800 */
[----:B------:R-:W-:Y:S01]  /*7ff0*/  @!P2 IMAD R158, R15, 0x40, R18 ;  /* 0x000000400f9ea824 */ /* 0x000fe200078e0212 */
[----:B------:R-:W-:Y:S01]  /*8000*/  @!P1 PRMT R15, RZ, 0x654, R11 ;  /* 0x00000654ff0f9816 */ /* 0x000fe2000000000b */
[--C-:B------:R-:W-:Y:S01]  /*8010*/  FFMA.FTZ R203, R203, UR10, -R152.reuse ;  /* 0x0000000acbcb7c23 */ /* 0x100fe20008010898 */
[----:B------:R-:W-:Y:S01]  /*8020*/  FFMA.FTZ R204, R204, UR10, -R152 ;  /* 0x0000000acccc7c23 */ /* 0x000fe20008010898 */
[----:B------:R-:W-:-:S02]  /*8030*/  @!P2 IMAD R160, R158, 0x4, R17 ;  /* 0x000000049ea0a824 */ /* 0x000fc400078e0211 */
[--C-:B------:R-:W-:Y:S01]  /*8040*/  FFMA.FTZ R205, R205, UR10, -R152.reuse ;  /* 0x0000000acdcd7c23 */ /* 0x100fe20008010898 */
[--C-:B------:R-:W-:Y:S01]  /*8050*/  FFMA.FTZ R155, R182, UR10, -R152.reuse ;  /* 0x0000000ab69b7c23 */ /* 0x100fe20008010898 */
[----:B------:R3:W-:Y:S01]  /*8060*/  @!P1 SYNCS.ARRIVE.TRANS64.RED.A1T0 RZ, [R15+URZ], RZ ;  /* 0x000000ff0fff99a7 */ /* 0x0007e2000810043f */
[--C-:B------:R-:W-:Y:S01]  /*8070*/  FFMA.FTZ R178, R178, UR10, -R152.reuse ;  /* 0x0000000ab2b27c23 */ /* 0x100fe20008010898 */
[--C-:B------:R-:W-:Y:S01]  /*8080*/  FFMA.FTZ R182, R183, UR10, -R152.reuse ;  /* 0x0000000ab7b67c23 */ /* 0x100fe20008010898 */
[----:B0-----:R-:W-:Y:S01]  /*8090*/  @!P2 STS [R160+0x38420], R213 ;  /* 0x038420d5a000a388 */ /* 0x001fe20000000800 */
[----:B------:R-:W-:Y:S01]  /*80a0*/  FFMA.FTZ R179, R179, UR10, -R152 ;  /* 0x0000000ab3b37c23 */ /* 0x000fe20008010898 */
[----:B------:R-:W-:Y:S01]  /*80b0*/  MUFU.EX2 R200, R200 ;  /* 0x000000c800c87308 */ /* 0x000fe20000000800 */
[----:B------:R-:W-:Y:S01]  /*80c0*/  F2FP.BF16.F32.PACK_AB R152, R14, R21 ;  /* 0x000000150e98723e */ /* 0x000fe200000010ff */
[-C--:B------:R-:W-:Y:S01]  /*80d0*/  FMUL.FTZ R26, R26, R213.reuse ;  /* 0x000000d51a1a7220 */ /* 0x080fe20000410000 */
[----:B-1----:R-:W-:Y:S01]  /*80e0*/  F2FP.BF16.F32.PACK_AB R154, R169, R20 ;  /* 0x00000014a99a723e */ /* 0x002fe200000010ff */
[----:B--2---:R0:W-:Y:S01]  /*80f0*/  @!P2 STS [R160+0x38400], R212 ;  /* 0x038400d4a000a388 */ /* 0x0041e20000000800 */
[----:B------:R-:W-:Y:S01]  /*8100*/  F2FP.BF16.F32.PACK_AB R156, R171, R168 ;  /* 0x000000a8ab9c723e */ /* 0x000fe200000010ff */
[----:B------:R-:W-:Y:S01]  /*8110*/  FMUL.FTZ R24, R24, R212 ;  /* 0x000000d418187220 */ /* 0x000fe20000410000 */
[----:B------:R-:W-:Y:S01]  /*8120*/  F2FP.BF16.F32.PACK_AB R158, R173, R170 ;  /* 0x000000aaad9e723e */ /* 0x000fe200000010ff */
        /* <DEDUP_REMOVED lines=150> */
[----:B------:R-:W-:Y:S01]  /*8a90*/  FMUL.FTZ R149, R149, R212 ;  /* 0x000000d495957220 */ /* 0x000fe20000410000 */
[-C--:B------:R-:W-:Y:S01]  /*8aa0*/  FMUL.FTZ R150, R150, R213.reuse ;  /* 0x000000d596967220 */ /* 0x080fe20000410000 */
[----:B------:R-:W0:Y:S01]  /*8ab0*/  MUFU.EX2 R178, R179 ;  /* 0x000000b300b27308 */ /* 0x000e220000000800 */
[----:B------:R-:W-:Y:S01]  /*8ac0*/  FMUL.FTZ R151, R151, R213 ;  /* 0x000000d597977220 */ /* 0x000fe20000410000 */
[----:B---3--:R-:W-:-:S02]  /*8ad0*/  VIADD R15, R211, 0x80 ;  /* 0x00000080d30f7836 */ /* 0x008fc40000000000 */
[----:B------:R-:W-:Y:S01]  /*8ae0*/  FFMA.FTZ R21, R212, R6, R21 ;  /* 0x00000006d4157223 */ /* 0x000fe20000010015 */
[----:B------:R-:W-:Y:S01]  /*8af0*/  FFMA.FTZ R200, R213, R7, R200 ;  /* 0x00000007d5c87223 */ /* 0x000fe200000100c8 */
[----:B------:R-:W-:Y:S01]  /*8b00*/  ISETP.GT.AND P2, PT, R12, R9, PT ;  /* 0x000000090c00720c */ /* 0x000fe20003f44270 */
[----:B------:R-:W-:Y:S01]  /*8b10*/  @!P1 VIADD R10, R10, 0x38860 ;  /* 0x000388600a0a9836 */ /* 0x000fe20000000000 */
[----:B------:R-:W-:Y:S01]  /*8b20*/  R2UR UR4, R15 ;  /* 0x000000000f0472ca */ /* 0x000fe200000e0000 */
[----:B------:R2:W-:Y:S01]  /*8b30*/  MUFU.EX2 R11, R155 ;  /* 0x0000009b000b7308 */ /* 0x0005e20000000800 */
[----:B-1----:R-:W-:Y:S01]  /*8b40*/  F2FP.BF16.F32.PACK_AB R166, R181, R180 ;  /* 0x000000b4b5a6723e */ /* 0x002fe200000010ff */
[C---:B------:R-:W-:Y:S02]  /*8b50*/  VIADD R15, R211.reuse, 0x100 ;  /* 0x00000100d30f7836 */ /* 0x040fe40000000000 */
[----:B------:R-:W-:Y:S01]  /*8b60*/  FADD.FTZ R21, R14, R21 ;  /* 0x000000150e157221 */ /* 0x000fe20000010000 */
[----:B------:R-:W-:-:S02]  /*8b70*/  VIADD R211, R211, 0x180 ;  /* 0x00000180d3d37836 */ /* 0x000fc40000000000 */
[----:B------:R-:W-:Y:S01]  /*8b80*/  FADD.FTZ R200, R199, R200 ;  /* 0x000000c8c7c87221 */ /* 0x000fe20000010000 */
[----:B------:R-:W-:Y:S01]  /*8b90*/  @!P1 PRMT R10, RZ, 0x654, R10 ;  /* 0x00000654ff0a9816 */ /* 0x000fe2000000000a */
[----:B------:R-:W-:Y:S01]  /*8ba0*/  FADD.FTZ R20, R20, R21 ;  /* 0x0000001514147221 */ /* 0x000fe20000010000 */
[----:B------:R-:W1:Y:S01]  /*8bb0*/  MUFU.EX2 R182, R182 ;  /* 0x000000b600b67308 */ /* 0x000e620000000800 */
[----:B--2---:R-:W-:Y:S01]  /*8bc0*/  F2FP.BF16.F32.PACK_AB R155, R206, R201 ;  /* 0x000000c9ce9b723e */ /* 0x004fe200000010ff */
[----:B------:R-:W-:Y:S01]  /*8bd0*/  BAR.SYNC.DEFER_BLOCKING 0xf, 0x100 ;  /* 0x03c4000000007b1d */ /* 0x000fe20000010000 */
[----:B0-----:R-:W-:Y:S01]  /*8be0*/  F2FP.BF16.F32.PACK_AB R165, R178, R13 ;  /* 0x0000000db2a5723e */ /* 0x001fe200000010ff */
        /* <DEDUP_REMOVED lines=29> */
[----:B------:R-:W-:Y:S01]  /*8dc0*/  R2UR UR4, R15 ;  /* 0x000000000f0472ca */ /* 0x000fe200000e0000 */
[----:B------:R-:W-:Y:S01]  /*8dd0*/  FADD.FTZ R13, R13, R204 ;  /* 0x000000cc0d0d7221 */ /* 0x000fe20000010000 */
[----:B------:R-:W-:Y:S01]  /*8de0*/  FADD.FTZ R187, R187, R176 ;  /* 0x000000b0bbbb7221 */ /* 0x000fe20000010000 */
[----:B------:R-:W-:Y:S02]  /*8df0*/  IMAD.MOV.U32 R15, RZ, RZ, R2 ;  /* 0x000000ffff0f7224 */ /* 0x000fe400078e0002 */
[----:B------:R-:W-:Y:S01]  /*8e00*/  FADD.FTZ R178, R178, R13 ;  /* 0x0000000db2b27221 */ /* 0x000fe20000010000 */
[----:B------:R-:W-:Y:S01]  /*8e10*/  FADD.FTZ R6, R180, R187 ;  /* 0x000000bbb4067221 */ /* 0x000fe20000010000 */
[----:B------:R-:W-:-:S02]  /*8e20*/  MOV R13, R5 ;  /* 0x00000005000d7202 */ /* 0x000fc40000000f00 */
[----:B------:R-:W-:Y:S01]  /*8e30*/  FADD.FTZ R7, R11, R178 ;  /* 0x000000b20b077221 */ /* 0x000fe20000010000 */
[----:B------:R-:W-:Y:S01]  /*8e40*/  FADD.FTZ R6, R181, R6 ;  /* 0x00000006b5067221 */ /* 0x000fe20000010000 */
[----:B------:R-:W-:Y:S02]  /*8e50*/  IMAD.MOV.U32 R11, RZ, RZ, R8 ;  /* 0x000000ffff0b7224 */ /* 0x000fe400078e0008 */
[----:B------:R-:W-:Y:S01]  /*8e60*/  FADD.FTZ R7, R182, R7 ;  /* 0x00000007b6077221 */ /* 0x000fe20000010000 */
[----:B------:R-:W-:Y:S02]  /*8e70*/  WARPGROUP.DEPBAR.LE gsb0, 0x0 ;  /* 0x00008000000079c5 */ /* 0x000fe40000010000 */
[----:B------:R-:W-:-:S09]  /*8e80*/  WARPGROUP.ARRIVE ;  /* 0x00000000000079c5 */ /* 0x000fd20000000000 */
        /* <DEDUP_REMOVED lines=26> */
[----:B0-----:R-:W-:Y:S06]  /*9030*/  @P2 BRA `(.L_x_4015) ;  /* 0xffffffcc008c2947 */ /* 0x001fec000383ffff */
[----:B------:R-:W-:-:S07]  /*9040*/  IMAD.MOV.U32 R12, RZ, RZ, R10 ;  /* 0x000000ffff0c7224 */ /* 0x000fce00078e000a */
.L_x_4006:
[----:B------:R-:W-:-:S13]  /*9050*/  ISETP.GE.AND P2, PT, R12, RZ, PT ;  /* 0x000000ff0c00720c */ /* 0x000fda0003f46270 */
[----:B------:R-:W-:Y:S05]  /*9060*/  @!P2 BRA `(.L_x_4016) ;  /* 0x0000002c0058a947 */ /* 0x000fea0003800000 */
[----:B------:R-:W-:Y:S01]  /*9070*/  IMAD.MOV.U32 R187, RZ, RZ, R8 ;  /* 0x000000ffffbb7224 */ /* 0x000fe200078e0008 */
[----:B------:R-:W-:Y:S01]  /*9080*/  ULDC UR10, c[0x0][0xa80] ;  /* 0x0002a000000a7ab9 */ /* 0x000fe20000000800 */
[----:B------:R-:W-:Y:S02]  /*9090*/  IMAD.MOV.U32 R10, RZ, RZ, R5 ;  /* 0x000000ffff0a7224 */ /* 0x000fe400078e0005 */
[----:B------:R-:W-:-:S07]  /*90a0*/  IMAD.MOV.U32 R185, RZ, RZ, R2 ;  /* 0x000000ffffb97224 */ /* 0x000fce00078e0002 */
.L_x_4025:
[----:B------:R-:W-:-:S05]  /*90b0*/  VIADD R2, R185, 0x1 ;  /* 0x00000001b9027836 */ /* 0x000fca0000000000 */
[----:B------:R-:W-:-:S04]  /*90c0*/  ISETP.NE.AND P2, PT, R2, 0x2, PT ;  /* 0x000000020200780c */ /* 0x000fc80003f45270 */
[----:B------:R-:W-:Y:S02]  /*90d0*/  SEL R5, RZ, 0x1, P2 ;  /* 0x00000001ff057807 */ /* 0x000fe40001000000 */
[----:B------:R-:W-:Y:S02]  /*90e0*/  SEL R2, R2, RZ, P2 ;  /* 0x000000ff02027207 */ /* 0x000fe40001000000 */
[----:B------:R-:W-:Y:S01]  /*90f0*/  LOP3.LUT R16, R16, R5, RZ, 0x3c, !PT ;  /* 0x0000000510107212 */ /* 0x000fe200078e3cff */
[----:B------:R-:W-:Y:S06]  /*9100*/  @!P0 BRA `(.L_x_4017) ;  /* 0x0000000000048947 */ /* 0x000fec0003800000 */
[----:B------:R-:W-:Y:S01]  /*9110*/  BPT.TRAP 0x1 ;  /* 0x000000040000795c */ /* 0x000fe20000300000 */
.L_x_4017:
[----:B------:R-:W-:Y:S01]  /*9120*/  IMAD R9, R2, 0x8, R17 ;  /* 0x0000000802097824 */ /* 0x000fe200078e0211 */
[----:B------:R-:W-:-:S04]  /*9130*/  SHF.L.U32 R8, R16, 0x1f, RZ ;  /* 0x0000001f10087819 */ /* 0x000fc800000006ff */
[----:B------:R0:W1:Y:S01]  /*9140*/  SYNCS.PHASECHK.TRANS64.TRYWAIT P2, [R9+URZ+0x38830], R8 ;  /* 0x03883008090075a7 */ /* 0x000062000804017f */
[----:B------:R-:W-:Y:S05]  /*9150*/  @!P0 BRA `(.L_x_4018) ;  /* 0x0000000000048947 */ /* 0x000fea0003800000 */
[----:B------:R-:W-:Y:S01]  /*9160*/  BPT.TRAP 0x1 ;  /* 0x000000040000795c */ /* 0x000fe20000300000 */
.L_x_4018:
[----:B------:R-:W-:Y:S01]  /*9170*/  IMAD R5, R2, 0x200, R0 ;  /* 0x0000020002057824 */ /* 0x000fe200078e0200 */
[----:B-1----:R-:W-:Y:S06]  /*9180*/  @P2 BRA `(.L_x_4019) ;  /* 0x0000000000082947 */ /* 0x002fec0003800000 */
[----:B------:R-:W1:Y:S02]  /*9190*/  SYNCS.PHASECHK.TRANS64.TRYWAIT P2, [R9+URZ+0x38830], R8 ;  /* 0x03883008090075a7 */ /* 0x000e64000804017f */
[----:B-1----:R-:W-:Y:S05]  /*91a0*/  @!P2 BRA `(.L_x_4020) ;  /* 0x000000b8002ca947 */ /* 0x002fea0003800000 */
.L_x_4019:
        /* <DEDUP_REMOVED lines=24> */
.L_x_4021:
[----:B------:R2:W3:Y:S01]  /*9330*/  SYNCS.PHASECHK.TRANS64.TRYWAIT P2, [R9+URZ+0x38850], R8 ;  /* 0x03885008090075a7 */ /* 0x0004e2000804017f */
[----:B------:R-:W-:Y:S05]  /*9340*/  @!P0 BRA `(.L_x_4022) ;  /* 0x0000000000048947 */ /* 0x000fea0003800000 */
[----:B------:R-:W-:Y:S01]  /*9350*/  BPT.TRAP 0x1 ;  /* 0x000000040000795c */ /* 0x000fe20000300000 */
.L_x_4022:
[----:B---3--:R-:W-:Y:S05]  /*9360*/  @P2 BRA `(.L_x_4023) ;  /* 0x0000000000082947 */ /* 0x008fea0003800000 */
[----:B------:R-:W3:Y:S02]  /*9370*/  SYNCS.PHASECHK.TRANS64.TRYWAIT P2, [R9+URZ+0x38850], R8 ;  /* 0x03885008090075a7 */ /* 0x000ee4000804017f */
[----:B---3--:R-:W-:Y:S05]  /*9380*/  @!P2 BRA `(.L_x_4024) ;  /* 0x000000b400c8a947 */ /* 0x008fea0003800000 */
.L_x_4023:
[----:B------:R-:W-:Y:S01]  /*9390*/  IMAD R5, R2, 0x1000, R3 ;  /* 0x0000100002057824 */ /* 0x000fe200078e0203 */
[----:B------:R-:W-:Y:S01]  /*93a0*/  WARPGROUP.ARRIVE ;  /* 0x00000000000079c5 */ /* 0x000fe20000000000 */
[----:B------:R-:W-:Y:S01]  /*93b0*/  UMOV UR27, 0x40000040 ;  /* 0x40000040001b7882 */ /* 0x000fe20000000000 */
[C---:B------:R-:W-:Y:S01]  /*93c0*/  VIADD R11, R4.reuse, 0x2 ;  /* 0x00000002040b7836 */ /* 0x040fe20000000000 */
[----:B------:R-:W-:Y:S01]  /*93d0*/  UMOV UR5, 0x40000040 ;  /* 0x4000004000057882 */ /* 0x000fe20000000000 */
[C---:B------:R-:W-:Y:S01]  /*93e0*/  R2UR UR26, R5.reuse ;  /* 0x00000000051a72ca */ /* 0x040fe200000e0000 */
[----:B0123--:R-:W-:Y:S01]  /*93f0*/  VIADD R8, R5, 0x2 ;  /* 0x0000000205087836 */ /* 0x00ffe20000000000 */
[----:B------:R-:W-:Y:S01]  /*9400*/  UMOV UR7, 0x40000040 ;  /* 0x4000004000077882 */ /* 0x000fe20000000000 */
[----:B------:R-:W-:Y:S01]  /*9410*/  R2UR UR4, R11 ;  /* 0x000000000b0472ca */ /* 0x000fe200000e0000 */
[----:B------:R-:W0:Y:S01]  /*9420*/  S2R R13, SR_TID.X ;  /* 0x00000000000d7919 */ /* 0x000e220000002100 */
[C---:B------:R-:W-:Y:S01]  /*9430*/  IADD3 R11, R4.reuse, 0x4, RZ ;  /* 0x00000004040b7810 */ /* 0x040fe20007ffe0ff */
[----:B------:R-:W-:Y:S01]  /*9440*/  VIADD R20, R4, 0x800 ;  /* 0x0000080004147836 */ /* 0x000fe20000000000 */
[----:B------:R-:W-:Y:S01]  /*9450*/  R2UR UR6, R8 ;  /* 0x00000000080672ca */ /* 0x000fe200000e0000 */
[----:B------:R-:W-:-:S02]  /*9460*/  VIADD R8, R5, 0x4 ;  /* 0x0000000405087836 */ /* 0x000fc40000000000 */
[----:B------:R-:W-:Y:S02]  /*9470*/  VIADD R14, R5, 0x800 ;  /* 0x00000800050e7836 */ /* 0x000fe40000000000 */
[----:B------:R-:W-:Y:S01]  /*9480*/  IMAD R207, R2, 0x1000, R19 ;  /* 0x0000100002cf7824 */ /* 0x000fe200078e0213 */
[----:B------:R-:W-:Y:S01]  /*9490*/  HGMMA.64x64x16.F32.BF16 R152, gdesc[UR24], R152, gsb0 ;  /* 0x00e00000189879f0 */ /* 0x000fe20008001898 */
[----:B0-----:R-:W-:Y:S02]  /*94a0*/  SHF.R.U32.HI R13, RZ, 0x7, R13 ;  /* 0x00000007ff0d7819 */ /* 0x001fe4000001160d */
        /* <DEDUP_REMOVED lines=360> */
[----:B------:R-:W-:Y:S01]  /*ab30*/  FFMA.FTZ R181, R181, UR10, -R186 ;  /* 0x0000000ab5b57c23 */ /* 0x000fe200080108ba */
[----:B------:R-:W-:Y:S01]  /*ab40*/  FMNMX.FTZ R8, R178, R15, !PT ;  /* 0x0000000fb2087209 */ /* 0x000fe20007810000 */
[----:B------:R-:W0:Y:S03]  /*ab50*/  MUFU.EX2 R11, R11 ;  /* 0x0000000b000b7308 */ /* 0x000e260000000800 */
[----:B------:R-:W-:-:S04]  /*ab60*/  FMNMX.FTZ R15, R179, R8, !PT ;  /* 0x00000008b30f7209 */ /* 0x000fc80007810000 */
[----:B------:R-:W-:Y:S01]  /*ab70*/  FMNMX.FTZ R8, R182, R15, !PT ;  /* 0x0000000fb6087209 */ /* 0x000fe20007810000 */
[----:B------:R-:W-:Y:S01]  /*ab80*/  FFMA.FTZ R15, R157, UR10, -R186 ;  /* 0x0000000a9d0f7c23 */ /* 0x000fe200080108ba */
[----:B------:R-:W-:Y:S02]  /*ab90*/  MUFU.EX2 R10, R10 ;  /* 0x0000000a000a7308 */ /* 0x000fe40000000800 */
[----:B------:R-:W-:-:S05]  /*aba0*/  FMNMX.FTZ R8, R183, R8, !PT ;  /* 0x00000008b7087209 */ /* 0x000fca0007810000 */
[----:B------:R-:W1:Y:S01]  /*abb0*/  SHFL.BFLY PT, R153, R8, 0x2, 0x1f ;  /* 0x0c401f0008997f89 */ /* 0x000e6200000e0000 */
        /* <DEDUP_REMOVED lines=65> */
[----:B------:R0:W2:Y:S01]  /*afd0*/  MUFU.EX2 R186, R152 ;  /* 0x0000009800ba7308 */ /* 0x0000a20000000800 */
        /* <DEDUP_REMOVED lines=8> */
[----:B0-----:R-:W-:Y:S02]  /*b060*/  @!P1 VIADD R152, R9, 0x38840 ;  /* 0x0003884009989836 */ /* 0x001fe40000000000 */
[--C-:B------:R-:W-:Y:S01]  /*b070*/  FFMA.FTZ R171, R171, UR10, -R156.reuse ;  /* 0x0000000aabab7c23 */ /* 0x100fe2000801089c */
[----:B------:R-:W-:Y:S02]  /*b080*/  @!P2 IMAD R154, R154, 0x4, R17 ;  /* 0x000000049a9aa824 */ /* 0x000fe400078e0211 */
        /* <DEDUP_REMOVED lines=10> */
[----:B-1----:R-:W-:Y:S01]  /*b130*/  F2FP.BF16.F32.PACK_AB R156, R21, R20 ;  /* 0x00000014159c723e */ /* 0x002fe200000010ff */
[----:B--2---:R-:W-:Y:S01]  /*b140*/  FMUL.FTZ R26, R26, R186 ;  /* 0x000000ba1a1a7220 */ /* 0x004fe20000410000 */
[----:B------:R1:W-:Y:S01]  /*b150*/  @!P2 STS [R154+0x38420], R186 ;  /* 0x038420ba9a00a388 */ /* 0x0003e20000000800 */
[----:B------:R-:W-:Y:S01]  /*b160*/  F2FP.BF16.F32.PACK_AB R158, R199, R184 ;  /* 0x000000b8c79e723e */ /* 0x000fe200000010ff */
[----:B------:R-:W-:Y:S01]  /*b170*/  FMUL.FTZ R27, R27, R186 ;  /* 0x000000ba1b1b7220 */ /* 0x000fe20000410000 */
[----:B0-----:R-:W-:Y:S01]  /*b180*/  F2FP.BF16.F32.PACK_AB R152, R13, R10 ;  /* 0x0000000a0d98723e */ /* 0x001fe200000010ff */
[-C--:B------:R-:W-:Y:S01]  /*b190*/  FMUL.FTZ R30, R30, R186.reuse ;  /* 0x000000ba1e1e7220 */ /* 0x080fe20000410000 */
[----:B------:R-:W0:Y:S01]  /*b1a0*/  MUFU.EX2 R200, R200 ;  /* 0x000000c800c87308 */ /* 0x000e220000000800 */
[-C--:B------:R-:W-:Y:S01]  /*b1b0*/  FMUL.FTZ R31, R31, R186.reuse ;  /* 0x000000ba1f1f7220 */ /* 0x080fe20000410000 */
[-C--:B------:R-:W-:Y:S01]  /*b1c0*/  FMUL.FTZ R34, R34, R186.reuse ;  /* 0x000000ba22227220 */ /* 0x080fe20000410000 */
        /* <DEDUP_REMOVED lines=92> */
[----:B------:R-:W-:Y:S01]  /*b790*/  FMUL.FTZ R149, R149, R11 ;  /* 0x0000000b95957220 */ /* 0x000fe20000410000 */
[----:B------:R-:W-:Y:S01]  /*b7a0*/  MUFU.EX2 R174, R174 ;  /* 0x000000ae00ae7308 */ /* 0x000fe20000000800 */
[-C--:B------:R-:W-:Y:S01]  /*b7b0*/  FMUL.FTZ R150, R150, R186.reuse ;  /* 0x000000ba96967220 */ /* 0x080fe20000410000 */
[----:B------:R-:W-:Y:S01]  /*b7c0*/  FMUL.FTZ R151, R151, R186 ;  /* 0x000000ba97977220 */ /* 0x000fe20000410000 */
[----:B------:R1:W-:Y:S01]  /*b7d0*/  STSM.16.M88.4 [R189+0x36400], R152 ;  /* 0x03640098bd007844 */ /* 0x0003e20000000200 */
[----:B------:R-:W-:-:S02]  /*b7e0*/  VIADD R185, R207, 0x80 ;  /* 0x00000080cfb97836 */ /* 0x000fc40000000000 */
[----:B------:R-:W-:Y:S01]  /*b7f0*/  FFMA.FTZ R6, R11, R6, R10 ;  /* 0x000000060b067223 */ /* 0x000fe2000001000a */
[----:B------:R-:W-:Y:S01]  /*b800*/  FFMA.FTZ R7, R186, R7, R187 ;  /* 0x00000007ba077223 */ /* 0x000fe200000100bb */
[----:B------:R1:W-:Y:S01]  /*b810*/  STSM.16.M88.4 [R190], R156 ;  /* 0x0000009cbe007844 */ /* 0x0003e20000000200 */
[----:B------:R-:W2:Y:S01]  /*b820*/  MUFU.EX2 R175, R175 ;  /* 0x000000af00af7308 */ /* 0x000ea20000000800 */
[----:B0-----:R-:W-:Y:S01]  /*b830*/  F2FP.BF16.F32.PACK_AB R161, R171, R170 ;  /* 0x000000aaaba1723e */ /* 0x001fe200000010ff */
[----:B------:R-:W-:Y:S01]  /*b840*/  FADD.FTZ R13, R13, R6 ;  /* 0x000000060d0d7221 */ /* 0x000fe20000010000 */
[----:B------:R-:W-:Y:S01]  /*b850*/  R2UR UR4, R185 ;  /* 0x00000000b90472ca */ /* 0x000fe200000e0000 */
[C---:B------:R-:W-:Y:S02]  /*b860*/  VIADD R185, R207.reuse, 0x100 ;  /* 0x00000100cfb97836 */ /* 0x040fe40000000000 */
[----:B------:R-:W-:Y:S01]  /*b870*/  FADD.FTZ R200, R200, R7 ;  /* 0x00000007c8c87221 */ /* 0x000fe20000010000 */
[----:B------:R-:W-:-:S02]  /*b880*/  VIADD R207, R207, 0x180 ;  /* 0x00000180cfcf7836 */ /* 0x000fc40000000000 */
[----:B------:R-:W-:Y:S01]  /*b890*/  FADD.FTZ R14, R14, R13 ;  /* 0x0000000d0e0e7221 */ /* 0x000fe20000010000 */
[----:B------:R-:W-:Y:S01]  /*b8a0*/  MUFU.EX2 R176, R176 ;  /* 0x000000b000b07308 */ /* 0x000fe20000000800 */
[----:B------:R-:W-:Y:S01]  /*b8b0*/  FADD.FTZ R201, R201, R200 ;  /* 0x000000c8c9c97221 */ /* 0x000fe20000010000 */
[----:B------:R-:W-:Y:S01]  /*b8c0*/  ISETP.GT.AND P2, PT, R12, RZ, PT ;  /* 0x000000ff0c00720c */ /* 0x000fe20003f44270 */
[----:B------:R-:W-:Y:S01]  /*b8d0*/  FADD.FTZ R15, R15, R14 ;  /* 0x0000000e0f0f7221 */ /* 0x000fe20000010000 */
[----:B------:R-:W-:Y:S01]  /*b8e0*/  @!P1 IADD3 R9, R9, 0x38860, RZ ;  /* 0x0003886009099810 */ /* 0x000fe20007ffe0ff */
[----:B------:R-:W-:Y:S01]  /*b8f0*/  FADD.FTZ R202, R202, R201 ;  /* 0x000000c9caca7221 */ /* 0x000fe20000010000 */
[----:B------:R-:W-:Y:S02]  /*b900*/  IMAD.MOV.U32 R187, RZ, RZ, R8 ;  /* 0x000000ffffbb7224 */ /* 0x000fe400078e0008 */
[----:B------:R-:W-:Y:S01]  /*b910*/  FADD.FTZ R20, R20, R15 ;  /* 0x0000000f14147221 */ /* 0x000fe20000010000 */
[----:B------:R-:W0:Y:S01]  /*b920*/  MUFU.EX2 R177, R177 ;  /* 0x000000b100b17308 */ /* 0x000e220000000800 */
[----:B--2---:R-:W-:Y:S01]  /*b930*/  F2FP.BF16.F32.PACK_AB R163, R175, R174 ;  /* 0x000000aeafa3723e */ /* 0x004fe200000010ff */
        /* <DEDUP_REMOVED lines=70> */
[----:B0-----:R-:W-:-:S04]  /*bda0*/  VIADD R9, R12, 0xffffffff ;  /* 0xffffffff0c097836 */ /* 0x001fc80000000000 */
[----:B------:R-:W-:Y:S01]  /*bdb0*/  IMAD.MOV.U32 R12, RZ, RZ, R9 ;  /* 0x000000ffff0c7224 */ /* 0x000fe200078e0009 */
[----:B-1----:R-:W-:Y:S06]  /*bdc0*/  @P2 BRA `(.L_x_4025) ;  /* 0xffffffd000b82947 */ /* 0x002fec000383ffff */
.L_x_4016:
[----:B------:R-:W0:Y:S01]  /*bdd0*/  SHFL.BFLY PT, R3, R6, 0x2, 0x1f ;  /* 0x0c401f0006037f89 */ /* 0x000e2200000e0000 */
[----:B------:R-:W-:Y:S01]  /*bde0*/  IMAD.MOV R13, RZ, RZ, -R188 ;  /* 0x000000ffff0d7224 */ /* 0x000fe200078e0abc */
[----:B------:R-:W-:Y:S02]  /*bdf0*/  UIADD3 UR36, UR36, 0x1, URZ ;  /* 0x0000000124247890 */ /* 0x000fe4000fffe03f */
[----:B------:R-:W1:Y:S01]  /*be00*/  SHFL.BFLY PT, R4, R7, 0x2, 0x1f ;  /* 0x0c401f0007047f89 */ /* 0x000e6200000e0000 */
[----:B------:R-:W-:Y:S08]  /*be10*/  BAR.ARV 0x8, 0xa0 ;  /* 0x0202800000007b1d */ /* 0x000ff00000002000 */
[----:B------:R-:W-:Y:S01]  /*be20*/  BAR.SYNC.DEFER_BLOCKING 0xf, 0x100 ;  /* 0x03c4000000007b1d */ /* 0x000fe20000010000 */
[----:B------:R-:W-:Y:S01]  /*be30*/  ISETP.NE.AND P0, PT, R22, R13, PT ;  /* 0x0000000d1600720c */ /* 0x000fe20003f05270 */
[----:B0-----:R-:W-:Y:S01]  /*be40*/  FADD.FTZ R3, R3, R6 ;  /* 0x0000000603037221 */ /* 0x001fe20000010000 */
[----:B------:R-:W-:-:S02]  /*be50*/  IMAD.MOV.U32 R6, RZ, RZ, RZ ;  /* 0x000000ffff067224 */ /* 0x000fc400078e00ff */
[----:B-1----:R-:W-:Y:S02]  /*be60*/  FADD.FTZ R9, R4, R7 ;  /* 0x0000000704097221 */ /* 0x002fe40000010000 */
[----:B------:R-:W0:Y:S04]  /*be70*/  SHFL.BFLY PT, R0, R3, 0x1, 0x1f ;  /* 0x0c201f0003007f89 */ /* 0x000e2800000e0000 */
[----:B------:R-:W1:Y:S01]  /*be80*/  SHFL.BFLY PT, R4, R9, 0x1, 0x1f ;  /* 0x0c201f0009047f89 */ /* 0x000e6200000e0000 */
[----:B0-----:R-:W-:Y:S01]  /*be90*/  FADD.FTZ R11, R3, R0 ;  /* 0x00000000030b7221 */ /* 0x001fe20000010000 */
[----:B------:R-:W-:Y:S02]  /*bea0*/  IMAD.MOV.U32 R0, RZ, RZ, RZ ;  /* 0x000000ffff007224 */ /* 0x000fe400078e00ff */
[----:B-1----:R-:W-:-:S02]  /*beb0*/  FADD.FTZ R20, R9, R4 ;  /* 0x0000000409147221 */ /* 0x002fc40000010000 */
[----:B------:R-:W-:Y:S01]  /*bec0*/  FSETP.NE.FTZ.AND P2, PT, R11, RZ, PT ;  /* 0x000000ff0b00720b */ /* 0x000fe20003f55000 */
[C---:B------:R-:W-:Y:S02]  /*bed0*/  VIADD R4, R2.reuse, 0x1 ;  /* 0x0000000102047836 */ /* 0x040fe40000000000 */
[----:B------:R-:W-:Y:S01]  /*bee0*/  @!P0 IMAD R2, R2, 0x40, R18 ;  /* 0x0000004002028824 */ /* 0x000fe200078e0212 */
[----:B------:R-:W-:Y:S02]  /*bef0*/  FSETP.NE.FTZ.AND P3, PT, R20, RZ, PT ;  /* 0x000000ff1400720b */ /* 0x000fe40003f75000 */
[----:B------:R-:W-:Y:S02]  /*bf00*/  ISETP.NE.AND P1, PT, R4, 0x2, PT ;  /* 0x000000020400780c */ /* 0x000fe40003f25270 */
[----:B------:R-:W-:Y:S01]  /*bf10*/  @!P0 LEA R17, R2, R17, 0x2 ;  /* 0x0000001102118211 */ /* 0x000fe200078e10ff */
[----:B------:R-:W-:Y:S01]  /*bf20*/  IMAD.U32 R2, RZ, RZ, UR10 ;  /* 0x0000000aff027e24 */ /* 0x000fe2000f8e00ff */
[----:B------:R-:W-:-:S03]  /*bf30*/  SEL R3, RZ, 0x1, P1 ;  /* 0x00000001ff037807 */ /* 0x000fc60000800000 */
[----:B------:R-:W0:Y:S01]  /*bf40*/  @P2 MUFU.RCP R0, R11 ;  /* 0x0000000b00002308 */ /* 0x000e220000001000 */
[----:B------:R-:W-:Y:S01]  /*bf50*/  @P2 FMUL.FTZ R2, R2, 0.69314718246459960938 ;  /* 0x3f31721802022820 */ /* 0x000fe20000410000 */
[----:B------:R-:W-:Y:S01]  /*bf60*/  LOP3.LUT R16, R16, R3, RZ, 0x3c, !PT ;  /* 0x0000000310107212 */ /* 0x000fe200078e3cff */
[----:B------:R-:W-:-:S05]  /*bf70*/  IMAD.MOV.U32 R3, RZ, RZ, -0x800000 ;  /* 0xff800000ff037424 */ /* 0x000fca00078e00ff */
[----:B------:R-:W1:Y:S08]  /*bf80*/  @P3 MUFU.RCP R6, R20 ;  /* 0x0000001400063308 */ /* 0x000e700000001000 */
[----:B------:R-:W2:Y:S01]  /*bf90*/  @P3 MUFU.LG2 R20, R20 ;  /* 0x0000001400143308 */ /* 0x000ea20000000c00 */
[----:B0-----:R-:W-:Y:S01]  /*bfa0*/  @!P0 STS [R17+0x38400], R0 ;  /* 0x0384000011008388 */ /* 0x001fe20000000800 */
[----:B------:R-:W-:Y:S01]  /*bfb0*/  FMUL.FTZ R171, R28, R0 ;  /* 0x000000001cab7220 */ /* 0x000fe20000410000 */
[----:B------:R-:W-:-:S02]  /*bfc0*/  IMAD.U32 R28, RZ, RZ, UR10 ;  /* 0x0000000aff1c7e24 */ /* 0x000fc4000f8e00ff */
[-C--:B------:R-:W-:Y:S01]  /*bfd0*/  FMUL.FTZ R172, R24, R0.reuse ;  /* 0x0000000018ac7220 */ /* 0x080fe20000410000 */
[-C--:B------:R-:W-:Y:S01]  /*bfe0*/  FMUL.FTZ R170, R25, R0.reuse ;  /* 0x0000000019aa7220 */ /* 0x080fe20000410000 */
[-C--:B------:R-:W-:Y:S01]  /*bff0*/  FMUL.FTZ R24, R29, R0.reuse ;  /* 0x000000001d187220 */ /* 0x080fe20000410000 */
[----:B------:R-:W-:Y:S01]  /*c000*/  @P3 FMUL.FTZ R28, R28, 0.69314718246459960938 ;  /* 0x3f3172181c1c3820 */ /* 0x000fe20000410000 */
[-C--:B------:R-:W-:Y:S01]  /*c010*/  FMUL.FTZ R169, R32, R0.reuse ;  /* 0x0000000020a97220 */ /* 0x080fe20000410000 */
        /* <DEDUP_REMOVED lines=10> */
[----:B0-----:R-:W0:Y:S01]  /*c0c0*/  @P2 MUFU.LG2 R17, R11 ;  /* 0x0000000b00112308 */ /* 0x001e220000000c00 */
        /* <DEDUP_REMOVED lines=122> */
.L_x_3992:
[----:B------:R-:W0:Y:S01]  /*c870*/  S2R R4, SR_CgaCtaId ;  /* 0x0000000000047919 */ /* 0x000e220000008800 */
[----:B------:R-:W-:Y:S01]  /*c880*/  MOV R17, 0x400 ;  /* 0x0000040000117802 */ /* 0x000fe20000000f00 */
[----:B------:R-:W-:Y:S01]  /*c890*/  BSSY B0, `(.L_x_4026) ;  /* 0x0000291000007945 */ /* 0x000fe20003800000 */
[----:B------:R-:W-:Y:S02]  /*c8a0*/  BAR.SYNC.DEFER_BLOCKING 0x5, 0x120 ;  /* 0x0144800000007b1d */ /* 0x000fe40000010000 */
[----:B0-----:R-:W-:-:S05]  /*c8b0*/  LEA R17, R4, R17, 0x18 ;  /* 0x0000001104117211 */ /* 0x001fca00078ec0ff */
[----:B------:R-:W0:Y:S02]  /*c8c0*/  LDS.128 R184, [R17+0x388d0] ;  /* 0x0388d00011b87984 */ /* 0x000e240000000c00 */
[----:B0-----:R-:W-:Y:S01]  /*c8d0*/  R2UR UR5, R186 ;  /* 0x00000000ba0572ca */ /* 0x001fe200000e0000 */
[----:B------:R-:W-:Y:S06]  /*c8e0*/  BAR.ARV 0x4, 0x120 ;  /* 0x0104800000007b1d */ /* 0x000fec0000002000 */
[----:B------:R-:W-:Y:S08]  /*c8f0*/  @P0 BRA `(.L_x_4027) ;  /* 0x0000001c005c0947 */ /* 0x000ff00003800000 */
[----:B------:R-:W0:Y:S01]  /*c900*/  S2R R4, SR_SWINHI ;  /* 0x0000000000047919 */ /* 0x000e220000002f00 */
[----:B------:R-:W-:Y:S01]  /*c910*/  F2FP.BF16.F32.PACK_AB R7, R31, R7 ;  /* 0x000000071f07723e */ /* 0x000fe200000010ff */
[----:B------:R-:W-:Y:S01]  /*c920*/  ULDC.64 UR6, c[0x0][0xcd8] ;  /* 0x0003360000067ab9 */ /* 0x000fe20000000a00 */
[----:B------:R-:W-:Y:S01]  /*c930*/  F2FP.BF16.F32.PACK_AB R9, R35, R9 ;  /* 0x000000092309723e */ /* 0x000fe200000010ff */
[----:B------:R-:W-:Y:S01]  /*c940*/  UISETP.NE.U32.AND UP0, UPT, UR6, URZ, UPT ;  /* 0x0000003f0600728c */ /* 0x000fe2000bf05070 */
[----:B------:R-:W-:Y:S01]  /*c950*/  F2FP.BF16.F32.PACK_AB R10, R10, R167 ;  /* 0x000000a70a0a723e */ /* 0x000fe200000010ff */
[----:B------:R-:W-:Y:S01]  /*c960*/  USHF.L.U32 UR8, UR39, 0x2, URZ ;  /* 0x0000000227087899 */ /* 0x000fe2000800063f */
[----:B------:R-:W-:Y:S01]  /*c970*/  F2FP.BF16.F32.PACK_AB R11, R39, R11 ;  /* 0x0000000b270b723e */ /* 0x000fe200000010ff */
[----:B------:R-:W-:Y:S01]  /*c980*/  UISETP.NE.AND.EX UP0, UPT, UR7, URZ, UPT, UP0 ;  /* 0x0000003f0700728c */ /* 0x000fe2000bf05300 */
[----:B------:R-:W-:Y:S01]  /*c990*/  F2FP.BF16.F32.PACK_AB R56, R57, R56 ;  /* 0x000000383938723e */ /* 0x000fe200000010ff */
[----:B------:R-:W-:Y:S01]  /*c9a0*/  USHF.L.U64.HI UR9, UR39, 0x2, UR38 ;  /* 0x0000000227097899 */ /* 0x000fe20008010226 */
[----:B------:R-:W-:Y:S01]  /*c9b0*/  F2FP.BF16.F32.PACK_AB R13, R51, R13 ;  /* 0x0000000d330d723e */ /* 0x000fe200000010ff */
[----:B------:R-:W-:Y:S01]  /*c9c0*/  UIADD3 UR4, UP1, UR8, UR6, URZ ;  /* 0x0000000608047290 */ /* 0x000fe2000ff3e03f */
[----:B------:R-:W-:Y:S01]  /*c9d0*/  F2FP.BF16.F32.PACK_AB R14, R53, R14 ;  /* 0x0000000e350e723e */ /* 0x000fe200000010ff */
[----:B------:R-:W-:Y:S01]  /*c9e0*/  ULDC.64 UR10, c[0x0][0x208] ;  /* 0x00008200000a7ab9 */ /* 0x000fe20000000a00 */
[----:B------:R-:W-:Y:S01]  /*c9f0*/  F2FP.BF16.F32.PACK_AB R15, R55, R15 ;  /* 0x0000000f370f723e */ /* 0x000fe200000010ff */
[----:B------:R-:W-:Y:S01]  /*ca00*/  UIADD3.X UR6, UR9, UR7, URZ, UP1, !UPT ;  /* 0x0000000709067290 */ /* 0x000fe20008ffe43f */
        /* <DEDUP_REMOVED lines=8> */
[----:B------:R-:W-:Y:S02]  /*ca90*/  MOV R20, R17 ;  /* 0x0000001100147202 */ /* 0x000fe40000000f00 */
[----:B0-----:R-:W-:Y:S02]  /*caa0*/  MOV R21, R4 ;  /* 0x0000000400157202 */ /* 0x001fe40000000f00 */
[----:B------:R-:W-:Y:S02]  /*cab0*/  F2FP.BF16.F32.PACK_AB R73, R75, R74 ;  /* 0x0000004a4b49723e */ /* 0x000fe400000010ff */
[----:B------:R-:W-:Y:S01]  /*cac0*/  F2FP.BF16.F32.PACK_AB R80, R81, R80 ;  /* 0x000000505150723e */ /* 0x000fe200000010ff */
[----:B------:R-:W-:Y:S01]  /*cad0*/  IMAD.WIDE R4, R197, 0x2, R20 ;  /* 0x00000002c5047825 */ /* 0x000fe200078e0214 */
[----:B------:R-:W-:-:S02]  /*cae0*/  F2FP.BF16.F32.PACK_AB R74, R77, R76 ;  /* 0x0000004c4d4a723e */ /* 0x000fc400000010ff */
        /* <DEDUP_REMOVED lines=10> */
[----:B------:R-:W-:Y:S02]  /*cb90*/  LOP3.LUT R28, R6, R173, RZ, 0x3c, !PT ;  /* 0x000000ad061c7212 */ /* 0x000fe400078e3cff */
[----:B------:R-:W-:Y:S02]  /*cba0*/  LOP3.LUT R6, R181, 0x380, RZ, 0xc0, !PT ;  /* 0x00000380b5067812 */ /* 0x000fe400078ec0ff */
        /* <DEDUP_REMOVED lines=10> */
[----:B------:R-:W-:-:S02]  /*cc50*/  SHF.R.U64 R6, R6, 0x3, RZ ;  /* 0x0000000306067819 */ /* 0x000fc400000012ff */
[C---:B------:R-:W-:Y:S02]  /*cc60*/  IADD3 R203, P0, R4.reuse, 0x4020, RZ ;  /* 0x0000402004cb7810 */ /* 0x040fe40007f1e0ff */
[----:B------:R-:W-:Y:S02]  /*cc70*/  IADD3.X R99, RZ, R5, RZ, P2, !PT ;  /* 0x00000005ff637210 */ /* 0x000fe400017fe4ff */
[C---:B------:R-:W-:Y:S01]  /*cc80*/  IADD3 R205, P4, R4.reuse, 0x4040, RZ ;  /* 0x0000404004cd7810 */ /* 0x040fe20007f9e0ff */
[--C-:B------:R-:W-:Y:S01]  /*cc90*/  IMAD.X R107, RZ, RZ, R5.reuse, P0 ;  /* 0x000000ffff6b7224 */ /* 0x100fe200000e0605 */
        /* <DEDUP_REMOVED lines=15> */
[----:B------:R-:W-:Y:S02]  /*cd90*/  MOV R173, R4 ;  /* 0x0000000400ad7202 */ /* 0x000fe40000000f00 */
[----:B------:R-:W-:Y:S02]  /*cda0*/  LOP3.LUT R36, R177, 0x380, RZ, 0xc0, !PT ;  /* 0x00000380b1247812 */ /* 0x000fe400078ec0ff */
[----:B------:R-:W-:Y:S02]  /*cdb0*/  SHF.R.U64 R6, R6, 0x3, RZ ;  /* 0x0000000306067819 */ /* 0x000fe400000012ff */
[----:B------:R-:W-:Y:S02]  /*cdc0*/  F2FP.BF16.F32.PACK_AB R5, R27, R26 ;  /* 0x0000001a1b05723e */ /* 0x000fe400000010ff */
[----:B------:R-:W-:-:S02]  /*cdd0*/  LOP3.LUT R40, R179, 0x380, RZ, 0xc0, !PT ;  /* 0x00000380b3287812 */ /* 0x000fc400078ec0ff */
[----:B------:R-:W-:Y:S02]  /*cde0*/  LOP3.LUT R27, R8, 0x380, RZ, 0xc0, !PT ;  /* 0x00000380081b7812 */ /* 0x000fe400078ec0ff */
[----:B------:R-:W-:Y:S02]  /*cdf0*/  SHF.R.U64 R32, R32, 0x3, RZ ;  /* 0x0000000320207819 */ /* 0x000fe400000012ff */
[----:B------:R-:W-:Y:S02]  /*ce00*/  LOP3.LUT R94, R183, 0x380, RZ, 0xc0, !PT ;  /* 0x00000380b75e7812 */ /* 0x000fe400078ec0ff */
[----:B------:R-:W-:Y:S02]  /*ce10*/  SHF.R.U64 R36, R36, 0x3, RZ ;  /* 0x0000000324247819 */ /* 0x000fe400000012ff */
[----:B------:R-:W-:Y:S02]  /*ce20*/  LOP3.LUT R98, R199, 0x380, RZ, 0xc0, !PT ;  /* 0x00000380c7627812 */ /* 0x000fe400078ec0ff */
[----:B------:R-:W-:-:S02]  /*ce30*/  LOP3.LUT R106, R6, R203, RZ, 0x3c, !PT ;  /* 0x000000cb066a7212 */ /* 0x000fc400078e3cff */
[----:B------:R-:W-:Y:S02]  /*ce40*/  SHF.R.U64 R40, R40, 0x3, RZ ;  /* 0x0000000328287819 */ /* 0x000fe400000012ff */
[----:B------:R-:W-:Y:S02]  /*ce50*/  LOP3.LUT R102, R201, 0x380, RZ, 0xc0, !PT ;  /* 0x00000380c9667812 */ /* 0x000fe400078ec0ff */
[----:B------:R-:W-:Y:S02]  /*ce60*/  F2FP.BF16.F32.PACK_AB R4, R170, R172 ;  /* 0x000000acaa04723e */ /* 0x000fe400000010ff */
[----:B------:R-:W-:Y:S01]  /*ce70*/  F2FP.BF16.F32.PACK_AB R6, R24, R171 ;  /* 0x000000ab1806723e */ /* 0x000fe200000010ff */
[----:B------:R-:W-:Y:S01]  /*ce80*/  BAR.SYNC.DEFER_BLOCKING 0x1, 0x100 ;  /* 0x0044000000007b1d */ /* 0x000fe20000010000 */
[----:B------:R-:W-:Y:S02]  /*ce90*/  SHF.R.U64 R27, R27, 0x3, RZ ;  /* 0x000000031b1b7819 */ /* 0x000fe400000012ff */
[----:B------:R-:W-:-:S02]  /*cea0*/  LOP3.LUT R32, R32, R175, RZ, 0x3c, !PT ;  /* 0x000000af20207212 */ /* 0x000fc400078e3cff */
[----:B------:R-:W-:Y:S02]  /*ceb0*/  SHF.R.U64 R94, R94, 0x3, RZ ;  /* 0x000000035e5e7819 */ /* 0x000fe400000012ff */
[----:B------:R-:W-:Y:S02]  /*cec0*/  LOP3.LUT R110, R205, 0x380, RZ, 0xc0, !PT ;  /* 0x00000380cd6e7812 */ /* 0x000fe400078ec0ff */
[----:B------:R-:W-:Y:S02]  /*ced0*/  LOP3.LUT R36, R36, R177, RZ, 0x3c, !PT ;  /* 0x000000b124247212 */ /* 0x000fe400078e3cff */
[----:B------:R-:W-:Y:S02]  /*cee0*/  SHF.R.U64 R98, R98, 0x3, RZ ;  /* 0x0000000362627819 */ /* 0x000fe400000012ff */
[----:B------:R-:W-:Y:S02]  /*cef0*/  LOP3.LUT R114, R207, 0x380, RZ, 0xc0, !PT ;  /* 0x00000380cf727812 */ /* 0x000fe400078ec0ff */
[----:B------:R-:W-:-:S02]  /*cf00*/  LOP3.LUT R40, R40, R179, RZ, 0x3c, !PT ;  /* 0x000000b328287212 */ /* 0x000fc400078e3cff */
[----:B------:R-:W-:Y:S02]  /*cf10*/  SHF.R.U64 R102, R102, 0x3, RZ ;  /* 0x0000000366667819 */ /* 0x000fe400000012ff */
[----:B------:R-:W-:Y:S02]  /*cf20*/  LOP3.LUT R118, R209, 0x380, RZ, 0xc0, !PT ;  /* 0x00000380d1767812 */ /* 0x000fe400078ec0ff */
[----:B------:R-:W-:Y:S02]  /*cf30*/  LOP3.LUT R122, R27, R8, RZ, 0x3c, !PT ;  /* 0x000000081b7a7212 */ /* 0x000fe400078e3cff */
[----:B------:R-:W-:Y:S01]  /*cf40*/  MOV R28, R28 ;  /* 0x0000001c001c7202 */ /* 0x000fe20000000f00 */
[----:B------:R0:W-:Y:S01]  /*cf50*/  STSM.16.M88.4 [R173], R4 ;  /* 0x00000004ad007844 */ /* 0x0001e20000000200 */
[----:B------:R-:W-:Y:S02]  /*cf60*/  F2FP.BF16.F32.PACK_AB R8, R166, R169 ;  /* 0x000000a9a608723e */ /* 0x000fe400000010ff */
[----:B------:R-:W-:-:S02]  /*cf70*/  LOP3.LUT R94, R94, R183, RZ, 0x3c, !PT ;  /* 0x000000b75e5e7212 */ /* 0x000fc400078e3cff */
[----:B------:R-:W-:Y:S01]  /*cf80*/  SHF.R.U64 R110, R110, 0x3, RZ ;  /* 0x000000036e6e7819 */ /* 0x000fe200000012ff */
[----:B------:R-:W-:Y:S01]  /*cf90*/  STSM.16.M88.4 [R28], R8 ;  /* 0x000000081c007844 */ /* 0x000fe20000000200 */
[----:B------:R-:W-:Y:S02]  /*cfa0*/  LOP3.LUT R26, R126, 0x380, RZ, 0xc0, !PT ;  /* 0x000003807e1a7812 */ /* 0x000fe400078ec0ff */
[----:B------:R-:W-:Y:S02]  /*cfb0*/  MOV R32, R32 ;  /* 0x0000002000207202 */ /* 0x000fe40000000f00 */
[----:B------:R-:W-:Y:S02]  /*cfc0*/  LOP3.LUT R98, R98, R199, RZ, 0x3c, !PT ;  /* 0x000000c762627212 */ /* 0x000fe400078e3cff */
[----:B------:R-:W-:Y:S02]  /*cfd0*/  SHF.R.U64 R114, R114, 0x3, RZ ;  /* 0x0000000372727819 */ /* 0x000fe400000012ff */
[----:B------:R-:W-:-:S02]  /*cfe0*/  LOP3.LUT R175, R168, 0x380, RZ, 0xc0, !PT ;  /* 0x00000380a8af7812 */ /* 0x000fc400078ec0ff */
[----:B0-----:R-:W-:Y:S02]  /*cff0*/  F2FP.BF16.F32.PACK_AB R4, R156, R165 ;  /* 0x000000a59c04723e */ /* 0x001fe400000010ff */
[----:B------:R-:W-:Y:S02]  /*d000*/  F2FP.BF16.F32.PACK_AB R5, R43, R42 ;  /* 0x0000002a2b05723e */ /* 0x000fe400000010ff */
[----:B------:R-:W-:Y:S02]  /*d010*/  F2FP.BF16.F32.PACK_AB R6, R12, R158 ;  /* 0x0000009e0c06723e */ /* 0x000fe400000010ff */
[----:B------:R-:W-:Y:S02]  /*d020*/  F2FP.BF16.F32.PACK_AB R7, R47, R46 ;  /* 0x0000002e2f07723e */ /* 0x000fe400000010ff */
[----:B------:R-:W-:Y:S02]  /*d030*/  MOV R36, R36 ;  /* 0x0000002400247202 */ /* 0x000fe40000000f00 */
[----:B------:R-:W-:Y:S01]  /*d040*/  F2FP.BF16.F32.PACK_AB R12, R49, R154 ;  /* 0x0000009a310c723e */ /* 0x000fe200000010ff */
[----:B------:R0:W-:Y:S01]  /*d050*/  STSM.16.M88.4 [R32], R4 ;  /* 0x0000000420007844 */ /* 0x0001e20000000200 */
[----:B------:R-:W-:-:S02]  /*d060*/  LOP3.LUT R102, R102, R201, RZ, 0x3c, !PT ;  /* 0x000000c966667212 */ /* 0x000fc400078e3cff */
[----:B------:R-:W-:Y:S01]  /*d070*/  SHF.R.U64 R118, R118, 0x3, RZ ;  /* 0x0000000376767819 */ /* 0x000fe200000012ff */
[----:B------:R1:W-:Y:S01]  /*d080*/  STSM.16.M88.4 [R36], R12 ;  /* 0x0000000c24007844 */ /* 0x0003e20000000200 */
[----:B------:R-:W-:Y:S02]  /*d090*/  MOV R40, R40 ;  /* 0x0000002800287202 */ /* 0x000fe40000000f00 */
[----:B------:R-:W-:Y:S02]  /*d0a0*/  MOV R44, R44 ;  /* 0x0000002c002c7202 */ /* 0x000fe40000000f00 */
[----:B------:R-:W-:Y:S01]  /*d0b0*/  LOP3.LUT R110, R110, R205, RZ, 0x3c, !PT ;  /* 0x000000cd6e6e7212 */ /* 0x000fe200078e3cff */
[----:B------:R-:W-:Y:S01]  /*d0c0*/  STSM.16.M88.4 [R40], R56 ;  /* 0x0000003828007844 */ /* 0x000fe20000000200 */
[----:B------:R-:W-:Y:S02]  /*d0d0*/  SHF.R.U64 R171, R26, 0x3, RZ ;  /* 0x000000031aab7819 */ /* 0x000fe400000012ff */
[----:B------:R-:W-:Y:S01]  /*d0e0*/  MOV R94, R94 ;  /* 0x0000005e005e7202 */ /* 0x000fe20000000f00 */
[----:B------:R-:W-:Y:S01]  /*d0f0*/  STSM.16.M88.4 [R44], R64 ;  /* 0x000000402c007844 */ /* 0x000fe20000000200 */
[----:B------:R-:W-:Y:S01]  /*d100*/  F2FP.BF16.F32.PACK_AB R81, R83, R82 ;  /* 0x000000525351723e */ /* 0x000fe200000010ff */
[----:B0-----:R-:W-:Y:S01]  /*d110*/  IMAD.U32 R4, RZ, RZ, UR4 ;  /* 0x00000004ff047e24 */ /* 0x001fe2000f8e00ff */
[----:B------:R-:W-:Y:S01]  /*d120*/  F2FP.BF16.F32.PACK_AB R88, R89, R88 ;  /* 0x000000585958723e */ /* 0x000fe200000010ff */
[----:B------:R-:W-:Y:S01]  /*d130*/  STSM.16.M88.4 [R94], R72 ;  /* 0x000000485e007844 */ /* 0x000fe20000000200 */
[----:B------:R-:W-:Y:S01]  /*d140*/  LOP3.LUT R114, R114, R207, RZ, 0x3c, !PT ;  /* 0x000000cf72727212 */ /* 0x000fe200078e3cff */
[----:B------:R-:W-:Y:S01]  /*d150*/  IMAD.U32 R5, RZ, RZ, UR6 ;  /* 0x00000006ff057e24 */ /* 0x000fe2000f8e00ff */
[----:B------:R-:W-:Y:S01]  /*d160*/  SHF.R.U64 R175, R175, 0x3, RZ ;  /* 0x00000003afaf7819 */ /* 0x000fe200000012ff */
[----:B------:R-:W-:Y:S01]  /*d170*/  ULDC.64 UR6, c[0x0][0xce0] ;  /* 0x0003380000067ab9 */ /* 0x000fe20000000a00 */
        /* <DEDUP_REMOVED lines=22> */
[----:B------:R-:W-:Y:S02]  /*d2e0*/  LOP3.LUT R24, R175, R168, RZ, 0x3c, !PT ;  /* 0x000000a8af187212 */ /* 0x000fe400078e3cff */
[----:B------:R-:W-:Y:S01]  /*d2f0*/  MOV R114, R114 ;  /* 0x0000007200727202 */ /* 0x000fe20000000f00 */
[----:B------:R-:W-:Y:S01]  /*d300*/  STSM.16.M88.4 [R110], R104 ;  /* 0x000000686e007844 */ /* 0x000fe20000000200 */
[----:B------:R-:W-:Y:S02]  /*d310*/  F2FP.BF16.F32.PACK_AB R156, R113, R112 ;  /* 0x00000070719c723e */ /* 0x000fe400000010ff */
[----:B------:R-:W-:Y:S02]  /*d320*/  F2FP.BF16.F32.PACK_AB R157, R157, R155 ;  /* 0x0000009b9d9d723e */ /* 0x000fe400000010ff */
[----:B------:R-:W-:Y:S02]  /*d330*/  F2FP.BF16.F32.PACK_AB R158, R117, R116 ;  /* 0x00000074759e723e */ /* 0x000fe400000010ff */
[----:B------:R-:W-:-:S02]  /*d340*/  F2FP.BF16.F32.PACK_AB R159, R160, R159 ;  /* 0x0000009fa09f723e */ /* 0x000fc400000010ff */
[----:B------:R-:W-:Y:S02]  /*d350*/  F2FP.BF16.F32.PACK_AB R161, R162, R161 ;  /* 0x000000a1a2a1723e */ /* 0x000fe400000010ff */
[----:B------:R-:W-:Y:S01]  /*d360*/  F2FP.BF16.F32.PACK_AB R128, R129, R128 ;  /* 0x000000808180723e */ /* 0x000fe200000010ff */
        /* <DEDUP_REMOVED lines=22> */
[----:B------:R-:W-:-:S03]  /*d4d0*/  PLOP3.LUT P0, PT, PT, PT, UP0, 0x80, 0x0 ;  /* 0x000000000000781c */ /* 0x000fc60003f0f008 */
[----:B------:R0:W-:Y:S01]  /*d4e0*/  STSM.16.M88.4 [R24], R144 ;  /* 0x0000009018007844 */ /* 0x0001e20000000200 */
[----:B------:R-:W-:Y:S09]  /*d4f0*/  BAR.SYNC.DEFER_BLOCKING 0x1, 0x100 ;  /* 0x0044000000007b1d */ /* 0x000ff20000010000 */
[----:B------:R-:W2:Y:S01]  /*d500*/  @P0 LDG.E R6, desc[UR10][R4.64] ;  /* 0x0000000a04060981 */ /* 0x000ea2000c1e1900 */
[----:B------:R-:W-:Y:S01]  /*d510*/  UISETP.NE.U32.AND UP1, UPT, UR6, URZ, UPT ;  /* 0x0000003f0600728c */ /* 0x000fe2000bf25070 */
[----:B------:R-:W-:Y:S01]  /*d520*/  LEA R7, R194, R23, 0x6 ;  /* 0x00000017c2077211 */ /* 0x000fe200078e30ff */
[----:B------:R-:W3:Y:S02]  /*d530*/  LDC R76, c[0x0][0xb88] ;  /* 0x0002e200ff4c7b82 */ /* 0x000ee40000000800 */
[----:B------:R-:W-:-:S02]  /*d540*/  UISETP.NE.AND.EX UP1, UPT, UR7, URZ, UPT, UP1 ;  /* 0x0000003f0700728c */ /* 0x000fc4000bf25310 */
[----:B------:R-:W-:-:S04]  /*d550*/  IMAD.WIDE R20, R7, 0x2, R20 ;  /* 0x0000000207147825 */ /* 0x000fc800078e0214 */
[----:B------:R-:W-:Y:S02]  /*d560*/  PLOP3.LUT P6, PT, PT, PT, UP1, 0x80, 0x0 ;  /* 0x000000000000781c */ /* 0x000fe40003fcf018 */
[C---:B------:R-:W-:Y:S02]  /*d570*/  IADD3 R9, P2, R20.reuse, 0x1000, RZ ;  /* 0x0000100014097810 */ /* 0x040fe40007f5e0ff */
[C---:B------:R-:W-:Y:S01]  /*d580*/  IADD3 R25, P1, R20.reuse, 0x2000, RZ ;  /* 0x0000200014197810 */ /* 0x040fe20007f3e0ff */
[----:B------:R-:W-:Y:S01]  /*d590*/  @UP1 UIADD3 UR6, UP2, UR8, UR6, URZ ;  /* 0x0000000608061290 */ /* 0x000fe2000ff5e03f */
[----:B------:R-:W-:Y:S02]  /*d5a0*/  P2R R10, PR, RZ, 0x4 ;  /* 0x00000004ff0a7803 */ /* 0x000fe40000000000 */
[C---:B-1----:R-:W-:Y:S01]  /*d5b0*/  IADD3 R13, P2, R20.reuse, 0x3000, RZ ;  /* 0x00003000140d7810 */ /* 0x042fe20007f5e0ff */
[----:B------:R-:W-:Y:S01]  /*d5c0*/  @UP1 UIADD3.X UR7, UR9, UR7, URZ, UP2, !UPT ;  /* 0x0000000709071290 */ /* 0x000fe200097fe43f */
[C---:B------:R-:W-:Y:S01]  /*d5d0*/  IADD3 R33, P3, R20.reuse, 0x4000, RZ ;  /* 0x0000400014217810 */ /* 0x040fe20007f7e0ff */
[----:B------:R-:W-:Y:S01]  /*d5e0*/  IMAD.U32 R14, RZ, RZ, UR6 ;  /* 0x00000006ff0e7e24 */ /* 0x000fe2000f8e00ff */
[----:B------:R-:W-:-:S02]  /*d5f0*/  IADD3 R29, P4, R20, 0x5000, RZ ;  /* 0x00005000141d7810 */ /* 0x000fc40007f9e0ff */
[----:B------:R-:W-:Y:S01]  /*d600*/  IADD3 R41, P5, R20, 0x6000, RZ ;  /* 0x0000600014297810 */ /* 0x000fe20007fbe0ff */
[----:B------:R-:W-:Y:S01]  /*d610*/  IMAD.U32 R15, RZ, RZ, UR7 ;  /* 0x00000007ff0f7e24 */ /* 0x000fe2000f8e00ff */
[----:B------:R-:W-:Y:S02]  /*d620*/  LOP3.LUT R8, R9, 0x380, RZ, 0xc0, !PT ;  /* 0x0000038009087812 */ /* 0x000fe400078ec0ff */
[----:B0-----:R-:W-:Y:S02]  /*d630*/  LOP3.LUT R24, R25, 0x380, RZ, 0xc0, !PT ;  /* 0x0000038019187812 */ /* 0x001fe400078ec0ff */
[----:B------:R-:W-:Y:S01]  /*d640*/  LOP3.LUT R12, R13, 0x380, RZ, 0xc0, !PT ;  /* 0x000003800d0c7812 */ /* 0x000fe200078ec0ff */
[----:B------:R-:W-:Y:S01]  /*d650*/  UMOV UR4, URZ ;  /* 0x0000003f00047c82 */ /* 0x000fe20008000000 */
[----:B------:R-:W-:Y:S01]  /*d660*/  LOP3.LUT R32, R33, 0x380, RZ, 0xc0, !PT ;  /* 0x0000038021207812 */ /* 0x000fe200078ec0ff */
[----:B---3--:R0:W5:Y:S01]  /*d670*/  @P6 LDG.E R76, desc[UR10][R14.64] ;  /* 0x0000000a0e4c6981 */ /* 0x008162000c1e1900 */
        /* <DEDUP_REMOVED lines=14> */
[----:B--2---:R-:W-:Y:S01]  /*d760*/  @P0 R2UR UR4, R6 ;  /* 0x00000000060402ca */ /* 0x004fe200000e0000 */
[----:B0-----:R-:W-:-:S14]  /*d770*/  @P6 BRA `(.L_x_4028) ;  /* 0x0000000000146947 */ /* 0x001fdc0003800000 */
[----:B------:R-:W-:Y:S05]  /*d780*/  @!P0 BRA `(.L_x_4028) ;  /* 0x0000000000108947 */ /* 0x000fea0003800000 */
[----:B------:R-:W-:Y:S02]  /*d790*/  ULDC.64 UR6, c[0x0][0x208] ;  /* 0x0000820000067ab9 */ /* 0x000fe40000000a00 */
[----:B------:R-:W2:Y:S04]  /*d7a0*/  LDG.E R7, desc[UR6][R4.64] ;  /* 0x0000000604077981 */ /* 0x000ea8000c1e1900 */
[----:B-----5:R-:W2:Y:S02]  /*d7b0*/  LDG.E R76, desc[UR6][R4.64+0x4] ;  /* 0x00000406044c7981 */ /* 0x020ea4000c1e1900 */
[----:B--2---:R-:W-:-:S07]  /*d7c0*/  IMAD.IADD R76, R76, 0x1, -R7 ;  /* 0x000000014c4c7824 */ /* 0x004fce00078e0a07 */
.L_x_4028:
        /* <DEDUP_REMOVED lines=12> */
[----:B------:R-:W-:Y:S01]  /*d890*/  IMAD.X R41, RZ, RZ, R21, P5 ;  /* 0x000000ffff297224 */ /* 0x000fe200028e0615 */
[----:B------:R-:W-:Y:S01]  /*d8a0*/  LOP3.LUT R44, R45, 0x380, RZ, 0xc0, !PT ;  /* 0x000003802d2c7812 */ /* 0x000fe200078ec0ff */
[----:B------:R-:W-:Y:S01]  /*d8b0*/  USHF.R.S32.HI UR9, URZ, 0x1f, UR4 ;  /* 0x0000001f3f097899 */ /* 0x000fe20008011404 */
[----:B------:R-:W-:Y:S01]  /*d8c0*/  SHF.R.U64 R52, R52, 0x3, RZ ;  /* 0x0000000334347819 */ /* 0x000fe200000012ff */
[----:B------:R-:W-:Y:S01]  /*d8d0*/  USHF.R.S32.HI UR12, URZ, 0x1f, UR37 ;  /* 0x0000001f3f0c7899 */ /* 0x000fe20008011425 */
[----:B------:R-:W-:Y:S01]  /*d8e0*/  SHF.R.U64 R36, R36, 0x3, RZ ;  /* 0x0000000324247819 */ /* 0x000fe200000012ff */
[----:B------:R-:W-:Y:S01]  /*d8f0*/  USEL UR39, UR39, URZ, !UP0 ;  /* 0x0000003f27277287 */ /* 0x000fe2000c000000 */
[----:B------:R-:W-:Y:S01]  /*d900*/  SHF.R.U64 R44, R44, 0x3, RZ ;  /* 0x000000032c2c7819 */ /* 0x000fe200000012ff */
[----:B------:R-:W-:Y:S01]  /*d910*/  USEL UR38, UR38, URZ, !UP0 ;  /* 0x0000003f26267287 */ /* 0x000fe2000c000000 */
[----:B------:R-:W-:-:S02]  /*d920*/  LOP3.LUT R52, R52, R53, RZ, 0x3c, !PT ;  /* 0x0000003534347212 */ /* 0x000fc400078e3cff */
[----:B------:R-:W-:Y:S02]  /*d930*/  IADD3.X R53, RZ, R21, RZ, P6, !PT ;  /* 0x00000015ff357210 */ /* 0x000fe400037fe4ff */
[----:B------:R-:W-:Y:S01]  /*d940*/  LOP3.LUT R36, R36, R37, RZ, 0x3c, !PT ;  /* 0x0000002524247212 */ /* 0x000fe200078e3cff */
[--C-:B------:R-:W-:Y:S01]  /*d950*/  IMAD.X R37, RZ, RZ, R21.reuse, P0 ;  /* 0x000000ffff257224 */ /* 0x100fe200000e0615 */
[----:B0-----:R-:W-:Y:S02]  /*d960*/  ISETP.NE.AND P6, PT, R4, RZ, PT ;  /* 0x000000ff0400720c */ /* 0x001fe40003fc5270 */
[----:B------:R-:W-:Y:S01]  /*d970*/  LOP3.LUT R44, R44, R45, RZ, 0x3c, !PT ;  /* 0x0000002d2c2c7212 */ /* 0x000fe200078e3cff */
[----:B------:R-:W-:Y:S01]  /*d980*/  IMAD.X R45, RZ, RZ, R21, P1 ;  /* 0x000000ffff2d7224 */ /* 0x000fe200008e0615 */
[C---:B------:R-:W-:Y:S02]  /*d990*/  IADD3 R57, P2, R20.reuse, 0xa000, RZ ;  /* 0x0000a00014397810 */ /* 0x040fe40007f5e0ff */
[----:B------:R-:W-:-:S02]  /*d9a0*/  IADD3 R49, P3, R20, 0xb000, RZ ;  /* 0x0000b00014317810 */ /* 0x000fc40007f7e0ff */
[C---:B------:R-:W-:Y:S02]  /*d9b0*/  IADD3 R65, P4, R20.reuse, 0xc000, RZ ;  /* 0x0000c00014417810 */ /* 0x040fe40007f9e0ff */
[C---:B------:R-:W-:Y:S02]  /*d9c0*/  IADD3 R61, P5, R20.reuse, 0xd000, RZ ;  /* 0x0000d000143d7810 */ /* 0x040fe40007fbe0ff */
[C---:B------:R-:W-:Y:S02]  /*d9d0*/  IADD3 R73, P0, R20.reuse, 0xe000, RZ ;  /* 0x0000e00014497810 */ /* 0x040fe40007f1e0ff */
[----:B------:R-:W-:Y:S02]  /*d9e0*/  IADD3 R5, P1, R20, 0xf000, RZ ;  /* 0x0000f00014057810 */ /* 0x000fe40007f3e0ff */
[----:B------:R-:W-:Y:S02]  /*d9f0*/  LOP3.LUT R56, R57, 0x380, RZ, 0xc0, !PT ;  /* 0x0000038039387812 */ /* 0x000fe400078ec0ff */
[----:B------:R-:W-:Y:S01]  /*da00*/  LOP3.LUT R48, R49, 0x380, RZ, 0xc0, !PT ;  /* 0x0000038031307812 */ /* 0x000fe200078ec0ff */
[----:B------:R-:W-:Y:S01]  /*da10*/  IMAD.X R69, RZ, RZ, R21, P1 ;  /* 0x000000ffff457224 */ /* 0x000fe200008e0615 */
[----:B------:R-:W-:-:S02]  /*da20*/  LOP3.LUT R64, R65, 0x380, RZ, 0xc0, !PT ;  /* 0x0000038041407812 */ /* 0x000fc400078ec0ff */
        /* <DEDUP_REMOVED lines=8> */
[----:B------:R-:W-:Y:S02]  /*dab0*/  SHF.R.U64 R72, R72, 0x3, RZ ;  /* 0x0000000348487819 */ /* 0x000fe400000012ff */
        /* <DEDUP_REMOVED lines=13> */
[----:B------:R-:W-:Y:S01]  /*db90*/  LOP3.LUT R68, R4, R5, RZ, 0x3c, !PT ;  /* 0x0000000504447212 */ /* 0x000fe200078e3cff */
        /* <DEDUP_REMOVED lines=22> */
[----:B------:R-:W-:-:S04]  /*dd00*/  MOV R11, UR8 ;  /* 0x00000008000b7c02 */ /* 0x000fc80008000f00 */
[----:B------:R-:W-:Y:S02]  /*dd10*/  IADD3.X R5, R4, UR7, R11, P2, !PT ;  /* 0x0000000704057c10 */ /* 0x000fe400097fe40b */
[----:B------:R-:W-:-:S04]  /*dd20*/  LEA R4, P2, R6, UR10, 0x2 ;  /* 0x0000000a06047c11 */ /* 0x000fc8000f8410ff */
[----:B------:R-:W-:-:S05]  /*dd30*/  LEA.HI.X R5, R6, UR11, R5, 0x2, P2 ;  /* 0x0000000b06057c11 */ /* 0x000fca00090f1405 */
[----:B------:R0:W-:Y:S04]  /*dd40*/  @!P1 STG.E desc[UR14][R4.64], R0 ;  /* 0x0000000004009986 */ /* 0x0001e8000c10190e */
[----:B------:R0:W-:Y:S02]  /*dd50*/  @!P0 STG.E desc[UR14][R4.64+0x20], R3 ;  /* 0x0000200304008986 */ /* 0x0001e4000c10190e */
.L_x_4029:
[C---:B0-----:R-:W-:Y:S01]  /*dd60*/  VIADD R3, R23.reuse, 0x40 ;  /* 0x0000004017037836 */ /* 0x041fe20000000000 */
[----:B------:R-:W-:Y:S01]  /*dd70*/  ULDC UR10, c[0x0][0xb8c] ;  /* 0x0002e300000a7ab9 */ /* 0x000fe20000000800 */
[C---:B------:R-:W-:Y:S01]  /*dd80*/  VIADD R82, R23.reuse, 0x80 ;  /* 0x0000008017527836 */ /* 0x040fe20000000000 */
[----:B------:R-:W-:Y:S01]  /*dd90*/  ULDC.64 UR6, c[0x0][0x208] ;  /* 0x0000820000067ab9 */ /* 0x000fe20000000a00 */
[----:B------:R-:W-:Y:S01]  /*dda0*/  VIADD R83, R23, 0xc0 ;  /* 0x000000c017537836 */ /* 0x000fe20000000000 */
[----:B------:R-:W-:Y:S01]  /*ddb0*/  ISETP.GE.AND P1, PT, R3, UR10, PT ;  /* 0x0000000a03007c0c */ /* 0x000fe2000bf26270 */
[----:B------:R0:W5:Y:S01]  /*ddc0*/  LD.E.128 R4, desc[UR6][R20.64] ;  /* 0x0000000614047980 */ /* 0x000162000c101d00 */
[C---:B------:R-:W-:Y:S01]  /*ddd0*/  ISETP.GE.AND P0, PT, R23.reuse, UR10, PT ;  /* 0x0000000a17007c0c */ /* 0x040fe2000bf06270 */
[----:B------:R-:W-:Y:S01]  /*dde0*/  ULDC.64 UR14, c[0x0][0xba0] ;  /* 0x0002e800000e7ab9 */ /* 0x000fe20000000a00 */
[----:B------:R-:W-:Y:S01]  /*ddf0*/  SEL R19, RZ, 0xffffffff, P1 ;  /* 0xffffffffff137807 */ /* 0x000fe20000800000 */
[C---:B------:R-:W-:Y:S01]  /*de00*/  VIADD R84, R23.reuse, 0x100 ;  /* 0x0000010017547836 */ /* 0x040fe20000000000 */
[----:B------:R-:W-:Y:S01]  /*de10*/  SEL R0, RZ, 0x1, P0 ;  /* 0x00000001ff007807 */ /* 0x000fe20000000000 */
[----:B------:R-:W-:Y:S01]  /*de20*/  VIADD R86, R23, 0x140 ;  /* 0x0000014017567836 */ /* 0x000fe20000000000 */
[----:B------:R-:W5:Y:S01]  /*de30*/  LD.E.128 R8, desc[UR6][R8.64] ;  /* 0x0000000608087980 */ /* 0x000f62000c101d00 */
[----:B------:R-:W-:Y:S01]  /*de40*/  IMAD.SHL.U32 R19, R19, 0x2, RZ ;  /* 0x0000000213137824 */ /* 0x000fe200078e00ff */
[----:B------:R-:W-:-:S02]  /*de50*/  ISETP.GE.AND P0, PT, R82, UR10, PT ;  /* 0x0000000a52007c0c */ /* 0x000fc4000bf06270 */
[----:B------:R-:W-:Y:S01]  /*de60*/  ISETP.GE.AND P1, PT, R83, UR10, PT ;  /* 0x0000000a53007c0c */ /* 0x000fe2000bf26270 */
[----:B------:R-:W5:Y:S01]  /*de70*/  LD.E.128 R24, desc[UR6][R24.64] ;  /* 0x0000000618187980 */ /* 0x000f62000c101d00 */
[----:B------:R-:W-:Y:S02]  /*de80*/  LOP3.LUT R0, R19, 0x2, R0, 0xe2, !PT ;  /* 0x0000000213007812 */ /* 0x000fe400078ee200 */
[----:B------:R-:W-:Y:S01]  /*de90*/  SEL R19, RZ, 0x4, P0 ;  /* 0x00000004ff137807 */ /* 0x000fe20000000000 */
[----:B------:R-:W5:Y:S01]  /*dea0*/  LD.E.128 R12, desc[UR6][R12.64] ;  /* 0x000000060c0c7980 */ /* 0x000f62000c101d00 */
[----:B0-----:R-:W-:-:S03]  /*deb0*/  SEL R20, RZ, 0x8, P1 ;  /* 0x00000008ff147807 */ /* 0x001fc60000800000 */
        /* <DEDUP_REMOVED lines=17> */
[----:B------:R-:W-:Y:S01]  /*dfd0*/  ISETP.GE.AND P0, PT, R84, UR10, PT ;  /* 0x0000000a54007c0c */ /* 0x000fe2000bf06270 */
[----:B------:R-:W-:Y:S01]  /*dfe0*/  VIADD R78, R23, 0x180 ;  /* 0x00000180174e7836 */ /* 0x000fe20000000000 */
[----:B------:R-:W-:Y:S01]  /*dff0*/  ISETP.GE.AND P1, PT, R86, UR10, PT ;  /* 0x0000000a56007c0c */ /* 0x000fe2000bf26270 */
[----:B------:R-:W-:Y:S01]  /*e000*/  @!PT LDS RZ, [RZ] ;  /* 0x00000000fffff984 */ /* 0x000fe20000000800 */
[----:B------:R-:W-:Y:S01]  /*e010*/  @!PT LDS RZ, [RZ] ;  /* 0x00000000fffff984 */ /* 0x000fe20000000800 */
[----:B------:R-:W-:Y:S01]  /*e020*/  @!PT LDS RZ, [RZ] ;  /* 0x00000000fffff984 */ /* 0x000fe20000000800 */
[----:B------:R-:W-:Y:S01]  /*e030*/  @!PT LDS RZ, [RZ] ;  /* 0x00000000fffff984 */ /* 0x000fe20000000800 */
[----:B------:R0:W-:Y:S06]  /*e040*/  MEMBAR.ALL.CTA ;  /* 0x0000000000007992 */ /* 0x0001ec0000008000 */
[----:B0-----:R-:W0:Y:S01]  /*e050*/  FENCE.VIEW.ASYNC.S ;  /* 0x00000000000073c6 */ /* 0x001e220000000000 */
[----:B------:R-:W-:-:S02]  /*e060*/  UIMAD UR6, UR4, UR15, UR6 ;  /* 0x0000000f040672a4 */ /* 0x000fc4000f8e0206 */
[----:B------:R-:W-:Y:S01]  /*e070*/  IMAD.WIDE.U32 R20, R19, UR4, R20 ;  /* 0x0000000413147c25 */ /* 0x000fe2000f8e0014 */
[----:B------:R-:W-:Y:S01]  /*e080*/  ULDC.64 UR8, c[0x0][0xbe0] ;  /* 0x0002f80000087ab9 */ /* 0x000fe20000000a00 */
[----:B------:R-:W-:Y:S01]  /*e090*/  SEL R19, RZ, 0x10, P0 ;  /* 0x00000010ff137807 */ /* 0x000fe20000000000 */
[----:B------:R-:W-:Y:S01]  /*e0a0*/  UIMAD UR4, UR12, UR8, URZ ;  /* 0x000000080c0472a4 */ /* 0x000fe2000f8e023f */
[----:B------:R-:W-:Y:S01]  /*e0b0*/  SEL R77, RZ, 0x20, P1 ;  /* 0x00000020ff4d7807 */ /* 0x000fe20000800000 */
[----:B------:R-:W-:Y:S01]  /*e0c0*/  VIADD R21, R21, UR6 ;  /* 0x0000000615157c36 */ /* 0x000fe20008000000 */
[----:B------:R-:W-:Y:S01]  /*e0d0*/  MOV R79, UR8 ;  /* 0x00000008004f7c02 */ /* 0x000fe20008000f00 */
[----:B------:R-:W-:Y:S01]  /*e0e0*/  UIMAD UR4, UR37, UR9, UR4 ;  /* 0x00000009250472a4 */ /* 0x000fe2000f8e0204 */
[----:B------:R-:W-:Y:S01]  /*e0f0*/  ISETP.GE.AND P0, PT, R78, UR10, PT ;  /* 0x0000000a4e007c0c */ /* 0x000fe2000bf06270 */
[----:B------:R-:W-:Y:S01]  /*e100*/  ULDC.64 UR6, c[0x0][0xbe8] ;  /* 0x0002fa0000067ab9 */ /* 0x000fe20000000a00 */
[----:B------:R-:W-:Y:S01]  /*e110*/  LOP3.LUT R19, R77, R0, R19, 0xfe, !PT ;  /* 0x000000004d137212 */ /* 0x000fe200078efe13 */
[----:B-----5:R-:W-:Y:S01]  /*e120*/  IMAD R77, R193, -0x40, R76 ;  /* 0xffffffc0c14d7824 */ /* 0x020fe200078e024c */
[----:B------:R-:W-:Y:S01]  /*e130*/  SEL R0, RZ, 0x40, P0 ;  /* 0x00000040ff007807 */ /* 0x000fe20000000000 */
[----:B------:R-:W-:Y:S01]  /*e140*/  IMAD.WIDE.U32 R20, R79, UR37, R20 ;  /* 0x000000254f147c25 */ /* 0x000fe2000f8e0014 */
[----:B------:R-:W-:Y:S01]  /*e150*/  SHF.R.S32.HI R195, RZ, 0x1f, R194 ;  /* 0x0000001fffc37819 */ /* 0x000fe200000114c2 */
[----:B------:R-:W-:Y:S01]  /*e160*/  BSSY B1, `(.L_x_4030) ;  /* 0x000002f000017945 */ /* 0x000fe20003800000 */
[----:B------:R-:W-:Y:S01]  /*e170*/  LOP3.LUT R19, R19, R0, RZ, 0xfc, !PT ;  /* 0x0000000013137212 */ /* 0x000fe200078efcff */
[----:B------:R-:W-:Y:S01]  /*e180*/  VIADD R21, R21, UR4 ;  /* 0x0000000415157c36 */ /* 0x000fe20008000000 */
[----:B------:R-:W-:Y:S01]  /*e190*/  ISETP.GE.AND P2, PT, R194, R77, PT ;  /* 0x0000004dc200720c */ /* 0x000fe20003f46270 */
[----:B------:R-:W-:Y:S01]  /*e1a0*/  VIADD R0, R17, 0x38820 ;  /* 0x0003882011007836 */ /* 0x000fe20000000000 */
[----:B------:R-:W-:Y:S01]  /*e1b0*/  UIMAD UR4, UR38, UR6, URZ ;  /* 0x00000006260472a4 */ /* 0x000fe2000f8e023f */
[----:B------:R-:W-:-:S02]  /*e1c0*/  VIADD R78, R23, 0x1c0 ;  /* 0x000001c0174e7836 */ /* 0x000fc40000000000 */
[----:B------:R-:W-:Y:S01]  /*e1d0*/  IMAD.U32 R79, RZ, RZ, UR6 ;  /* 0x00000006ff4f7e24 */ /* 0x000fe2000f8e00ff */
[----:B------:R-:W-:Y:S01]  /*e1e0*/  PRMT R0, RZ, 0x654, R0 ;  /* 0x00000654ff007816 */ /* 0x000fe20000000000 */
[----:B------:R-:W-:Y:S01]  /*e1f0*/  UIMAD UR4, UR39, UR7, UR4 ;  /* 0x00000007270472a4 */ /* 0x000fe2000f8e0204 */
[----:B------:R-:W-:Y:S01]  /*e200*/  ISETP.GE.AND P1, PT, R78, UR10, PT ;  /* 0x0000000a4e007c0c */ /* 0x000fe2000bf26270 */
[----:B------:R-:W-:Y:S01]  /*e210*/  IMAD.WIDE.U32 R78, R79, UR39, R20 ;  /* 0x000000274f4e7c25 */ /* 0x000fe2000f8e0014 */
[----:B0-----:R0:W-:Y:S03]  /*e220*/  SYNCS.ARRIVE.TRANS64.RED.A1T0 RZ, [R0+URZ], RZ ;  /* 0x000000ff00ff79a7 */ /* 0x0011e6000810043f */
[----:B------:R-:W-:Y:S02]  /*e230*/  VIADD R76, R194, 0x20 ;  /* 0x00000020c24c7836 */ /* 0x000fe40000000000 */
[----:B------:R-:W-:Y:S01]  /*e240*/  VIADD R85, R79, UR4 ;  /* 0x000000044f557c36 */ /* 0x000fe20008000000 */
[----:B0-----:R-:W-:-:S02]  /*e250*/  SEL R0, RZ, 0x80, P1 ;  /* 0x00000080ff007807 */ /* 0x001fc40000800000 */
[----:B------:R-:W-:Y:S01]  /*e260*/  ISETP.GE.AND P0, PT, R76, R77, PT ;  /* 0x0000004d4c00720c */ /* 0x000fe20003f06270 */
        /* <DEDUP_REMOVED lines=30> */
.L_x_4031:
[----:B------:R-:W-:Y:S05]  /*e450*/  BSYNC B1 ;  /* 0x0000000000017941 */ /* 0x000fea0003800000 */
.L_x_4030:
        /* <DEDUP_REMOVED lines=33> */
.L_x_4027:
        /* <DEDUP_REMOVED lines=22> */
[----:B------:R-:W-:-:S05]  /*e7d0*/  IMAD.U32 R7, RZ, RZ, UR7 ;  /* 0x00000007ff077e24 */ /* 0x000fca000f8e00ff */
[----:B0-----:R0:W5:Y:S01]  /*e7e0*/  @P2 LDG.E R0, desc[UR10][R6.64] ;  /* 0x0000000a06002981 */ /* 0x001162000c1e1900 */
[----:B------:R-:W-:Y:S01]  /*e7f0*/  ULDC UR10, c[0x0][0xb8c] ;  /* 0x0002e300000a7ab9 */ /* 0x000fe20000000800 */
[C---:B------:R-:W-:Y:S01]  /*e800*/  VIADD R13, R23.reuse, 0x80 ;  /* 0x00000080170d7836 */ /* 0x040fe20000000000 */
[----:B------:R-:W-:Y:S01]  /*e810*/  ISETP.GE.AND P3, PT, R12, UR10, PT ;  /* 0x0000000a0c007c0c */ /* 0x000fe2000bf66270 */
[C---:B------:R-:W-:Y:S01]  /*e820*/  VIADD R10, R23.reuse, 0x180 ;  /* 0x00000180170a7836 */ /* 0x040fe20000000000 */
[C---:B------:R-:W-:Y:S02]  /*e830*/  ISETP.GE.AND P0, PT, R23.reuse, UR10, PT ;  /* 0x0000000a17007c0c */ /* 0x040fe4000bf06270 */
[----:B------:R-:W-:Y:S02]  /*e840*/  SEL R9, RZ, 0xffffffff, P3 ;  /* 0xffffffffff097807 */ /* 0x000fe40001800000 */
[----:B------:R-:W-:Y:S02]  /*e850*/  IADD3 R14, R23, 0xc0, RZ ;  /* 0x000000c0170e7810 */ /* 0x000fe40007ffe0ff */
[----:B------:R-:W-:Y:S01]  /*e860*/  SEL R8, RZ, 0x1, P0 ;  /* 0x00000001ff087807 */ /* 0x000fe20000000000 */
[----:B------:R-:W-:Y:S01]  /*e870*/  IMAD.SHL.U32 R9, R9, 0x2, RZ ;  /* 0x0000000209097824 */ /* 0x000fe200078e00ff */
[----:B------:R-:W-:-:S02]  /*e880*/  ISETP.GE.AND P4, PT, R13, UR10, PT ;  /* 0x0000000a0d007c0c */ /* 0x000fc4000bf86270 */
[----:B------:R-:W-:Y:S02]  /*e890*/  ISETP.GE.AND P5, PT, R14, UR10, PT ;  /* 0x0000000a0e007c0c */ /* 0x000fe4000bfa6270 */
[----:B------:R-:W-:Y:S02]  /*e8a0*/  LOP3.LUT R8, R9, 0x2, R8, 0xe2, !PT ;  /* 0x0000000209087812 */ /* 0x000fe400078ee208 */
[----:B0-----:R-:W-:Y:S02]  /*e8b0*/  SEL R7, RZ, 0x4, P4 ;  /* 0x00000004ff077807 */ /* 0x001fe40002000000 */
[----:B------:R-:W-:Y:S02]  /*e8c0*/  SEL R6, RZ, 0x8, P5 ;  /* 0x00000008ff067807 */ /* 0x000fe40002800000 */
[----:B------:R-:W-:Y:S02]  /*e8d0*/  ISETP.GE.AND P0, PT, R10, UR10, PT ;  /* 0x0000000a0a007c0c */ /* 0x000fe4000bf06270 */
[----:B------:R-:W-:-:S02]  /*e8e0*/  ISETP.GT.AND P3, PT, R198, 0x3f, PT ;  /* 0x0000003fc600780c */ /* 0x000fc40003f64270 */
[----:B------:R-:W-:Y:S01]  /*e8f0*/  LOP3.LUT R9, R6, R8, R7, 0xfe, !PT ;  /* 0x0000000806097212 */ /* 0x000fe200078efe07 */
[----:B------:R-:W-:Y:S10]  /*e900*/  @P2 BRA `(.L_x_4033) ;  /* 0x0000000000142947 */ /* 0x000ff40003800000 */
[----:B------:R-:W-:Y:S05]  /*e910*/  @!P1 BRA `(.L_x_4033) ;  /* 0x0000000000109947 */ /* 0x000fea0003800000 */
[----:B------:R-:W-:Y:S02]  /*e920*/  ULDC.64 UR6, c[0x0][0x208] ;  /* 0x0000820000067ab9 */ /* 0x000fe40000000a00 */
[----:B------:R-:W2:Y:S04]  /*e930*/  LDG.E R7, desc[UR6][R4.64] ;  /* 0x0000000604077981 */ /* 0x000ea8000c1e1900 */
[----:B-----5:R-:W2:Y:S02]  /*e940*/  LDG.E R0, desc[UR6][R4.64+0x4] ;  /* 0x0000040604007981 */ /* 0x020ea4000c1e1900 */
[----:B--2---:R-:W-:-:S07]  /*e950*/  IMAD.IADD R0, R0, 0x1, -R7 ;  /* 0x0000000100007824 */ /* 0x004fce00078e0a07 */
.L_x_4033:
        /* <DEDUP_REMOVED lines=34> */
.L_x_4035:
[----:B------:R-:W-:Y:S05]  /*eb80*/  BSYNC B1 ;  /* 0x0000000000017941 */ /* 0x000fea0003800000 */
.L_x_4034:
        /* <DEDUP_REMOVED lines=10> */
[----:B------:R-:W-:Y:S01]  /*ec30*/  ULDC.64 UR8, c[0x0][0xbe0] ;  /* 0x0002f80000087ab9 */ /* 0x000fe20000000a00 */
[----:B------:R-:W-:Y:S01]  /*ec40*/  SEL R6, RZ, 0x10, P1 ;  /* 0x00000010ff067807 */ /* 0x000fe20000800000 */
[----:B------:R-:W-:Y:S01]  /*ec50*/  UIMAD UR4, UR7, UR8, URZ ;  /* 0x00000008070472a4 */ /* 0x000fe2000f8e023f */
[----:B------:R-:W-:Y:S02]  /*ec60*/  IMAD.IADD R5, R5, 0x1, R3 ;  /* 0x0000000105057824 */ /* 0x000fe400078e0203 */
[----:B------:R-:W-:Y:S01]  /*ec70*/  IMAD.U32 R3, RZ, RZ, UR8 ;  /* 0x00000008ff037e24 */ /* 0x000fe2000f8e00ff */
[----:B------:R-:W-:Y:S01]  /*ec80*/  UIMAD UR4, UR37, UR9, UR4 ;  /* 0x00000009250472a4 */ /* 0x000fe2000f8e0204 */
[----:B------:R-:W-:Y:S01]  /*ec90*/  LOP3.LUT R7, R7, R9, R6, 0xfe, !PT ;  /* 0x0000000907077212 */ /* 0x000fe200078efe06 */
[----:B------:R-:W-:Y:S01]  /*eca0*/  ULDC.64 UR6, c[0x0][0xbe8] ;  /* 0x0002fa0000067ab9 */ /* 0x000fe20000000a00 */
[----:B------:R-:W-:Y:S01]  /*ecb0*/  IMAD.WIDE.U32 R4, R3, UR37, R4 ;  /* 0x0000002503047c25 */ /* 0x000fe2000f8e0004 */
[----:B------:R-:W-:-:S02]  /*ecc0*/  SEL R6, RZ, 0x40, P0 ;  /* 0x00000040ff067807 */ /* 0x000fc40000000000 */
[----:B------:R-:W-:Y:S01]  /*ecd0*/  SHF.R.S32.HI R9, RZ, 0x1f, R194 ;  /* 0x0000001fff097819 */ /* 0x000fe200000114c2 */
[----:B------:R-:W-:Y:S01]  /*ece0*/  IMAD R3, R193, -0x40, R0 ;  /* 0xffffffc0c1037824 */ /* 0x000fe200078e0200 */
[----:B------:R-:W-:Y:S01]  /*ecf0*/  LOP3.LUT R15, R7, R6, RZ, 0xfc, !PT ;  /* 0x00000006070f7212 */ /* 0x000fe200078efcff */
[----:B------:R-:W-:Y:S01]  /*ed00*/  VIADD R5, R5, UR4 ;  /* 0x0000000405057c36 */ /* 0x000fe20008000000 */
[----:B------:R-:W-:Y:S01]  /*ed10*/  UIMAD UR4, UR38, UR6, URZ ;  /* 0x00000006260472a4 */ /* 0x000fe2000f8e023f */
[----:B------:R-:W-:Y:S01]  /*ed20*/  VIADD R8, R23, 0x1c0 ;  /* 0x000001c017087836 */ /* 0x000fe20000000000 */
[C---:B------:R-:W-:Y:S01]  /*ed30*/  ISETP.GE.AND P1, PT, R194.reuse, R3, PT ;  /* 0x00000003c200720c */ /* 0x040fe20003f26270 */
[----:B------:R-:W-:Y:S01]  /*ed40*/  IMAD.U32 R7, RZ, RZ, UR6 ;  /* 0x00000006ff077e24 */ /* 0x000fe2000f8e00ff */
[----:B------:R-:W-:Y:S01]  /*ed50*/  UIMAD UR4, UR39, UR7, UR4 ;  /* 0x00000007270472a4 */ /* 0x000fe2000f8e0204 */
[----:B------:R-:W-:Y:S01]  /*ed60*/  VIADD R0, R194, 0x20 ;  /* 0x00000020c2007836 */ /* 0x000fe20000000000 */
[----:B------:R-:W-:Y:S01]  /*ed70*/  ISETP.GE.AND P2, PT, R8, UR10, PT ;  /* 0x0000000a08007c0c */ /* 0x000fe2000bf46270 */
[----:B------:R-:W-:-:S03]  /*ed80*/  IMAD.WIDE.U32 R6, R7, UR39, R4 ;  /* 0x0000002707067c25 */ /* 0x000fc6000f8e0004 */
[----:B------:R-:W-:Y:S01]  /*ed90*/  ISETP.GE.AND P0, PT, R0, R3, PT ;  /* 0x000000030000720c */ /* 0x000fe20003f06270 */
[----:B------:R-:W-:Y:S01]  /*eda0*/  IMAD.MOV.U32 R8, RZ, RZ, R194 ;  /* 0x000000ffff087224 */ /* 0x000fe200078e00c2 */
[----:B------:R-:W-:Y:S01]  /*edb0*/  SEL R0, RZ, 0x80, P2 ;  /* 0x00000080ff007807 */ /* 0x000fe20001000000 */
[----:B------:R-:W-:Y:S02]  /*edc0*/  VIADD R11, R7, UR4 ;  /* 0x00000004070b7c36 */ /* 0x000fe40008000000 */
[----:B------:R-:W-:Y:S01]  /*edd0*/  IMAD.WIDE R8, R193, 0x40, R8 ;  /* 0x00000040c1087825 */ /* 0x000fe200078e0208 */
        /* <DEDUP_REMOVED lines=9> */
[----:B------:R-:W-:Y:S01]  /*ee70*/  ULDC.64 UR8, c[0x0][0x208] ;  /* 0x0000820000087ab9 */ /* 0x000fe20000000a00 */
[----:B------:R-:W-:Y:S01]  /*ee80*/  IMAD.WIDE.U32 R4, R8, UR6, R4 ;  /* 0x0000000608047c25 */ /* 0x000fe2000f8e0004 */
[----:B------:R-:W-:Y:S01]  /*ee90*/  ULDC.64 UR6, c[0x0][0xb80] ;  /* 0x0002e00000067ab9 */ /* 0x000fe20000000a00 */
[----:B------:R-:W-:-:S02]  /*eea0*/  ISETP.GE.AND P4, PT, R14, UR10, PT ;  /* 0x0000000a0e007c0c */ /* 0x000fc4000bf86270 */
[----:B------:R-:W-:Y:S01]  /*eeb0*/  IMAD.IADD R3, R5, 0x1, R3 ;  /* 0x0000000105037824 */ /* 0x000fe200078e0203 */
[C---:B------:R-:W-:Y:S02]  /*eec0*/  LEA R20, P1, R4.reuse, UR6, 0x1 ;  /* 0x0000000604147c11 */ /* 0x040fe4000f8208ff */
[----:B------:R-:W-:Y:S02]  /*eed0*/  ISETP.GE.AND P3, PT, R19, UR10, PT ;  /* 0x0000000a13007c0c */ /* 0x000fe4000bf66270 */
[----:B------:R-:W-:Y:S02]  /*eee0*/  LEA.HI.X R21, R4, UR7, R3, 0x1, P1 ;  /* 0x0000000704157c11 */ /* 0x000fe400088f0c03 */
[----:B------:R-:W-:Y:S02]  /*eef0*/  ISETP.GE.AND P1, PT, R13, UR10, PT ;  /* 0x0000000a0d007c0c */ /* 0x000fe4000bf26270 */
[----:B------:R-:W-:Y:S01]  /*ef00*/  ISETP.GE.AND P2, PT, R24, UR10, PT ;  /* 0x0000000a18007c0c */ /* 0x000fe2000bf46270 */
        /* <DEDUP_REMOVED lines=10> */
.L_x_4037:
[----:B------:R-:W-:Y:S05]  /*efb0*/  BSYNC B1 ;  /* 0x0000000000017941 */ /* 0x000fea0003800000 */
.L_x_4036:
[----:B------:R-:W-:Y:S05]  /*efc0*/  @P0 BRA `(.L_x_4032) ;  /* 0x0000000000740947 */ /* 0x000fea0003800000 */
[----:B------:R-:W-:Y:S01]  /*efd0*/  IADD3 R3, P0, R8, 0x20, RZ ;  /* 0x0000002008037810 */ /* 0x000fe20007f1e0ff */
[----:B------:R-:W-:Y:S01]  /*efe0*/  ULDC.64 UR6, c[0x0][0xbd8] ;  /* 0x0002f60000067ab9 */ /* 0x000fe20000000a00 */
[----:B------:R-:W-:Y:S01]  /*eff0*/  IMAD.MOV.U32 R4, RZ, RZ, R6 ;  /* 0x000000ffff047224 */ /* 0x000fe200078e0006 */
[----:B------:R-:W-:Y:S01]  /*f000*/  ULDC.64 UR8, c[0x0][0x208] ;  /* 0x0000820000087ab9 */ /* 0x000fe20000000a00 */
        /* <DEDUP_REMOVED lines=25> */
.L_x_4032:
[----:B------:R-:W-:Y:S05]  /*f1a0*/  BSYNC B0 ;  /* 0x0000000000007941 */ /* 0x000fea0003800000 */
.L_x_4026:
[----:B------:R-:W-:Y:S02]  /*f1b0*/  ULDC UR4, c[0x0][0xd14] ;  /* 0x0003450000047ab9 */ /* 0x000fe40000000800 */
[----:B------:R-:W-:-:S13]  /*f1c0*/  ISETP.GE.AND P0, PT, R187, UR4, PT ;  /* 0x00000004bb007c0c */ /* 0x000fda000bf06270 */
[----:B------:R-:W-:Y:S05]  /*f1d0*/  @!P0 BRA `(.L_x_4038) ;  /* 0xffffff1c00708947 */ /* 0x000fea000383ffff */
[----:B------:R-:W-:Y:S05]  /*f1e0*/  EXIT ;  /* 0x000000000000794d */ /* 0x000fea0003800000 */
.L_x_3986:
[----:B------:R-:W-:-:S08]  /*f1f0*/  NOP ;  /* 0x0000000000007918 */ /* 0x000fd00000000000 */
[----:B0-----:R-:W0:-:S00]  /*f200*/  USETMAXREG.DEALLOC.CTAPOOL 0x18 ;  /* 0x00000018000079c8 */ /* 0x001e0000080e0500 */
        /* <DEDUP_REMOVED lines=60> */
.L_x_4043:
        /* <DEDUP_REMOVED lines=16> */
.L_x_4042:
[----:B------:R-:W-:Y:S05]  /*f6d0*/  BSYNC B0 ;  /* 0x0000000000007941 */ /* 0x000fea0003800000 */
.L_x_4041:
        /* <DEDUP_REMOVED lines=25> */
.L_x_4039:
        /* <DEDUP_REMOVED lines=21> */
.L_x_4044:
        /* <DEDUP_REMOVED lines=32> */
[----:B-1----:R-:W-:Y:S01]  /*fbc0*/  IMAD.MOV.U32 R2, RZ, RZ, RZ ;  /* 0x000000ffff027224 */ /* 0x002fe200078e00ff */
[----:B--2---:R-:W-:-:S05]  /*fbd0*/  IADD3 R6, RZ, -R3, RZ ;  /* 0x80000003ff067210 */ /* 0x004fca0007ffe0ff */
        /* <DEDUP_REMOVED lines=22> */
.L_x_4040:
[----:B------:R-:W-:Y:S01]  /*fd40*/  MOV R17, RZ ;  /* 0x000000ff00117202 */ /* 0x000fe20000000f00 */
[----:B------:R-:W-:Y:S02]  /*fd50*/  IMAD.U32 R16, RZ, RZ, UR6 ;  /* 0x00000006ff107e24 */ /* 0x000fe4000f8e00ff */
[----:B------:R-:W-:-:S07]  /*fd60*/  IMAD.MOV.U32 R18, RZ, RZ, RZ ;  /* 0x000000ffff127224 */ /* 0x000fce00078e00ff */
.L_x_4045:
        /* <DEDUP_REMOVED lines=26> */
.L_x_4112:
[----:B--2---:R-:W2:Y:S01]  /*ff10*/  LDC.64 R2, c[0x0][0xd60] ;  /* 0x00035800ff027b82 */ /* 0x004ea20000000a00 */
[----:B------:R-:W-:Y:S01]  /*ff20*/  ULDC.64 UR4, c[0x0][0x208] ;  /* 0x0000820000047ab9 */ /* 0x000fe20000000a00 */
[----:B--2---:R-:W-:-:S05]  /*ff30*/  IMAD.WIDE R2, R19, 0x4, R2 ;  /* 0x0000000413027825 */ /* 0x004fca00078e0202 */
[----:B------:R-:W2:Y:S01]  /*ff40*/  LDG.E R5, desc[UR4][R2.64] ;  /* 0x0000000402057981 */ /* 0x000ea2000c1e1900 */
[----:B------:R-:W-:Y:S05]  /*ff50*/  YIELD ;  /* 0x0000000000007946 */ /* 0x000fea0003800000 */
[----:B------:R-:W-:Y:S01]  /*ff60*/  ULDC.64 UR4, c[0x0][0xb20] ;  /* 0x0002c80000047ab9 */ /* 0x000fe20000000a00 */
[----:B-1----:R-:W-:Y:S01]  /*ff70*/  IMAD.MOV.U32 R0, RZ, RZ, RZ ;  /* 0x000000ffff007224 */ /* 0x002fe200078e00ff */
[----:B------:R-:W-:Y:S01]  /*ff80*/  ISETP.NE.U32.AND P0, PT, RZ, UR4, PT ;  /* 0x00000004ff007c0c */ /* 0x000fe2000bf05070 */
[----:B------:R-:W-:Y:S01]  /*ff90*/  ULDC.64 UR8, c[0x0][0x208] ;  /* 0x0000820000087ab9 */ /* 0x000fe20000000a00 */
[----:B------:R-:W-:Y:S01]  /*ffa0*/  MOV R8, RZ ;  /* 0x000000ff00087202 */ /* 0x000fe20000000f00 */
[----:B------:R-:W-:Y:S01]  /*ffb0*/  ULDC.64 UR6, c[0x0][0xb00] ;  /* 0x0002c00000067ab9 */ /* 0x000fe20000000a00 */
[----:B------:R-:W-:-:S02]  /*ffc0*/  ISETP.NE.AND.EX P0, PT, RZ, UR5, PT, P0 ;  /* 0x00000005ff007c0c */ /* 0x000fc4000bf05300 */
[----:B--2---:R-:W-:Y:S01]  /*ffd0*/  SHF.R.S32.HI R4, RZ, 0x1f, R5 ;  /* 0x0000001fff047819 */ /* 0x004fe20000011405 */
[----:B------:R-:W-:-:S10]  /*ffe0*/  IMAD.SHL.U32 R10, R5, 0x4, RZ ;  /* 0x00000004050a7824 */ /* 0x000fd400078e00ff */
[C---:B------:R-:W-:Y:S01]  /*fff0*/  @P0 LEA R2, P1, R5.reuse, UR4, 0x2 ;  /* 0x0000000405020c11 */ /* 0x040fe2000f8210ff */
[----:B------:R1:W-:Y:S03]  /*10000*/  STL [R1+0x10], R5 ;  /* 0x0000100501007387 */ /* 0x0003e60000100800 */
[C-C-:B------:R-:W-:Y:S01]  /*10010*/  @P0 LEA.HI.X R3, R5.reuse, UR5, R4.reuse, 0x2, P1 ;  /* 0x0000000505030c11 */ /* 0x140fe200088f1404 */
[----:B------:R-:W-:Y:S02]  /*10020*/  ULDC.64 UR4, c[0x0][0xb10] ;  /* 0x0002c40000047ab9 */ /* 0x000fe40000000a00 */
[----:B------:R-:W-:Y:S02]  /*10030*/  ISETP.NE.U32.AND P1, PT, RZ, UR4, PT ;  /* 0x00000004ff007c0c */ /* 0x000fe4000bf25070 */
[----:B------:R2:W5:Y:S01]  /*10040*/  @P0 LDG.E R0, desc[UR8][R2.64] ;  /* 0x0000000802000981 */ /* 0x000562000c1e1900 */
[----:B------:R-:W-:-:S02]  /*10050*/  SHF.L.U64.HI R9, R5, 0x2, R4 ;  /* 0x0000000205097819 */ /* 0x000fc40000010204 */
[----:B------:R-:W-:Y:S01]  /*10060*/  ISETP.NE.AND.EX P1, PT, RZ, UR5, PT, P1 ;  /* 0x00000005ff007c0c */ /* 0x000fe2000bf25310 */
[----:B------:R-:W-:Y:S04]  /*10070*/  STL [R1+0x18], R10 ;  /* 0x0000180a01007387 */ /* 0x000fe80000100800 */
[----:B------:R-:W-:Y:S08]  /*10080*/  STL [R1+0x1c], R9 ;  /* 0x00001c0901007387 */ /* 0x000ff00000100800 */
        /* <DEDUP_REMOVED lines=11> */
[----:B------:R-:W-:-:S04]  /*10140*/  ISETP.NE.U32.AND P0, PT, RZ, UR6, PT ;  /* 0x00000006ff007c0c */ /* 0x000fc8000bf05070 */
[----:B------:R-:W-:Y:S01]  /*10150*/  ISETP.NE.AND.EX P0, PT, RZ, UR7, PT, P0 ;  /* 0x00000007ff007c0c */ /* 0x000fe2000bf05300 */
[----:B--2---:R1:W-:Y:S02]  /*10160*/  STL [R1+0x20], R8 ;  /* 0x0000200801007387 */ /* 0x0043e40000100800 */
[----:B-1----:R-:W-:Y:S01]  /*10170*/  IMAD.U32 R8, RZ, RZ, UR4 ;  /* 0x00000004ff087e24 */ /* 0x002fe2000f8e00ff */
[----:B------:R-:W-:Y:S02]  /*10180*/  ULDC.64 UR4, c[0x0][0x3f8] ;  /* 0x0000fe0000047ab9 */ /* 0x000fe40000000a00 */
[----:B------:R-:W-:-:S03]  /*10190*/  UISETP.NE.U32.AND UP0, UPT, UR4, URZ, UPT ;  /* 0x0000003f0400728c */ /* 0x000fc6000bf05070 */
[----:B------:R-:W-:Y:S01]  /*101a0*/  ULDC UR4, c[0x0][0x404] ;  /* 0x0001010000047ab9 */ /* 0x000fe20000000800 */
[----:B------:R-:W-:Y:S01]  /*101b0*/  UISETP.NE.AND.EX UP0, UPT, UR5, URZ, UPT, UP0 ;  /* 0x0000003f0500728c */ /* 0x000fe2000bf05300 */
[----:B------:R1:W5:Y:S02]  /*101c0*/  @P1 LDG.E R8, desc[UR8][R6.64] ;  /* 0x0000000806081981 */ /* 0x000364000c1e1900 */
[----:B------:R-:W-:Y:S01]  /*101d0*/  ULDC UR5, c[0x0][0x2e0] ;  /* 0x0000b80000057ab9 */ /* 0x000fe20000000800 */
[----:B------:R-:W-:-:S04]  /*101e0*/  USEL UR4, UR4, 0x1, UP0 ;  /* 0x0000000104047887 */ /* 0x000fc80008000000 */
[----:B------:R-:W-:-:S06]  /*101f0*/  UIMAD UR4, UR4, UR5, URZ ;  /* 0x00000005040472a4 */ /* 0x000fcc000f8e023f */
[----:B-1----:R-:W-:Y:S01]  /*10200*/  IMAD.U32 R6, RZ, RZ, UR4 ;  /* 0x00000004ff067e24 */ /* 0x002fe2000f8e00ff */
[----:B------:R-:W-:Y:S06]  /*10210*/  @P1 BRA `(.L_x_4047) ;  /* 0x0000000000141947 */ /* 0x000fec0003800000 */
[----:B------:R-:W-:Y:S05]  /*10220*/  @!P2 BRA `(.L_x_4047) ;  /* 0x000000000010a947 */ /* 0x000fea0003800000 */
[----:B------:R-:W-:Y:S02]  /*10230*/  ULDC.64 UR4, c[0x0][0x208] ;  /* 0x0000820000047ab9 */ /* 0x000fe40000000a00 */
[----:B-----5:R-:W2:Y:S04]  /*10240*/  LDG.E R8, desc[UR4][R2.64] ;  /* 0x0000000402087981 */ /* 0x020ea8000c1e1900 */
[----:B------:R-:W2:Y:S02]  /*10250*/  LDG.E R2, desc[UR4][R2.64+0x4] ;  /* 0x0000040402027981 */ /* 0x000ea4000c1e1900 */
[----:B--2---:R-:W-:-:S07]  /*10260*/  IMAD.IADD R8, R2, 0x1, -R8 ;  /* 0x0000000102087824 */ /* 0x004fce00078e0a08 */
.L_x_4047:
[----:B------:R-:W-:Y:S01]  /*10270*/  IMAD.MOV.U32 R2, RZ, RZ, RZ ;  /* 0x000000ffff027224 */ /* 0x000fe200078e00ff */
[----:B------:R-:W-:-:S05]  /*10280*/  ULDC.64 UR4, c[0x0][0x208] ;  /* 0x0000820000047ab9 */ /* 0x000fca0000000a00 */
[----:B------:R-:W2:Y:S01]  /*10290*/  @P0 LDG.E R2, desc[UR4][R4.64] ;  /* 0x0000000404020981 */ /* 0x000ea2000c1e1900 */
[----:B------:R-:W-:Y:S02]  /*102a0*/  ULDC.64 UR4, c[0x0][0xb18] ;  /* 0x0002c60000047ab9 */ /* 0x000fe40000000a00 */
[----:B------:R-:W-:-:S04]  /*102b0*/  ISETP.NE.U32.AND P1, PT, RZ, UR4, PT ;  /* 0x00000004ff007c0c */ /* 0x000fc8000bf25070 */
[----:B------:R-:W-:Y:S01]  /*102c0*/  ISETP.NE.AND.EX P1, PT, RZ, UR5, PT, P1 ;  /* 0x00000005ff007c0c */ /* 0x000fe2000bf25310 */
[----:B--2--5:R-:W-:-:S05]  /*102d0*/  IMAD.IADD R2, R2, 0x1, R0 ;  /* 0x0000000102027824 */ /* 0x024fca00078e0200 */
[----:B------:R1:W-:Y:S07]  /*102e0*/  STL [R1+0x8], R2 ;  /* 0x0000080201007387 */ /* 0x0003ee0000100800 */
[----:B------:R-:W-:Y:S05]  /*102f0*/  @!P1 BRA `(.L_x_4048) ;  /* 0x0000000000149947 */ /* 0x000fea0003800000 */
[----:B-1----:R-:W-:Y:S01]  /*10300*/  IADD3 R2, P0, R10, UR4, RZ ;  /* 0x000000040a027c10 */ /* 0x002fe2000ff1e0ff */
[----:B------:R-:W-:-:S03]  /*10310*/  ULDC.64 UR6, c[0x0][0x208] ;  /* 0x0000820000067ab9 */ /* 0x000fc60000000a00 */
[----:B------:R-:W-:-:S05]  /*10320*/  IADD3.X R3, R9, UR5, RZ, P0, !PT ;  /* 0x0000000509037c10 */ /* 0x000fca00087fe4ff */
[----:B------:R1:W5:Y:S01]  /*10330*/  LDG.E R6, desc[UR6][R2.64] ;  /* 0x0000000602067981 */ /* 0x000362000c1e1900 */
[----:B------:R-:W-:Y:S05]  /*10340*/  BRA `(.L_x_4049) ;  /* 0x0000000000147947 */ /* 0x000fea0003800000 */
.L_x_4048:
[----:B------:R-:W-:Y:S05]  /*10350*/  @!P0 BRA `(.L_x_4049) ;  /* 0x0000000000108947 */ /* 0x000fea0003800000 */
[----:B------:R-:W-:Y:S02]  /*10360*/  ULDC.64 UR4, c[0x0][0x208] ;  /* 0x0000820000047ab9 */ /* 0x000fe40000000a00 */
[----:B------:R-:W2:Y:S04]  /*10370*/  LDG.E R6, desc[UR4][R4.64] ;  /* 0x0000000404067981 */ /* 0x000ea8000c1e1900 */
[----:B------:R-:W2:Y:S02]  /*10380*/  LDG.E R3, desc[UR4][R4.64+0x4] ;  /* 0x0000040404037981 */ /* 0x000ea4000c1e1900 */
[----:B--2---:R-:W-:-:S07]  /*10390*/  IMAD.IADD R6, R3, 0x1, -R6 ;  /* 0x0000000103067824 */ /* 0x004fce00078e0a06 */
.L_x_4049:
[----:B-1---5:R-:W-:Y:S01]  /*103a0*/  IMAD.IADD R3, R6, 0x1, -R0 ;  /* 0x0000000106037824 */ /* 0x022fe200078e0a00 */
[----:B------:R-:W-:Y:S01]  /*103b0*/  LEA R0, R17, 0x7f, 0x6 ;  /* 0x0000007f11007811 */ /* 0x000fe200078e30ff */
[----:B------:R-:W-:Y:S03]  /*103c0*/  BSSY B6, `(.L_x_4050) ;  /* 0x0000349000067945 */ /* 0x000fe60003800000 */
[C---:B------:R-:W-:Y:S01]  /*103d0*/  IADD3 R8, R3.reuse, R0, -R8 ;  /* 0x0000000003087210 */ /* 0x040fe20007ffe808 */
[----:B------:R-:W-:-:S05]  /*103e0*/  VIADD R3, R3, 0x3f ;  /* 0x0000003f03037836 */ /* 0x000fca0000000000 */
[----:B------:R-:W-:-:S04]  /*103f0*/  SHF.R.S32.HI R0, RZ, 0x1f, R3 ;  /* 0x0000001fff007819 */ /* 0x000fc80000011403 */
[----:B------:R-:W-:Y:S02]  /*10400*/  LEA.HI R0, R0, R3, RZ, 0x6 ;  /* 0x0000000300007211 */ /* 0x000fe400078f30ff */
[----:B------:R-:W-:Y:S02]  /*10410*/  SHF.R.S32.HI R3, RZ, 0x1f, R8 ;  /* 0x0000001fff037819 */ /* 0x000fe40000011408 */
[----:B------:R-:W-:Y:S02]  /*10420*/  SHF.R.S32.HI R0, RZ, 0x6, R0 ;  /* 0x00000006ff007819 */ /* 0x000fe40000011400 */
[----:B------:R-:W-:-:S04]  /*10430*/  LEA.HI R3, R3, R8, RZ, 0x6 ;  /* 0x0000000803037211 */ /* 0x000fc800078f30ff */
[----:B------:R-:W-:-:S04]  /*10440*/  SHF.R.S32.HI R3, RZ, 0x6, R3 ;  /* 0x00000006ff037819 */ /* 0x000fc80000011403 */
[----:B------:R-:W-:-:S04]  /*10450*/  VIMNMX R2, R0, R3, PT ;  /* 0x0000000300027248 */ /* 0x000fc80003fe0100 */
[----:B------:R-:W-:Y:S01]  /*10460*/  ISETP.GT.AND P0, PT, R2, RZ, PT ;  /* 0x000000ff0200720c */ /* 0x000fe20003f04270 */
[----:B------:R1:W-:-:S12]  /*10470*/  STL [R1+0x14], R2 ;  /* 0x0000140201007387 */ /* 0x0003d80000100800 */
[----:B-1----:R-:W-:Y:S05]  /*10480*/  @P0 BRA `(.L_x_4051) ;  /* 0x0000000000500947 */ /* 0x002fea0003800000 */
[----:B------:R-:W1:Y:S02]  /*10490*/  S2R R2, SR_TID.X ;  /* 0x0000000000027919 */ /* 0x000e640000002100 */
[----:B-1----:R-:W-:-:S04]  /*104a0*/  LOP3.LUT R2, R2, 0x1f, RZ, 0xc0, !PT ;  /* 0x0000001f02027812 */ /* 0x002fc800078ec0ff */
[----:B------:R-:W-:-:S13]  /*104b0*/  ISETP.NE.AND P1, PT, R2, RZ, PT ;  /* 0x000000ff0200720c */ /* 0x000fda0003f25270 */
[----:B------:R-:W-:Y:S05]  /*104c0*/  @P1 BRA `(.L_x_4052) ;  /* 0x0000003000e01947 */ /* 0x000fea0003800000 */
[----:B------:R-:W2:Y:S01]  /*104d0*/  LDL R2, [R1+0x28] ;  /* 0x0000280001027983 */ /* 0x000ea20000100800 */
[----:B------:R-:W-:Y:S01]  /*104e0*/  VOTEU.ANY UR4, UPT, PT ;  /* 0x0000000000047886 */ /* 0x000fe200038e0100 */
[----:B------:R-:W-:Y:S01]  /*104f0*/  ULDC.64 UR6, c[0x0][0x208] ;  /* 0x0000820000067ab9 */ /* 0x000fe20000000a00 */
[----:B------:R-:W1:Y:S01]  /*10500*/  FLO.U32 R0, UR4 ;  /* 0x0000000400007d00 */ /* 0x000e6200080e0000 */
[----:B------:R-:W1:Y:S07]  /*10510*/  S2R R7, SR_LANEID ;  /* 0x0000000000077919 */ /* 0x000e6e0000000000 */
[----:B------:R-:W3:Y:S01]  /*10520*/  POPC R5, UR4 ;  /* 0x0000000400057d09 */ /* 0x000ee20008000000 */
[----:B-1----:R-:W-:-:S02]  /*10530*/  ISETP.EQ.U32.AND P0, PT, R0, R7, PT ;  /* 0x000000070000720c */ /* 0x002fc40003f02070 */
[----:B--2---:R-:W-:Y:S02]  /*10540*/  R2UR UR5, R2 ;  /* 0x00000000020572ca */ /* 0x004fe400000e0000 */
[----:B------:R-:W3:Y:S09]  /*10550*/  LDC.64 R2, c[0x0][0xd38] ;  /* 0x00034e00ff027b82 */ /* 0x000ef20000000a00 */
[----:B---3--:R-:W2:Y:S01]  /*10560*/  @P0 ATOMG.E.ADD.STRONG.GPU PT, R3, desc[UR6][R2.64], R5 ;  /* 0x00000005020309a8 */ /* 0x008ea200081ee1c6 */
[----:B------:R-:W1:Y:S02]  /*10570*/  S2R R4, SR_LTMASK ;  /* 0x0000000000047919 */ /* 0x000e640000003900 */
[----:B-1----:R-:W-:-:S04]  /*10580*/  LOP3.LUT R4, R4, UR4, RZ, 0xc0, !PT ;  /* 0x0000000404047c12 */ /* 0x002fc8000f8ec0ff */
[----:B------:R-:W1:Y:S01]  /*10590*/  POPC R7, R4 ;  /* 0x0000000400077309 */ /* 0x000e620000000000 */
[----:B--2---:R-:W1:Y:S02]  /*105a0*/  SHFL.IDX PT, R0, R3, R0, 0x1f ;  /* 0x00001f0003007589 */ /* 0x004e6400000e0000 */
[----:B-1----:R-:W-:Y:S01]  /*105b0*/  IADD3 R16, R0, UR5, R7 ;  /* 0x0000000500107c10 */ /* 0x002fe2000fffe007 */
[----:B------:R-:W-:Y:S06]  /*105c0*/  BRA `(.L_x_4052) ;  /* 0x0000003000a07947 */ /* 0x000fec0003800000 */
.L_x_4051:
        /* <DEDUP_REMOVED lines=11> */
[----:B------:R-:W-:Y:S01]  /*10680*/  MOV R4, UR6 ;  /* 0x0000000600047c02 */ /* 0x000fe20008000f00 */
[----:B------:R-:W-:Y:S01]  /*10690*/  IMAD.U32 R5, RZ, RZ, UR7 ;  /* 0x00000007ff057e24 */ /* 0x000fe2000f8e00ff */
        /* <DEDUP_REMOVED lines=10> */
.L_x_4053:
        /* <DEDUP_REMOVED lines=15> */
[----:B------:R-:W-:Y:S02]  /*10830*/  IMAD.MOV.U32 R8, RZ, RZ, 0x70 ;  /* 0x00000070ff087424 */ /* 0x000fe400078e00ff */
[----:B------:R-:W-:Y:S02]  /*10840*/  IMAD.MOV.U32 R12, RZ, RZ, 0x1 ;  /* 0x00000001ff0c7424 */ /* 0x000fe400078e00ff */
[----:B01----:R-:W-:-:S07]  /*10850*/  IMAD.MOV.U32 R13, RZ, RZ, RZ ;  /* 0x000000ffff0d7224 */ /* 0x003fce00078e00ff */
[----:B------:R-:W-:-:S07]  /*10860*/  LEPC R20, `(.L_x_4055) ;  /* 0x000000001014794e */ /* 0x000fce0000000000 */
[----:B--2---:R-:W-:Y:S05]  /*10870*/  CALL.ABS.NOINC R2 ;  /* 0x0000000002007343 */ /* 0x004fea0003c00000 */
.L_x_4055:
        /* <DEDUP_REMOVED lines=16> */
.L_x_4054:
[----:B------:R-:W2:Y:S01]  /*10980*/  LDL.LU R2, [R1+0x18] ;  /* 0x0000180001027983 */ /* 0x000ea20000300800 */
[----:B------:R-:W-:Y:S01]  /*10990*/  ULDC.64 UR4, c[0x0][0xaf0] ;  /* 0x0002bc0000047ab9 */ /* 0x000fe20000000a00 */
[----:B------:R-:W1:Y:S02]  /*109a0*/  LDC R4, c[0x0][0x428] ;  /* 0x00010a00ff047b82 */ /* 0x000e640000000800 */
[----:B------:R-:W3:Y:S04]  /*109b0*/  LDL.LU R0, [R1+0x1c] ;  /* 0x00001c0001007983 */ /* 0x000ee80000300800 */
[----:B------:R-:W4:Y:S04]  /*109c0*/  LDL.LU R9, [R1+0x10] ;  /* 0x0000100001097983 */ /* 0x000f280000300800 */
[----:B------:R-:W4:Y:S01]  /*109d0*/  LDL.LU R8, [R1+0x20] ;  /* 0x0000200001087983 */ /* 0x000f220000300800 */
[----:B------:R-:W-:Y:S01]  /*109e0*/  ISETP.NE.U32.AND P0, PT, RZ, UR4, PT ;  /* 0x00000004ff007c0c */ /* 0x000fe2000bf05070 */
[----:B------:R-:W-:-:S03]  /*109f0*/  ULDC.64 UR6, c[0x0][0x208] ;  /* 0x0000820000067ab9 */ /* 0x000fc60000000a00 */
        /* <DEDUP_REMOVED lines=14> */
[----:B------:R-:W-:Y:S01]  /*10ae0*/  IMAD.MOV.U32 R4, RZ, RZ, R18 ;  /* 0x000000ffff047224 */ /* 0x000fe200078e0012 */
[----:B------:R-:W-:Y:S02]  /*10af0*/  LEA R17, R17, R8, 0x6 ;  /* 0x0000000811117211 */ /* 0x000fe400078e30ff */
        /* <DEDUP_REMOVED lines=8> */
.L_x_4056:
        /* <DEDUP_REMOVED lines=19> */
.L_x_4128:
[----:B------:R-:W-:Y:S01]  /*10cb0*/  UMOV UR4, 0xffffffff ;  /* 0xffffffff00047882 */ /* 0x000fe20000000000 */
[----:B------:R-:W-:Y:S02]  /*10cc0*/  SHF.R.S32.HI R5, RZ, 0x1f, R0 ;  /* 0x0000001fff057819 */ /* 0x000fe40000011400 */
[----:B------:R-:W-:Y:S05]  /*10cd0*/  BRA.DIV UR4, `(.L_x_4058) ;  /* 0x0000003e04bc7947 */ /* 0x000fea000b800000 */
[----:B------:R-:W-:-:S13]  /*10ce0*/  ELECT P6, URZ, PT ;  /* 0x00000000003f782f */ /* 0x000fda00038c0000 */
.L_x_4131:
[----:B------:R-:W-:Y:S05]  /*10cf0*/  @!P6 BRA `(.L_x_4059) ;  /* 0x0000000000fce947 */ /* 0x000fea0003800000 */
[----:B------:R-:W-:-:S04]  /*10d00*/  ISETP.NE.U32.AND P0, PT, R2, RZ, PT ;  /* 0x000000ff0200720c */ /* 0x000fc80003f05070 */
[----:B------:R-:W-:-:S13]  /*10d10*/  ISETP.NE.AND.EX P0, PT, R3, RZ, PT, P0 ;  /* 0x000000ff0300720c */ /* 0x000fda0003f05300 */
[----:B------:R-:W-:Y:S05]  /*10d20*/  @!P0 BRA `(.L_x_4060) ;  /* 0x0000000000488947 */ /* 0x000fea0003800000 */
[----:B------:R-:W0:Y:S01]  /*10d30*/  LDC R11, c[0x0][0x41c] ;  /* 0x00010700ff0b7b82 */ /* 0x000e220000000800 */
[----:B------:R-:W-:Y:S01]  /*10d40*/  ULDC.64 UR4, c[0x0][0x408] ;  /* 0x0001020000047ab9 */ /* 0x000fe20000000a00 */
        /* <DEDUP_REMOVED lines=16> */
.L_x_4060:
        /* <DEDUP_REMOVED lines=9> */
.L_x_4132:
        /* <DEDUP_REMOVED lines=11> */
.L_x_4062:
        /* <DEDUP_REMOVED lines=22> */
.L_x_4059:
        /* <DEDUP_REMOVED lines=27> */
[----:B0-----:R-:W-:Y:S01]  /*112a0*/  IMAD.MOV.U32 R6, RZ, RZ, 0x10000 ;  /* 0x00010000ff067424 */ /* 0x001fe200078e00ff */
        /* <DEDUP_REMOVED lines=23> */
[----:B0-----:R-:W-:Y:S01]  /*11420*/  UIADD3 UR8, UR16, 0x26400, URZ ;  /* 0x0002640010087890 */ /* 0x001fe2000fffe03f */
[----:B-1----:R-:W-:Y:S01]  /*11430*/  MOV R6, UR47 ;  /* 0x0000002f00067c02 */ /* 0x002fe20008000f00 */
        /* <DEDUP_REMOVED lines=28> */
.L_x_4064:
[----:B------:R-:W-:Y:S05]  /*11600*/  BSYNC B0 ;  /* 0x0000000000007941 */ /* 0x000fea0003800000 */
.L_x_4063:
[----:B------:R-:W2:Y:S02]  /*11610*/  LDL.LU R6, [R1+0x24] ;  /* 0x0000240001067983 */ /* 0x000ea40000300800 */
[----:B--2---:R-:W-:-:S13]  /*11620*/  R2UR UR5, R6 ;  /* 0x00000000060572ca */ /* 0x004fda00000e0000 */
[----:B------:R-:W-:-:S04]  /*11630*/  UIADD3 UR5, UR5, 0x1, URZ ;  /* 0x0000000105057890 */ /* 0x000fc8000fffe03f */
[----:B------:R-:W-:Y:S02]  /*11640*/  ULEA.HI UR4, UR5, UR5, URZ, 0x1 ;  /* 0x0000000505047291 */ /* 0x000fe4000f8f083f */
[----:B------:R-:W-:Y:S02]  /*11650*/  MOV R6, UR5 ;  /* 0x0000000500067c02 */ /* 0x000fe40008000f00 */
[----:B------:R-:W-:-:S03]  /*11660*/  ULOP3.LUT UR4, UR4, 0xfffffffe, URZ, 0xc0, !UPT ;  /* 0xfffffffe04047892 */ /* 0x000fc6000f8ec03f */
[----:B------:R0:W-:Y:S01]  /*11670*/  STL [R1+0x24], R6 ;  /* 0x0000240601007387 */ /* 0x0001e20000100800 */
[----:B------:R-:W-:-:S06]  /*11680*/  UIADD3 UR4, UR5, -UR4, URZ ;  /* 0x8000000405047290 */ /* 0x000fcc000fffe03f */
[----:B0-----:R-:W-:-:S05]  /*11690*/  IMAD.U32 R6, RZ, RZ, UR4 ;  /* 0x00000004ff067e24 */ /* 0x001fca000f8e00ff */
[----:B------:R-:W-:-:S04]  /*116a0*/  SHF.L.U32 R6, R6, 0x1f, RZ ;  /* 0x0000001f06067819 */ /* 0x000fc800000006ff */
[----:B------:R-:W0:Y:S02]  /*116b0*/  SYNCS.PHASECHK.TRANS64.TRYWAIT P0, [R11+URZ+0x38820], R6 ;  /* 0x038820060b0075a7 */ /* 0x000e24000800017f */
[----:B0-----:R-:W-:Y:S05]  /*116c0*/  @!P0 BRA `(.L_x_4065) ;  /* 0x0000003400748947 */ /* 0x001fea0003800000 */
.L_x_4133:
        /* <DEDUP_REMOVED lines=13> */
.L_x_4134:
        /* <DEDUP_REMOVED lines=11> */
.L_x_4069:
        /* <DEDUP_REMOVED lines=57> */
.L_x_4067:
[----:B------:R-:W-:Y:S05]  /*11be0*/  BSYNC B0 ;  /* 0x0000000000007941 */ /* 0x000fea0003800000 */
.L_x_4066:
[----:B------:R-:W2:Y:S01]  /*11bf0*/  LDL R7, [R1+0x14] ;  /* 0x0000140001077983 */ /* 0x000ea20000100800 */
[----:B------:R-:W-:Y:S01]  /*11c00*/  BSSY B0, `(.L_x_4070) ;  /* 0x00001a6000007945 */ /* 0x000fe20003800000 */
[----:B--2---:R-:W-:-:S13]  /*11c10*/  ISETP.GE.AND P0, PT, R7, 0x2, PT ;  /* 0x000000020700780c */ /* 0x004fda0003f06270 */
[----:B------:R-:W-:Y:S05]  /*11c20*/  @!P0 BRA `(.L_x_4071) ;  /* 0x00000018008c8947 */ /* 0x000fea0003800000 */
[C---:B0-----:R-:W-:Y:S01]  /*11c30*/  LOP3.LUT R6, R7.reuse, 0x1, RZ, 0xc0, !PT ;  /* 0x0000000107067812 */ /* 0x041fe200078ec0ff */
[----:B------:R-:W-:Y:S01]  /*11c40*/  VIADD R10, R7, 0xfffffffe ;  /* 0xfffffffe070a7836 */ /* 0x000fe20000000000 */
[----:B------:R-:W-:Y:S02]  /*11c50*/  BSSY B1, `(.L_x_4072) ;  /* 0x000008f000017945 */ /* 0x000fe40003800000 */
[----:B------:R-:W-:Y:S01]  /*11c60*/  ISETP.NE.U32.AND P0, PT, R6, 0x1, PT ;  /* 0x000000010600780c */ /* 0x000fe20003f05070 */
[----:B------:R-:W-:-:S12]  /*11c70*/  IMAD.MOV.U32 R8, RZ, RZ, R10 ;  /* 0x000000ffff087224 */ /* 0x000fd800078e000a */
        /* <DEDUP_REMOVED lines=35> */
.L_x_4076:
[----:B-1----:R-:W1:Y:S01]  /*11eb0*/  S2R R3, SR_CgaCtaId ;  /* 0x0000000000037919 */ /* 0x002e620000008800 */
[----:B------:R-:W-:-:S04]  /*11ec0*/  MOV R2, 0x400 ;  /* 0x0000040000027802 */ /* 0x000fc80000000f00 */
[----:B-1----:R-:W-:Y:S02]  /*11ed0*/  LEA R2, R3, R2, 0x18 ;  /* 0x0000000203027211 */ /* 0x002fe400078ec0ff */
[----:B------:R-:W-:-:S03]  /*11ee0*/  SHF.L.U32 R3, R12, 0x1f, RZ ;  /* 0x0000001f0c037819 */ /* 0x000fc600000006ff */
[----:B------:R-:W-:-:S04]  /*11ef0*/  IMAD R2, R13, 0x8, R2 ;  /* 0x000000080d027824 */ /* 0x000fc800078e0202 */
[----:B------:R-:W1:Y:S02]  /*11f00*/  SYNCS.PHASECHK.TRANS64.TRYWAIT P0, [R2+URZ+0x38840], R3 ;  /* 0x03884003020075a7 */ /* 0x000e64000800017f */
[----:B-1----:R-:W-:Y:S05]  /*11f10*/  @!P0 BRA `(.L_x_4077) ;  /* 0x0000002c00948947 */ /* 0x002fea0003800000 */
.L_x_4135:
        /* <DEDUP_REMOVED lines=11> */
.L_x_4078:
[----:B--2---:R-:W2:Y:S01]  /*11fd0*/  LDL R6, [R1] ;  /* 0x0000000001067983 */ /* 0x004ea20000100800 */
        /* <DEDUP_REMOVED lines=19> */
[----:B------:R-:W2:Y:S02]  /*12110*/  SYNCS.PHASECHK.TRANS64.TRYWAIT P0, [R2+URZ+0x38860], R3 ;  /* 0x03886003020075a7 */ /* 0x000ea4000800017f */
[----:B0-2---:R-:W-:Y:S05]  /*12120*/  @!P0 BRA `(.L_x_4079) ;  /* 0x0000002c00248947 */ /* 0x005fea0003800000 */
.L_x_4136:
        /* <DEDUP_REMOVED lines=8> */
.L_x_4080:
        /* <DEDUP_REMOVED lines=54> */
.L_x_4075:
[----:B------:R-:W-:Y:S05]  /*12510*/  BSYNC B2 ;  /* 0x0000000000027941 */ /* 0x000fea0003800000 */
.L_x_4074:
[----:B------:R-:W2:Y:S02]  /*12520*/  LDL.LU R2, [R1+0x14] ;  /* 0x0000140001027983 */ /* 0x000ea40000300800 */
[----:B--2---:R-:W-:-:S07]  /*12530*/  VIADD R8, R2, 0xfffffffd ;  /* 0xfffffffd02087836 */ /* 0x004fce0000000000 */
.L_x_4073:
[----:B------:R-:W-:Y:S05]  /*12540*/  BSYNC B1 ;  /* 0x0000000000017941 */ /* 0x000fea0003800000 */
.L_x_4072:
[----:B------:R-:W-:-:S13]  /*12550*/  ISETP.NE.AND P0, PT, R10, RZ, PT ;  /* 0x000000ff0a00720c */ /* 0x000fda0003f05270 */
[----:B------:R-:W-:Y:S05]  /*12560*/  @!P0 BRA `(.L_x_4071) ;  /* 0x00000010003c8947 */ /* 0x000fea0003800000 */
.L_x_4095:
        /* <DEDUP_REMOVED lines=9> */
[----:B------:R-:W-:Y:S06]  /*12600*/  @!P6 BRA `(.L_x_4082) ;  /* 0x0000000400e8e947 */ /* 0x000fec0003800000 */
[----:B------:R-:W-:Y:S01]  /*12610*/  ISETP.NE.U32.AND P0, PT, RZ, UR38, PT ;  /* 0x00000026ff007c0c */ /* 0x000fe2000bf05070 */
[----:B0-----:R-:W-:-:S03]  /*12620*/  IMAD.MOV.U32 R12, RZ, RZ, R8 ;  /* 0x000000ffff0c7224 */ /* 0x001fc600078e0008 */
[----:B------:R-:W-:-:S13]  /*12630*/  ISETP.NE.AND.EX P0, PT, RZ, UR39, PT, P0 ;  /* 0x00000027ff007c0c */ /* 0x000fda000bf05300 */
[----:B------:R-:W-:Y:S05]  /*12640*/  @!P0 BRA `(.L_x_4083) ;  /* 0x0000000000488947 */ /* 0x000fea0003800000 */
[----:B------:R-:W0:Y:S01]  /*12650*/  LDC R12, c[0x0][0x41c] ;  /* 0x00010700ff0c7b82 */ /* 0x000e220000000800 */
[----:B------:R-:W-:Y:S01]  /*12660*/  IMAD.MOV.U32 R9, RZ, RZ, R8 ;  /* 0x000000ffff097224 */ /* 0x000fe200078e0008 */
[----:B------:R-:W-:Y:S01]  /*12670*/  ULDC.64 UR4, c[0x0][0x208] ;  /* 0x0000820000047ab9 */ /* 0x000fe20000000a00 */
[----:B------:R-:W-:-:S04]  /*12680*/  IMAD R7, R5, UR46, RZ ;  /* 0x0000002e05077c24 */ /* 0x000fc8000f8e02ff */
[----:B------:R-:W-:Y:S01]  /*12690*/  IMAD R6, R0, UR47, R7 ;  /* 0x0000002f00067c24 */ /* 0x000fe2000f8e0207 */
[----:B0-----:R-:W-:-:S13]  /*126a0*/  ISETP.NE.AND P0, PT, R12, 0x1, PT ;  /* 0x000000010c00780c */ /* 0x001fda0003f05270 */
        /* <DEDUP_REMOVED lines=10> */
[----:B------:R0:W5:Y:S01]  /*12750*/  LDG.E R9, desc[UR4][R6.64] ;  /* 0x0000000406097981 */ /* 0x000162000c1e1900 */
[----:B------:R-:W-:-:S07]  /*12760*/  IMAD R12, R12, R3, R8 ;  /* 0x000000030c0c7224 */ /* 0x000fce00078e0208 */
.L_x_4083:
[----:B------:R-:W1:Y:S01]  /*12770*/  S2R R3, SR_CgaCtaId ;  /* 0x0000000000037919 */ /* 0x000e620000008800 */
[----:B------:R-:W-:-:S04]  /*12780*/  MOV R2, 0x400 ;  /* 0x0000040000027802 */ /* 0x000fc80000000f00 */
[----:B-1----:R-:W-:Y:S02]  /*12790*/  LEA R2, R3, R2, 0x18 ;  /* 0x0000000203027211 */ /* 0x002fe400078ec0ff */
[----:B------:R-:W-:-:S03]  /*127a0*/  SHF.L.U32 R3, R11, 0x1f, RZ ;  /* 0x0000001f0b037819 */ /* 0x000fc600000006ff */
[----:B------:R-:W-:-:S04]  /*127b0*/  IMAD R2, R10, 0x8, R2 ;  /* 0x000000080a027824 */ /* 0x000fc800078e0202 */
[----:B------:R-:W1:Y:S02]  /*127c0*/  SYNCS.PHASECHK.TRANS64.TRYWAIT P0, [R2+URZ+0x38840], R3 ;  /* 0x03884003020075a7 */ /* 0x000e64000800017f */
[----:B-1----:R-:W-:Y:S05]  /*127d0*/  @!P0 BRA `(.L_x_4084) ;  /* 0x00000024008c8947 */ /* 0x002fea0003800000 */
.L_x_4137:
[----:B0-----:R-:W0:Y:S02]  /*127e0*/  S2R R6, SR_TID.X ;  /* 0x0000000000067919 */ /* 0x001e240000002100 */
[----:B0-----:R-:W-:-:S04]  /*127f0*/  LOP3.LUT R6, R6, 0x7f, RZ, 0xc0, !PT ;  /* 0x0000007f06067812 */ /* 0x001fc800078ec0ff */
[----:B------:R-:W-:-:S13]  /*12800*/  ISETP.NE.AND P0, PT, R6, RZ, PT ;  /* 0x000000ff0600720c */ /* 0x000fda0003f05270 */
[----:B------:R-:W-:Y:S05]  /*12810*/  @P0 BRA `(.L_x_4085) ;  /* 0x00000000001c0947 */ /* 0x000fea0003800000 */
[----:B------:R-:W0:Y:S01]  /*12820*/  S2R R6, SR_TID.X ;  /* 0x0000000000067919 */ /* 0x000e220000002100 */
[----:B------:R-:W-:-:S04]  /*12830*/  IMAD.MOV.U32 R7, RZ, RZ, 0x2000 ;  /* 0x00002000ff077424 */ /* 0x000fc800078e00ff */
[----:B------:R2:W-:Y:S01]  /*12840*/  SYNCS.ARRIVE.TRANS64 RZ, [R2+URZ+0x38830], R7 ;  /* 0x0388300702ff79a7 */ /* 0x0005e2000800003f */
[----:B0-----:R-:W-:-:S04]  /*12850*/  LOP3.LUT R6, R6, 0x1f, RZ, 0xc0, !PT ;  /* 0x0000001f06067812 */ /* 0x001fc800078ec0ff */
[----:B------:R-:W-:-:S13]  /*12860*/  ISETP.NE.AND P1, PT, R6, RZ, PT ;  /* 0x000000ff0600720c */ /* 0x000fda0003f25270 */
[----:B--2---:R-:W-:Y:S05]  /*12870*/  @!P1 BRA `(.L_x_4085) ;  /* 0x0000000000049947 */ /* 0x004fea0003800000 */
[----:B------:R-:W-:Y:S01]  /*12880*/  BPT.TRAP 0x1 ;  /* 0x000000040000795c */ /* 0x000fe20000300000 */
.L_x_4085:
[----:B------:R-:W2:Y:S01]  /*12890*/  LDL R7, [R1+0x8] ;  /* 0x0000080001077983 */ /* 0x000ea20000100800 */
        /* <DEDUP_REMOVED lines=20> */
.L_x_4138:
[----:B------:R-:W-:Y:S05]  /*129e0*/  @P0 BRA `(.L_x_4087) ;  /* 0x00000000001c0947 */ /* 0x000fea0003800000 */
[----:B------:R-:W2:Y:S01]  /*129f0*/  S2R R7, SR_TID.X ;  /* 0x0000000000077919 */ /* 0x000ea20000002100 */
[----:B01----:R-:W-:-:S04]  /*12a00*/  MOV R3, 0x10000 ;  /* 0x0001000000037802 */ /* 0x003fc80000000f00 */
[----:B------:R3:W-:Y:S01]  /*12a10*/  SYNCS.ARRIVE.TRANS64 RZ, [R2+URZ+0x38850], R3 ;  /* 0x0388500302ff79a7 */ /* 0x0007e2000800003f */
[----:B--2---:R-:W-:-:S04]  /*12a20*/  LOP3.LUT R7, R7, 0x1f, RZ, 0xc0, !PT ;  /* 0x0000001f07077812 */ /* 0x004fc800078ec0ff */
[----:B------:R-:W-:-:S13]  /*12a30*/  ISETP.NE.AND P1, PT, R7, RZ, PT ;  /* 0x000000ff0700720c */ /* 0x000fda0003f25270 */
[----:B---3--:R-:W-:Y:S05]  /*12a40*/  @!P1 BRA `(.L_x_4087) ;  /* 0x0000000000049947 */ /* 0x008fea0003800000 */
[----:B------:R-:W-:Y:S01]  /*12a50*/  BPT.TRAP 0x1 ;  /* 0x000000040000795c */ /* 0x000fe20000300000 */
.L_x_4087:
[----:B------:R-:W2:Y:S01]  /*12a60*/  S2R R7, SR_CgaCtaId ;  /* 0x0000000000077919 */ /* 0x000ea20000008800 */
[----:B01----:R-:W-:Y:S01]  /*12a70*/  MOV R3, 0x400 ;  /* 0x0000040000037802 */ /* 0x003fe20000000f00 */
        /* <DEDUP_REMOVED lines=51> */
.L_x_4082:
[----:B------:R-:W-:Y:S05]  /*12db0*/  BSYNC B1 ;  /* 0x0000000000017941 */ /* 0x000fea0003800000 */
.L_x_4081:
        /* <DEDUP_REMOVED lines=31> */
.L_x_4090:
[----:B------:R-:W2:Y:S01]  /*12fb0*/  S2R R3, SR_CgaCtaId ;  /* 0x0000000000037919 */ /* 0x000ea20000008800 */
[----:B------:R-:W-:-:S04]  /*12fc0*/  MOV R2, 0x400 ;  /* 0x0000040000027802 */ /* 0x000fc80000000f00 */
[----:B--2---:R-:W-:Y:S02]  /*12fd0*/  LEA R2, R3, R2, 0x18 ;  /* 0x0000000203027211 */ /* 0x004fe400078ec0ff */
[----:B------:R-:W-:-:S03]  /*12fe0*/  SHF.L.U32 R3, R12, 0x1f, RZ ;  /* 0x0000001f0c037819 */ /* 0x000fc600000006ff */
[----:B------:R-:W-:-:S04]  /*12ff0*/  IMAD R2, R13, 0x8, R2 ;  /* 0x000000080d027824 */ /* 0x000fc800078e0202 */
[----:B------:R-:W2:Y:S02]  /*13000*/  SYNCS.PHASECHK.TRANS64.TRYWAIT P0, [R2+URZ+0x38840], R3 ;  /* 0x03884003020075a7 */ /* 0x000ea4000800017f */
[----:B--2---:R-:W-:Y:S05]  /*13010*/  @!P0 BRA `(.L_x_4091) ;  /* 0x0000001c00a48947 */ /* 0x004fea0003800000 */
.L_x_4139:
        /* <DEDUP_REMOVED lines=11> */
.L_x_4092:
[----:B------:R-:W3:Y:S01]  /*130d0*/  LDL R6, [R1] ;  /* 0x0000000001067983 */ /* 0x000ee20000100800 */
        /* <DEDUP_REMOVED lines=19> */
[----:B------:R-:W1:Y:S02]  /*13210*/  SYNCS.PHASECHK.TRANS64.TRYWAIT P1, [R2+URZ+0x38860], R3 ;  /* 0x03886003020075a7 */ /* 0x000e64000802017f */
[----:B01----:R-:W-:Y:S05]  /*13220*/  @!P1 BRA `(.L_x_4093) ;  /* 0x0000001c00349947 */ /* 0x003fea0003800000 */
.L_x_4140:
        /* <DEDUP_REMOVED lines=8> */
.L_x_4094:
        /* <DEDUP_REMOVED lines=54> */
.L_x_4089:
[----:B------:R-:W-:Y:S05]  /*13610*/  BSYNC B1 ;  /* 0x0000000000017941 */ /* 0x000fea0003800000 */
.L_x_4088:
[C---:B------:R-:W-:Y:S01]  /*13620*/  ISETP.GT.AND P0, PT, R8.reuse, 0x1, PT ;  /* 0x000000010800780c */ /* 0x040fe20003f04270 */
[----:B------:R-:W-:-:S04]  /*13630*/  VIADD R2, R8, 0xfffffffe ;  /* 0xfffffffe08027836 */ /* 0x000fc80000000000 */
[----:B------:R-:W-:-:S08]  /*13640*/  IMAD.MOV.U32 R8, RZ, RZ, R2 ;  /* 0x000000ffff087224 */ /* 0x000fd000078e0002 */
[----:B------:R-:W-:Y:S05]  /*13650*/  @P0 BRA `(.L_x_4095) ;  /* 0xffffffec00c40947 */ /* 0x000fea000383ffff */
.L_x_4071:
[----:B------:R-:W-:Y:S05]  /*13660*/  BSYNC B0 ;  /* 0x0000000000007941 */ /* 0x000fea0003800000 */
.L_x_4070:
[----:B------:R-:W2:Y:S01]  /*13670*/  LDL.LU R3, [R1] ;  /* 0x0000000001037983 */ /* 0x000ea20000300800 */
[----:B------:R-:W-:Y:S01]  /*13680*/  BSSY B0, `(.L_x_4096) ;  /* 0x0000019000007945 */ /* 0x000fe20003800000 */
[----:B------:R-:W1:Y:S02]  /*13690*/  S2R R2, SR_TID.X ;  /* 0x0000000000027919 */ /* 0x000e640000002100 */
[----:B-1----:R-:W-:-:S04]  /*136a0*/  LOP3.LUT R2, R2, 0x1f, RZ, 0xc0, !PT ;  /* 0x0000001f02027812 */ /* 0x002fc800078ec0ff */
[----:B------:R-:W-:Y:S01]  /*136b0*/  ISETP.NE.AND P1, PT, R2, RZ, PT ;  /* 0x000000ff0200720c */ /* 0x000fe20003f25270 */
[----:B--2---:R-:W-:-:S05]  /*136c0*/  VIADD R0, R3, 0x1 ;  /* 0x0000000103007836 */ /* 0x004fca0000000000 */
[----:B------:R-:W-:-:S04]  /*136d0*/  ISETP.NE.AND P0, PT, R0, 0x2, PT ;  /* 0x000000020000780c */ /* 0x000fc80003f05270 */
[----:B------:R-:W-:Y:S02]  /*136e0*/  SEL R2, R0, RZ, P0 ;  /* 0x000000ff00027207 */ /* 0x000fe40000000000 */
[----:B------:R-:W-:-:S03]  /*136f0*/  SEL R0, RZ, 0x1, P0 ;  /* 0x00000001ff007807 */ /* 0x000fc60000000000 */
[----:B------:R1:W-:Y:S01]  /*13700*/  STL [R1], R2 ;  /* 0x0000000201007387 */ /* 0x0003e20000100800 */
[----:B------:R-:W-:Y:S05]  /*13710*/  @P1 BRA `(.L_x_4097) ;  /* 0x00000000003c1947 */ /* 0x000fea0003800000 */
[----:B-1----:R-:W2:Y:S01]  /*13720*/  LDL R2, [R1+0x28] ;  /* 0x0000280001027983 */ /* 0x002ea20000100800 */
        /* <DEDUP_REMOVED lines=9> */
[----:B0-----:R-:W0:Y:S02]  /*137c0*/  S2R R6, SR_LTMASK ;  /* 0x0000000000067919 */ /* 0x001e240000003900 */
[----:B0-----:R-:W-:-:S04]  /*137d0*/  LOP3.LUT R6, R6, UR4, RZ, 0xc0, !PT ;  /* 0x0000000406067c12 */ /* 0x001fc8000f8ec0ff */
[----:B------:R-:W0:Y:S01]  /*137e0*/  POPC R7, R6 ;  /* 0x0000000600077309 */ /* 0x000e220000000000 */
[----:B--2---:R-:W0:Y:S02]  /*137f0*/  SHFL.IDX PT, R4, R3, R4, 0x1f ;  /* 0x00001f0403047589 */ /* 0x004e2400000e0000 */
[----:B0-----:R-:W-:-:S07]  /*13800*/  IADD3 R16, R4, UR5, R7 ;  /* 0x0000000504107c10 */ /* 0x001fce000fffe007 */
.L_x_4097:
[----:B------:R-:W-:Y:S05]  /*13810*/  BSYNC B0 ;  /* 0x0000000000007941 */ /* 0x000fea0003800000 */
.L_x_4096:
[----:B-1----:R-:W2:Y:S02]  /*13820*/  LDL.LU R2, [R1+0x4] ;  /* 0x0000040001027983 */ /* 0x002ea40000300800 */
[----:B--2---:R-:W-:-:S05]  /*13830*/  LOP3.LUT R2, R2, R0, RZ, 0x3c, !PT ;  /* 0x0000000002027212 */ /* 0x004fca00078e3cff */
[----:B------:R1:W-:Y:S02]  /*13840*/  STL [R1+0x4], R2 ;  /* 0x0000040201007387 */ /* 0x0003e40000100800 */
.L_x_4052:
[----:B------:R-:W-:Y:S05]  /*13850*/  BSYNC B6 ;  /* 0x0000000000067941 */ /* 0x000fea0003800000 */
.L_x_4050:
[----:B------:R-:W-:-:S03]  /*13860*/  UMOV UR4, 0xffffffff ;  /* 0xffffffff00047882 */ /* 0x000fc60000000000 */
[----:B------:R-:W-:Y:S05]  /*13870*/  BRA.DIV UR4, `(.L_x_4098) ;  /* 0x0000001604b47947 */ /* 0x000fea000b800000 */
[----:B------:R2:W3:Y:S04]  /*13880*/  SHFL.IDX PT, R4, R16, RZ, 0x1f ;  /* 0x00001fff10047589 */ /* 0x0004e800000e0000 */
[----:B------:R-:W4:Y:S02]  /*13890*/  SHFL.IDX PT, R16, R16, 0x1, 0x1f ;  /* 0x00201f0010107f89 */ /* 0x000f2400000e0000 */
.L_x_4144:
        /* <DEDUP_REMOVED lines=10> */
[----:B-1----:R-:W0:Y:S01]  /*13940*/  LDC.64 R2, c[0x0][0xd58] ;  /* 0x00035600ff027b82 */ /* 0x002e220000000a00 */
[----:B------:R-:W-:Y:S01]  /*13950*/  ULDC.64 UR4, c[0x0][0x208] ;  /* 0x0000820000047ab9 */ /* 0x000fe20000000a00 */
[----:B0-----:R-:W-:-:S06]  /*13960*/  IMAD.WIDE R2, R5, 0x4, R2 ;  /* 0x0000000405027825 */ /* 0x001fcc00078e0202 */
[----:B------:R0:W5:Y:S02]  /*13970*/  LDG.E R3, desc[UR4][R2.64] ;  /* 0x0000000402037981 */ /* 0x000164000c1e1900 */
.L_x_4100:
[----:B------:R-:W-:Y:S05]  /*13980*/  BSYNC B0 ;  /* 0x0000000000007941 */ /* 0x000fea0003800000 */
.L_x_4099:
[----:B------:R-:W-:-:S03]  /*13990*/  UMOV UR4, 0xffffffff ;  /* 0xffffffff00047882 */ /* 0x000fc60000000000 */
[----:B------:R-:W-:Y:S05]  /*139a0*/  BRA.DIV UR4, `(.L_x_4101) ;  /* 0x0000001604b47947 */ /* 0x000fea000b800000 */
[----:B-----5:R-:W0:Y:S01]  /*139b0*/  SHFL.UP PT, R14, R3, 0x1, RZ ;  /* 0x04200000030e7989 */ /* 0x020e2200000e00ff */
        /* <DEDUP_REMOVED lines=17> */
[----:B-1----:R-:W-:-:S05]  /*13ad0*/  SEL R2, R14, RZ, P0 ;  /* 0x000000ff0e027207 */ /* 0x002fca0000000000 */
[----:B------:R-:W-:-:S05]  /*13ae0*/  IMAD.IADD R2, R7, 0x1, R2 ;  /* 0x0000000107027824 */ /* 0x000fca00078e0202 */
[----:B------:R0:W1:Y:S02]  /*13af0*/  SHFL.IDX PT, R14, R2, 0x1f, 0x1f ;  /* 0x03e01f00020e7f89 */ /* 0x00006400000e0000 */
.L_x_4152:
[----:B------:R-:W-:Y:S02]  /*13b00*/  ULDC UR4, c[0x0][0xd10] ;  /* 0x0003440000047ab9 */ /* 0x000fe40000000800 */
[----:B------:R-:W-:-:S04]  /*13b10*/  IMAD.U32 R5, RZ, RZ, UR4 ;  /* 0x00000004ff057e24 */ /* 0x000fc8000f8e00ff */
[----:B-1----:R-:W-:-:S04]  /*13b20*/  IMAD R7, R14, R5, RZ ;  /* 0x000000050e077224 */ /* 0x002fc800078e02ff */
[----:B--2-4-:R-:W-:-:S05]  /*13b30*/  IMAD.IADD R16, R16, 0x1, R7 ;  /* 0x0000000110107824 */ /* 0x014fca00078e0207 */
[----:B---3--:R-:W-:-:S13]  /*13b40*/  ISETP.GT.AND P0, PT, R16, R4, PT ;  /* 0x000000041000720c */ /* 0x008fda0003f04270 */
[----:B------:R-:W-:Y:S05]  /*13b50*/  @P0 BRA `(.L_x_4102) ;  /* 0x0000000000b80947 */ /* 0x000fea0003800000 */
[----:B------:R-:W1:Y:S02]  /*13b60*/  LDC R0, c[0x0][0xd14] ;  /* 0x00034500ff007b82 */ /* 0x000e640000000800 */
.L_x_4107:
        /* <DEDUP_REMOVED lines=15> */
.L_x_4105:
[----:B------:R-:W-:Y:S05]  /*13c60*/  BSYNC B0 ;  /* 0x0000000000007941 */ /* 0x000fea0003800000 */
.L_x_4104:
[----:B------:R-:W-:-:S03]  /*13c70*/  UMOV UR4, 0xffffffff ;  /* 0xffffffff00047882 */ /* 0x000fc60000000000 */
[----:B------:R-:W-:Y:S05]  /*13c80*/  BRA.DIV UR4, `(.L_x_4106) ;  /* 0x0000001604cc7947 */ /* 0x000fea000b800000 */
[----:B-----5:R-:W1:Y:S01]  /*13c90*/  SHFL.UP PT, R14, R3, 0x1, RZ ;  /* 0x04200000030e7989 */ /* 0x020e6200000e00ff */
[C---:B------:R-:W-:Y:S02]  /*13ca0*/  ISETP.NE.AND P0, PT, R7.reuse, RZ, PT ;  /* 0x000000ff0700720c */ /* 0x040fe40003f05270 */
[C---:B------:R-:W-:Y:S02]  /*13cb0*/  ISETP.GE.U32.AND P1, PT, R7.reuse, 0x2, PT ;  /* 0x000000020700780c */ /* 0x040fe40003f26070 */
        /* <DEDUP_REMOVED lines=18> */
.L_x_4160:
[----:B------:R-:W-:Y:S02]  /*13de0*/  ULDC UR4, c[0x0][0xd10] ;  /* 0x0003440000047ab9 */ /* 0x000fe40000000800 */
[----:B------:R-:W-:-:S04]  /*13df0*/  IMAD.U32 R5, RZ, RZ, UR4 ;  /* 0x00000004ff057e24 */ /* 0x000fc8000f8e00ff */
[----:B-1----:R-:W-:-:S04]  /*13e00*/  IMAD R7, R14, R5, RZ ;  /* 0x000000050e077224 */ /* 0x002fc800078e02ff */
[----:B------:R-:W-:-:S05]  /*13e10*/  IMAD.IADD R16, R7, 0x1, R16 ;  /* 0x0000000107107824 */ /* 0x000fca00078e0210 */
[----:B------:R-:W-:-:S13]  /*13e20*/  ISETP.GT.AND P0, PT, R16, R4, PT ;  /* 0x000000041000720c */ /* 0x000fda0003f04270 */
[----:B------:R-:W-:Y:S05]  /*13e30*/  @!P0 BRA `(.L_x_4107) ;  /* 0xfffffffc004c8947 */ /* 0x000fea000383ffff */
.L_x_4102:
        /* <DEDUP_REMOVED lines=8> */
.L_x_4164:
[----:B------:R-:W-:Y:S01]  /*13ec0*/  ISETP.NE.AND P0, PT, R6, RZ, PT ;  /* 0x000000ff0600720c */ /* 0x000fe20003f05270 */
[----:B------:R-:W-:-:S12]  /*13ed0*/  IMAD.MOV.U32 R8, RZ, RZ, RZ ;  /* 0x000000ffff087224 */ /* 0x000fd800078e00ff */
[----:B------:R-:W-:Y:S05]  /*13ee0*/  @!P0 BRA `(.L_x_4109) ;  /* 0x0000000000108947 */ /* 0x000fea0003800000 */
[----:B------:R-:W-:Y:S01]  /*13ef0*/  UMOV UR4, 0xffffffff ;  /* 0xffffffff00047882 */ /* 0x000fe20000000000 */
[----:B------:R-:W-:Y:S02]  /*13f00*/  VIADD R12, R7, 0xffffffff ;  /* 0xffffffff070c7836 */ /* 0x000fe40000000000 */
[----:B------:R-:W-:Y:S05]  /*13f10*/  BRA.DIV UR4, `(.L_x_4110) ;  /* 0x0000001a04407947 */ /* 0x000fea000b800000 */
[----:B------:R3:W4:Y:S02]  /*13f20*/  SHFL.IDX PT, R8, R2, R12, 0x1f ;  /* 0x00001f0c02087589 */ /* 0x00072400000e0000 */
.L_x_4109:
[----:B01-3--:R-:W0:Y:S01]  /*13f30*/  LDC.64 R2, c[0x0][0xd68] ;  /* 0x00035a00ff027b82 */ /* 0x00be220000000a00 */
[----:B------:R-:W-:Y:S01]  /*13f40*/  IADD3 R19, R7, R19, RZ ;  /* 0x0000001307137210 */ /* 0x000fe20007ffe0ff */
[----:B------:R-:W-:-:S04]  /*13f50*/  ULDC.64 UR4, c[0x0][0x208] ;  /* 0x0000820000047ab9 */ /* 0x000fc80000000a00 */
[----:B0-----:R-:W-:-:S05]  /*13f60*/  IMAD.WIDE R2, R19, 0x4, R2 ;  /* 0x0000000413027825 */ /* 0x001fca00078e0202 */
[----:B------:R-:W2:Y:S01]  /*13f70*/  LDG.E R7, desc[UR4][R2.64] ;  /* 0x0000000402077981 */ /* 0x000ea2000c1e1900 */
[----:B----4-:R-:W-:Y:S02]  /*13f80*/  IMAD R16, R8, R5, R16 ;  /* 0x0000000508107224 */ /* 0x010fe400078e0210 */
[----:B--2---:R-:W-:-:S05]  /*13f90*/  IMAD R6, R17, R7, RZ ;  /* 0x0000000711067224 */ /* 0x004fca00078e02ff */
        /* <DEDUP_REMOVED lines=26> */
[----:B------:R-:W-:-:S03]  /*14140*/  IMAD.MOV R2, RZ, RZ, -R2 ;  /* 0x000000ffff027224 */ /* 0x000fc600078e0a02 */
[----:B------:R-:W-:Y:S01]  /*14150*/  IADD3 R8, -R4, RZ, RZ ;  /* 0x000000ff04087210 */ /* 0x000fe20007ffe1ff */
[----:B------:R-:W-:-:S03]  /*14160*/  IMAD R6, R6, R2, R11 ;  /* 0x0000000206067224 */ /* 0x000fc600078e020b */
[----:B------:R-:W-:Y:S02]  /*14170*/  VIADDMNMX R5, R8, R5, R7, PT ;  /* 0x0000000508057246 */ /* 0x000fe40003800107 */
[----:B------:R-:W-:Y:S02]  /*14180*/  IADD3 R4, R6, R4, RZ ;  /* 0x0000000406047210 */ /* 0x000fe40007ffe0ff */
[----:B------:R-:W-:-:S04]  /*14190*/  IABS R7, R5 ;  /* 0x0000000500077213 */ /* 0x000fc80000000000 */
[----:B------:R-:W0:Y:S08]  /*141a0*/  I2F.RP R8, R7 ;  /* 0x0000000700087306 */ /* 0x000e300000209400 */
[----:B0-----:R-:W0:Y:S02]  /*141b0*/  MUFU.RCP R8, R8 ;  /* 0x0000000800087308 */ /* 0x001e240000001000 */
[----:B0-----:R-:W-:Y:S01]  /*141c0*/  VIADD R9, R8, 0xffffffe ;  /* 0x0ffffffe08097836 */ /* 0x001fe20000000000 */
[----:B------:R-:W-:-:S05]  /*141d0*/  IABS R8, R5 ;  /* 0x0000000500087213 */ /* 0x000fca0000000000 */
[----:B------:R-:W0:Y:S01]  /*141e0*/  F2I.FTZ.U32.TRUNC.NTZ R3, R9 ;  /* 0x0000000900037305 */ /* 0x000e22000021f000 */
[----:B------:R-:W-:Y:S02]  /*141f0*/  IMAD.MOV R8, RZ, RZ, -R8 ;  /* 0x000000ffff087224 */ /* 0x000fe400078e0a08 */
[----:B0-----:R-:W-:-:S04]  /*14200*/  IMAD.MOV R2, RZ, RZ, -R3 ;  /* 0x000000ffff027224 */ /* 0x001fc800078e0a03 */
[----:B------:R-:W-:Y:S02]  /*14210*/  IMAD R11, R2, R7, RZ ;  /* 0x00000007020b7224 */ /* 0x000fe400078e02ff */
[----:B------:R-:W-:-:S04]  /*14220*/  IMAD.MOV.U32 R2, RZ, RZ, RZ ;  /* 0x000000ffff027224 */ /* 0x000fc800078e00ff */
        /* <DEDUP_REMOVED lines=19> */
.L_x_4103:
[----:B------:R-:W-:Y:S01]  /*14360*/  UMOV UR4, URZ ;  /* 0x0000003f00047c82 */ /* 0x000fe20008000000 */
[----:B------:R-:W-:Y:S01]  /*14370*/  UMOV UR5, URZ ;  /* 0x0000003f00057c82 */ /* 0x000fe20008000000 */
[----:B------:R-:W-:Y:S01]  /*14380*/  ULDC UR6, c[0x0][0xd14] ;  /* 0x0003450000067ab9 */ /* 0x000fe20000000800 */
[----:B------:R-:W-:Y:S02]  /*14390*/  IMAD.MOV.U32 R16, RZ, RZ, R4 ;  /* 0x000000ffff107224 */ /* 0x000fe400078e0004 */
[----:B------:R-:W-:Y:S02]  /*143a0*/  IMAD.U32 R17, RZ, RZ, UR4 ;  /* 0x00000004ff117e24 */ /* 0x000fe4000f8e00ff */
[----:B------:R-:W-:Y:S02]  /*143b0*/  IMAD.U32 R18, RZ, RZ, UR5 ;  /* 0x00000005ff127e24 */ /* 0x000fe4000f8e00ff */
[----:B------:R-:W-:-:S07]  /*143c0*/  IMAD.U32 R19, RZ, RZ, UR6 ;  /* 0x00000006ff137e24 */ /* 0x000fce000f8e00ff */
.L_x_4111:
        /* <DEDUP_REMOVED lines=12> */
.L_x_4046:
        /* <DEDUP_REMOVED lines=13> */
.L_x_4167:
[----:B------:R-:W-:-:S03]  /*14560*/  UMOV UR4, 0xffffffff ;  /* 0xffffffff00047882 */ /* 0x000fc60000000000 */
[----:B------:R-:W-:Y:S05]  /*14570*/  BRA.DIV UR4, `(.L_x_4114) ;  /* 0x0000001204e47947 */ /* 0x000fea000b800000 */
[----:B--2---:R-:W2:Y:S02]  /*14580*/  S2R R2, SR_TID.X ;  /* 0x0000000000027919 */ /* 0x004ea40000002100 */
[----:B--2---:R-:W-:-:S04]  /*14590*/  SHF.R.U32.HI R2, RZ, 0x5, R2 ;  /* 0x00000005ff027819 */ /* 0x004fc80000011602 */
[----:B------:R-:W-:-:S05]  /*145a0*/  LOP3.LUT R2, R2, 0x3, RZ, 0xc0, !PT ;  /* 0x0000000302027812 */ /* 0x000fca00078ec0ff */
[----:B------:R2:W3:Y:S02]  /*145b0*/  SHFL.IDX PT, R14, R2, RZ, 0x1f ;  /* 0x00001fff020e7589 */ /* 0x0004e400000e0000 */
.L_x_4170:
[----:B---3--:R-:W-:Y:S01]  /*145c0*/  ISETP.NE.AND P0, PT, R14, RZ, PT ;  /* 0x000000ff0e00720c */ /* 0x008fe20003f05270 */
[----:B------:R-:W-:-:S12]  /*145d0*/  BSSY B0, `(.L_x_4115) ;  /* 0x0000029000007945 */ /* 0x000fd80003800000 */
[----:B------:R-:W-:Y:S05]  /*145e0*/  @P0 BRA `(.L_x_4116) ;  /* 0x00000000009c0947 */ /* 0x000fea0003800000 */
[----:B------:R-:W-:-:S03]  /*145f0*/  UMOV UR4, 0xffffffff ;  /* 0xffffffff00047882 */ /* 0x000fc60000000000 */
[----:B------:R-:W-:Y:S05]  /*14600*/  BRA.DIV UR4, `(.L_x_4117) ;  /* 0x0000001204f47947 */ /* 0x000fea000b800000 */
[----:B------:R-:W-:-:S13]  /*14610*/  ELECT P6, URZ, PT ;  /* 0x00000000003f782f */ /* 0x000fda00038c0000 */
.L_x_4173:
        /* <DEDUP_REMOVED lines=8> */
.L_x_4118:
[----:B-1----:R-:W2:Y:S04]  /*146a0*/  LDL R3, [R1] ;  /* 0x0000000001037983 */ /* 0x002ea80000100800 */
[----:B------:R-:W3:Y:S01]  /*146b0*/  LDL.LU R7, [R1+0x4] ;  /* 0x0000040001077983 */ /* 0x000ee20000300800 */
[----:B------:R-:W-:-:S05]  /*146c0*/  VIADD R2, R0, 0x38840 ;  /* 0x0003884000027836 */ /* 0x000fca0000000000 */
[C---:B--2---:R-:W-:Y:S01]  /*146d0*/  LEA R6, R3.reuse, R2, 0x3 ;  /* 0x0000000203067211 */ /* 0x044fe200078e18ff */
        /* <DEDUP_REMOVED lines=10> */
.L_x_4174:
[----:B------:R-:W2:Y:S02]  /*14780*/  SYNCS.PHASECHK.TRANS64.TRYWAIT P0, [R7+URZ], R2 ;  /* 0x00000002070075a7 */ /* 0x000ea4000800017f */
[----:B--2---:R-:W-:Y:S05]  /*14790*/  @!P0 BRA `(.L_x_4120) ;  /* 0x0000001000c48947 */ /* 0x004fea0003800000 */
.L_x_4175:
[----:B------:R-:W-:Y:S05]  /*147a0*/  @!P2 BRA `(.L_x_4121) ;  /* 0x000000000004a947 */ /* 0x000fea0003800000 */
[----:B------:R-:W-:Y:S01]  /*147b0*/  BPT.TRAP 0x1 ;  /* 0x000000040000795c */ /* 0x000fe20000300000 */
.L_x_4121:
[----:B------:R-:W3:Y:S01]  /*147c0*/  LDL.LU R4, [R1] ;  /* 0x0000000001047983 */ /* 0x000ee20000300800 */
[----:B------:R-:W-:-:S04]  /*147d0*/  VIADD R0, R0, 0x38860 ;  /* 0x0003886000007836 */ /* 0x000fc80000000000 */
[----:B---3--:R-:W-:-:S04]  /*147e0*/  IMAD R4, R4, 0x8, R0 ;  /* 0x0000000804047824 */ /* 0x008fc800078e0200 */
[----:B------:R-:W3:Y:S02]  /*147f0*/  SYNCS.PHASECHK.TRANS64.TRYWAIT P0, [R4+URZ], R5 ;  /* 0x00000005040075a7 */ /* 0x000ee4000800017f */
[----:B---3--:R-:W-:Y:S05]  /*14800*/  @!P0 BRA `(.L_x_4122) ;  /* 0x0000001000bc8947 */ /* 0x008fea0003800000 */
.L_x_4176:
[----:B------:R-:W-:-:S07]  /*14810*/  IMAD R3, R3, 0x8, R0 ;  /* 0x0000000803037824 */ /* 0x000fce00078e0200 */
.L_x_4123:
[----:B----4-:R4:W0:Y:S02]  /*14820*/  SYNCS.PHASECHK.TRANS64.TRYWAIT P0, [R3+URZ], R2 ;  /* 0x00000002030075a7 */ /* 0x010824000800017f */
[----:B0-----:R-:W-:Y:S05]  /*14830*/  @!P0 NANOSLEEP.SYNCS 0x989680 ;  /* 0x009896800000895d */ /* 0x001fea0003900000 */
[----:B------:R-:W0:Y:S02]  /*14840*/  @!P0 SYNCS.PHASECHK.TRANS64 P0, [R3+URZ], R2 ;  /* 0x00000002030085a7 */ /* 0x000e24000800007f */
[----:B0-----:R-:W-:Y:S05]  /*14850*/  @!P0 BRA `(.L_x_4123) ;  /* 0xfffffffc00f08947 */ /* 0x001fea000383ffff */
.L_x_4116:
[----:B------:R-:W-:Y:S05]  /*14860*/  BSYNC B0 ;  /* 0x0000000000007941 */ /* 0x000fea0003800000 */
.L_x_4115:
[----:B------:R-:W-:Y:S05]  /*14870*/  EXIT ;  /* 0x000000000000794d */ /* 0x000fea0003800000 */
.L_x_3996:
[----:B0-----:R0:W1:Y:S02]  /*14880*/  SYNCS.PHASECHK.TRANS64.TRYWAIT P1, [R17+URZ+0x38800], R4 ;  /* 0x03880004110075a7 */ /* 0x001064000802017f */
[----:B-1----:R-:W-:Y:S05]  /*14890*/  @!P1 NANOSLEEP.SYNCS 0x989680 ;  /* 0x009896800000995d */ /* 0x002fea0003900000 */
[----:B------:R-:W1:Y:S02]  /*148a0*/  @!P1 SYNCS.PHASECHK.TRANS64 P1, [R17+URZ+0x38800], R4 ;  /* 0x03880004110095a7 */ /* 0x000e64000802007f */
[----:B-1----:R-:W-:Y:S05]  /*148b0*/  @!P1 BRA `(.L_x_3996) ;  /* 0xfffffffc00f09947 */ /* 0x002fea000383ffff */
[----:B------:R-:W-:Y:S05]  /*148c0*/  BRA `(.L_x_4124) ;  /* 0xfffffee800a47947 */ /* 0x000fea000383ffff */
.L_x_4000:
[----:B--2---:R2:W3:Y:S02]  /*148d0*/  SYNCS.PHASECHK.TRANS64.TRYWAIT P1, [R6+URZ+0x38830], R7 ;  /* 0x03883007060075a7 */ /* 0x0044e4000802017f */
[----:B---3--:R-:W-:Y:S05]  /*148e0*/  @!P1 NANOSLEEP.SYNCS 0x989680 ;  /* 0x009896800000995d */ /* 0x008fea0003900000 */
[----:B------:R-:W3:Y:S02]  /*148f0*/  @!P1 SYNCS.PHASECHK.TRANS64 P1, [R6+URZ+0x38830], R7 ;  /* 0x03883007060095a7 */ /* 0x000ee4000802007f */
[----:B---3--:R-:W-:Y:S05]  /*14900*/  @!P1 BRA `(.L_x_4000) ;  /* 0xfffffffc00f09947 */ /* 0x008fea000383ffff */
[----:B------:R-:W-:Y:S05]  /*14910*/  BRA `(.L_x_3999) ;  /* 0xfffffee800c47947 */ /* 0x000fea000383ffff */
.L_x_4001:
[----:B---3--:R3:W4:Y:S02]  /*14920*/  SYNCS.PHASECHK.TRANS64.TRYWAIT P1, [R17+URZ+0x38810], R4 ;  /* 0x03881004110075a7 */ /* 0x008724000802017f */
[----:B----4-:R-:W-:Y:S05]  /*14930*/  @!P1 NANOSLEEP.SYNCS 0x989680 ;  /* 0x009896800000995d */ /* 0x010fea0003900000 */
[----:B------:R-:W4:Y:S02]  /*14940*/  @!P1 SYNCS.PHASECHK.TRANS64 P1, [R17+URZ+0x38810], R4 ;  /* 0x03881004110095a7 */ /* 0x000f24000802007f */
[----:B----4-:R-:W-:Y:S05]  /*14950*/  @!P1 BRA `(.L_x_4001) ;  /* 0xfffffffc00f09947 */ /* 0x010fea000383ffff */
[----:B------:R-:W-:Y:S05]  /*14960*/  BRA `(.L_x_4125) ;  /* 0xfffffeec00507947 */ /* 0x000fea000383ffff */
.L_x_4005:
[----:B0-----:R0:W3:Y:S02]  /*14970*/  SYNCS.PHASECHK.TRANS64.TRYWAIT P1, [R6+URZ+0x38850], R7 ;  /* 0x03885007060075a7 */ /* 0x0010e4000802017f */
[----:B---3--:R-:W-:Y:S05]  /*14980*/  @!P1 NANOSLEEP.SYNCS 0x989680 ;  /* 0x009896800000995d */ /* 0x008fea0003900000 */
[----:B------:R-:W3:Y:S02]  /*14990*/  @!P1 SYNCS.PHASECHK.TRANS64 P1, [R6+URZ+0x38850], R7 ;  /* 0x03885007060095a7 */ /* 0x000ee4000802007f */
[----:B---3--:R-:W-:Y:S05]  /*149a0*/  @!P1 BRA `(.L_x_4005) ;  /* 0xfffffffc00f09947 */ /* 0x008fea000383ffff */
[----:B------:R-:W-:Y:S05]  /*149b0*/  BRA `(.L_x_4004) ;  /* 0xfffffeec00807947 */ /* 0x000fea000383ffff */
.L_x_4010:
[----:B-1----:R1:W2:Y:S02]  /*149c0*/  SYNCS.PHASECHK.TRANS64.TRYWAIT P2, [R10+URZ+0x38830], R5 ;  /* 0x038830050a0075a7 */ /* 0x0022a4000804017f */
[----:B--2---:R-:W-:Y:S05]  /*149d0*/  @!P2 NANOSLEEP.SYNCS 0x989680 ;  /* 0x009896800000a95d */ /* 0x004fea0003900000 */
[----:B------:R-:W2:Y:S02]  /*149e0*/  @!P2 SYNCS.PHASECHK.TRANS64 P2, [R10+URZ+0x38830], R5 ;  /* 0x038830050a00a5a7 */ /* 0x000ea4000804007f */
[----:B--2---:R-:W-:Y:S05]  /*149f0*/  @!P2 BRA `(.L_x_4010) ;  /* 0xfffffffc00f0a947 */ /* 0x004fea000383ffff */
[----:B------:R-:W-:Y:S05]  /*14a00*/  BRA `(.L_x_4009) ;  /* 0xffffff1400587947 */ /* 0x000fea000383ffff */
.L_x_4014:
[----:B---3--:R3:W4:Y:S02]  /*14a10*/  SYNCS.PHASECHK.TRANS64.TRYWAIT P2, [R10+URZ+0x38850], R5 ;  /* 0x038850050a0075a7 */ /* 0x008724000804017f */
[----:B----4-:R-:W-:Y:S05]  /*14a20*/  @!P2 NANOSLEEP.SYNCS 0x989680 ;  /* 0x009896800000a95d */ /* 0x010fea0003900000 */
[----:B------:R-:W4:Y:S02]  /*14a30*/  @!P2 SYNCS.PHASECHK.TRANS64 P2, [R10+URZ+0x38850], R5 ;  /* 0x038850050a00a5a7 */ /* 0x000f24000804007f */
[----:B----4-:R-:W-:Y:S05]  /*14a40*/  @!P2 BRA `(.L_x_4014) ;  /* 0xfffffffc00f0a947 */ /* 0x010fea000383ffff */
[----:B------:R-:W-:Y:S05]  /*14a50*/  BRA `(.L_x_4013) ;  /* 0xffffff1400bc7947 */ /* 0x000fea000383ffff */
.L_x_4020:
[----:B-1----:R1:W2:Y:S02]  /*14a60*/  SYNCS.PHASECHK.TRANS64.TRYWAIT P2, [R9+URZ+0x38830], R8 ;  /* 0x03883008090075a7 */ /* 0x0022a4000804017f */
[----:B--2---:R-:W-:Y:S05]  /*14a70*/  @!P2 NANOSLEEP.SYNCS 0x989680 ;  /* 0x009896800000a95d */ /* 0x004fea0003900000 */
[----:B------:R-:W2:Y:S02]  /*14a80*/  @!P2 SYNCS.PHASECHK.TRANS64 P2, [R9+URZ+0x38830], R8 ;  /* 0x038830080900a5a7 */ /* 0x000ea4000804007f */
[----:B--2---:R-:W-:Y:S05]  /*14a90*/  @!P2 BRA `(.L_x_4020) ;  /* 0xfffffffc00f0a947 */ /* 0x004fea000383ffff */
[----:B------:R-:W-:Y:S05]  /*14aa0*/  BRA `(.L_x_4019) ;  /* 0xffffff4400c07947 */ /* 0x000fea000383ffff */
.L_x_4024:
[----:B---3--:R3:W4:Y:S02]  /*14ab0*/  SYNCS.PHASECHK.TRANS64.TRYWAIT P2, [R9+URZ+0x38850], R8 ;  /* 0x03885008090075a7 */ /* 0x008724000804017f */
[----:B----4-:R-:W-:Y:S05]  /*14ac0*/  @!P2 NANOSLEEP.SYNCS 0x989680 ;  /* 0x009896800000a95d */ /* 0x010fea0003900000 */
[----:B------:R-:W4:Y:S02]  /*14ad0*/  @!P2 SYNCS.PHASECHK.TRANS64 P2, [R9+URZ+0x38850], R8 ;  /* 0x038850080900a5a7 */ /* 0x000f24000804007f */
[----:B----4-:R-:W-:Y:S05]  /*14ae0*/  @!P2 BRA `(.L_x_4024) ;  /* 0xfffffffc00f0a947 */ /* 0x010fea000383ffff */
[----:B------:R-:W-:Y:S05]  /*14af0*/  BRA `(.L_x_4023) ;  /* 0xffffff4800247947 */ /* 0x000fea000383ffff */
.L_x_4057:
        /* <DEDUP_REMOVED lines=11> */
.L_x_4127:
[----:B------:R-:W-:Y:S05]  /*14bb0*/  BSYNC B0 ;  /* 0x0000000000007941 */ /* 0x000fea0003800000 */
.L_x_4126:
[----:B------:R-:W-:Y:S05]  /*14bc0*/  BRA `(.L_x_4128) ;  /* 0xffffffc000387947 */ /* 0x000fea000383ffff */
.L_x_4058:
[----:B------:R-:W-:Y:S01]  /*14bd0*/  BSSY B0, `(.L_x_4129) ;  /* 0x0000006000007945 */ /* 0x000fe20003800000 */
[----:B------:R-:W-:-:S07]  /*14be0*/  MOV R15, 0xffffffff ;  /* 0xffffffff000f7802 */ /* 0x000fce0000000f00 */
[----:B------:R-:W-:Y:S05]  /*14bf0*/  WARPSYNC.COLLECTIVE R15, `(.L_x_4130) ;  /* 0x000000000f0c7348 */ /* 0x000fea0003c00000 */
[----:B------:R-:W-:Y:S02]  /*14c00*/  ELECT P6, UR62, PT ;  /* 0x00000000003e782f */ /* 0x000fe400038c0000 */
[----:B------:R-:W-:Y:S01]  /*14c10*/  MOV R14, UR62 ;  /* 0x0000003e000e7c02 */ /* 0x000fe20008000f00 */
[----:B------:R-:W-:Y:S10]  /*14c20*/  ENDCOLLECTIVE ;  /* 0x000000000000791b */ /* 0x000ff40003800000 */
.L_x_4130:
[----:B------:R-:W-:Y:S05]  /*14c30*/  BSYNC B0 ;  /* 0x0000000000007941 */ /* 0x000fea0003800000 */
.L_x_4129:
[----:B------:R-:W-:Y:S05]  /*14c40*/  BRA `(.L_x_4131) ;  /* 0xffffffc000287947 */ /* 0x000fea000383ffff */
.L_x_4061:
[----:B0-----:R0:W1:Y:S02]  /*14c50*/  SYNCS.PHASECHK.TRANS64.TRYWAIT P0, [R8+URZ+0x38840], R10 ;  /* 0x0388400a080075a7 */ /* 0x001064000800017f */
[----:B-1----:R-:W-:Y:S05]  /*14c60*/  @!P0 NANOSLEEP.SYNCS 0x989680 ;  /* 0x009896800000895d */ /* 0x002fea0003900000 */
[----:B------:R-:W1:Y:S02]  /*14c70*/  @!P0 SYNCS.PHASECHK.TRANS64 P0, [R8+URZ+0x38840], R10 ;  /* 0x0388400a080085a7 */ /* 0x000e64000800007f */
[----:B-1----:R-:W-:Y:S05]  /*14c80*/  @!P0 BRA `(.L_x_4061) ;  /* 0xfffffffc00f08947 */ /* 0x002fea000383ffff */
[----:B------:R-:W-:Y:S05]  /*14c90*/  BRA `(.L_x_4132) ;  /* 0xffffffc000907947 */ /* 0x000fea000383ffff */
.L_x_4065:
        /* <DEDUP_REMOVED lines=8> */
.L_x_4068:
[----:B0-----:R0:W1:Y:S02]  /*14d20*/  SYNCS.PHASECHK.TRANS64.TRYWAIT P0, [R6+URZ+0x38860], R8 ;  /* 0x03886008060075a7 */ /* 0x001064000800017f */
[----:B-1----:R-:W-:Y:S05]  /*14d30*/  @!P0 NANOSLEEP.SYNCS 0x989680 ;  /* 0x009896800000895d */ /* 0x002fea0003900000 */
[----:B------:R-:W1:Y:S02]  /*14d40*/  @!P0 SYNCS.PHASECHK.TRANS64 P0, [R6+URZ+0x38860], R8 ;  /* 0x03886008060085a7 */ /* 0x000e64000800007f */
[----:B-1----:R-:W-:Y:S05]  /*14d50*/  @!P0 BRA `(.L_x_4068) ;  /* 0xfffffffc00f08947 */ /* 0x002fea000383ffff */
[----:B------:R-:W-:Y:S05]  /*14d60*/  BRA `(.L_x_4134) ;  /* 0xffffffc8008c7947 */ /* 0x000fea000383ffff */
.L_x_4077:
[----:B-1----:R1:W2:Y:S02]  /*14d70*/  SYNCS.PHASECHK.TRANS64.TRYWAIT P0, [R2+URZ+0x38840], R3 ;  /* 0x03884003020075a7 */ /* 0x0022a4000800017f */
[----:B--2---:R-:W-:Y:S05]  /*14d80*/  @!P0 NANOSLEEP.SYNCS 0x989680 ;  /* 0x009896800000895d */ /* 0x004fea0003900000 */
[----:B------:R-:W2:Y:S02]  /*14d90*/  @!P0 SYNCS.PHASECHK.TRANS64 P0, [R2+URZ+0x38840], R3 ;  /* 0x03884003020085a7 */ /* 0x000ea4000800007f */
[----:B--2---:R-:W-:Y:S05]  /*14da0*/  @!P0 BRA `(.L_x_4077) ;  /* 0xfffffffc00f08947 */ /* 0x004fea000383ffff */
[----:B------:R-:W-:Y:S05]  /*14db0*/  BRA `(.L_x_4135) ;  /* 0xffffffd000587947 */ /* 0x000fea000383ffff */
.L_x_4079:
[----:B0-----:R0:W2:Y:S02]  /*14dc0*/  SYNCS.PHASECHK.TRANS64.TRYWAIT P0, [R2+URZ+0x38860], R3 ;  /* 0x03886003020075a7 */ /* 0x0010a4000800017f */
[----:B--2---:R-:W-:Y:S05]  /*14dd0*/  @!P0 NANOSLEEP.SYNCS 0x989680 ;  /* 0x009896800000895d */ /* 0x004fea0003900000 */
[----:B------:R-:W2:Y:S02]  /*14de0*/  @!P0 SYNCS.PHASECHK.TRANS64 P0, [R2+URZ+0x38860], R3 ;  /* 0x03886003020085a7 */ /* 0x000ea4000800007f */
[----:B--2---:R-:W-:Y:S05]  /*14df0*/  @!P0 BRA `(.L_x_4079) ;  /* 0xfffffffc00f08947 */ /* 0x004fea000383ffff */
[----:B------:R-:W-:Y:S05]  /*14e00*/  BRA `(.L_x_4136) ;  /* 0xffffffd000c87947 */ /* 0x000fea000383ffff */
.L_x_4084:
[----:B-1----:R1:W2:Y:S02]  /*14e10*/  SYNCS.PHASECHK.TRANS64.TRYWAIT P0, [R2+URZ+0x38840], R3 ;  /* 0x03884003020075a7 */ /* 0x0022a4000800017f */
[----:B--2---:R-:W-:Y:S05]  /*14e20*/  @!P0 NANOSLEEP.SYNCS 0x989680 ;  /* 0x009896800000895d */ /* 0x004fea0003900000 */
[----:B------:R-:W2:Y:S02]  /*14e30*/  @!P0 SYNCS.PHASECHK.TRANS64 P0, [R2+URZ+0x38840], R3 ;  /* 0x03884003020085a7 */ /* 0x000ea4000800007f */
[----:B--2---:R-:W-:Y:S05]  /*14e40*/  @!P0 BRA `(.L_x_4084) ;  /* 0xfffffffc00f08947 */ /* 0x004fea000383ffff */
[----:B------:R-:W-:Y:S05]  /*14e50*/  BRA `(.L_x_4137) ;  /* 0xffffffd800607947 */ /* 0x000fea000383ffff */
.L_x_4086:
[----:B0-----:R0:W2:Y:S02]  /*14e60*/  SYNCS.PHASECHK.TRANS64.TRYWAIT P1, [R2+URZ+0x38860], R3 ;  /* 0x03886003020075a7 */ /* 0x0010a4000802017f */
[----:B--2---:R-:W-:Y:S05]  /*14e70*/  @!P1 NANOSLEEP.SYNCS 0x989680 ;  /* 0x009896800000995d */ /* 0x004fea0003900000 */
[----:B------:R-:W2:Y:S02]  /*14e80*/  @!P1 SYNCS.PHASECHK.TRANS64 P1, [R2+URZ+0x38860], R3 ;  /* 0x03886003020095a7 */ /* 0x000ea4000802007f */
[----:B--2---:R-:W-:Y:S05]  /*14e90*/  @!P1 BRA `(.L_x_4086) ;  /* 0xfffffffc00f09947 */ /* 0x004fea000383ffff */
[----:B------:R-:W-:Y:S05]  /*14ea0*/  BRA `(.L_x_4138) ;  /* 0xffffffd800cc7947 */ /* 0x000fea000383ffff */
.L_x_4091:
[----:B--2---:R2:W3:Y:S02]  /*14eb0*/  SYNCS.PHASECHK.TRANS64.TRYWAIT P0, [R2+URZ+0x38840], R3 ;  /* 0x03884003020075a7 */ /* 0x0044e4000800017f */
[----:B---3--:R-:W-:Y:S05]  /*14ec0*/  @!P0 NANOSLEEP.SYNCS 0x989680 ;  /* 0x009896800000895d */ /* 0x008fea0003900000 */
[----:B------:R-:W3:Y:S02]  /*14ed0*/  @!P0 SYNCS.PHASECHK.TRANS64 P0, [R2+URZ+0x38840], R3 ;  /* 0x03884003020085a7 */ /* 0x000ee4000800007f */
[----:B---3--:R-:W-:Y:S05]  /*14ee0*/  @!P0 BRA `(.L_x_4091) ;  /* 0xfffffffc00f08947 */ /* 0x008fea000383ffff */
[----:B------:R-:W-:Y:S05]  /*14ef0*/  BRA `(.L_x_4139) ;  /* 0xffffffe000487947 */ /* 0x000fea000383ffff */
.L_x_4093:
[----:B0-----:R0:W1:Y:S02]  /*14f00*/  SYNCS.PHASECHK.TRANS64.TRYWAIT P1, [R2+URZ+0x38860], R3 ;  /* 0x03886003020075a7 */ /* 0x001064000802017f */
[----:B-1----:R-:W-:Y:S05]  /*14f10*/  @!P1 NANOSLEEP.SYNCS 0x989680 ;  /* 0x009896800000995d */ /* 0x002fea0003900000 */
[----:B------:R-:W1:Y:S02]  /*14f20*/  @!P1 SYNCS.PHASECHK.TRANS64 P1, [R2+URZ+0x38860], R3 ;  /* 0x03886003020095a7 */ /* 0x000e64000802007f */
[----:B-1----:R-:W-:Y:S05]  /*14f30*/  @!P1 BRA `(.L_x_4093) ;  /* 0xfffffffc00f09947 */ /* 0x002fea000383ffff */
[----:B------:R-:W-:Y:S05]  /*14f40*/  BRA `(.L_x_4140) ;  /* 0xffffffe000b87947 */ /* 0x000fea000383ffff */
.L_x_4098:
[----:B------:R-:W-:Y:S01]  /*14f50*/  BSSY B0, `(.L_x_4141) ;  /* 0x0000008000007945 */ /* 0x000fe20003800000 */
[----:B0-----:R-:W-:Y:S02]  /*14f60*/  IMAD.MOV.U32 R13, RZ, RZ, R16 ;  /* 0x000000ffff0d7224 */ /* 0x001fe400078e0010 */
[----:B------:R-:W-:Y:S02]  /*14f70*/  IMAD.MOV.U32 R12, RZ, RZ, RZ ;  /* 0x000000ffff0c7224 */ /* 0x000fe400078e00ff */
[----:B------:R-:W-:Y:S02]  /*14f80*/  IMAD.MOV.U32 R11, RZ, RZ, 0x1f ;  /* 0x0000001fff0b7424 */ /* 0x000fe400078e00ff */
[----:B------:R-:W-:-:S07]  /*14f90*/  IMAD.MOV.U32 R15, RZ, RZ, -0x1 ;  /* 0xffffffffff0f7424 */ /* 0x000fce00078e00ff */
[----:B-1----:R-:W-:Y:S05]  /*14fa0*/  WARPSYNC.COLLECTIVE R15, `(.L_x_4142) ;  /* 0x000000000f087348 */ /* 0x002fea0003c00000 */
[----:B------:R0:W2:Y:S02]  /*14fb0*/  SHFL.IDX P6, R14, R13, R12, R11 ;  /* 0x0000000c0d0e7389 */ /* 0x0000a400000c000b */
[----:B012---:R-:W-:Y:S01]  /*14fc0*/  ENDCOLLECTIVE ;  /* 0x000000000000791b */ /* 0x007fe20003800000 */
.L_x_4142:
[----:B------:R-:W-:Y:S05]  /*14fd0*/  BSYNC B0 ;  /* 0x0000000000007941 */ /* 0x000fea0003800000 */
.L_x_4141:
        /* <DEDUP_REMOVED lines=8> */
.L_x_4143:
[----:B------:R-:W-:Y:S01]  /*15060*/  MOV R16, R14 ;  /* 0x0000000e00107202 */ /* 0x000fe20000000f00 */
[----:B------:R-:W-:Y:S06]  /*15070*/  BRA `(.L_x_4144) ;  /* 0xffffffe800087947 */ /* 0x000fec000383ffff */
.L_x_4101:
[----:B------:R-:W-:Y:S01]  /*15080*/  BSSY B0, `(.L_x_4145) ;  /* 0x0000008000007945 */ /* 0x000fe20003800000 */
[----:B-----5:R-:W-:Y:S02]  /*15090*/  IMAD.MOV.U32 R13, RZ, RZ, R3 ;  /* 0x000000ffff0d7224 */ /* 0x020fe400078e0003 */
[----:B------:R-:W-:Y:S02]  /*150a0*/  IMAD.MOV.U32 R12, RZ, RZ, 0x1 ;  /* 0x00000001ff0c7424 */ /* 0x000fe400078e00ff */
[----:B------:R-:W-:Y:S02]  /*150b0*/  IMAD.MOV.U32 R11, RZ, RZ, RZ ;  /* 0x000000ffff0b7224 */ /* 0x000fe400078e00ff */
[----:B------:R-:W-:-:S07]  /*150c0*/  IMAD.MOV.U32 R15, RZ, RZ, -0x1 ;  /* 0xffffffffff0f7424 */ /* 0x000fce00078e00ff */
[----:B01234-:R-:W-:Y:S05]  /*150d0*/  WARPSYNC.COLLECTIVE R15, `(.L_x_4146) ;  /* 0x000000000f087348 */ /* 0x01ffea0003c00000 */
[----:B------:R0:W0:Y:S02]  /*150e0*/  SHFL.UP P6, R14, R13, R12, R11 ;  /* 0x0400000c0d0e7389 */ /* 0x00002400000c000b */
[----:B01234-:R-:W-:Y:S01]  /*150f0*/  ENDCOLLECTIVE ;  /* 0x000000000000791b */ /* 0x01ffe20003800000 */
.L_x_4146:
[----:B------:R-:W-:Y:S05]  /*15100*/  BSYNC B0 ;  /* 0x0000000000007941 */ /* 0x000fea0003800000 */
.L_x_4145:
        /* <DEDUP_REMOVED lines=10> */
.L_x_4147:
        /* <DEDUP_REMOVED lines=8> */
.L_x_4148:
        /* <DEDUP_REMOVED lines=8> */
.L_x_4149:
        /* <DEDUP_REMOVED lines=8> */
.L_x_4150:
        /* <DEDUP_REMOVED lines=8> */
.L_x_4151:
[----:B------:R-:W-:Y:S05]  /*153b0*/  BRA `(.L_x_4152) ;  /* 0xffffffe400d07947 */ /* 0x000fea000383ffff */
.L_x_4106:
[----:B------:R-:W-:Y:S01]  /*153c0*/  BSSY B0, `(.L_x_4153) ;  /* 0x0000008000007945 */ /* 0x000fe20003800000 */
[----:B-----5:R-:W-:Y:S02]  /*153d0*/  IMAD.MOV.U32 R13, RZ, RZ, R3 ;  /* 0x000000ffff0d7224 */ /* 0x020fe400078e0003 */
[----:B------:R-:W-:Y:S02]  /*153e0*/  IMAD.MOV.U32 R12, RZ, RZ, 0x1 ;  /* 0x00000001ff0c7424 */ /* 0x000fe400078e00ff */
[----:B------:R-:W-:Y:S02]  /*153f0*/  IMAD.MOV.U32 R11, RZ, RZ, RZ ;  /* 0x000000ffff0b7224 */ /* 0x000fe400078e00ff */
[----:B------:R-:W-:-:S07]  /*15400*/  IMAD.MOV.U32 R15, RZ, RZ, -0x1 ;  /* 0xffffffffff0f7424 */ /* 0x000fce00078e00ff */
[----:B0-----:R-:W-:Y:S05]  /*15410*/  WARPSYNC.COLLECTIVE R15, `(.L_x_4154) ;  /* 0x000000000f087348 */ /* 0x001fea0003c00000 */
[----:B------:R1:W2:Y:S02]  /*15420*/  SHFL.UP P6, R14, R13, R12, R11 ;  /* 0x0400000c0d0e7389 */ /* 0x0002a400000c000b */
[----:B012---:R-:W-:Y:S01]  /*15430*/  ENDCOLLECTIVE ;  /* 0x000000000000791b */ /* 0x007fe20003800000 */
.L_x_4154:
[----:B------:R-:W-:Y:S05]  /*15440*/  BSYNC B0 ;  /* 0x0000000000007941 */ /* 0x000fea0003800000 */
.L_x_4153:
        /* <DEDUP_REMOVED lines=10> */
.L_x_4155:
        /* <DEDUP_REMOVED lines=8> */
.L_x_4156:
        /* <DEDUP_REMOVED lines=8> */
.L_x_4157:
        /* <DEDUP_REMOVED lines=8> */
.L_x_4158:
        /* <DEDUP_REMOVED lines=8> */
.L_x_4159:
[----:B------:R-:W-:Y:S05]  /*156f0*/  BRA `(.L_x_4160) ;  /* 0xffffffe400b87947 */ /* 0x000fea000383ffff */
.L_x_4108:
[----:B------:R-:W-:Y:S01]  /*15700*/  BSSY B0, `(.L_x_4161) ;  /* 0x0000006000007945 */ /* 0x000fe20003800000 */
[----:B------:R-:W-:Y:S01]  /*15710*/  PLOP3.LUT P6, PT, P6, PT, PT, 0x8, 0x0 ;  /* 0x000000000000781c */ /* 0x000fe200037ce170 */
[----:B------:R-:W-:-:S12]  /*15720*/  IMAD.MOV.U32 R15, RZ, RZ, -0x1 ;  /* 0xffffffffff0f7424 */ /* 0x000fd800078e00ff */
[----:B0-----:R-:W-:Y:S05]  /*15730*/  WARPSYNC.COLLECTIVE R15, `(.L_x_4162) ;  /* 0x000000000f087348 */ /* 0x001fea0003c00000 */
[----:B------:R-:W-:Y:S01]  /*15740*/  VOTE.ANY R14, PT, P6 ;  /* 0x00000000000e7806 */ /* 0x000fe200030e0100 */
[----:B0-----:R-:W-:Y:S06]  /*15750*/  ENDCOLLECTIVE ;  /* 0x000000000000791b */ /* 0x001fec0003800000 */
.L_x_4162:
[----:B------:R-:W-:Y:S05]  /*15760*/  BSYNC B0 ;  /* 0x0000000000007941 */ /* 0x000fea0003800000 */
.L_x_4161:
        /* <DEDUP_REMOVED lines=9> */
.L_x_4163:
[----:B------:R-:W-:Y:S01]  /*15800*/  IMAD.MOV.U32 R17, RZ, RZ, R14 ;  /* 0x000000ffff117224 */ /* 0x000fe200078e000e */
[----:B------:R-:W-:Y:S06]  /*15810*/  BRA `(.L_x_4164) ;  /* 0xffffffe400a87947 */ /* 0x000fec000383ffff */
.L_x_4110:
[----:B------:R-:W-:Y:S01]  /*15820*/  BSSY B0, `(.L_x_4165) ;  /* 0x0000007000007945 */ /* 0x000fe20003800000 */
[----:B------:R-:W-:Y:S01]  /*15830*/  MOV R13, R2 ;  /* 0x00000002000d7202 */ /* 0x000fe20000000f00 */
[----:B------:R-:W-:Y:S02]  /*15840*/  IMAD.MOV.U32 R11, RZ, RZ, 0x1f ;  /* 0x0000001fff0b7424 */ /* 0x000fe400078e00ff */
[----:B------:R-:W-:-:S07]  /*15850*/  IMAD.MOV.U32 R15, RZ, RZ, -0x1 ;  /* 0xffffffffff0f7424 */ /* 0x000fce00078e00ff */
[----:B012---:R-:W-:Y:S05]  /*15860*/  WARPSYNC.COLLECTIVE R15, `(.L_x_4166) ;  /* 0x000000000f087348 */ /* 0x007fea0003c00000 */
[----:B------:R3:W4:Y:S02]  /*15870*/  SHFL.IDX P6, R14, R13, R12, R11 ;  /* 0x0000000c0d0e7389 */ /* 0x00072400000c000b */
[----:B01234-:R-:W-:Y:S01]  /*15880*/  ENDCOLLECTIVE ;  /* 0x000000000000791b */ /* 0x01ffe20003800000 */
.L_x_4166:
[----:B------:R-:W-:Y:S05]  /*15890*/  BSYNC B0 ;  /* 0x0000000000007941 */ /* 0x000fea0003800000 */
.L_x_4165:
[----:B------:R-:W-:Y:S01]  /*158a0*/  IMAD.MOV.U32 R8, RZ, RZ, R14 ;  /* 0x000000ffff087224 */ /* 0x000fe200078e000e */
[----:B------:R-:W-:Y:S06]  /*158b0*/  BRA `(.L_x_4109) ;  /* 0xffffffe4009c7947 */ /* 0x000fec000383ffff */
.L_x_4113:
[----:B-1----:R1:W3:Y:S02]  /*158c0*/  SYNCS.PHASECHK.TRANS64.TRYWAIT P0, [R0+URZ+0x38820], R3 ;  /* 0x03882003000075a7 */ /* 0x0022e4000800017f */
[----:B---3--:R-:W-:Y:S05]  /*158d0*/  @!P0 NANOSLEEP.SYNCS 0x989680 ;  /* 0x009896800000895d */ /* 0x008fea0003900000 */
[----:B------:R-:W3:Y:S02]  /*158e0*/  @!P0 SYNCS.PHASECHK.TRANS64 P0, [R0+URZ+0x38820], R3 ;  /* 0x03882003000085a7 */ /* 0x000ee4000800007f */
[----:B---3--:R-:W-:Y:S05]  /*158f0*/  @!P0 BRA `(.L_x_4113) ;  /* 0xfffffffc00f08947 */ /* 0x008fea000383ffff */
[----:B------:R-:W-:Y:S05]  /*15900*/  BRA `(.L_x_4167) ;  /* 0xffffffec00147947 */ /* 0x000fea000383ffff */
.L_x_4114:
        /* <DEDUP_REMOVED lines=11> */
.L_x_4169:
[----:B------:R-:W-:Y:S05]  /*159c0*/  BSYNC B0 ;  /* 0x0000000000007941 */ /* 0x000fea0003800000 */
.L_x_4168:
[----:B------:R-:W-:Y:S05]  /*159d0*/  BRA `(.L_x_4170) ;  /* 0xffffffe800f87947 */ /* 0x000fea000383ffff */
.L_x_4117:
[----:B------:R-:W-:Y:S01]  /*159e0*/  BSSY B1, `(.L_x_4171) ;  /* 0x0000006000017945 */ /* 0x000fe20003800000 */
[----:B------:R-:W-:-:S07]  /*159f0*/  IMAD.MOV.U32 R15, RZ, RZ, -0x1 ;  /* 0xffffffffff0f7424 */ /* 0x000fce00078e00ff */
[----:B012---:R-:W-:Y:S05]  /*15a00*/  WARPSYNC.COLLECTIVE R15, `(.L_x_4172) ;  /* 0x000000000f0c7348 */ /* 0x007fea0003c00000 */
[----:B------:R-:W-:Y:S02]  /*15a10*/  ELECT P6, UR62, PT ;  /* 0x00000000003e782f */ /* 0x000fe400038c0000 */
[----:B------:R-:W-:Y:S01]  /*15a20*/  MOV R14, UR62 ;  /* 0x0000003e000e7c02 */ /* 0x000fe20008000f00 */
[----:B012---:R-:W-:Y:S10]  /*15a30*/  ENDCOLLECTIVE ;  /* 0x000000000000791b */ /* 0x007ff40003800000 */
.L_x_4172:
[----:B------:R-:W-:Y:S05]  /*15a40*/  BSYNC B1 ;  /* 0x0000000000017941 */ /* 0x000fea0003800000 */
.L_x_4171:
[----:B------:R-:W-:Y:S05]  /*15a50*/  BRA `(.L_x_4173) ;  /* 0xffffffe800f07947 */ /* 0x000fea000383ffff */
.L_x_4119:
[----:B-1----:R1:W2:Y:S02]  /*15a60*/  SYNCS.PHASECHK.TRANS64.TRYWAIT P0, [R6+URZ], R5 ;  /* 0x00000005060075a7 */ /* 0x0022a4000800017f */
[----:B--2---:R-:W-:Y:S05]  /*15a70*/  @!P0 NANOSLEEP.SYNCS 0x989680 ;  /* 0x009896800000895d */ /* 0x004fea0003900000 */
[----:B------:R-:W2:Y:S02]  /*15a80*/  @!P0 SYNCS.PHASECHK.TRANS64 P0, [R6+URZ], R5 ;  /* 0x00000005060085a7 */ /* 0x000ea4000800007f */
[----:B--2---:R-:W-:Y:S05]  /*15a90*/  @!P0 BRA `(.L_x_4119) ;  /* 0xfffffffc00f08947 */ /* 0x004fea000383ffff */
[----:B------:R-:W-:Y:S05]  /*15aa0*/  BRA `(.L_x_4174) ;  /* 0xffffffec00347947 */ /* 0x000fea000383ffff */
.L_x_4120:
[----:B--2---:R2:W3:Y:S02]  /*15ab0*/  SYNCS.PHASECHK.TRANS64.TRYWAIT P0, [R7+URZ], R2 ;  /* 0x00000002070075a7 */ /* 0x0044e4000800017f */
[----:B---3--:R-:W-:Y:S05]  /*15ac0*/  @!P0 NANOSLEEP.SYNCS 0x989680 ;  /* 0x009896800000895d */ /* 0x008fea0003900000 */
[----:B------:R-:W3:Y:S02]  /*15ad0*/  @!P0 SYNCS.PHASECHK.TRANS64 P0, [R7+URZ], R2 ;  /* 0x00000002070085a7 */ /* 0x000ee4000800007f */
[----:B---3--:R-:W-:Y:S05]  /*15ae0*/  @!P0 BRA `(.L_x_4120) ;  /* 0xfffffffc00f08947 */ /* 0x008fea000383ffff */
[----:B------:R-:W-:Y:S05]  /*15af0*/  BRA `(.L_x_4175) ;  /* 0xffffffec00287947 */ /* 0x000fea000383ffff */
.L_x_4122:
[----:B---3--:R3:W4:Y:S02]  /*15b00*/  SYNCS.PHASECHK.TRANS64.TRYWAIT P0, [R4+URZ], R5 ;  /* 0x00000005040075a7 */ /* 0x008724000800017f */
[----:B----4-:R-:W-:Y:S05]  /*15b10*/  @!P0 NANOSLEEP.SYNCS 0x989680 ;  /* 0x009896800000895d */ /* 0x010fea0003900000 */
[----:B------:R-:W4:Y:S02]  /*15b20*/  @!P0 SYNCS.PHASECHK.TRANS64 P0, [R4+URZ], R5 ;  /* 0x00000005040085a7 */ /* 0x000f24000800007f */
[----:B----4-:R-:W-:Y:S05]  /*15b30*/  @!P0 BRA `(.L_x_4122) ;  /* 0xfffffffc00f08947 */ /* 0x010fea000383ffff */
[----:B------:R-:W-:Y:S05]  /*15b40*/  BRA `(.L_x_4176) ;  /* 0xffffffec00307947 */ /* 0x000fea000383ffff */
.L_x_4177:
        /* <DEDUP_REMOVED lines=11> */
.L_x_4565:


//--------------------- .text._ZN7cutlass13device_kernelIN5flash11enable_sm90INS1_16FlashAttnFwdSm90INS1_25CollectiveMainloopFwdSm90ILi2EN4cute5tupleIJNS5_1CILi1EEES8_S8_EEENS6_IJNS7_ILi64EEESA_SA_EEELi512ENS_10bfloat16_tEfNS_4arch4Sm90ELb1ELb0ELb0ELb1ELb0ELb1ELb1ELb0ELb0ELb0ELb0ELb0EEENS1_21CollectiveEpilogueFwdINS6_IJSA_NS7_ILi512EEESA_EEES9_SC_SE_Li256ELb1ELb0ELb0ELb0EEENS1_36VarlenDynamicPersistentTileSchedulerILi64ELi64ELi256ELi32ELb0ELb0ELb1ELb1ELb1ELb1EEEEEEEEEvNT_6ParamsE --------------------------
	.section	.text._ZN7cutlass13device_kernelIN5flash11enable_sm90INS1_16FlashAttnFwdSm90INS1_25CollectiveMainloopFwdSm90ILi2EN4cute5tupleIJNS5_1CILi1EEES8_S8_EEENS6_IJNS7_ILi64EEESA_SA_EEELi512ENS_10bfloat16_tEfNS_4arch4Sm90ELb1ELb0ELb0ELb1ELb0ELb1ELb1ELb0ELb0ELb0ELb0ELb0EEENS1_21CollectiveEpilogueFwdINS6_IJSA_NS7_ILi512EEESA_EEES9_SC_SE_Li256ELb1ELb0ELb0ELb0EEENS1_36VarlenDynamicPersistentTileSchedulerILi64ELi64ELi256ELi32ELb0ELb0ELb1ELb1ELb1ELb1EEEEEEEEEvNT_6ParamsE,"ax",@progbits
	.align	128
.text._ZN7cutlass13device_kernelIN5flash11enable_sm90INS1_16FlashAttnFwdSm90INS1_25CollectiveMainloopFwdSm90ILi2EN4cute5tupleIJNS5_1CILi1EEES8_S8_EEENS6_IJNS7_ILi64EEESA_SA_EEELi512ENS_10bfloat16_tEfNS_4arch4Sm90ELb1ELb0ELb0ELb1ELb0ELb1ELb1ELb0ELb0ELb0ELb0ELb0EEENS1_21CollectiveEpilogueFwdINS6_IJSA_NS7_ILi512EEESA_EEES9_SC_SE_Li256ELb1ELb0ELb0ELb0EEENS1_36VarlenDynamicPersistentTileSchedulerILi64ELi64ELi256ELi32ELb0ELb0ELb1ELb1ELb1ELb1EEEEEEEEEvNT_6ParamsE:
        .type           _ZN7cutlass13device_kernelIN5flash11enable_sm90INS1_16FlashAttnFwdSm90INS1_25CollectiveMainloopFwdSm90ILi2EN4cute5tupleIJNS5_1CILi1EEES8_S8_EEENS6_IJNS7_ILi64EEESA_SA_EEELi512ENS_10bfloat16_tEfNS_4arch4Sm90ELb1ELb0ELb0ELb1ELb0ELb1ELb1ELb0ELb0ELb0ELb0ELb0EEENS1_21CollectiveEpilogueFwdINS6_IJSA_NS7_ILi512EEESA_EEES9_SC_SE_Li256ELb1ELb0ELb0ELb0EEENS1_36VarlenDynamicPersistentTileSchedulerILi64ELi64ELi256ELi32ELb0ELb0ELb1ELb1ELb1ELb1EEEEEEEEEvNT_6ParamsE,@function
        .size           _ZN7cutlass13device_kernelIN5flash11enable_sm90INS1_16FlashAttnFwdSm90INS1_25CollectiveMainloopFwdSm90ILi2EN4cute5tupleIJNS5_1CILi1EEES8_S8_EEENS6_IJNS7_ILi64EEESA_SA_EEELi512ENS_10bfloat16_tEfNS_4arch4Sm90ELb1ELb0ELb0ELb1ELb0ELb1ELb1ELb0ELb0ELb0ELb0ELb0EEENS1_21CollectiveEpilogueFwdINS6_IJSA_NS7_ILi512EEESA_EEES9_SC_SE_Li256ELb1ELb0ELb0ELb0EEENS1_36VarlenDynamicPersistentTileSchedulerILi64ELi64ELi256ELi32ELb0ELb0ELb1ELb1ELb1ELb1EEEEEEEEEvNT_6ParamsE,(.L_x_4566 - _ZN7cutlass13device_kernelIN5flash11enable_sm90INS1_16FlashAttnFwdSm90INS1_25CollectiveMainloopFwdSm90ILi2EN4cute5tupleIJNS5_1CILi1EEES8_S8_EEENS6_IJNS7_ILi64EEESA_SA_EEELi512ENS_10bfloat16_tEfNS_4arch4Sm90ELb1ELb0ELb0ELb1ELb0ELb1ELb1ELb0ELb0ELb0ELb0ELb0EEENS1_21CollectiveEpilogueFwdINS6_IJSA_NS7_ILi512EEESA_EEES9_SC_SE_Li256ELb1ELb0ELb0ELb0EEENS1_36VarlenDynamicPersistentTileSchedulerILi64ELi64ELi256ELi32ELb0ELb0ELb1ELb1ELb1ELb1EEEEEEEEEvNT_6ParamsE)
        .other          _ZN7cutlass13device_kernelIN5flash11enable_sm90INS1_16FlashAttnFwdSm90INS1_25CollectiveMainloopFwdSm90ILi2EN4cute5tupleIJNS5_1CILi1EEES8_S8_EEENS6_IJNS7_ILi64EEESA_SA_EEELi512ENS_10bfloat16_tEfNS_4arch4Sm90ELb1ELb0ELb0ELb1ELb0ELb1ELb1ELb0ELb0ELb0ELb0ELb0EEENS1_21CollectiveEpilogueFwdINS6_IJSA_NS7_ILi512EEESA_EEES9_SC_SE_Li256ELb1ELb0ELb0ELb0EEENS1_36VarlenDynamicPersistentTileSchedulerILi64ELi64ELi256ELi32ELb0ELb0ELb1ELb1ELb1ELb1EEEEEEEEEvNT_6ParamsE,@"STO_CUDA_ENTRY STV_DEFAULT"
_ZN7cutlass13device_kernelIN5flash11enable_sm90INS1_16FlashAttnFwdSm90INS1_25CollectiveMainloopFwdSm90ILi2EN4cute5tupleIJNS5_1CILi1EEES8_S8_EEENS6_IJNS7_ILi64EEESA_SA_EEELi512ENS_10bfloat16_tEfNS_4arch4Sm90ELb1ELb0ELb0ELb1ELb0ELb1ELb1ELb0ELb0ELb0ELb0ELb0EEENS1_21CollectiveEpilogueFwdINS6_IJSA_NS7_ILi512EEESA_EEES9_SC_SE_Li256ELb1ELb0ELb0ELb0EEENS1_36VarlenDynamicPersistentTileSchedulerILi64ELi64ELi256ELi32ELb0ELb0ELb1ELb1ELb1ELb1EEEEEEEEEvNT_6ParamsE:
        /* <DEDUP_REMOVED lines=29> */
.L_x_4179:
[----:B------:R-:W-:Y:S05]  /*01d0*/  BSYNC B0 ;  /* 0x0000000000007941 */ /* 0x000fea0003800000 */
.L_x_4178:
        /* <DEDUP_REMOVED lines=39> */
.L_x_4180:
        /* <DEDUP_REMOVED lines=22> */
.L_x_4181:
        /* <DEDUP_REMOVED lines=18> */
.L_x_4182:
        /* <DEDUP_REMOVED lines=22> */
.L_x_4183:
        /* <DEDUP_REMOVED lines=22> */
.L_x_4184:
        /* <DEDUP_REMOVED lines=9> */
.L_x_4187:
        /* <DEDUP_REMOVED lines=45> */
[----:B------:R-:W-:Y:S02]  /*0cf0*/  LOP3.LUT R5, R5, 0x7ffffffc, RZ, 0xc0, !PT ;  /* 0x7ffffffc05057812 */ /* 0x000fe400078ec0ff */
[----:B------:R-:W-:Y:S01]  /*0d00*/  SHF.R.S32.HI R223, RZ, 0x7, R4 ;  /* 0x00000007ffdf7819 */ /* 0x000fe20000011404 */
[----:B------:R-:W-:Y:S01]  /*0d10*/  IMAD.IADD R11, R10, 0x1, -R11 ;  /* 0x000000010a0b7824 */ /* 0x000fe200078e0a0b */
[----:B------:R-:W-:Y:S02]  /*0d20*/  LOP3.LUT R15, R14, 0x3ffffc, RZ, 0xc0, !PT ;  /* 0x003ffffc0e0f7812 */ /* 0x000fe400078ec0ff */
[----:B------:R-:W-:Y:S02]  /*0d30*/  LOP3.LUT R8, R8, 0xfffffff8, RZ, 0xc0, !PT ;  /* 0xfffffff808087812 */ /* 0x000fe400078ec0ff */
[----:B------:R-:W-:-:S02]  /*0d40*/  LEA.HI R3, R3, R6, RZ, 0x5 ;  /* 0x0000000603037211 */ /* 0x000fc400078f28ff */
[----:B------:R-:W-:Y:S01]  /*0d50*/  IADD3 R5, R6, -R5, RZ ;  /* 0x8000000506057210 */ /* 0x000fe20007ffe0ff */
[----:B------:R-:W-:Y:S01]  /*0d60*/  IMAD R14, R223, 0x100, R10 ;  /* 0x00000100df0e7824 */ /* 0x000fe200078e020a */
[----:B------:R-:W-:Y:S01]  /*0d70*/  LEA.HI R6, R0, R233, RZ, 0x2 ;  /* 0x000000e900067211 */ /* 0x000fe200078f10ff */
[----:B------:R-:W-:Y:S01]  /*0d80*/  IMAD.IADD R15, R212, 0x1, -R15 ;  /* 0x00000001d40f7824 */ /* 0x000fe200078e0a0f */
[----:B------:R-:W-:Y:S01]  /*0d90*/  SHF.R.S32.HI R3, RZ, 0x5, R3 ;  /* 0x00000005ff037819 */ /* 0x000fe20000011403 */
[----:B------:R-:W-:Y:S02]  /*0da0*/  IMAD.IADD R13, R12, 0x1, -R13 ;  /* 0x000000010c0d7824 */ /* 0x000fe400078e0a0d */
[----:B------:R-:W-:Y:S01]  /*0db0*/  IMAD.SHL.U32 R10, R11, 0x40, RZ ;  /* 0x000000400b0a7824 */ /* 0x000fe200078e00ff */
[----:B------:R-:W-:Y:S01]  /*0dc0*/  SHF.R.S32.HI R19, RZ, 0x2, R6 ;  /* 0x00000002ff137819 */ /* 0x000fe20000011406 */
[----:B------:R-:W-:Y:S02]  /*0dd0*/  IMAD.IADD R8, R7, 0x1, -R8 ;  /* 0x0000000107087824 */ /* 0x000fe400078e0a08 */
[----:B------:R-:W-:Y:S01]  /*0de0*/  IMAD R14, R15, 0x10, R14 ;  /* 0x000000100f0e7824 */ /* 0x000fe200078e020e */
[----:B------:R-:W-:Y:S01]  /*0df0*/  LOP3.LUT R10, R10, 0x1c0, RZ, 0xc0, !PT ;  /* 0x000001c00a0a7812 */ /* 0x000fe200078ec0ff */
[----:B------:R-:W-:-:S02]  /*0e00*/  IMAD.SHL.U32 R13, R13, 0x8, RZ ;  /* 0x000000080d0d7824 */ /* 0x000fc400078e00ff */
[----:B------:R-:W-:Y:S02]  /*0e10*/  IMAD.SHL.U32 R9, R9, 0x40, RZ ;  /* 0x0000004009097824 */ /* 0x000fe400078e00ff */
[----:B------:R-:W-:Y:S01]  /*0e20*/  IMAD R190, R3, 0x10, R8 ;  /* 0x0000001003be7824 */ /* 0x000fe200078e0208 */
[----:B------:R-:W-:Y:S01]  /*0e30*/  LEA.HI R3, R0, R233, RZ, 0x3 ;  /* 0x000000e900037211 */ /* 0x000fe200078f18ff */
[----:B------:R-:W-:Y:S02]  /*0e40*/  VIADD R234, R19, 0x20 ;  /* 0x0000002013ea7836 */ /* 0x000fe40000000000 */
[--C-:B------:R-:W-:Y:S01]  /*0e50*/  IMAD.U32 R232, R14, 0x40, R13.reuse ;  /* 0x000000400ee87824 */ /* 0x100fe200078e000d */
[----:B------:R-:W-:Y:S02]  /*0e60*/  LOP3.LUT R13, R10, 0x8, R13, 0xf8, !PT ;  /* 0x000000080a0d7812 */ /* 0x000fe400078ef80d */
[----:B------:R-:W-:Y:S02]  /*0e70*/  SHF.R.U32.HI R10, RZ, 0x3, R10 ;  /* 0x00000003ff0a7819 */ /* 0x000fe4000001160a */
[----:B------:R-:W-:-:S02]  /*0e80*/  LOP3.LUT R9, R9, 0x7ffffe00, RZ, 0xc0, !PT ;  /* 0x7ffffe0009097812 */ /* 0x000fc400078ec0ff */
[----:B------:R-:W-:Y:S02]  /*0e90*/  SHF.R.S32.HI R214, RZ, 0x3, R3 ;  /* 0x00000003ffd67819 */ /* 0x000fe40000011403 */
        /* <DEDUP_REMOVED lines=44> */
.L_x_4329:
        /* <DEDUP_REMOVED lines=9> */
[----:B----4-:R-:W-:Y:S01]  /*11f0*/  IMAD.MOV.U32 R27, RZ, RZ, RZ ;  /* 0x000000ffff1b7224 */ /* 0x010fe200078e00ff */
        /* <DEDUP_REMOVED lines=42> */
.L_x_4189:
[----:B------:R-:W-:Y:S02]  /*14a0*/  IMAD.U32 R32, RZ, RZ, UR5 ;  /* 0x00000005ff207e24 */ /* 0x000fe4000f8e00ff */
[----:B------:R-:W-:Y:S01]  /*14b0*/  IMAD.U32 R24, RZ, RZ, UR4 ;  /* 0x00000004ff187e24 */ /* 0x000fe2000f8e00ff */
[----:B------:R-:W-:Y:S06]  /*14c0*/  @!P2 BRA `(.L_x_4190) ;  /* 0x000000000010a947 */ /* 0x000fec0003800000 */
[----:B------:R-:W-:-:S04]  /*14d0*/  IADD3 R4, P0, R216, UR8, RZ ;  /* 0x00000008d8047c10 */ /* 0x000fc8000ff1e0ff */
[----:B------:R-:W-:-:S05]  /*14e0*/  IADD3.X R5, R217, UR9, RZ, P0, !PT ;  /* 0x00000009d9057c10 */ /* 0x000fca00087fe4ff */
[----:B------:R0:W5:Y:S01]  /*14f0*/  LDG.E R24, desc[UR54][R4.64] ;  /* 0x0000003604187981 */ /* 0x000162000c1e1900 */
[----:B------:R-:W-:Y:S05]  /*1500*/  BRA `(.L_x_4191) ;  /* 0x0000000000107947 */ /* 0x000fea0003800000 */
.L_x_4190:
[----:B------:R-:W-:Y:S05]  /*1510*/  @!P0 BRA `(.L_x_4191) ;  /* 0x00000000000c8947 */ /* 0x000fea0003800000 */
[----:B------:R-:W2:Y:S04]  /*1520*/  LDG.E R5, desc[UR54][R8.64] ;  /* 0x0000003608057981 */ /* 0x000ea8000c1e1900 */
[----:B------:R-:W2:Y:S02]  /*1530*/  LDG.E R24, desc[UR54][R8.64+0x4] ;  /* 0x0000043608187981 */ /* 0x000ea4000c1e1900 */
[----:B--2---:R-:W-:-:S07]  /*1540*/  IMAD.IADD R24, R24, 0x1, -R5 ;  /* 0x0000000118187824 */ /* 0x004fce00078e0a05 */
.L_x_4191:
        /* <DEDUP_REMOVED lines=61> */
.L_x_4194:
[----:B------:R-:W-:Y:S05]  /*1920*/  BSYNC B6 ;  /* 0x0000000000067941 */ /* 0x000fea0003800000 */
.L_x_4193:
        /* <DEDUP_REMOVED lines=20> */
.L_x_4196:
[----:B------:R-:W-:Y:S05]  /*1a70*/  BSYNC B6 ;  /* 0x0000000000067941 */ /* 0x000fea0003800000 */
.L_x_4195:
        /* <DEDUP_REMOVED lines=8> */
[----:B------:R-:W2:Y:S06]  /*1b00*/  LDC R63, c[0x0][0x3d4] ;  /* 0x0000f500ff3f7b82 */ /* 0x000eac0000000800 */
[----:B------:R-:W-:Y:S02]  /*1b10*/  @P0 IADD3 R4, P1, R216, UR4, RZ ;  /* 0x00000004d8040c10 */ /* 0x000fe4000ff3e0ff */
[----:B------:R-:W3:Y:S02]  /*1b20*/  LDC.64 R26, c[0x0][0x3d8] ;  /* 0x0000f600ff1a7b82 */ /* 0x000ee40000000a00 */
[----:B------:R-:W-:Y:S01]  /*1b30*/  @P0 IADD3.X R5, R217, UR5, RZ, P1, !PT ;  /* 0x00000005d9050c10 */ /* 0x000fe20008ffe4ff */
[----:B------:R-:W-:-:S04]  /*1b40*/  ULDC.64 UR4, c[0x0][0x2f8] ;  /* 0x0000be0000047ab9 */ /* 0x000fc80000000a00 */
[----:B------:R4:W3:Y:S01]  /*1b50*/  @P0 LDG.E R25, desc[UR54][R4.64] ;  /* 0x0000003604190981 */ /* 0x0008e2000c1e1900 */
[----:B0-----:R-:W-:Y:S01]  /*1b60*/  ISETP.NE.AND P0, PT, R0, 0x1, PT ;  /* 0x000000010000780c */ /* 0x001fe20003f05270 */
[----:B------:R-:W0:Y:S01]  /*1b70*/  LDC.64 R42, c[0x0][0x3e8] ;  /* 0x0000fa00ff2a7b82 */ /* 0x000e220000000a00 */
[----:B------:R-:W-:Y:S01]  /*1b80*/  SHF.R.S32.HI R14, RZ, 0x1f, R44 ;  /* 0x0000001fff0e7819 */ /* 0x000fe2000001142c */
[----:B------:R-:W-:Y:S01]  /*1b90*/  IMAD.SHL.U32 R38, R222, 0x4, RZ ;  /* 0x00000004de267824 */ /* 0x000fe200078e00ff */
[----:B------:R-:W0:Y:S01]  /*1ba0*/  S2R R45, SR_TID.X ;  /* 0x00000000002d7919 */ /* 0x000e220000002100 */
[-C--:B-1----:R-:W-:Y:S01]  /*1bb0*/  IMAD.WIDE.U32 R48, R19, R28.reuse, R16 ;  /* 0x0000001c13307225 */ /* 0x082fe200078e0010 */
[----:B------:R-:W-:Y:S02]  /*1bc0*/  SHF.L.U64.HI R50, R28, 0x6, R29 ;  /* 0x000000061c327819 */ /* 0x000fe4000001021d */
[----:B--2---:R-:W-:Y:S01]  /*1bd0*/  ISETP.GE.AND P2, PT, R16, R63, PT ;  /* 0x0000003f1000720c */ /* 0x004fe20003f46270 */
[-C--:B------:R-:W-:Y:S01]  /*1be0*/  IMAD R3, R14, R28.reuse, RZ ;  /* 0x0000001c0e037224 */ /* 0x080fe200078e02ff */
[----:B------:R-:W-:Y:S01]  /*1bf0*/  SHF.R.S32.HI R39, RZ, 0x1f, R38 ;  /* 0x0000001fff277819 */ /* 0x000fe20000011426 */
[C---:B----4-:R-:W-:Y:S01]  /*1c00*/  IMAD.WIDE.U32 R4, R44.reuse, R28, RZ ;  /* 0x0000001c2c047225 */ /* 0x050fe200078e00ff */
[----:B------:R-:W-:Y:S01]  /*1c10*/  SEL R13, R63, RZ, P2 ;  /* 0x000000ff3f0d7207 */ /* 0x000fe20001000000 */
[----:B------:R-:W1:Y:S01]  /*1c20*/  @P0 LDC R7, c[0x0][0x42c] ;  /* 0x00010b00ff070b82 */ /* 0x000e620000000800 */
[----:B------:R-:W-:Y:S01]  /*1c30*/  P2R R72, PR, RZ, 0x4 ;  /* 0x00000004ff487803 */ /* 0x000fe20000000000 */
[----:B------:R-:W-:Y:S01]  /*1c40*/  IMAD R3, R44, R29, R3 ;  /* 0x0000001d2c037224 */ /* 0x000fe200078e0203 */
[----:B------:R-:W-:Y:S01]  /*1c50*/  IADD3 R44, P2, R19, R44, RZ ;  /* 0x0000002c132c7210 */ /* 0x000fe20007f5e0ff */
[----:B------:R-:W-:Y:S01]  /*1c60*/  IMAD.IADD R13, R16, 0x1, R13 ;  /* 0x00000001100d7824 */ /* 0x000fe200078e020d */
[----:B---3--:R-:W-:Y:S01]  /*1c70*/  SHF.L.U64.HI R52, R26, 0x6, R27 ;  /* 0x000000061a347819 */ /* 0x008fe2000001021b */
[----:B------:R-:W-:-:S02]  /*1c80*/  IMAD.IADD R5, R5, 0x1, R3 ;  /* 0x0000000105057824 */ /* 0x000fc400078e0203 */
[----:B------:R-:W2:Y:S01]  /*1c90*/  @P0 LDC R9, c[0x0][0x430] ;  /* 0x00010c00ff090b82 */ /* 0x000ea20000000800 */
[----:B------:R-:W-:Y:S01]  /*1ca0*/  SHF.R.S32.HI R12, RZ, 0x1f, R13 ;  /* 0x0000001fff0c7819 */ /* 0x000fe2000001140d */
[----:B------:R-:W-:Y:S02]  /*1cb0*/  IMAD.SHL.U32 R58, R191, 0x40, RZ ;  /* 0x00000040bf3a7824 */ /* 0x000fe400078e00ff */
[----:B0-----:R-:W-:Y:S01]  /*1cc0*/  IMAD.WIDE.U32 R10, R19, R42, R16 ;  /* 0x0000002a130a7225 */ /* 0x001fe200078e0010 */
[----:B------:R-:W-:Y:S02]  /*1cd0*/  SHF.L.U64.HI R54, R42, 0x6, R43 ;  /* 0x000000062a367819 */ /* 0x000fe4000001022b */
[----:B------:R-:W-:Y:S01]  /*1ce0*/  LOP3.LUT R58, R58, 0x1c0, RZ, 0xc0, !PT ;  /* 0x000001c03a3a7812 */ /* 0x000fe200078ec0ff */
[----:B------:R-:W-:Y:S01]  /*1cf0*/  IMAD.SHL.U32 R51, R28, 0x40, RZ ;  /* 0x000000401c337824 */ /* 0x000fe200078e00ff */
[----:B------:R-:W0:Y:S01]  /*1d00*/  LDC R61, c[0x0][0x3d4] ;  /* 0x0000f500ff3d7b82 */ /* 0x000e220000000800 */
[----:B------:R-:W-:Y:S01]  /*1d10*/  IMAD.SHL.U32 R55, R42, 0x40, RZ ;  /* 0x000000402a377824 */ /* 0x000fe200078e00ff */
[----:B------:R-:W-:Y:S01]  /*1d20*/  SHF.R.U32.HI R62, RZ, 0x3, R58 ;  /* 0x00000003ff3e7819 */ /* 0x000fe2000001163a */
[----:B------:R-:W-:-:S02]  /*1d30*/  VIADD R80, R16, 0x20 ;  /* 0x0000002010507836 */ /* 0x000fc40000000000 */
[----:B------:R-:W-:Y:S01]  /*1d40*/  IMAD.SHL.U32 R53, R26, 0x40, RZ ;  /* 0x000000401a357824 */ /* 0x000fe200078e00ff */
[----:B------:R-:W-:Y:S01]  /*1d50*/  SHF.R.U32.HI R45, RZ, 0x7, R45 ;  /* 0x00000007ff2d7819 */ /* 0x000fe2000001162d */
[----:B-1----:R-:W-:Y:S01]  /*1d60*/  @P0 IMAD.HI.U32 R0, R186, R7, RZ ;  /* 0x00000007ba000227 */ /* 0x002fe200078e00ff */
[----:B------:R-:W1:Y:S03]  /*1d70*/  LDC R60, c[0x0][0x2e4] ;  /* 0x0000b900ff3c7b82 */ /* 0x000e660000000800 */
[----:B------:R-:W-:Y:S02]  /*1d80*/  VIADD R59, R45, 0x8 ;  /* 0x000000082d3b7836 */ /* 0x000fe40000000000 */
[----:B------:R-:W-:Y:S01]  /*1d90*/  IMAD.SHL.U32 R63, R63, 0x2, RZ ;  /* 0x000000023f3f7824 */ /* 0x000fe200078e00ff */
[----:B--2---:R-:W-:Y:S01]  /*1da0*/  @P0 SHF.R.U32.HI R186, RZ, R9, R0 ;  /* 0x00000009ffba0219 */ /* 0x004fe20000011600 */
[----:B------:R-:W-:Y:S01]  /*1db0*/  IMAD.X R45, R227, 0x1, R14, P2 ;  /* 0x00000001e32d7824 */ /* 0x000fe200010e060e */
[----:B------:R-:W-:-:S02]  /*1dc0*/  ISETP.NE.U32.AND P0, PT, RZ, UR8, PT ;  /* 0x00000008ff007c0c */ /* 0x000fc4000bf05070 */
        /* <DEDUP_REMOVED lines=15> */
[C---:B------:R-:W-:Y:S02]  /*1ec0*/  IMAD R8, R0.reuse, UR4, RZ ;  /* 0x0000000400087c24 */ /* 0x040fe4000f8e02ff */
        /* <DEDUP_REMOVED lines=13> */
[----:B------:R-:W-:Y:S01]  /*1fa0*/  IMAD R15, R19, R27, R4 ;  /* 0x0000001b130f7224 */ /* 0x000fe200078e0204 */
[----:B------:R-:W-:Y:S01]  /*1fb0*/  LOP3.LUT R69, R49, 0xfffffff8, RZ, 0xc0, !PT ;  /* 0xfffffff831457812 */ /* 0x000fe200078ec0ff */
[CC--:B------:R-:W-:Y:S01]  /*1fc0*/  IMAD.WIDE.U32 R4, R19.reuse, R26.reuse, R38 ;  /* 0x0000001a13047225 */ /* 0x0c0fe200078e0026 */
[----:B------:R-:W-:Y:S02]  /*1fd0*/  ISETP.GE.AND P0, PT, R16, UR4, PT ;  /* 0x0000000410007c0c */ /* 0x000fe4000bf06270 */
[----:B------:R-:W-:Y:S01]  /*1fe0*/  ISETP.GE.AND P1, PT, R80, UR4, PT ;  /* 0x0000000450007c0c */ /* 0x000fe2000bf26270 */
[----:B------:R-:W-:Y:S01]  /*1ff0*/  IMAD.WIDE.U32 R8, R19, R26, R16 ;  /* 0x0000001a13087225 */ /* 0x000fe200078e0010 */
[----:B------:R-:W-:-:S02]  /*2000*/  IADD3 R5, R5, R15, RZ ;  /* 0x0000000f05057210 */ /* 0x000fc40007ffe0ff */
[----:B------:R-:W-:Y:S01]  /*2010*/  SHF.R.S32.HI R73, RZ, 0x1f, R69 ;  /* 0x0000001fff497819 */ /* 0x000fe20000011445 */
[-C--:B------:R-:W-:Y:S01]  /*2020*/  IMAD R6, R227, R42.reuse, RZ ;  /* 0x0000002ae3067224 */ /* 0x080fe200078e02ff */
[----:B------:R-:W-:Y:S01]  /*2030*/  IADD3 R75, R37, R75, RZ ;  /* 0x0000004b254b7210 */ /* 0x000fe20007ffe0ff */
[----:B------:R-:W-:Y:S01]  /*2040*/  IMAD.IADD R9, R15, 0x1, R9 ;  /* 0x000000010f097824 */ /* 0x000fe200078e0209 */
[----:B-----5:R-:W-:Y:S01]  /*2050*/  SHF.R.S32.HI R15, RZ, 0x1f, R33 ;  /* 0x0000001fff0f7819 */ /* 0x020fe20000011421 */
[C---:B------:R-:W-:Y:S02]  /*2060*/  IMAD R21, R19.reuse, R43, R6 ;  /* 0x0000002b13157224 */ /* 0x040fe400078e0206 */
[----:B------:R-:W-:-:S04]  /*2070*/  IMAD.WIDE.U32 R6, R19, R42, R38 ;  /* 0x0000002a13067225 */ /* 0x000fc800078e0026 */
[----:B------:R-:W-:Y:S02]  /*2080*/  IMAD R20, R15, R26, RZ ;  /* 0x0000001a0f147224 */ /* 0x000fe400078e02ff */
[----:B------:R-:W-:Y:S02]  /*2090*/  IMAD.IADD R11, R21, 0x1, R11 ;  /* 0x00000001150b7824 */ /* 0x000fe400078e020b */
[----:B------:R-:W-:Y:S02]  /*20a0*/  IMAD.IADD R7, R7, 0x1, R21 ;  /* 0x0000000107077824 */ /* 0x000fe400078e0215 */
[----:B------:R-:W-:Y:S02]  /*20b0*/  IMAD R12, R15, R42, RZ ;  /* 0x0000002a0f0c7224 */ /* 0x000fe400078e02ff */
[C---:B------:R-:W-:Y:S02]  /*20c0*/  IMAD R13, R33.reuse, R27, R20 ;  /* 0x0000001b210d7224 */ /* 0x040fe400078e0214 */
[----:B------:R-:W-:-:S02]  /*20d0*/  IMAD R71, R33, R43, R12 ;  /* 0x0000002b21477224 */ /* 0x000fc400078e020c */
[----:B------:R-:W-:-:S04]  /*20e0*/  IMAD.WIDE.U32 R28, R33, R42, R10 ;  /* 0x0000002a211c7225 */ /* 0x000fc800078e000a */
[C---:B------:R-:W-:Y:S02]  /*20f0*/  IMAD.WIDE.U32 R20, R33.reuse, R42, R6 ;  /* 0x0000002a21147225 */ /* 0x040fe400078e0006 */
[----:B------:R-:W2:Y:S02]  /*2100*/  LDC.64 R42, c[0x0][0x2d8] ;  /* 0x0000b600ff2a7b82 */ /* 0x000ea40000000a00 */
[----:B------:R-:W-:Y:S01]  /*2110*/  IMAD.WIDE.U32 R30, R33, R26, R4 ;  /* 0x0000001a211e7225 */ /* 0x000fe200078e0004 */
[----:B------:R-:W-:-:S03]  /*2120*/  LOP3.LUT R5, R58, 0x18, R16, 0xf8, !PT ;  /* 0x000000183a057812 */ /* 0x000fc600078ef810 */
[----:B------:R-:W-:Y:S01]  /*2130*/  IMAD.WIDE.U32 R34, R33, R26, R8 ;  /* 0x0000001a21227225 */ /* 0x000fe200078e0008 */
[----:B------:R-:W-:-:S03]  /*2140*/  LOP3.LUT R5, R5, R62, RZ, 0x3c, !PT ;  /* 0x0000003e05057212 */ /* 0x000fc600078e3cff */
[----:B------:R-:W-:Y:S02]  /*2150*/  IMAD.IADD R67, R71, 0x1, R29 ;  /* 0x0000000147437824 */ /* 0x000fe400078e021d */
[----:B------:R-:W-:Y:S01]  /*2160*/  IMAD R64, R212, 0x200, R5 ;  /* 0x00000200d4407824 */ /* 0x000fe200078e0205 */
[----:B------:R-:W-:Y:S01]  /*2170*/  LOP3.LUT R5, R58, 0x38, R49, 0xf8, !PT ;  /* 0x000000383a057812 */ /* 0x000fe200078ef831 */
[----:B------:R-:W-:Y:S02]  /*2180*/  IMAD.IADD R65, R13, 0x1, R35 ;  /* 0x000000010d417824 */ /* 0x000fe400078e0223 */
[----:B------:R-:W-:Y:S01]  /*2190*/  IMAD.IADD R66, R31, 0x1, R13 ;  /* 0x000000011f427824 */ /* 0x000fe200078e020d */
[----:B------:R-:W-:Y:S01]  /*21a0*/  LOP3.LUT R5, R5, R62, RZ, 0x3c, !PT ;  /* 0x0000003e05057212 */ /* 0x000fe200078e3cff */
[----:B------:R-:W-:-:S04]  /*21b0*/  IMAD.IADD R71, R21, 0x1, R71 ;  /* 0x0000000115477824 */ /* 0x000fc800078e0247 */
[----:B01----:R-:W-:-:S07]  /*21c0*/  IMAD R68, R212, 0x200, R5 ;  /* 0x00000200d4447824 */ /* 0x003fce00078e0205 */
.L_x_4226:
[----:B------:R-:W-:Y:S01]  /*21d0*/  VIADD R47, R47, 0xffffffff ;  /* 0xffffffff2f2f7836 */ /* 0x000fe20000000000 */
[----:B------:R-:W-:Y:S01]  /*21e0*/  ISETP.GE.AND P3, PT, R61, 0x1, PT ;  /* 0x000000013d00780c */ /* 0x000fe20003f66270 */
[----:B--2---:R-:W-:Y:S01]  /*21f0*/  IMAD.SHL.U32 R25, R23, 0x1000, RZ ;  /* 0x0000100017197824 */ /* 0x004fe200078e00ff */
[----:B------:R-:W-:Y:S05]  /*2200*/  YIELD ;  /* 0x0000000000007946 */ /* 0x000fea0003800000 */
[----:B------:R-:W-:Y:S01]  /*2210*/  SHF.R.S32.HI R74, RZ, 0x1f, R47 ;  /* 0x0000001fff4a7819 */ /* 0x000fe2000001142f */
[-C--:B-1----:R-:W-:Y:S01]  /*2220*/  IMAD R4, R50, R47.reuse, RZ ;  /* 0x0000002f32047224 */ /* 0x082fe200078e02ff */
[----:B------:R-:W-:Y:S01]  /*2230*/  BSSY B0, `(.L_x_4197) ;  /* 0x0000189000007945 */ /* 0x000fe20003800000 */
[----:B---3--:R-:W-:-:S04]  /*2240*/  IMAD.WIDE.U32 R14, R51, R47, RZ ;  /* 0x0000002f330e7225 */ /* 0x008fc800078e00ff */
[----:B------:R-:W-:Y:S01]  /*2250*/  IMAD R5, R74, R51, R4 ;  /* 0x000000334a057224 */ /* 0x000fe200078e0204 */
[----:B------:R-:W-:-:S03]  /*2260*/  IADD3 R4, P2, R3, R14, RZ ;  /* 0x0000000e03047210 */ /* 0x000fc60007f5e0ff */
[----:B------:R-:W-:Y:S01]  /*2270*/  IMAD.IADD R77, R15, 0x1, R5 ;  /* 0x000000010f4d7824 */ /* 0x000fe200078e0205 */
[----:B--2---:R-:W-:Y:S01]  /*2280*/  LEA R12, P4, R4, R42, 0x1 ;  /* 0x0000002a040c7211 */ /* 0x004fe200078808ff */
        /* <DEDUP_REMOVED lines=44> */
.L_x_4201:
[----:B------:R-:W-:Y:S05]  /*2550*/  BSYNC B1 ;  /* 0x0000000000017941 */ /* 0x000fea0003800000 */
.L_x_4200:
        /* <DEDUP_REMOVED lines=19> */
.L_x_4202:
[----:B------:R-:W-:Y:S01]  /*2690*/  IMAD R70, R23, 0x8, R2 ;  /* 0x0000000817467824 */ /* 0x000fe200078e0202 */
[----:B------:R-:W-:Y:S01]  /*26a0*/  SHF.L.U32 R57, R188, 0x1f, RZ ;  /* 0x0000001fbc397819 */ /* 0x000fe200000006ff */
[----:B------:R-:W-:Y:S03]  /*26b0*/  BSSY B1, `(.L_x_4203) ;  /* 0x0000003000017945 */ /* 0x000fe60003800000 */
[----:B------:R-:W0:Y:S02]  /*26c0*/  SYNCS.PHASECHK.TRANS64.TRYWAIT P5, [R70+URZ+0x38890], R57 ;  /* 0x03889039460075a7 */ /* 0x000e2400080a017f */
[----:B0-----:R-:W-:Y:S05]  /*26d0*/  @!P5 BRA `(.L_x_4204) ;  /* 0x0000019c00fcd947 */ /* 0x001fea0003800000 */
.L_x_4431:
[----:B------:R-:W-:Y:S05]  /*26e0*/  BSYNC B1 ;  /* 0x0000000000017941 */ /* 0x000fea0003800000 */
.L_x_4203:
        /* <DEDUP_REMOVED lines=13> */
[----:B------:R-:W-:Y:S02]  /*27c0*/  PRMT R27, R77, 0x5432, R74 ;  /* 0x000054324d1b7816 */ /* 0x000fe4000000004a */
[----:B------:R-:W-:-:S02]  /*27d0*/  PRMT R78, R82, 0x5432, R78 ;  /* 0x00005432524e7816 */ /* 0x000fc4000000004e */
[----:B------:R-:W-:Y:S02]  /*27e0*/  PRMT R81, R77, 0x5410, R81 ;  /* 0x000054104d517816 */ /* 0x000fe40000000051 */
        /* <DEDUP_REMOVED lines=10> */
[----:B------:R-:W-:-:S02]  /*2890*/  IMAD.U32 R6, R5, 0x10000, RZ ;  /* 0x0001000005067824 */ /* 0x000fc400078e00ff */
[----:B------:R-:W-:Y:S01]  /*28a0*/  FMUL.FTZ R84, R7, R74 ;  /* 0x0000004a07547220 */ /* 0x000fe20000410000 */
[C---:B------:R-:W-:Y:S02]  /*28b0*/  IMAD.U32 R5, R4.reuse, 0x10000, RZ ;  /* 0x0001000004057824 */ /* 0x040fe400078e00ff */
[C---:B------:R-:W-:Y:S01]  /*28c0*/  FMUL.FTZ R7, R15.reuse, R82 ;  /* 0x000000520f077220 */ /* 0x040fe20000410000 */
[-C--:B------:R-:W-:Y:S01]  /*28d0*/  FMUL.FTZ R15, R15, R77.reuse ;  /* 0x0000004d0f0f7220 */ /* 0x080fe20000410000 */
[----:B------:R-:W-:Y:S01]  /*28e0*/  LOP3.LUT R4, R4, 0xffff0000, RZ, 0xc0, !PT ;  /* 0xffff000004047812 */ /* 0x000fe200078ec0ff */
[----:B------:R-:W-:Y:S02]  /*28f0*/  IMAD.U32 R27, R27, 0x10000, RZ ;  /* 0x000100001b1b7824 */ /* 0x000fe400078e00ff */
[----:B------:R-:W-:Y:S01]  /*2900*/  FFMA.FTZ R77, R14, R77, -R7 ;  /* 0x0000004d0e4d7223 */ /* 0x000fe20000010807 */
[----:B------:R-:W-:Y:S01]  /*2910*/  LOP3.LUT R81, R81, 0xffff0000, RZ, 0xc0, !PT ;  /* 0xffff000051517812 */ /* 0x000fe200078ec0ff */
[----:B------:R-:W-:Y:S01]  /*2920*/  FFMA.FTZ R83, R6, R74, -R83 ;  /* 0x0000004a06537223 */ /* 0x000fe20000010853 */
[----:B------:R-:W-:Y:S01]  /*2930*/  LOP3.LUT R7, R76, 0xffff0000, RZ, 0xc0, !PT ;  /* 0xffff00004c077812 */ /* 0x000fe200078ec0ff */
[----:B------:R-:W-:Y:S01]  /*2940*/  FFMA.FTZ R84, R6, R79, R84 ;  /* 0x0000004f06547223 */ /* 0x000fe20000010054 */
[----:B------:R-:W-:Y:S01]  /*2950*/  FFMA.FTZ R14, R14, R82, R15 ;  /* 0x000000520e0e7223 */ /* 0x000fe2000001000f */
[----:B------:R-:W-:Y:S01]  /*2960*/  FMUL.FTZ R79, R26, R81 ;  /* 0x000000511a4f7220 */ /* 0x000fe20000410000 */
        /* <DEDUP_REMOVED lines=11> */
[----:B------:R-:W-:-:S07]  /*2a20*/  F2FP.BF16.F32.PACK_AB R7, R26, R79 ;  /* 0x0000004f1a07723e */ /* 0x000fce00000010ff */
.L_x_4209:
[----:B------:R-:W-:Y:S05]  /*2a30*/  BSYNC B2 ;  /* 0x0000000000027941 */ /* 0x000fea0003800000 */
.L_x_4208:
[----:B--2---:R1:W-:Y:S02]  /*2a40*/  STG.E.128 desc[UR54][R12.64], R4 ;  /* 0x000000040c007986 */ /* 0x0043e4000c101d36 */
.L_x_4207:
[----:B------:R-:W-:Y:S05]  /*2a50*/  BSYNC B1 ;  /* 0x0000000000017941 */ /* 0x000fea0003800000 */
.L_x_4206:
        /* <DEDUP_REMOVED lines=57> */
.L_x_4211:
[----:B------:R-:W-:Y:S05]  /*2df0*/  BSYNC B1 ;  /* 0x0000000000017941 */ /* 0x000fea0003800000 */
.L_x_4210:
[----:B-1----:R1:W-:Y:S01]  /*2e00*/  STG.E.128 desc[UR54][R12.64+0x40], R4 ;  /* 0x000040040c007986 */ /* 0x0023e2000c101d36 */
[----:B------:R-:W-:Y:S05]  /*2e10*/  BRA `(.L_x_4205) ;  /* 0x0000000c00287947 */ /* 0x000fea0003800000 */
.L_x_4199:
        /* <DEDUP_REMOVED lines=31> */
[----:B------:R-:W-:Y:S01]  /*3010*/  MOV R26, R9 ;  /* 0x00000009001a7202 */ /* 0x000fe20000000f00 */
[----:B------:R-:W-:Y:S01]  /*3020*/  IMAD.MOV.U32 R13, RZ, RZ, R11 ;  /* 0x000000ffff0d7224 */ /* 0x000fe200078e000b */
[----:B------:R-:W-:Y:S01]  /*3030*/  PRMT R92, R57, 0x5410, R74 ;  /* 0x00005410395c7816 */ /* 0x000fe2000000004a */
[----:B------:R-:W-:-:S03]  /*3040*/  IMAD.MOV.U32 R24, RZ, RZ, R8 ;  /* 0x000000ffff187224 */ /* 0x000fc600078e0008 */
[----:B------:R-:W-:Y:S02]  /*3050*/  PRMT R91, R12, 0x5410, R13 ;  /* 0x000054100c5b7816 */ /* 0x000fe4000000000d */
[----:B------:R-:W-:Y:S01]  /*3060*/  PRMT R84, R26, 0x5410, R24 ;  /* 0x000054101a547816 */ /* 0x000fe20000000018 */
[----:B------:R-:W-:Y:S06]  /*3070*/  @!P3 BRA `(.L_x_4212) ;  /* 0x000000000004b947 */ /* 0x000fec0003800000 */
[----:B------:R-:W-:Y:S01]  /*3080*/  BPT.TRAP 0x1 ;  /* 0x000000040000795c */ /* 0x000fe20000300000 */
.L_x_4212:
[----:B------:R-:W-:Y:S01]  /*3090*/  IMAD R70, R23, 0x8, R2 ;  /* 0x0000000817467824 */ /* 0x000fe200078e0202 */
[----:B------:R-:W-:Y:S01]  /*30a0*/  SHF.L.U32 R57, R188, 0x1f, RZ ;  /* 0x0000001fbc397819 */ /* 0x000fe200000006ff */
[----:B------:R-:W-:Y:S03]  /*30b0*/  BSSY B1, `(.L_x_4213) ;  /* 0x0000003000017945 */ /* 0x000fe60003800000 */
[----:B------:R-:W0:Y:S02]  /*30c0*/  SYNCS.PHASECHK.TRANS64.TRYWAIT P5, [R70+URZ+0x38890], R57 ;  /* 0x03889039460075a7 */ /* 0x000e2400080a017f */
[----:B0-----:R-:W-:Y:S05]  /*30d0*/  @!P5 BRA `(.L_x_4214) ;  /* 0x000001940090d947 */ /* 0x001fea0003800000 */
.L_x_4432:
[----:B------:R-:W-:Y:S05]  /*30e0*/  BSYNC B1 ;  /* 0x0000000000017941 */ /* 0x000fea0003800000 */
.L_x_4213:
        /* <DEDUP_REMOVED lines=24> */
[----:B------:R-:W-:Y:S02]  /*3270*/  IMAD.IADD R13, R68, 0x1, R25 ;  /* 0x00000001440d7824 */ /* 0x000fe400078e0219 */
        /* <DEDUP_REMOVED lines=63> */
[----:B------:R-:W-:Y:S01]  /*3670*/  FFMA.FTZ R85, R9, R90, R88 ;  /* 0x0000005a09557223 */ /* 0x000fe20000010058 */
[----:B------:R-:W-:Y:S01]  /*3680*/  LOP3.LUT R12, R12, 0xffff0000, RZ, 0xc0, !PT ;  /* 0xffff00000c0c7812 */ /* 0x000fe200078ec0ff */
[----:B------:R-:W-:Y:S01]  /*3690*/  FFMA.FTZ R27, R4, R5, -R27 ;  /* 0x00000005041b7223 */ /* 0x000fe2000001081b */
[----:B------:R-:W-:Y:S01]  /*36a0*/  SHF.L.U32 R15, R26, 0x10, RZ ;  /* 0x000000101a0f7819 */ /* 0x000fe200000006ff */
        /* <DEDUP_REMOVED lines=30> */
.L_x_4216:
[----:B------:R-:W-:Y:S05]  /*3890*/  BSYNC B1 ;  /* 0x0000000000017941 */ /* 0x000fea0003800000 */
.L_x_4215:
        /* <DEDUP_REMOVED lines=10> */
.L_x_4198:
[----:B------:R-:W-:-:S13]  /*3940*/  ISETP.NE.AND P3, PT, R189, 0x3, PT ;  /* 0x00000003bd00780c */ /* 0x000fda0003f65270 */
[----:B------:R-:W-:Y:S05]  /*3950*/  @!P3 BRA `(.L_x_4217) ;  /* 0x000000000004b947 */ /* 0x000fea0003800000 */
[----:B------:R-:W-:Y:S01]  /*3960*/  BPT.TRAP 0x1 ;  /* 0x000000040000795c */ /* 0x000fe20000300000 */
.L_x_4217:
        /* <DEDUP_REMOVED lines=8> */
.L_x_4433:
[----:B------:R-:W-:Y:S05]  /*39f0*/  BSYNC B1 ;  /* 0x0000000000017941 */ /* 0x000fea0003800000 */
.L_x_4218:
        /* <DEDUP_REMOVED lines=12> */
.L_x_4205:
[----:B------:R-:W-:Y:S05]  /*3ac0*/  BSYNC B0 ;  /* 0x0000000000007941 */ /* 0x000fea0003800000 */
.L_x_4197:
        /* <DEDUP_REMOVED lines=17> */
.L_x_4221:
[----:B------:R-:W-:Y:S05]  /*3be0*/  BSYNC B0 ;  /* 0x0000000000007941 */ /* 0x000fea0003800000 */
.L_x_4220:
[----:B------:R-:W4:Y:S01]  /*3bf0*/  SYNCS.PHASECHK.TRANS64.TRYWAIT P5, [R70+URZ+0x388b0], R57 ;  /* 0x0388b039460075a7 */ /* 0x000f2200080a017f */
[----:B------:R-:W-:Y:S01]  /*3c00*/  BSSY B0, `(.L_x_4222) ;  /* 0x0000003000007945 */ /* 0x000fe20003800000 */
[----:B------:R-:W-:-:S03]  /*3c10*/  ISETP.GE.AND P3, PT, R19, R56, PT ;  /* 0x000000381300720c */ /* 0x000fc60003f66270 */
[----:B----4-:R-:W-:Y:S10]  /*3c20*/  @!P5 BRA `(.L_x_4223) ;  /* 0x0000018800e4d947 */ /* 0x010ff40003800000 */
.L_x_4434:
[----:B------:R-:W-:Y:S05]  /*3c30*/  BSYNC B0 ;  /* 0x0000000000007941 */ /* 0x000fea0003800000 */
.L_x_4222:
[----:B------:R-:W-:Y:S04]  /*3c40*/  BSSY B0, `(.L_x_4224) ;  /* 0x0000051000007945 */ /* 0x000fe80003800000 */
[----:B------:R-:W-:Y:S05]  /*3c50*/  @P3 BRA `(.L_x_4225) ;  /* 0x00000004003c3947 */ /* 0x000fea0003800000 */
[----:B-1----:R-:W-:Y:S01]  /*3c60*/  IMAD.WIDE R4, R47, 0x40, R44 ;  /* 0x000000402f047825 */ /* 0x002fe200078e022c */
[----:B------:R-:W-:Y:S01]  /*3c70*/  ULDC.64 UR4, c[0x0][0x318] ;  /* 0x0000c60000047ab9 */ /* 0x000fe20000000a00 */
[----:B------:R-:W-:Y:S02]  /*3c80*/  MOV R74, R36 ;  /* 0x00000024004a7202 */ /* 0x000fe40000000f00 */
[----:B------:R-:W-:Y:S01]  /*3c90*/  IMAD R5, R5, UR4, RZ ;  /* 0x0000000405057c24 */ /* 0x000fe2000f8e02ff */
[----:B------:R-:W-:Y:S01]  /*3ca0*/  LOP3.LUT P3, RZ, R191, 0x4, RZ, 0xc0, !PT ;  /* 0x00000004bfff7812 */ /* 0x000fe2000786c0ff */
[----:B------:R-:W-:Y:S02]  /*3cb0*/  IMAD R9, R23, 0x8000, R64 ;  /* 0x0000800017097824 */ /* 0x000fe400078e0240 */
[----:B------:R-:W-:-:S04]  /*3cc0*/  IMAD.WIDE.U32 R6, R4, UR4, R74 ;  /* 0x0000000404067c25 */ /* 0x000fc8000f8e004a */
[----:B------:R-:W-:Y:S01]  /*3cd0*/  IMAD R5, R4, UR5, R5 ;  /* 0x0000000504057c24 */ /* 0x000fe2000f8e0205 */
[----:B------:R-:W-:Y:S01]  /*3ce0*/  ULDC.64 UR4, c[0x0][0x308] ;  /* 0x0000c20000047ab9 */ /* 0x000fe20000000a00 */
[----:B------:R-:W-:Y:S01]  /*3cf0*/  VIADD R4, R16, 0x40 ;  /* 0x0000004010047836 */ /* 0x000fe20000000000 */
[C---:B------:R-:W-:Y:S01]  /*3d00*/  LEA R56, P5, R6.reuse, UR4, 0x1 ;  /* 0x0000000406387c11 */ /* 0x040fe2000f8a08ff */
[----:B------:R-:W-:Y:S01]  /*3d10*/  IMAD.IADD R5, R7, 0x1, R5 ;  /* 0x0000000107057824 */ /* 0x000fe200078e0205 */
[----:B------:R-:W-:Y:S01]  /*3d20*/  ULDC UR4, c[0x0][0x310] ;  /* 0x0000c40000047ab9 */ /* 0x000fe20000000800 */
[C---:B------:R-:W-:Y:S02]  /*3d30*/  VIADD R77, R9.reuse, 0x20 ;  /* 0x00000020094d7836 */ /* 0x040fe40000000000 */
[C---:B------:R-:W-:Y:S01]  /*3d40*/  @P3 VIADD R77, R9.reuse, 0xffffffe0 ;  /* 0xffffffe0094d3836 */ /* 0x040fe20000000000 */
[----:B0---4-:R-:W-:Y:S01]  /*3d50*/  LEA.HI.X R57, R6, UR5, R5, 0x1, P5 ;  /* 0x0000000506397c11 */ /* 0x011fe2000a8f0c05 */
[----:B---3--:R-:W-:Y:S01]  /*3d60*/  IMAD R78, R9, 0x2, R2 ;  /* 0x00000002094e7824 */ /* 0x008fe200078e0202 */
[C---:B------:R-:W-:Y:S01]  /*3d70*/  ISETP.GE.AND P5, PT, R16.reuse, UR4, PT ;  /* 0x0000000410007c0c */ /* 0x040fe2000bfa6270 */
[----:B------:R-:W-:Y:S01]  /*3d80*/  VIADD R12, R16, 0x80 ;  /* 0x00000080100c7836 */ /* 0x000fe20000000000 */
[----:B------:R-:W-:Y:S01]  /*3d90*/  ISETP.GE.AND P3, PT, R4, UR4, PT ;  /* 0x0000000404007c0c */ /* 0x000fe2000bf66270 */
[----:B------:R-:W-:-:S02]  /*3da0*/  VIADD R13, R16, 0xc0 ;  /* 0x000000c0100d7836 */ /* 0x000fc40000000000 */
        /* <DEDUP_REMOVED lines=58> */
.L_x_4225:
[----:B------:R-:W-:Y:S05]  /*4150*/  BSYNC B0 ;  /* 0x0000000000007941 */ /* 0x000fea0003800000 */
.L_x_4224:
        /* <DEDUP_REMOVED lines=17> */
.L_x_4192:
[----:B-1----:R-:W4:Y:S01]  /*4270*/  LDL R4, [R1+0x4] ;  /* 0x0000040001047983 */ /* 0x002f220000100800 */
[----:B------:R-:W-:Y:S01]  /*4280*/  BSSY B0, `(.L_x_4227) ;  /* 0x0000049000007945 */ /* 0x000fe20003800000 */
[----:B------:R-:W-:Y:S01]  /*4290*/  IMAD.MOV.U32 R169, RZ, RZ, RZ ;  /* 0x000000ffffa97224 */ /* 0x000fe200078e00ff */
        /* <DEDUP_REMOVED lines=41> */
[----:B---3--:R-:W-:-:S02]  /*4530*/  CS2R R78, SRZ ;  /* 0x00000000004e7805 */ /* 0x008fc4000001ff00 */
        /* <DEDUP_REMOVED lines=18> */
[----:B--2---:R-:W-:Y:S01]  /*4660*/  CS2R R24, SRZ ;  /* 0x0000000000187805 */ /* 0x004fe2000001ff00 */
        /* <DEDUP_REMOVED lines=10> */
.L_x_4228:
[----:B------:R-:W-:Y:S05]  /*4710*/  BSYNC B0 ;  /* 0x0000000000007941 */ /* 0x000fea0003800000 */
.L_x_4227:
        /* <DEDUP_REMOVED lines=23> */
[----:B------:R-:W-:Y:S01]  /*4890*/  IMAD.IADD R3, R0, 0x1, -R3 ;  /* 0x0000000100037824 */ /* 0x000fe200078e0a03 */
[----:B------:R-:W-:-:S03]  /*48a0*/  IADD3 R0, R2, 0x36400, RZ ;  /* 0x0003640002007810 */ /* 0x000fc60007ffe0ff */
[----:B------:R-:W-:Y:S01]  /*48b0*/  IMAD R3, R3, 0x8000, R2 ;  /* 0x0000800003037824 */ /* 0x000fe200078e0202 */
[----:B------:R-:W-:-:S03]  /*48c0*/  SHF.R.U32.HI R0, RZ, 0x4, R0 ;  /* 0x00000004ff007819 */ /* 0x000fc60000011600 */
[----:B------:R-:W-:Y:S01]  /*48d0*/  VIADD R3, R3, 0x400 ;  /* 0x0000040003037836 */ /* 0x000fe20000000000 */
[----:B------:R-:W-:Y:S02]  /*48e0*/  LOP3.LUT R0, R0, 0x3fff, RZ, 0xc0, !PT ;  /* 0x00003fff00007812 */ /* 0x000fe400078ec0ff */
[----:B-1----:R-:W-:Y:S02]  /*48f0*/  LOP3.LUT R20, R20, 0x7f, RZ, 0xc0, !PT ;  /* 0x0000007f14147812 */ /* 0x002fe400078ec0ff */
[----:B------:R-:W-:Y:S02]  /*4900*/  SHF.R.U32.HI R3, RZ, 0x4, R3 ;  /* 0x00000004ff037819 */ /* 0x000fe40000011603 */
[----:B------:R-:W-:Y:S02]  /*4910*/  LOP3.LUT R4, R0, 0x10000, RZ, 0xfc, !PT ;  /* 0x0001000000047812 */ /* 0x000fe400078efcff */
[----:B------:R-:W-:Y:S02]  /*4920*/  LOP3.LUT R3, R3, 0x3fff, RZ, 0xc0, !PT ;  /* 0x00003fff03037812 */ /* 0x000fe400078ec0ff */
[C---:B------:R-:W-:Y:S01]  /*4930*/  R2UR UR4, R4.reuse ;  /* 0x00000000040472ca */ /* 0x040fe200000e0000 */
[----:B------:R-:W-:Y:S01]  /*4940*/  VIADD R10, R4, 0x2 ;  /* 0x00000002040a7836 */ /* 0x000fe20000000000 */
[----:B------:R-:W-:-:S02]  /*4950*/  LOP3.LUT R15, R3, 0x2000000, RZ, 0xfc, !PT ;  /* 0x02000000030f7812 */ /* 0x000fc400078efcff */
[----:B------:R-:W-:-:S03]  /*4960*/  ISETP.NE.AND P2, PT, R20, RZ, PT ;  /* 0x000000ff1400720c */ /* 0x000fc60003f45270 */
[----:B------:R-:W-:-:S04]  /*4970*/  IMAD R6, R18, 0x1000, R15 ;  /* 0x0000100012067824 */ /* 0x000fc800078e020f */
[C---:B------:R-:W-:Y:S01]  /*4980*/  VIADD R8, R6.reuse, 0x80 ;  /* 0x0000008006087836 */ /* 0x040fe20000000000 */
[C---:B------:R-:W-:Y:S01]  /*4990*/  R2UR UR6, R6.reuse ;  /* 0x00000000060672ca */ /* 0x040fe200000e0000 */
[C---:B------:R-:W-:Y:S02]  /*49a0*/  VIADD R12, R6.reuse, 0x100 ;  /* 0x00000100060c7836 */ /* 0x040fe40000000000 */
[----:B------:R-:W-:Y:S02]  /*49b0*/  VIADD R6, R6, 0x180 ;  /* 0x0000018006067836 */ /* 0x000fe40000000000 */
[----:B------:R-:W-:-:S04]  /*49c0*/  @!P2 IMAD R0, R18, 0x8, R2 ;  /* 0x000000081200a824 */ /* 0x000fc800078e0202 */
[----:B------:R-:W-:-:S04]  /*49d0*/  @!P2 VIADD R0, R0, 0x38860 ;  /* 0x000388600000a836 */ /* 0x000fc80000000000 */
[----:B------:R-:W-:Y:S01]  /*49e0*/  HGMMA.64x256x16.F32.BF16 R24, gdesc[UR4].tnspB, RZ, !UPT, gsb0 ;  /* 0x43e00000041879f0 */ /* 0x000fe2000c0018ff */
[----:B------:R-:W-:Y:S02]  /*49f0*/  R2UR UR4, R10 ;  /* 0x000000000a0472ca */ /* 0x000fe400000e0000 */
        /* <DEDUP_REMOVED lines=32> */
[----:B------:R-:W-:-:S07]  /*4c00*/  IADD3 R197, R197, -0x2, RZ ;  /* 0xfffffffec5c57810 */ /* 0x000fce0007ffe0ff */
.L_x_4234:
[----:B------:R-:W-:Y:S01]  /*4c10*/  BAR.SYNC.DEFER_BLOCKING 0xe, 0x100 ;  /* 0x0384000000007b1d */ /* 0x000fe20000010000 */
[----:B------:R-:W-:Y:S01]  /*4c20*/  IMAD R3, R18, 0x40, R190 ;  /* 0x0000004012037824 */ /* 0x000fe200078e02be */
[----:B------:R-:W-:Y:S01]  /*4c30*/  R2UR UR4, R4 ;  /* 0x00000000040472ca */ /* 0x000fe200000e0000 */
[----:B------:R-:W-:Y:S01]  /*4c40*/  VIADD R18, R18, 0x1 ;  /* 0x0000000112127836 */ /* 0x000fe20000000000 */
[----:B------:R-:W-:Y:S01]  /*4c50*/  R2UR UR5, R5 ;  /* 0x00000000050572ca */ /* 0x000fe200000e0000 */
[----:B------:R-:W-:Y:S01]  /*4c60*/  IMAD R3, R3, 0x4, R2 ;  /* 0x0000000403037824 */ /* 0x000fe200078e0202 */
[C---:B------:R-:W-:Y:S01]  /*4c70*/  ISETP.GT.AND P1, PT, R197.reuse, RZ, PT ;  /* 0x000000ffc500720c */ /* 0x040fe20003f24270 */
[----:B------:R-:W-:Y:S01]  /*4c80*/  IMAD.MOV.U32 R7, RZ, RZ, 0x40000040 ;  /* 0x40000040ff077424 */ /* 0x000fe200078e00ff */
[C---:B------:R-:W-:Y:S01]  /*4c90*/  ISETP.NE.AND P0, PT, R18.reuse, 0x2, PT ;  /* 0x000000021200780c */ /* 0x040fe20003f05270 */
[----:B------:R-:W-:Y:S02]  /*4ca0*/  IMAD.MOV.U32 R21, RZ, RZ, 0x40000040 ;  /* 0x40000040ff157424 */ /* 0x000fe400078e00ff */
[----:B------:R-:W-:Y:S01]  /*4cb0*/  VIADD R197, R197, 0xffffffff ;  /* 0xffffffffc5c57836 */ /* 0x000fe20000000000 */
[----:B------:R-:W-:-:S02]  /*4cc0*/  SEL R18, R18, RZ, P0 ;  /* 0x000000ff12127207 */ /* 0x000fc40000000000 */
[----:B------:R-:W-:Y:S01]  /*4cd0*/  R2UR UR7, R7 ;  /* 0x00000000070772ca */ /* 0x000fe200000e0000 */
[----:B------:R-:W-:Y:S02]  /*4ce0*/  IMAD.MOV.U32 R7, RZ, RZ, 0x40000040 ;  /* 0x40000040ff077424 */ /* 0x000fe400078e00ff */
[----:B------:R-:W-:-:S04]  /*4cf0*/  IMAD R6, R18, 0x1000, R15 ;  /* 0x0000100012067824 */ /* 0x000fc800078e020f */
[C---:B------:R-:W-:Y:S01]  /*4d00*/  VIADD R20, R6.reuse, 0x80 ;  /* 0x0000008006147836 */ /* 0x040fe20000000000 */
[----:B------:R-:W-:Y:S01]  /*4d10*/  R2UR UR6, R6 ;  /* 0x00000000060672ca */ /* 0x000fe200000e0000 */
[----:B01----:R-:W0:Y:S04]  /*4d20*/  LDS R0, [R3+0x38400] ;  /* 0x0384000003007984 */ /* 0x003e280000000800 */
[----:B------:R1:W2:Y:S02]  /*4d30*/  LDS R14, [R3+0x38420] ;  /* 0x03842000030e7984 */ /* 0x0002a40000000800 */
[----:B-1----:R-:W-:-:S04]  /*4d40*/  SEL R3, RZ, 0x1, P0 ;  /* 0x00000001ff037807 */ /* 0x002fc80000000000 */
[----:B------:R-:W-:Y:S01]  /*4d50*/  LOP3.LUT R22, R22, R3, RZ, 0x3c, !PT ;  /* 0x0000000316167212 */ /* 0x000fe200078e3cff */
        /* <DEDUP_REMOVED lines=163> */
.L_x_4233:
[----:B------:R-:W-:Y:S05]  /*5790*/  BSYNC B0 ;  /* 0x0000000000007941 */ /* 0x000fea0003800000 */
.L_x_4232:
        /* <DEDUP_REMOVED lines=141> */
.L_x_4230:
        /* <DEDUP_REMOVED lines=32> */
.L_x_4236:
[----:B------:R-:W-:Y:S05]  /*6270*/  BSYNC B6 ;  /* 0x0000000000067941 */ /* 0x000fea0003800000 */
.L_x_4235:
        /* <DEDUP_REMOVED lines=12> */
.L_x_4240:
[----:B-1----:R1:W2:Y:S02]  /*6340*/  SYNCS.PHASECHK.TRANS64.TRYWAIT P0, [R2+URZ+0x38800], R3 ;  /* 0x03880003020075a7 */ /* 0x0022a4000800017f */
[----:B--2---:R-:W-:Y:S05]  /*6350*/  @!P0 NANOSLEEP.SYNCS 0x989680 ;  /* 0x009896800000895d */ /* 0x004fea0003900000 */
[----:B------:R-:W2:Y:S02]  /*6360*/  @!P0 SYNCS.PHASECHK.TRANS64 P0, [R2+URZ+0x38800], R3 ;  /* 0x03880003020085a7 */ /* 0x000ea4000800007f */
[----:B--2---:R-:W-:Y:S05]  /*6370*/  @!P0 BRA `(.L_x_4240) ;  /* 0xfffffffc00f08947 */ /* 0x004fea000383ffff */
.L_x_4239:
[----:B------:R-:W-:Y:S05]  /*6380*/  BSYNC B0 ;  /* 0x0000000000007941 */ /* 0x000fea0003800000 */
.L_x_4238:
[----:B------:R-:W-:Y:S05]  /*6390*/  BRA `(.L_x_4241) ;  /* 0x0000003000047947 */ /* 0x000fea0003800000 */
.L_x_4237:
        /* <DEDUP_REMOVED lines=20> */
[----:B------:R-:W-:-:S03]  /*64e0*/  IMAD.WIDE.U32 R40, R33, R44, RZ ;  /* 0x0000002c21287225 */ /* 0x000fc600078e00ff */
[----:B------:R-:W-:Y:S01]  /*64f0*/  IADD3 R49, R49, R43, RZ ;  /* 0x0000002b31317210 */ /* 0x000fe20007ffe0ff */
        /* <DEDUP_REMOVED lines=10> */
[----:B------:R-:W-:Y:S01]  /*65a0*/  IMAD.SHL.U32 R46, R46, 0x20, RZ ;  /* 0x000000202e2e7824 */ /* 0x000fe200078e00ff */
[C---:B------:R-:W-:Y:S01]  /*65b0*/  IADD3.X R26, R49.reuse, R12, R9, P3, !PT ;  /* 0x0000000c311a7210 */ /* 0x040fe20001ffe409 */
[----:B------:R-:W-:Y:S01]  /*65c0*/  IMAD.SHL.U32 R44, R44, 0x20, RZ ;  /* 0x000000202c2c7824 */ /* 0x000fe200078e00ff */
[----:B------:R-:W-:Y:S02]  /*65d0*/  IADD3.X R48, R49, R5, R12, P1, !PT ;  /* 0x0000000531307210 */ /* 0x000fe40000ffe40c */
[----:B------:R-:W-:-:S02]  /*65e0*/  IADD3.X R28, R51, R14, R11, P4, !PT ;  /* 0x0000000e331c7210 */ /* 0x000fc400027fe40b */
        /* <DEDUP_REMOVED lines=18> */
.L_x_4243:
[----:B------:R-:W-:Y:S05]  /*6710*/  BSYNC B6 ;  /* 0x0000000000067941 */ /* 0x000fea0003800000 */
.L_x_4242:
        /* <DEDUP_REMOVED lines=26> */
[----:B------:R-:W-:Y:S01]  /*68c0*/  IMAD.MOV.U32 R10, RZ, RZ, R42 ;  /* 0x000000ffff0a7224 */ /* 0x000fe200078e002a */
[----:B------:R-:W-:Y:S01]  /*68d0*/  LEA R3, R222, R3, 0x5 ;  /* 0x00000003de037211 */ /* 0x000fe200078e28ff */
        /* <DEDUP_REMOVED lines=40> */
.L_x_4247:
[----:B------:R-:W-:Y:S05]  /*6b60*/  BSYNC B1 ;  /* 0x0000000000017941 */ /* 0x000fea0003800000 */
.L_x_4246:
        /* <DEDUP_REMOVED lines=24> */
.L_x_4249:
[----:B------:R-:W-:Y:S05]  /*6cf0*/  BSYNC B1 ;  /* 0x0000000000017941 */ /* 0x000fea0003800000 */
.L_x_4248:
[----:B------:R-:W-:Y:S01]  /*6d00*/  IMAD.WIDE.U32 R10, R3, R4, R10 ;  /* 0x00000004030a7225 */ /* 0x000fe200078e000a */
[----:B------:R-:W-:Y:S01]  /*6d10*/  LEA.HI R0, R219, R219, RZ, 0x1 ;  /* 0x000000dbdb007211 */ /* 0x000fe200078f08ff */
[----:B------:R-:W-:Y:S01]  /*6d20*/  ULDC.64 UR4, c[0x0][0x3c8] ;  /* 0x0000f20000047ab9 */ /* 0x000fe20000000a00 */
[----:B------:R-:W-:Y:S01]  /*6d30*/  ULDC.64 UR6, c[0x0][0x3e0] ;  /* 0x0000f80000067ab9 */ /* 0x000fe20000000a00 */
[----:B------:R-:W-:Y:S01]  /*6d40*/  IMAD.WIDE.U32 R12, R3, R6, R12 ;  /* 0x00000006030c7225 */ /* 0x000fe200078e000c */
[----:B------:R-:W-:-:S03]  /*6d50*/  LOP3.LUT R56, R0, 0xfffffffe, RZ, 0xc0, !PT ;  /* 0xfffffffe00387812 */ /* 0x000fc600078ec0ff */
[C---:B------:R-:W-:Y:S01]  /*6d60*/  IMAD R4, R41.reuse, R4, RZ ;  /* 0x0000000429047224 */ /* 0x040fe200078e02ff */
[----:B------:R-:W-:Y:S01]  /*6d70*/  LEA R0, P3, R12, UR6, 0x1 ;  /* 0x000000060c007c11 */ /* 0x000fe2000f8608ff */
[----:B------:R-:W-:Y:S02]  /*6d80*/  IMAD R6, R41, R6, RZ ;  /* 0x0000000629067224 */ /* 0x000fe400078e02ff */
[----:B01----:R-:W-:Y:S02]  /*6d90*/  IMAD.SHL.U32 R14, R191, 0x40, RZ ;  /* 0x00000040bf0e7824 */ /* 0x003fe400078e00ff */
[C---:B------:R-:W-:Y:S01]  /*6da0*/  IMAD R5, R3.reuse, R5, R4 ;  /* 0x0000000503057224 */ /* 0x040fe200078e0204 */
[----:B------:R-:W-:Y:S01]  /*6db0*/  LEA R4, P2, R10, UR4, 0x1 ;  /* 0x000000040a047c11 */ /* 0x000fe2000f8408ff */
[----:B------:R-:W-:Y:S01]  /*6dc0*/  IMAD R3, R3, R7, R6 ;  /* 0x0000000703037224 */ /* 0x000fe200078e0206 */
[----:B------:R-:W-:Y:S01]  /*6dd0*/  LOP3.LUT R15, R14, 0x1c0, RZ, 0xc0, !PT ;  /* 0x000001c00e0f7812 */ /* 0x000fe200078ec0ff */
[----:B------:R-:W-:Y:S01]  /*6de0*/  IMAD.IADD R5, R11, 0x1, R5 ;  /* 0x000000010b057824 */ /* 0x000fe200078e0205 */
[----:B------:R-:W-:Y:S01]  /*6df0*/  UMOV UR4, 0xffffffff ;  /* 0xffffffff00047882 */ /* 0x000fe20000000000 */
[----:B------:R-:W-:Y:S01]  /*6e00*/  IMAD.IADD R3, R13, 0x1, R3 ;  /* 0x000000010d037824 */ /* 0x000fe200078e0203 */
[----:B------:R-:W-:Y:S01]  /*6e10*/  LOP3.LUT R6, R15, 0x18, R16, 0xf8, !PT ;  /* 0x000000180f067812 */ /* 0x000fe200078ef810 */
[----:B------:R-:W-:Y:S01]  /*6e20*/  IMAD.IADD R56, R219, 0x1, -R56 ;  /* 0x00000001db387824 */ /* 0x000fe200078e0a38 */
[----:B------:R-:W-:-:S02]  /*6e30*/  SHF.R.U32.HI R15, RZ, 0x3, R15 ;  /* 0x00000003ff0f7819 */ /* 0x000fc4000001160f */
[----:B------:R-:W-:Y:S02]  /*6e40*/  LEA.HI.X R5, R10, UR5, R5, 0x1, P2 ;  /* 0x000000050a057c11 */ /* 0x000fe400090f0c05 */
[----:B------:R-:W-:Y:S02]  /*6e50*/  LEA.HI.X R3, R12, UR7, R3, 0x1, P3 ;  /* 0x000000070c037c11 */ /* 0x000fe400098f0c03 */
[----:B------:R-:W-:Y:S02]  /*6e60*/  LOP3.LUT R39, R6, R15, RZ, 0x3c, !PT ;  /* 0x0000000f06277212 */ /* 0x000fe400078e3cff */
[----:B------:R-:W-:Y:S01]  /*6e70*/  SHF.L.U32 R7, R56, 0x1f, RZ ;  /* 0x0000001f38077819 */ /* 0x000fe200000006ff */
[----:B------:R-:W-:Y:S06]  /*6e80*/  BRA.DIV UR4, `(.L_x_4250) ;  /* 0x0000015a04607947 */ /* 0x000fec000b800000 */
.L_x_4437:
[----:B------:R-:W-:-:S03]  /*6e90*/  UMOV UR4, 0xffffffff ;  /* 0xffffffff00047882 */ /* 0x000fc60000000000 */
[----:B------:R-:W-:Y:S05]  /*6ea0*/  BRA.DIV UR4, `(.L_x_4251) ;  /* 0x0000015a04807947 */ /* 0x000fea000b800000 */
.L_x_4440:
[----:B------:R-:W-:-:S03]  /*6eb0*/  UMOV UR4, 0xffffffff ;  /* 0xffffffff00047882 */ /* 0x000fc60000000000 */
[----:B------:R-:W-:Y:S05]  /*6ec0*/  BRA.DIV UR4, `(.L_x_4252) ;  /* 0x0000015a04a07947 */ /* 0x000fea000b800000 */
.L_x_4443:
[----:B------:R-:W-:-:S03]  /*6ed0*/  UMOV UR4, 0xffffffff ;  /* 0xffffffff00047882 */ /* 0x000fc60000000000 */
[----:B------:R-:W-:Y:S05]  /*6ee0*/  BRA.DIV UR4, `(.L_x_4253) ;  /* 0x0000015a04c07947 */ /* 0x000fea000b800000 */
.L_x_4446:
[----:B------:R-:W-:-:S03]  /*6ef0*/  UMOV UR4, 0xffffffff ;  /* 0xffffffff00047882 */ /* 0x000fc60000000000 */
[----:B------:R-:W-:Y:S05]  /*6f00*/  BRA.DIV UR4, `(.L_x_4254) ;  /* 0x0000015a04e07947 */ /* 0x000fea000b800000 */
.L_x_4449:
[----:B------:R-:W-:-:S03]  /*6f10*/  UMOV UR4, 0xffffffff ;  /* 0xffffffff00047882 */ /* 0x000fc60000000000 */
[----:B------:R-:W-:Y:S05]  /*6f20*/  BRA.DIV UR4, `(.L_x_4255) ;  /* 0x0000015e04007947 */ /* 0x000fea000b800000 */
.L_x_4452:
[----:B------:R-:W-:-:S03]  /*6f30*/  UMOV UR4, 0xffffffff ;  /* 0xffffffff00047882 */ /* 0x000fc60000000000 */
[----:B------:R-:W-:Y:S05]  /*6f40*/  BRA.DIV UR4, `(.L_x_4256) ;  /* 0x0000015e04207947 */ /* 0x000fea000b800000 */
.L_x_4455:
[----:B------:R-:W-:-:S03]  /*6f50*/  UMOV UR4, 0xffffffff ;  /* 0xffffffff00047882 */ /* 0x000fc60000000000 */
[----:B------:R-:W-:Y:S05]  /*6f60*/  BRA.DIV UR4, `(.L_x_4257) ;  /* 0x0000015e04407947 */ /* 0x000fea000b800000 */
.L_x_4458:
        /* <DEDUP_REMOVED lines=8> */
[----:B------:R-:W-:Y:S01]  /*6ff0*/  LEA R3, R212, R39, 0x9 ;  /* 0x00000027d4037211 */ /* 0x000fe200078e48ff */
[----:B------:R-:W-:Y:S01]  /*7000*/  IMAD.MOV.U32 R6, RZ, RZ, R26 ;  /* 0x000000ffff067224 */ /* 0x000fe200078e001a */
[----:B------:R-:W-:Y:S01]  /*7010*/  PRMT R12, R12, 0x5410, R5 ;  /* 0x000054100c0c7816 */ /* 0x000fe20000000005 */
        /* <DEDUP_REMOVED lines=9> */
[----:B------:R-:W-:Y:S01]  /*70b0*/  PRMT R42, R6, 0x7610, R42 ;  /* 0x00007610062a7816 */ /* 0x000fe2000000002a */
[----:B------:R-:W-:Y:S01]  /*70c0*/  VIADD R4, R3, 0x20400 ;  /* 0x0002040003047836 */ /* 0x000fe20000000000 */
[----:B------:R-:W-:Y:S01]  /*70d0*/  PRMT R13, R13, 0x5410, R0 ;  /* 0x000054100d0d7816 */ /* 0x000fe20000000000 */
[----:B------:R-:W-:Y:S01]  /*70e0*/  IMAD.MOV.U32 R10, RZ, RZ, R27 ;  /* 0x000000ffff0a7224 */ /* 0x000fe200078e001b */
[----:B------:R-:W-:Y:S01]  /*70f0*/  PRMT R40, R5, 0x7610, R40 ;  /* 0x0000761005287816 */ /* 0x000fe20000000028 */
[----:B------:R-:W-:-:S02]  /*7100*/  VIADD R0, R3, 0x20440 ;  /* 0x0002044003007836 */ /* 0x000fc40000000000 */
        /* <DEDUP_REMOVED lines=13> */
.L_x_4459:
[----:B------:R-:W-:Y:S05]  /*71e0*/  BSYNC B1 ;  /* 0x0000000000017941 */ /* 0x000fea0003800000 */
.L_x_4258:
        /* <DEDUP_REMOVED lines=36> */
[----:B------:R-:W-:Y:S01]  /*7430*/  LOP3.LUT R4, R4, 0xffff0000, RZ, 0xc0, !PT ;  /* 0xffff000004047812 */ /* 0x000fe200078ec0ff */
[----:B------:R-:W-:Y:S01]  /*7440*/  FMUL.FTZ R41, R13, R15 ;  /* 0x0000000f0d297220 */ /* 0x000fe20000410000 */
[----:B------:R-:W-:Y:S01]  /*7450*/  LOP3.LUT R5, R5, 0xffff0000, RZ, 0xc0, !PT ;  /* 0xffff000005057812 */ /* 0x000fe200078ec0ff */
[C---:B------:R-:W-:Y:S01]  /*7460*/  IMAD.U32 R13, R35.reuse, 0x10000, RZ ;  /* 0x00010000230d7824 */ /* 0x040fe200078e00ff */
        /* <DEDUP_REMOVED lines=15> */
[----:B------:R1:W-:Y:S02]  /*7560*/  STS.128 [R3+0x20400], R4 ;  /* 0x0204000403007388 */ /* 0x0003e40000000c00 */
.L_x_4263:
[----:B------:R-:W-:Y:S05]  /*7570*/  BSYNC B2 ;  /* 0x0000000000027941 */ /* 0x000fea0003800000 */
.L_x_4262:
        /* <DEDUP_REMOVED lines=47> */
.L_x_4261:
[----:B------:R-:W-:Y:S05]  /*7870*/  BSYNC B1 ;  /* 0x0000000000017941 */ /* 0x000fea0003800000 */
.L_x_4260:
        /* <DEDUP_REMOVED lines=53> */
.L_x_4266:
[----:B------:R-:W-:Y:S05]  /*7bd0*/  BSYNC B1 ;  /* 0x0000000000017941 */ /* 0x000fea0003800000 */
.L_x_4265:
        /* <DEDUP_REMOVED lines=48> */
.L_x_4245:
        /* <DEDUP_REMOVED lines=38> */
[----:B------:R-:W-:-:S05]  /*8140*/  IMAD R3, R185, 0x40, R19 ;  /* 0x00000040b9037824 */ /* 0x000fca00078e0213 */
[----:B------:R-:W-:Y:S02]  /*8150*/  LEA R3, R222, R3, 0x5 ;  /* 0x00000003de037211 */ /* 0x000fe400078e28ff */
        /* <DEDUP_REMOVED lines=25> */
.L_x_4462:
[----:B------:R-:W-:-:S03]  /*82f0*/  UMOV UR4, 0xffffffff ;  /* 0xffffffff00047882 */ /* 0x000fc60000000000 */
[----:B------:R-:W-:Y:S05]  /*8300*/  BRA.DIV UR4, `(.L_x_4268) ;  /* 0x0000014a04bc7947 */ /* 0x000fea000b800000 */
.L_x_4465:
[----:B------:R-:W-:-:S03]  /*8310*/  UMOV UR4, 0xffffffff ;  /* 0xffffffff00047882 */ /* 0x000fc60000000000 */
[----:B------:R-:W-:Y:S05]  /*8320*/  BRA.DIV UR4, `(.L_x_4269) ;  /* 0x0000014a04dc7947 */ /* 0x000fea000b800000 */
.L_x_4468:
[----:B------:R-:W-:-:S03]  /*8330*/  UMOV UR4, 0xffffffff ;  /* 0xffffffff00047882 */ /* 0x000fc60000000000 */
[----:B------:R-:W-:Y:S05]  /*8340*/  BRA.DIV UR4, `(.L_x_4270) ;  /* 0x0000014a04fc7947 */ /* 0x000fea000b800000 */
.L_x_4471:
[----:B------:R-:W-:-:S03]  /*8350*/  UMOV UR4, 0xffffffff ;  /* 0xffffffff00047882 */ /* 0x000fc60000000000 */
[----:B------:R-:W-:Y:S05]  /*8360*/  BRA.DIV UR4, `(.L_x_4271) ;  /* 0x0000014e041c7947 */ /* 0x000fea000b800000 */
.L_x_4474:
[----:B------:R-:W-:Y:S01]  /*8370*/  UMOV UR4, 0xffffffff ;  /* 0xffffffff00047882 */ /* 0x000fe20000000000 */
[----:B------:R-:W-:Y:S02]  /*8380*/  LOP3.LUT R6, R6, 0xfffffffe, RZ, 0xc0, !PT ;  /* 0xfffffffe06067812 */ /* 0x000fe400078ec0ff */
[----:B------:R-:W-:Y:S05]  /*8390*/  BRA.DIV UR4, `(.L_x_4272) ;  /* 0x0000014e04387947 */ /* 0x000fea000b800000 */
.L_x_4477:
[----:B------:R-:W-:Y:S01]  /*83a0*/  UMOV UR4, 0xffffffff ;  /* 0xffffffff00047882 */ /* 0x000fe20000000000 */
[----:B------:R-:W-:Y:S02]  /*83b0*/  IMAD.IADD R56, R219, 0x1, -R6 ;  /* 0x00000001db387824 */ /* 0x000fe400078e0a06 */
[----:B------:R-:W-:Y:S05]  /*83c0*/  BRA.DIV UR4, `(.L_x_4273) ;  /* 0x0000014e04547947 */ /* 0x000fea000b800000 */
.L_x_4480:
[----:B------:R-:W-:Y:S01]  /*83d0*/  UMOV UR4, 0xffffffff ;  /* 0xffffffff00047882 */ /* 0x000fe20000000000 */
[----:B------:R-:W-:Y:S02]  /*83e0*/  SHF.L.U32 R3, R56, 0x1f, RZ ;  /* 0x0000001f38037819 */ /* 0x000fe400000006ff */
[----:B------:R-:W-:Y:S05]  /*83f0*/  BRA.DIV UR4, `(.L_x_4274) ;  /* 0x0000014e04707947 */ /* 0x000fea000b800000 */
.L_x_4483:
        /* <DEDUP_REMOVED lines=35> */
.L_x_4484:
[----:B------:R-:W-:Y:S05]  /*8630*/  BSYNC B1 ;  /* 0x0000000000017941 */ /* 0x000fea0003800000 */
.L_x_4275:
[----:B------:R-:W-:Y:S04]  /*8640*/  BSSY B1, `(.L_x_4277) ;  /* 0x000006a000017945 */ /* 0x000fe80003800000 */
[----:B------:R-:W-:Y:S05]  /*8650*/  @P2 BRA `(.L_x_4278) ;  /* 0x0000000400a02947 */ /* 0x000fea0003800000 */
[----:B------:R-:W-:Y:S01]  /*8660*/  IMAD.SHL.U32 R0, R191, 0x40, RZ ;  /* 0x00000040bf007824 */ /* 0x000fe200078e00ff */
[----:B------:R-:W-:Y:S01]  /*8670*/  SHF.R.U64 R12, R32, 0x10, R33 ;  /* 0x00000010200c7819 */ /* 0x000fe20000001221 */
[----:B------:R-:W-:Y:S01]  /*8680*/  IMAD.IADD R4, R16, 0x1, R21 ;  /* 0x0000000110047824 */ /* 0x000fe200078e0215 */
[----:B------:R-:W-:Y:S02]  /*8690*/  SHF.R.U32.HI R32, RZ, 0x10, R33 ;  /* 0x00000010ff207819 */ /* 0x000fe40000011621 */
        /* <DEDUP_REMOVED lines=10> */
[----:B------:R-:W-:Y:S01]  /*8740*/  PRMT R33, R20, 0x5432, R12 ;  /* 0x0000543214217816 */ /* 0x000fe2000000000c */
        /* <DEDUP_REMOVED lines=9> */
[----:B------:R-:W-:Y:S02]  /*87e0*/  PRMT R36, R14, 0x5410, R3 ;  /* 0x000054100e247816 */ /* 0x000fe40000000003 */
[----:B------:R-:W-:Y:S01]  /*87f0*/  SHF.R.U32.HI R42, RZ, 0x10, R39 ;  /* 0x00000010ff2a7819 */ /* 0x000fe20000011627 */
[C---:B------:R-:W-:Y:S01]  /*8800*/  IMAD.U32 R39, R38.reuse, 0x10000, RZ ;  /* 0x0001000026277824 */ /* 0x040fe200078e00ff */
[----:B------:R-:W-:Y:S01]  /*8810*/  PRMT R37, R15, 0x5410, R35 ;  /* 0x000054100f257816 */ /* 0x000fe20000000023 */
[----:B------:R-:W-:Y:S01]  /*8820*/  IMAD.U32 R35, R33, 0x10000, RZ ;  /* 0x0001000021237824 */ /* 0x000fe200078e00ff */
        /* <DEDUP_REMOVED lines=9> */
[C---:B------:R-:W-:Y:S01]  /*88c0*/  IMAD.U32 R12, R6.reuse, 0x10000, RZ ;  /* 0x00010000060c7824 */ /* 0x040fe200078e00ff */
[----:B------:R-:W-:Y:S01]  /*88d0*/  LOP3.LUT R6, R6, 0xffff0000, RZ, 0xc0, !PT ;  /* 0xffff000006067812 */ /* 0x000fe200078ec0ff */
[----:B-1----:R-:W-:Y:S01]  /*88e0*/  IMAD.U32 R15, R9, 0x10000, RZ ;  /* 0x00010000090f7824 */ /* 0x002fe200078e00ff */
[----:B------:R-:W-:Y:S01]  /*88f0*/  SHF.L.U32 R14, R8, 0x10, RZ ;  /* 0x00000010080e7819 */ /* 0x000fe200000006ff */
[----:B------:R-:W-:Y:S01]  /*8900*/  IMAD.U32 R20, R10, 0x10000, RZ ;  /* 0x000100000a147824 */ /* 0x000fe200078e00ff */
[----:B------:R-:W-:Y:S01]  /*8910*/  LOP3.LUT R8, R8, 0xffff0000, RZ, 0xc0, !PT ;  /* 0xffff000008087812 */ /* 0x000fe200078ec0ff */
[----:B------:R-:W-:Y:S01]  /*8920*/  IMAD.U32 R32, R11, 0x10000, RZ ;  /* 0x000100000b207824 */ /* 0x000fe200078e00ff */
        /* <DEDUP_REMOVED lines=20> */
[----:B------:R-:W-:Y:S01]  /*8a70*/  LOP3.LUT R10, R10, 0xffff0000, RZ, 0xc0, !PT ;  /* 0xffff00000a0a7812 */ /* 0x000fe200078ec0ff */
[----:B------:R-:W-:-:S02]  /*8a80*/  IMAD.U32 R4, R42, 0x10000, RZ ;  /* 0x000100002a047824 */ /* 0x000fc400078e00ff */
[C---:B------:R-:W-:Y:S01]  /*8a90*/  FFMA.FTZ R34, R5.reuse, R34, -R0 ;  /* 0x0000002205227223 */ /* 0x040fe20000010800 */
[----:B------:R-:W-:Y:S01]  /*8aa0*/  FFMA.FTZ R9, R5, R40, R38 ;  /* 0x0000002805097223 */ /* 0x000fe20000010026 */
[----:B------:R-:W-:Y:S02]  /*8ab0*/  IMAD.U32 R13, R7, 0x10000, RZ ;  /* 0x00010000070d7824 */ /* 0x000fe400078e00ff */
[----:B------:R-:W-:Y:S01]  /*8ac0*/  FMUL.FTZ R35, R20, R15 ;  /* 0x0000000f14237220 */ /* 0x000fe20000410000 */
[----:B------:R-:W-:Y:S02]  /*8ad0*/  IMAD.U32 R3, R36, 0x10000, RZ ;  /* 0x0001000024037824 */ /* 0x000fe400078e00ff */
[----:B------:R-:W-:Y:S01]  /*8ae0*/  FMUL.FTZ R38, R32, R4 ;  /* 0x0000000420267220 */ /* 0x000fe20000410000 */
[----:B------:R-:W-:Y:S01]  /*8af0*/  IMAD.U32 R0, R37, 0x10000, RZ ;  /* 0x0001000025007824 */ /* 0x000fe200078e00ff */
        /* <DEDUP_REMOVED lines=9> */
[C---:B------:R-:W-:Y:S01]  /*8b90*/  FMUL.FTZ R5, R10.reuse, R41 ;  /* 0x000000290a057220 */ /* 0x040fe20000410000 */
[----:B------:R-:W-:Y:S01]  /*8ba0*/  LOP3.LUT R0, R37, 0xffff0000, RZ, 0xc0, !PT ;  /* 0xffff000025007812 */ /* 0x000fe200078ec0ff */
[----:B------:R-:W-:Y:S01]  /*8bb0*/  FFMA.FTZ R32, R13, R4, R32 ;  /* 0x000000040d207223 */ /* 0x000fe20000010020 */
        /* <DEDUP_REMOVED lines=18> */
.L_x_4278:
[----:B------:R-:W-:Y:S05]  /*8ce0*/  BSYNC B1 ;  /* 0x0000000000017941 */ /* 0x000fea0003800000 */
.L_x_4277:
        /* <DEDUP_REMOVED lines=9> */
[----:B------:R-:W-:Y:S02]  /*8d80*/  SHF.R.U32.HI R24, RZ, 0x10, R25 ;  /* 0x00000010ff187819 */ /* 0x000fe40000011619 */
[----:B------:R-:W-:Y:S01]  /*8d90*/  SHF.R.U64 R12, R26, 0x10, R27 ;  /* 0x000000101a0c7819 */ /* 0x000fe2000000121b */
[----:B0-----:R-:W-:Y:S01]  /*8da0*/  IMAD.IADD R3, R231, 0x1, R0 ;  /* 0x00000001e7037824 */ /* 0x001fe200078e0200 */
[----:B------:R-:W-:Y:S02]  /*8db0*/  SHF.R.U64 R0, R28, 0x10, R29 ;  /* 0x000000101c007819 */ /* 0x000fe4000000121d */
[----:B------:R-:W-:Y:S01]  /*8dc0*/  SHF.R.U32.HI R26, RZ, 0x10, R27 ;  /* 0x00000010ff1a7819 */ /* 0x000fe2000001161b */
[----:B------:R-:W-:Y:S01]  /*8dd0*/  IMAD R3, R3, 0x2, R2 ;  /* 0x0000000203037824 */ /* 0x000fe200078e0202 */
[C---:B------:R-:W-:Y:S02]  /*8de0*/  PRMT R30, R48.reuse, 0x5432, R0 ;  /* 0x00005432301e7816 */ /* 0x040fe40000000000 */
[----:B------:R-:W-:-:S02]  /*8df0*/  PRMT R25, R48, 0x5410, R13 ;  /* 0x0000541030197816 */ /* 0x000fc4000000000d */
[----:B------:R-:W0:Y:S01]  /*8e00*/  LDS.128 R8, [R3+0x20400] ;  /* 0x0204000003087984 */ /* 0x000e220000000c00 */
[----:B------:R-:W-:Y:S01]  /*8e10*/  SHF.R.U32.HI R35, RZ, 0x10, R31 ;  /* 0x00000010ff237819 */ /* 0x000fe2000001161f */
[----:B------:R-:W-:Y:S01]  /*8e20*/  IMAD.U32 R31, R30, 0x10000, RZ ;  /* 0x000100001e1f7824 */ /* 0x000fe200078e00ff */
[----:B------:R-:W-:Y:S02]  /*8e30*/  PRMT R32, R49, 0x5432, R32 ;  /* 0x0000543231207816 */ /* 0x000fe40000000020 */
[----:B------:R-:W-:Y:S01]  /*8e40*/  PRMT R29, R52, 0x5432, R26 ;  /* 0x00005432341d7816 */ /* 0x000fe2000000001a */
[----:B------:R-:W-:Y:S01]  /*8e50*/  IMAD.U32 R26, R25, 0x10000, RZ ;  /* 0x00010000191a7824 */ /* 0x000fe200078e00ff */
[----:B------:R-:W-:Y:S01]  /*8e60*/  PRMT R27, R50, 0x5432, R24 ;  /* 0x00005432321b7816 */ /* 0x000fe20000000018 */
[----:B------:R-:W-:Y:S01]  /*8e70*/  IMAD.U32 R33, R32, 0x10000, RZ ;  /* 0x0001000020217824 */ /* 0x000fe200078e00ff */
[----:B------:R-:W-:Y:S02]  /*8e80*/  PRMT R35, R14, 0x5410, R35 ;  /* 0x000054100e237816 */ /* 0x000fe40000000023 */
[----:B------:R-:W-:-:S02]  /*8e90*/  PRMT R28, R51, 0x5432, R12 ;  /* 0x00005432331c7816 */ /* 0x000fc4000000000c */
[----:B------:R-:W-:Y:S02]  /*8ea0*/  PRMT R34, R14, 0x5432, R34 ;  /* 0x000054320e227816 */ /* 0x000fe40000000022 */
[----:B------:R-:W-:Y:S01]  /*8eb0*/  LOP3.LUT R25, R25, 0xffff0000, RZ, 0xc0, !PT ;  /* 0xffff000019197812 */ /* 0x000fe200078ec0ff */
[----:B-1----:R-:W-:Y:S01]  /*8ec0*/  IMAD.U32 R0, R4, 0x10000, RZ ;  /* 0x0001000004007824 */ /* 0x002fe200078e00ff */
[----:B------:R-:W-:Y:S01]  /*8ed0*/  SHF.L.U32 R14, R7, 0x10, RZ ;  /* 0x00000010070e7819 */ /* 0x000fe200000006ff */
[C---:B------:R-:W-:Y:S01]  /*8ee0*/  IMAD.U32 R12, R5.reuse, 0x10000, RZ ;  /* 0x00010000050c7824 */ /* 0x040fe200078e00ff */
        /* <DEDUP_REMOVED lines=19> */
[----:B------:R-:W-:Y:S01]  /*9020*/  FFMA.FTZ R41, R12, R15, -R41 ;  /* 0x0000000f0c297223 */ /* 0x000fe20000010829 */
[----:B------:R-:W-:Y:S02]  /*9030*/  IMAD.U32 R31, R29, 0x10000, RZ ;  /* 0x000100001d1f7824 */ /* 0x000fe400078e00ff */
[----:B------:R-:W-:Y:S01]  /*9040*/  FMUL.FTZ R45, R24, R37 ;  /* 0x00000025182d7220 */ /* 0x000fe20000410000 */
[----:B------:R-:W-:Y:S01]  /*9050*/  LOP3.LUT R15, R30, 0xffff0000, RZ, 0xc0, !PT ;  /* 0xffff00001e0f7812 */ /* 0x000fe200078ec0ff */
[----:B------:R-:W-:Y:S01]  /*9060*/  FFMA.FTZ R43, R12, R33, R43 ;  /* 0x000000210c2b7223 */ /* 0x000fe2000001002b */
[-C--:B------:R-:W-:Y:S01]  /*9070*/  FMUL.FTZ R24, R24, R31.reuse ;  /* 0x0000001f18187220 */ /* 0x080fe20000410000 */
[----:B------:R-:W-:Y:S01]  /*9080*/  FFMA.FTZ R45, R14, R31, -R45 ;  /* 0x0000001f0e2d7223 */ /* 0x000fe2000001082d */
[----:B------:R-:W-:Y:S01]  /*9090*/  LOP3.LUT R0, R27, 0xffff0000, RZ, 0xc0, !PT ;  /* 0xffff00001b007812 */ /* 0x000fe200078ec0ff */
[C---:B------:R-:W-:Y:S01]  /*90a0*/  FMUL.FTZ R31, R8.reuse, R15 ;  /* 0x0000000f081f7220 */ /* 0x040fe20000410000 */
[----:B------:R-:W-:Y:S01]  /*90b0*/  FMUL.FTZ R27, R8, R25 ;  /* 0x00000019081b7220 */ /* 0x000fe20000410000 */
[----:B------:R-:W-:-:S02]  /*90c0*/  IMAD.U32 R21, R10, 0x10000, RZ ;  /* 0x000100000a157824 */ /* 0x000fc400078e00ff */
[----:B------:R-:W-:Y:S01]  /*90d0*/  FFMA.FTZ R37, R14, R37, R24 ;  /* 0x000000250e257223 */ /* 0x000fe20000010018 */
[----:B------:R-:W-:Y:S02]  /*90e0*/  IMAD.U32 R12, R34, 0x10000, RZ ;  /* 0x00010000220c7824 */ /* 0x000fe400078e00ff */
[C---:B------:R-:W-:Y:S01]  /*90f0*/  FMUL.FTZ R20, R9.reuse, R32 ;  /* 0x0000002009147220 */ /* 0x040fe20000410000 */
[C---:B------:R-:W-:Y:S01]  /*9100*/  FFMA.FTZ R31, R4.reuse, R25, -R31 ;  /* 0x00000019041f7223 */ /* 0x040fe2000001081f */
[----:B------:R-:W-:Y:S01]  /*9110*/  FMUL.FTZ R9, R9, R0 ;  /* 0x0000000009097220 */ /* 0x000fe20000410000 */
[----:B------:R-:W-:Y:S01]  /*9120*/  FFMA.FTZ R14, R4, R15, R27 ;  /* 0x0000000f040e7223 */ /* 0x000fe2000001001b */
[----:B------:R-:W-:Y:S02]  /*9130*/  IMAD.U32 R8, R28, 0x10000, RZ ;  /* 0x000100001c087824 */ /* 0x000fe400078e00ff */
[----:B------:R-:W-:Y:S01]  /*9140*/  FMUL.FTZ R4, R21, R12 ;  /* 0x0000000c15047220 */ /* 0x000fe20000410000 */
[C---:B------:R-:W-:Y:S01]  /*9150*/  FFMA.FTZ R32, R5.reuse, R32, R9 ;  /* 0x0000002005207223 */ /* 0x040fe20000010009 */
[----:B------:R-:W-:Y:S01]  /*9160*/  LOP3.LUT R10, R10, 0xffff0000, RZ, 0xc0, !PT ;  /* 0xffff00000a0a7812 */ /* 0x000fe200078ec0ff */
[----:B------:R-:W-:Y:S01]  /*9170*/  FFMA.FTZ R20, R5, R0, -R20 ;  /* 0x0000000005147223 */ /* 0x000fe20000010814 */
[-C--:B------:R-:W-:Y:S01]  /*9180*/  FMUL.FTZ R24, R21, R8.reuse ;  /* 0x0000000815187220 */ /* 0x080fe20000410000 */
[----:B------:R-:W-:Y:S01]  /*9190*/  FFMA.FTZ R15, R13, R8, -R4 ;  /* 0x000000080d0f7223 */ /* 0x000fe20000010804 */
[----:B------:R-:W-:-:S02]  /*91a0*/  LOP3.LUT R9, R34, 0xffff0000, RZ, 0xc0, !PT ;  /* 0xffff000022097812 */ /* 0x000fc400078ec0ff */
[----:B------:R-:W-:Y:S01]  /*91b0*/  LOP3.LUT R11, R11, 0xffff0000, RZ, 0xc0, !PT ;  /* 0xffff00000b0b7812 */ /* 0x000fe200078ec0ff */
[----:B------:R-:W-:Y:S01]  /*91c0*/  FFMA.FTZ R24, R13, R12, R24 ;  /* 0x0000000c0d187223 */ /* 0x000fe20000010018 */
[----:B------:R-:W-:Y:S01]  /*91d0*/  LOP3.LUT R5, R28, 0xffff0000, RZ, 0xc0, !PT ;  /* 0xffff00001c057812 */ /* 0x000fe200078ec0ff */
[C---:B------:R-:W-:Y:S01]  /*91e0*/  FMUL.FTZ R13, R10.reuse, R9 ;  /* 0x000000090a0d7220 */ /* 0x040fe20000410000 */
[----:B------:R-:W-:Y:S02]  /*91f0*/  LOP3.LUT R4, R35, 0xffff0000, RZ, 0xc0, !PT ;  /* 0xffff000023047812 */ /* 0x000fe400078ec0ff */
[----:B------:R-:W-:Y:S01]  /*9200*/  LOP3.LUT R0, R29, 0xffff0000, RZ, 0xc0, !PT ;  /* 0xffff00001d007812 */ /* 0x000fe200078ec0ff */
[-C--:B------:R-:W-:Y:S01]  /*9210*/  FMUL.FTZ R8, R10, R5.reuse ;  /* 0x000000050a087220 */ /* 0x080fe20000410000 */
[----:B------:R-:W-:Y:S01]  /*9220*/  FFMA.FTZ R10, R6, R5, -R13 ;  /* 0x00000005060a7223 */ /* 0x000fe2000001080d */
[C---:B------:R-:W-:Y:S01]  /*9230*/  FMUL.FTZ R12, R11.reuse, R4 ;  /* 0x000000040b0c7220 */ /* 0x040fe20000410000 */
[----:B------:R-:W-:Y:S01]  /*9240*/  F2FP.BF16.F32.PACK_AB R5, R20, R41 ;  /* 0x000000291405723e */ /* 0x000fe200000010ff */
        /* <DEDUP_REMOVED lines=13> */
.L_x_4264:
[----:B------:R-:W-:Y:S05]  /*9320*/  BSYNC B0 ;  /* 0x0000000000007941 */ /* 0x000fea0003800000 */
.L_x_4244:
        /* <DEDUP_REMOVED lines=8> */
.L_x_4241:
[----:B------:R-:W-:-:S13]  /*93b0*/  ISETP.NE.AND P0, PT, R189, 0x3, PT ;  /* 0x00000003bd00780c */ /* 0x000fda0003f05270 */
[----:B------:R-:W-:Y:S05]  /*93c0*/  @!P0 BRA `(.L_x_4279) ;  /* 0x0000000000048947 */ /* 0x000fea0003800000 */
[----:B------:R-:W-:Y:S01]  /*93d0*/  BPT.TRAP 0x1 ;  /* 0x000000040000795c */ /* 0x000fe20000300000 */
.L_x_4279:
[----:B------:R-:W-:Y:S01]  /*93e0*/  IMAD R169, R18, 0x8, R2 ;  /* 0x0000000812a97824 */ /* 0x000fe200078e0202 */
[----:B------:R-:W-:-:S04]  /*93f0*/  SHF.L.U32 R20, R22, 0x1f, RZ ;  /* 0x0000001f16147819 */ /* 0x000fc800000006ff */
[----:B------:R0:W0:Y:S01]  /*9400*/  SYNCS.PHASECHK.TRANS64.TRYWAIT P1, [R169+URZ+0x38830], R20 ;  /* 0x03883014a90075a7 */ /* 0x000022000802017f */
[----:B------:R-:W-:Y:S05]  /*9410*/  @!P0 BRA `(.L_x_4280) ;  /* 0x0000000000048947 */ /* 0x000fea0003800000 */
[----:B------:R-:W-:Y:S01]  /*9420*/  BPT.TRAP 0x1 ;  /* 0x000000040000795c */ /* 0x000fe20000300000 */
.L_x_4280:
        /* <DEDUP_REMOVED lines=10> */
.L_x_4281:
[----:B------:R-:W-:Y:S01]  /*94d0*/  IMAD.MOV.U32 R7, RZ, RZ, 0x40000040 ;  /* 0x40000040ff077424 */ /* 0x000fe200078e00ff */
[----:B------:R-:W-:Y:S01]  /*94e0*/  LOP3.LUT R6, R3, 0x10000, RZ, 0xfc, !PT ;  /* 0x0001000003067812 */ /* 0x000fe200078efcff */
[----:B------:R-:W-:Y:S01]  /*94f0*/  IMAD.MOV.U32 R5, RZ, RZ, 0x40000040 ;  /* 0x40000040ff057424 */ /* 0x000fe200078e00ff */
[----:B------:R-:W-:Y:S01]  /*9500*/  LEA R4, R18, R14, 0x9 ;  /* 0x0000000e12047211 */ /* 0x000fe200078e48ff */
        /* <DEDUP_REMOVED lines=9> */
[----:B------:R-:W-:Y:S01]  /*95a0*/  SHF.L.U32 R3, R56, 0x1f, RZ ;  /* 0x0000001f38037819 */ /* 0x000fe200000006ff */
[----:B------:R-:W-:Y:S01]  /*95b0*/  IMAD.MOV.U32 R9, RZ, RZ, 0x40000040 ;  /* 0x40000040ff097424 */ /* 0x000fe200078e00ff */
[----:B------:R-:W-:Y:S01]  /*95c0*/  BSSY B0, `(.L_x_4283) ;  /* 0x0000022000007945 */ /* 0x000fe20003800000 */
[----:B------:R-:W-:-:S02]  /*95d0*/  VIADD R10, R6, 0x4 ;  /* 0x00000004060a7836 */ /* 0x000fc40000000000 */
[----:B------:R-:W-:Y:S02]  /*95e0*/  IMAD.MOV.U32 R11, RZ, RZ, 0x40000040 ;  /* 0x40000040ff0b7424 */ /* 0x000fe400078e00ff */
[----:B------:R-:W-:-:S04]  /*95f0*/  IMAD.MOV.U32 R5, RZ, RZ, 0x40000040 ;  /* 0x40000040ff057424 */ /* 0x000fc800078e00ff */
[----:B------:R-:W-:Y:S01]  /*9600*/  HGMMA.64x64x16.F32.BF16 R24, gdesc[UR4], RZ, !UPT, gsb0 ;  /* 0x00e00000041879f0 */ /* 0x000fe2000c0018ff */
        /* <DEDUP_REMOVED lines=29> */
.L_x_4485:
[----:B------:R-:W-:Y:S05]  /*97e0*/  BSYNC B0 ;  /* 0x0000000000007941 */ /* 0x000fea0003800000 */
.L_x_4283:
[----:B------:R-:W-:Y:S05]  /*97f0*/  @!P0 BRA `(.L_x_4285) ;  /* 0x0000000000048947 */ /* 0x000fea0003800000 */
[----:B------:R-:W-:Y:S01]  /*9800*/  BPT.TRAP 0x1 ;  /* 0x000000040000795c */ /* 0x000fe20000300000 */
.L_x_4285:
[----:B------:R2:W3:Y:S01]  /*9810*/  SYNCS.PHASECHK.TRANS64.TRYWAIT P1, [R169+URZ+0x38850], R20 ;  /* 0x03885014a90075a7 */ /* 0x0004e2000802017f */
[----:B------:R-:W-:Y:S05]  /*9820*/  @!P0 BRA `(.L_x_4286) ;  /* 0x0000000000048947 */ /* 0x000fea0003800000 */
[----:B------:R-:W-:Y:S01]  /*9830*/  BPT.TRAP 0x1 ;  /* 0x000000040000795c */ /* 0x000fe20000300000 */
.L_x_4286:
[C---:B------:R-:W-:Y:S01]  /*9840*/  VIADD R0, R2.reuse, 0x400 ;  /* 0x0000040002007836 */ /* 0x040fe20000000000 */
[----:B------:R-:W-:Y:S01]  /*9850*/  BSSY B0, `(.L_x_4287) ;  /* 0x000000a000007945 */ /* 0x000fe20003800000 */
[----:B-1----:R-:W-:-:S03]  /*9860*/  VIADD R3, R2, 0x26400 ;  /* 0x0002640002037836 */ /* 0x002fc60000000000 */
        /* <DEDUP_REMOVED lines=8> */
.L_x_4288:
[----:B------:R-:W-:Y:S05]  /*98f0*/  BSYNC B0 ;  /* 0x0000000000007941 */ /* 0x000fea0003800000 */
.L_x_4287:
[----:B------:R-:W-:Y:S01]  /*9900*/  IMAD.MOV.U32 R5, RZ, RZ, 0x40000040 ;  /* 0x40000040ff057424 */ /* 0x000fe200078e00ff */
[----:B------:R-:W-:Y:S01]  /*9910*/  LOP3.LUT R4, R3, 0x10000, RZ, 0xfc, !PT ;  /* 0x0001000003047812 */ /* 0x000fe200078efcff */
[----:B------:R-:W-:Y:S01]  /*9920*/  IMAD.MOV.U32 R21, RZ, RZ, 0x40000040 ;  /* 0x40000040ff157424 */ /* 0x000fe200078e00ff */
[----:B012---:R-:W-:Y:S01]  /*9930*/  LEA R20, R18, R15, 0xc ;  /* 0x0000000f12147211 */ /* 0x007fe200078e60ff */
[----:B------:R-:W-:Y:S05]  /*9940*/  WARPSYNC.ALL ;  /* 0x0000000000007948 */ /* 0x000fea0003800000 */
[C---:B------:R-:W-:Y:S01]  /*9950*/  R2UR UR4, R4.reuse ;  /* 0x00000000040472ca */ /* 0x040fe200000e0000 */
[----:B------:R-:W-:Y:S01]  /*9960*/  WARPGROUP.ARRIVE ;  /* 0x00000000000079c5 */ /* 0x000fe20000000000 */
[----:B------:R-:W-:Y:S01]  /*9970*/  R2UR UR5, R5 ;  /* 0x00000000050572ca */ /* 0x000fe200000e0000 */
[----:B------:R-:W-:Y:S01]  /*9980*/  VIADD R58, R4, 0x2 ;  /* 0x00000002043a7836 */ /* 0x000fe20000000000 */
[C---:B------:R-:W-:Y:S01]  /*9990*/  R2UR UR6, R20.reuse ;  /* 0x00000000140672ca */ /* 0x040fe200000e0000 */
        /* <DEDUP_REMOVED lines=19> */
[----:B------:R-:W-:-:S02]  /*9ad0*/  IMAD.MOV.U32 R57, RZ, RZ, 0x40000040 ;  /* 0x40000040ff397424 */ /* 0x000fc400078e00ff */
[----:B------:R-:W-:Y:S01]  /*9ae0*/  IMAD.MOV.U32 R67, RZ, RZ, 0x40000040 ;  /* 0x40000040ff437424 */ /* 0x000fe200078e00ff */
[----:B0-----:R-:W-:Y:S02]  /*9af0*/  SHF.R.U32.HI R0, RZ, 0x7, R0 ;  /* 0x00000007ff007819 */ /* 0x001fe40000011600 */
[----:B-1----:R-:W-:-:S04]  /*9b00*/  LOP3.LUT R61, R61, 0x7f, RZ, 0xc0, !PT ;  /* 0x0000007f3d3d7812 */ /* 0x002fc800078ec0ff */
        /* <DEDUP_REMOVED lines=21> */
[----:B------:R-:W-:Y:S02]  /*9c60*/  R2UR UR5, R59 ;  /* 0x000000003b0572ca */ /* 0x000fe400000e0000 */
[----:B------:R-:W-:Y:S01]  /*9c70*/  R2UR UR6, R56 ;  /* 0x00000000380672ca */ /* 0x000fe200000e0000 */
[----:B------:R-:W-:Y:S01]  /*9c80*/  VIADD R56, R20, 0x200 ;  /* 0x0000020014387836 */ /* 0x000fe20000000000 */
[----:B------:R-:W-:Y:S01]  /*9c90*/  R2UR UR7, R57 ;  /* 0x00000000390772ca */ /* 0x000fe200000e0000 */
[----:B------:R-:W-:Y:S01]  /*9ca0*/  IMAD.MOV.U32 R57, RZ, RZ, 0x40000040 ;  /* 0x40000040ff397424 */ /* 0x000fe200078e00ff */
        /* <DEDUP_REMOVED lines=131> */
[----:B------:R-:W-:Y:S02]  /*a4e0*/  R2UR UR7, R57 ;  /* 0x00000000390772ca */ /* 0x000fe400000e0000 */
        /* <DEDUP_REMOVED lines=23> */
[----:B------:R-:W-:-:S02]  /*a660*/  IMAD.MOV.U32 R3, RZ, RZ, 0x28 ;  /* 0x00000028ff037424 */ /* 0x000fc400078e00ff */
[----:B------:R-:W-:-:S03]  /*a670*/  IMAD.MOV.U32 R21, RZ, RZ, 0xa00 ;  /* 0x00000a00ff157424 */ /* 0x000fc600078e00ff */
[----:B------:R-:W-:Y:S02]  /*a680*/  SEL R3, R3, 0x26, P1 ;  /* 0x0000002603037807 */ /* 0x000fe40000800000 */
[----:B------:R-:W-:Y:S02]  /*a690*/  SEL R21, R21, 0x980, P1 ;  /* 0x0000098015157807 */ /* 0x000fe40000800000 */
[----:B------:R-:W-:Y:S02]  /*a6a0*/  LOP3.LUT R3, R3, 0x6, RZ, 0xc0, !PT ;  /* 0x0000000603037812 */ /* 0x000fe400078ec0ff */
[----:B------:R-:W-:Y:S01]  /*a6b0*/  LOP3.LUT R21, R21, 0xa00, RZ, 0xc0, !PT ;  /* 0x00000a0015157812 */ /* 0x000fe200078ec0ff */
        /* <DEDUP_REMOVED lines=9> */
[CC--:B------:R-:W-:Y:S02]  /*a750*/  IADD3 R58, R3.reuse, R21.reuse, R4 ;  /* 0x00000015033a7210 */ /* 0x0c0fe40007ffe004 */
[----:B------:R-:W-:Y:S01]  /*a760*/  IADD3 R56, R3, R21, R20 ;  /* 0x0000001503387210 */ /* 0x000fe20007ffe014 */
        /* <DEDUP_REMOVED lines=14> */
[----:B------:R-:W-:Y:S01]  /*a850*/  VIADD R57, R4, 0xa00 ;  /* 0x00000a0004397836 */ /* 0x000fe20000000000 */
[----:B------:R-:W-:Y:S01]  /*a860*/  IADD3 R66, R0, R59, RZ ;  /* 0x0000003b00427210 */ /* 0x000fe20007ffe0ff */
[----:B------:R-:W-:-:S02]  /*a870*/  IMAD.IADD R58, R62, 0x1, R59 ;  /* 0x000000013e3a7824 */ /* 0x000fc400078e023b */
[--C-:B------:R-:W-:Y:S02]  /*a880*/  IMAD.IADD R64, R0, 0x1, R57.reuse ;  /* 0x0000000100407824 */ /* 0x100fe400078e0239 */
        /* <DEDUP_REMOVED lines=50> */
[----:B------:R-:W-:Y:S01]  /*abb0*/  IMAD.IADD R56, R62, 0x1, R57 ;  /* 0x000000013e387824 */ /* 0x000fe200078e0239 */
[----:B------:R-:W-:Y:S01]  /*abc0*/  IADD3 R64, R0, R57, RZ ;  /* 0x0000003900407210 */ /* 0x000fe20007ffe0ff */
        /* <DEDUP_REMOVED lines=32> */
[----:B------:R-:W-:-:S02]  /*add0*/  IADD3 R56, R3, R21, R20 ;  /* 0x0000001503387210 */ /* 0x000fc40007ffe014 */
[----:B------:R-:W-:Y:S01]  /*ade0*/  IADD3 R3, R4, 0xe00, RZ ;  /* 0x00000e0004037810 */ /* 0x000fe20007ffe0ff */
        /* <DEDUP_REMOVED lines=40> */
[----:B------:R-:W-:Y:S01]  /*b070*/  IMAD.MOV.U32 R56, RZ, RZ, 0x40 ;  /* 0x00000040ff387424 */ /* 0x000fe200078e00ff */
[----:B------:R-:W-:Y:S02]  /*b080*/  R2UR UR5, R57 ;  /* 0x00000000390572ca */ /* 0x000fe400000e0000 */
[----:B------:R-:W-:Y:S02]  /*b090*/  R2UR UR6, R58 ;  /* 0x000000003a0672ca */ /* 0x000fe400000e0000 */
[----:B------:R-:W-:Y:S01]  /*b0a0*/  R2UR UR7, R59 ;  /* 0x000000003b0772ca */ /* 0x000fe200000e0000 */
[----:B------:R-:W-:Y:S01]  /*b0b0*/  IMAD.MOV.U32 R59, RZ, RZ, 0x40000040 ;  /* 0x40000040ff3b7424 */ /* 0x000fe200078e00ff */
[----:B------:R-:W-:-:S04]  /*b0c0*/  SEL R0, R56, 0x3e, P1 ;  /* 0x0000003e38007807 */ /* 0x000fc80000800000 */
[----:B------:R-:W-:-:S04]  /*b0d0*/  LOP3.LUT R21, R0, 0x6, RZ, 0xc0, !PT ;  /* 0x0000000600157812 */ /* 0x000fc800078ec0ff */
[CC--:B------:R-:W-:Y:S02]  /*b0e0*/  IADD3 R58, R21.reuse, R3.reuse, R4 ;  /* 0x00000003153a7210 */ /* 0x0c0fe40007ffe004 */
[----:B------:R-:W-:Y:S01]  /*b0f0*/  IADD3 R20, R21, R3, R20 ;  /* 0x0000000315147210 */ /* 0x000fe20007ffe014 */
[----:B------:R-:W-:Y:S02]  /*b100*/  IMAD.MOV.U32 R21, RZ, RZ, 0x40000040 ;  /* 0x40000040ff157424 */ /* 0x000fe400078e00ff */
[C---:B------:R-:W-:Y:S02]  /*b110*/  IMAD R3, R197.reuse, -0x40, R56 ;  /* 0xffffffc0c5037824 */ /* 0x040fe400078e0238 */
[----:B------:R-:W-:-:S03]  /*b120*/  VIADD R197, R197, 0xfffffffe ;  /* 0xfffffffec5c57836 */ /* 0x000fc60000000000 */
[----:B------:R-:W-:Y:S02]  /*b130*/  IADD3 R0, R194, 0x1, R3 ;  /* 0x00000001c2007810 */ /* 0x000fe40007ffe003 */
[C---:B------:R-:W-:Y:S02]  /*b140*/  IADD3 R3, -R192.reuse, R3, R194 ;  /* 0x00000003c0037210 */ /* 0x040fe40007ffe1c2 */
[----:B------:R-:W-:Y:S01]  /*b150*/  IADD3 R0, -R192, R0, -R187 ;  /* 0x00000000c0007210 */ /* 0x000fe20007ffe9bb */
[----:B------:R-:W-:Y:S02]  /*b160*/  WARPGROUP.DEPBAR.LE gsb0, 0x0 ;  /* 0x00008000000079c5 */ /* 0x000fe40000010000 */
[----:B------:R-:W-:-:S06]  /*b170*/  WARPGROUP.ARRIVE ;  /* 0x00000000000079c5 */ /* 0x000fcc0000000000 */
[----:B------:R-:W-:Y:S01]  /*b180*/  HGMMA.64x64x16.F32.BF16 R24, gdesc[UR4], R24, gsb0 ;  /* 0x00e00000041879f0 */ /* 0x000fe20008001818 */
[----:B------:R-:W-:Y:S02]  /*b190*/  R2UR UR4, R58 ;  /* 0x000000003a0472ca */ /* 0x000fe400000e0000 */
[----:B------:R-:W-:Y:S02]  /*b1a0*/  R2UR UR5, R59 ;  /* 0x000000003b0572ca */ /* 0x000fe400000e0000 */
[----:B------:R-:W-:Y:S02]  /*b1b0*/  R2UR UR6, R20 ;  /* 0x00000000140672ca */ /* 0x000fe400000e0000 */
[----:B------:R-:W-:Y:S02]  /*b1c0*/  R2UR UR7, R21 ;  /* 0x00000000150772ca */ /* 0x000fe400000e0000 */
[----:B------:R-:W-:-:S04]  /*b1d0*/  LEA R21, R185, R190, 0x6 ;  /* 0x000000beb9157211 */ /* 0x000fc800078e30ff */
        /* <DEDUP_REMOVED lines=64> */
[C---:B------:R-:W-:Y:S02]  /*b5e0*/  ISETP.GT.AND P2, PT, R21.reuse, 0x10, PT ;  /* 0x000000101500780c */ /* 0x040fe40003f44270 */
[----:B------:R-:W-:Y:S02]  /*b5f0*/  FMNMX.FTZ R3, R30, R3, !PT ;  /* 0x000000031e037209 */ /* 0x000fe40007810000 */
[----:B------:R-:W-:Y:S02]  /*b600*/  FSEL R34, R34, -INF , P2 ;  /* 0xff80000022227808 */ /* 0x000fe40001000000 */
[C---:B------:R-:W-:Y:S02]  /*b610*/  ISETP.GT.AND P2, PT, R21.reuse, 0x18, PT ;  /* 0x000000181500780c */ /* 0x040fe40003f44270 */
[----:B------:R-:W-:Y:S02]  /*b620*/  ISETP.GT.AND P3, PT, R21, 0x29, PT ;  /* 0x000000291500780c */ /* 0x000fe40003f64270 */
[----:B------:R-:W-:-:S02]  /*b630*/  FSEL R38, R38, -INF , P2 ;  /* 0xff80000026267808 */ /* 0x000fc40001000000 */
[----:B------:R-:W-:Y:S02]  /*b640*/  ISETP.GT.AND P2, PT, R21, 0x20, PT ;  /* 0x000000201500780c */ /* 0x000fe40003f44270 */
[----:B0-----:R-:W-:Y:S02]  /*b650*/  FMNMX.FTZ R29, R57, R68, !PT ;  /* 0x00000044391d7209 */ /* 0x001fe40007810000 */
[----:B------:R-:W-:Y:S02]  /*b660*/  FSEL R68, R31, -INF , P1 ;  /* 0xff8000001f447808 */ /* 0x000fe40000800000 */
[----:B------:R-:W-:Y:S01]  /*b670*/  ISETP.GT.AND P1, PT, R21, 0x11, PT ;  /* 0x000000111500780c */ /* 0x000fe20003f24270 */
[----:B------:R-:W0:Y:S01]  /*b680*/  SHFL.BFLY PT, R0, R29, 0x1, 0x1f ;  /* 0x0c201f001d007f89 */ /* 0x000e2200000e0000 */
[----:B------:R-:W-:Y:S02]  /*b690*/  FMNMX.FTZ R3, R68, R3, !PT ;  /* 0x0000000344037209 */ /* 0x000fe40007810000 */
[----:B------:R-:W-:-:S02]  /*b6a0*/  FSEL R70, R35, -INF , P1 ;  /* 0xff80000023467808 */ /* 0x000fc40000800000 */
[----:B------:R-:W-:Y:S02]  /*b6b0*/  FMNMX.FTZ R3, R34, R3, !PT ;  /* 0x0000000322037209 */ /* 0x000fe40007810000 */
[----:B------:R-:W-:Y:S02]  /*b6c0*/  ISETP.GT.AND P1, PT, R21, 0x19, PT ;  /* 0x000000191500780c */ /* 0x000fe40003f24270 */
[----:B------:R-:W-:Y:S02]  /*b6d0*/  FMNMX.FTZ R3, R70, R3, !PT ;  /* 0x0000000346037209 */ /* 0x000fe40007810000 */
[----:B------:R-:W-:Y:S02]  /*b6e0*/  FSEL R72, R39, -INF , P1 ;  /* 0xff80000027487808 */ /* 0x000fe40000800000 */
[----:B------:R-:W-:Y:S02]  /*b6f0*/  ISETP.GT.AND P1, PT, R21, 0x21, PT ;  /* 0x000000211500780c */ /* 0x000fe40003f24270 */
[----:B------:R-:W-:-:S02]  /*b700*/  FSEL R42, R42, -INF , P2 ;  /* 0xff8000002a2a7808 */ /* 0x000fc40001000000 */
[----:B------:R-:W-:Y:S02]  /*b710*/  ISETP.GT.AND P2, PT, R21, 0x28, PT ;  /* 0x000000281500780c */ /* 0x000fe40003f44270 */
[----:B------:R-:W-:Y:S02]  /*b720*/  FSEL R74, R43, -INF , P1 ;  /* 0xff8000002b4a7808 */ /* 0x000fe40000800000 */
[----:B------:R-:W-:Y:S02]  /*b730*/  FSEL R46, R46, -INF , P2 ;  /* 0xff8000002e2e7808 */ /* 0x000fe40001000000 */
[----:B------:R-:W-:Y:S02]  /*b740*/  ISETP.GT.AND P1, PT, R21, 0x30, PT ;  /* 0x000000301500780c */ /* 0x000fe40003f24270 */
[----:B0-----:R-:W-:Y:S02]  /*b750*/  FMNMX.FTZ R0, R29, R0, !PT ;  /* 0x000000001d007209 */ /* 0x001fe40007810000 */
[----:B------:R-:W-:Y:S01]  /*b760*/  FMNMX.FTZ R29, R38, R3, !PT ;  /* 0x00000003261d7209 */ /* 0x000fe20007810000 */
[----:B------:R-:W-:Y:S01]  /*b770*/  IMAD.U32 R3, RZ, RZ, UR4 ;  /* 0x00000004ff037e24 */ /* 0x000fe2000f8e00ff */
[----:B------:R-:W-:-:S02]  /*b780*/  FSETP.NEU.FTZ.AND P4, PT, R0, -INF , PT ;  /* 0xff8000000000780b */ /* 0x000fc40003f9d000 */
[----:B------:R-:W-:Y:S01]  /*b790*/  FMNMX.FTZ R29, R72, R29, !PT ;  /* 0x0000001d481d7209 */ /* 0x000fe20007810000 */
[----:B------:R-:W-:Y:S01]  /*b7a0*/  FMUL.FTZ R31, R0, R3 ;  /* 0x00000003001f7220 */ /* 0x000fe20000410000 */
[----:B------:R-:W-:Y:S02]  /*b7b0*/  FSEL R76, R47, -INF , P3 ;  /* 0xff8000002f4c7808 */ /* 0x000fe40001800000 */
[----:B------:R-:W-:Y:S02]  /*b7c0*/  FMNMX.FTZ R29, R42, R29, !PT ;  /* 0x0000001d2a1d7209 */ /* 0x000fe40007810000 */
[----:B------:R-:W-:Y:S02]  /*b7d0*/  FSEL R31, R31, RZ, P4 ;  /* 0x000000ff1f1f7208 */ /* 0x000fe40002000000 */
[----:B------:R-:W-:Y:S02]  /*b7e0*/  FMNMX.FTZ R29, R74, R29, !PT ;  /* 0x0000001d4a1d7209 */ /* 0x000fe40007810000 */
[----:B------:R-:W-:Y:S01]  /*b7f0*/  ISETP.GT.AND P2, PT, R21, 0x31, PT ;  /* 0x000000311500780c */ /* 0x000fe20003f44270 */
[--C-:B------:R-:W-:Y:S01]  /*b800*/  FFMA.FTZ R33, R24, R3, -R31.reuse ;  /* 0x0000000318217223 */ /* 0x100fe2000001081f */
[----:B------:R-:W-:Y:S01]  /*b810*/  FMNMX.FTZ R29, R46, R29, !PT ;  /* 0x0000001d2e1d7209 */ /* 0x000fe20007810000 */
[-CC-:B------:R-:W-:Y:S01]  /*b820*/  FFMA.FTZ R177, R20, R3.reuse, -R31.reuse ;  /* 0x0000000314b17223 */ /* 0x180fe2000001081f */
[----:B------:R-:W-:Y:S01]  /*b830*/  FSEL R50, R50, -INF , P1 ;  /* 0xff80000032327808 */ /* 0x000fe20000800000 */
[--C-:B------:R-:W-:Y:S01]  /*b840*/  FFMA.FTZ R25, R25, R3, -R31.reuse ;  /* 0x0000000319197223 */ /* 0x100fe2000001081f */
[----:B------:R-:W-:Y:S01]  /*b850*/  FMNMX.FTZ R29, R76, R29, !PT ;  /* 0x0000001d4c1d7209 */ /* 0x000fe20007810000 */
[-CC-:B------:R-:W-:Y:S01]  /*b860*/  FFMA.FTZ R176, R28, R3.reuse, -R31.reuse ;  /* 0x000000031cb07223 */ /* 0x180fe2000001081f */
[----:B------:R-:W-:Y:S01]  /*b870*/  ISETP.GT.AND P1, PT, R21, 0x38, PT ;  /* 0x000000381500780c */ /* 0x000fe20003f24270 */
[----:B------:R-:W-:Y:S01]  /*b880*/  MUFU.EX2 R152, R25 ;  /* 0x0000001900987308 */ /* 0x000fe20000000800 */
[----:B------:R-:W-:Y:S01]  /*b890*/  FSEL R24, R51, -INF , P2 ;  /* 0xff80000033187808 */ /* 0x000fe20001000000 */
[--C-:B------:R-:W-:Y:S01]  /*b8a0*/  FFMA.FTZ R178, R32, R3, -R31.reuse ;  /* 0x0000000320b27223 */ /* 0x100fe2000001081f */
[----:B------:R-:W-:Y:S01]  /*b8b0*/  FMNMX.FTZ R29, R50, R29, !PT ;  /* 0x0000001d321d7209 */ /* 0x000fe20007810000 */
[-CC-:B------:R-:W-:Y:S01]  /*b8c0*/  FFMA.FTZ R179, R56, R3.reuse, -R31.reuse ;  /* 0x0000000338b37223 */ /* 0x180fe2000001081f */
[----:B------:R-:W-:Y:S01]  /*b8d0*/  ISETP.GT.AND P2, PT, R21, 0x39, PT ;  /* 0x000000391500780c */ /* 0x000fe20003f44270 */
[-CC-:B------:R-:W-:Y:S01]  /*b8e0*/  FFMA.FTZ R180, R36, R3.reuse, -R31.reuse ;  /* 0x0000000324b47223 */ /* 0x180fe2000001081f */
[----:B------:R-:W-:Y:S01]  /*b8f0*/  FSEL R54, R54, -INF , P1 ;  /* 0xff80000036367808 */ /* 0x000fe20000800000 */
[--C-:B------:R-:W-:Y:S01]  /*b900*/  FFMA.FTZ R181, R58, R3, -R31.reuse ;  /* 0x000000033ab57223 */ /* 0x100fe2000001081f */
[----:B------:R-:W-:Y:S01]  /*b910*/  FMNMX.FTZ R29, R24, R29, !PT ;  /* 0x0000001d181d7209 */ /* 0x000fe20007810000 */
[-CC-:B------:R-:W-:Y:S01]  /*b920*/  FFMA.FTZ R182, R40, R3.reuse, -R31.reuse ;  /* 0x0000000328b67223 */ /* 0x180fe2000001081f */
[----:B------:R-:W-:Y:S01]  /*b930*/  FSEL R78, R55, -INF , P2 ;  /* 0xff800000374e7808 */ /* 0x000fe20001000000 */
        /* <DEDUP_REMOVED lines=8> */
[----:B------:R-:W-:Y:S01]  /*b9c0*/  FFMA.FTZ R175, R66, R3, -R31 ;  /* 0x0000000342af7223 */ /* 0x000fe2000001081f */
[----:B------:R-:W0:Y:S01]  /*b9d0*/  MUFU.EX2 R33, R33 ;  /* 0x0000002100217308 */ /* 0x000e220000000800 */
[----:B------:R-:W1:Y:S07]  /*b9e0*/  SHFL.BFLY PT, R20, R29, 0x2, 0x1f ;  /* 0x0c401f001d147f89 */ /* 0x000e6e00000e0000 */
[----:B------:R-:W2:Y:S08]  /*b9f0*/  MUFU.EX2 R176, R176 ;  /* 0x000000b000b07308 */ /* 0x000eb00000000800 */
[----:B------:R-:W3:Y:S01]  /*ba00*/  MUFU.EX2 R177, R177 ;  /* 0x000000b100b17308 */ /* 0x000ee20000000800 */
[----:B0-----:R-:W-:Y:S01]  /*ba10*/  FADD.FTZ R226, R33, R152 ;  /* 0x0000009821e27221 */ /* 0x001fe20000010000 */
[----:B------:R-:W-:-:S06]  /*ba20*/  F2FP.BF16.F32.PACK_AB R152, R152, R33 ;  /* 0x000000219898723e */ /* 0x000fcc00000010ff */
[----:B------:R-:W-:Y:S01]  /*ba30*/  MUFU.EX2 R178, R178 ;  /* 0x000000b200b27308 */ /* 0x000fe20000000800 */
[----:B-1----:R-:W-:Y:S01]  /*ba40*/  FMNMX.FTZ R20, R29, R20, !PT ;  /* 0x000000141d147209 */ /* 0x002fe20007810000 */
[----:B--2---:R-:W-:-:S04]  /*ba50*/  FADD.FTZ R226, R176, R226 ;  /* 0x000000e2b0e27221 */ /* 0x004fc80000010000 */
[----:B------:R-:W0:Y:S02]  /*ba60*/  SHFL.BFLY PT, R21, R20, 0x1, 0x1f ;  /* 0x0c201f0014157f89 */ /* 0x000e2400000e0000 */
[----:B------:R-:W1:Y:S01]  /*ba70*/  MUFU.EX2 R179, R179 ;  /* 0x000000b300b37308 */ /* 0x000e620000000800 */
[C---:B---3--:R-:W-:Y:S01]  /*ba80*/  F2FP.BF16.F32.PACK_AB R154, R177.reuse, R176 ;  /* 0x000000b0b19a723e */ /* 0x048fe200000010ff */
[----:B------:R-:W-:-:S06]  /*ba90*/  FADD.FTZ R177, R177, R226 ;  /* 0x000000e2b1b17221 */ /* 0x000fcc0000010000 */
[----:B------:R-:W-:Y:S08]  /*baa0*/  MUFU.EX2 R180, R180 ;  /* 0x000000b400b47308 */ /* 0x000ff00000000800 */
[----:B------:R-:W2:Y:S01]  /*bab0*/  MUFU.EX2 R181, R181 ;  /* 0x000000b500b57308 */ /* 0x000ea20000000800 */
[----:B-1----:R-:W-:Y:S01]  /*bac0*/  F2FP.BF16.F32.PACK_AB R156, R179, R178 ;  /* 0x000000b2b39c723e */ /* 0x002fe200000010ff */
[----:B------:R-:W-:Y:S01]  /*bad0*/  FADD.FTZ R178, R178, R177 ;  /* 0x000000b1b2b27221 */ /* 0x000fe20000010000 */
[----:B0-----:R-:W-:-:S03]  /*bae0*/  FMNMX.FTZ R168, R20, R21, !PT ;  /* 0x0000001514a87209 */ /* 0x001fc60007810000 */
[----:B------:R-:W-:Y:S02]  /*baf0*/  FADD.FTZ R179, R179, R178 ;  /* 0x000000b2b3b37221 */ /* 0x000fe40000010000 */
[----:B------:R-:W-:Y:S01]  /*bb00*/  MUFU.EX2 R182, R182 ;  /* 0x000000b600b67308 */ /* 0x000fe20000000800 */
[C---:B------:R-:W-:Y:S01]  /*bb10*/  FSETP.NEU.FTZ.AND P1, PT, R168.reuse, -INF , PT ;  /* 0xff800000a800780b */ /* 0x040fe20003f3d000 */
[----:B------:R-:W-:-:S05]  /*bb20*/  FMUL.FTZ R20, R168, R3 ;  /* 0x00000003a8147220 */ /* 0x000fca0000410000 */
[----:B------:R-:W-:Y:S01]  /*bb30*/  FSEL R25, R20, RZ, P1 ;  /* 0x000000ff14197208 */ /* 0x000fe20000800000 */
[----:B------:R-:W0:Y:S01]  /*bb40*/  MUFU.EX2 R183, R183 ;  /* 0x000000b700b77308 */ /* 0x000e220000000800 */
[----:B------:R-:W-:Y:S01]  /*bb50*/  ISETP.NE.AND P1, PT, R61, RZ, PT ;  /* 0x000000ff3d00720c */ /* 0x000fe20003f25270 */
[----:B------:R-:W-:Y:S01]  /*bb60*/  IMAD R20, R18, 0x1000, R184 ;  /* 0x0000100012147824 */ /* 0x000fe200078e02b8 */
[----:B--2---:R-:W-:Y:S01]  /*bb70*/  F2FP.BF16.F32.PACK_AB R158, R181, R180 ;  /* 0x000000b4b59e723e */ /* 0x004fe200000010ff */
        /* <DEDUP_REMOVED lines=20> */
[C---:B------:R-:W-:Y:S01]  /*bcc0*/  R2UR UR6, R20.reuse ;  /* 0x00000000140672ca */ /* 0x040fe200000e0000 */
[----:B------:R-:W-:Y:S01]  /*bcd0*/  VIADD R24, R20, 0x80 ;  /* 0x0000008014187836 */ /* 0x000fe20000000000 */
[----:B0-----:R-:W-:Y:S01]  /*bce0*/  F2FP.BF16.F32.PACK_AB R160, R183, R182 ;  /* 0x000000b6b7a0723e */ /* 0x001fe200000010ff */
[----:B------:R-:W-:-:S02]  /*bcf0*/  IMAD.MOV.U32 R25, RZ, RZ, 0x40000040 ;  /* 0x40000040ff197424 */ /* 0x000fc400078e00ff */
[----:B------:R-:W-:Y:S01]  /*bd00*/  FADD.FTZ R180, R180, R179 ;  /* 0x000000b3b4b47221 */ /* 0x000fe20000010000 */
[----:B------:R-:W-:Y:S01]  /*bd10*/  @!P1 VIADD R169, R169, 0x38860 ;  /* 0x00038860a9a99836 */ /* 0x000fe20000000000 */
[----:B------:R-:W0:Y:S01]  /*bd20*/  MUFU.EX2 R27, R27 ;  /* 0x0000001b001b7308 */ /* 0x000e220000000800 */
[----:B-1----:R-:W-:Y:S01]  /*bd30*/  IMAD.MOV.U32 R21, RZ, RZ, 0x40000040 ;  /* 0x40000040ff157424 */ /* 0x002fe200078e00ff */
[----:B------:R-:W-:Y:S01]  /*bd40*/  R2UR UR10, R24 ;  /* 0x00000000180a72ca */ /* 0x000fe200000e0000 */
[----:B------:R-:W-:Y:S01]  /*bd50*/  FADD.FTZ R181, R181, R180 ;  /* 0x000000b4b5b57221 */ /* 0x000fe20000010000 */
[----:B------:R-:W-:Y:S02]  /*bd60*/  R2UR UR11, R25 ;  /* 0x00000000190b72ca */ /* 0x000fe400000e0000 */
[----:B------:R-:W-:Y:S01]  /*bd70*/  R2UR UR7, R21 ;  /* 0x00000000150772ca */ /* 0x000fe200000e0000 */
[----:B------:R-:W-:Y:S01]  /*bd80*/  IMAD.MOV.U32 R21, RZ, RZ, 0x40000040 ;  /* 0x40000040ff157424 */ /* 0x000fe200078e00ff */
[----:B------:R-:W1:Y:S01]  /*bd90*/  MUFU.EX2 R200, R200 ;  /* 0x000000c800c87308 */ /* 0x000e620000000800 */
[----:B------:R-:W-:Y:S01]  /*bda0*/  FADD.FTZ R182, R182, R181 ;  /* 0x000000b5b6b67221 */ /* 0x000fe20000010000 */
[----:B------:R-:W-:-:S03]  /*bdb0*/  @!P1 PRMT R169, RZ, 0x654, R169 ;  /* 0x00000654ffa99816 */ /* 0x000fc600000000a9 */
[----:B------:R-:W-:-:S03]  /*bdc0*/  FADD.FTZ R183, R183, R182 ;  /* 0x000000b6b7b77221 */ /* 0x000fc60000010000 */
[----:B------:R-:W2:Y:S01]  /*bdd0*/  MUFU.EX2 R201, R201 ;  /* 0x000000c900c97308 */ /* 0x000ea20000000800 */
[----:B0-----:R-:W-:Y:S01]  /*bde0*/  F2FP.BF16.F32.PACK_AB R153, R27, R26 ;  /* 0x0000001a1b99723e */ /* 0x001fe200000010ff */
[----:B------:R-:W-:-:S06]  /*bdf0*/  FADD.FTZ R230, R26, R27 ;  /* 0x0000001b1ae67221 */ /* 0x000fcc0000010000 */
[----:B------:R-:W-:Y:S01]  /*be00*/  MUFU.EX2 R202, R202 ;  /* 0x000000ca00ca7308 */ /* 0x000fe20000000800 */
[----:B-1----:R-:W-:-:S07]  /*be10*/  FADD.FTZ R230, R200, R230 ;  /* 0x000000e6c8e67221 */ /* 0x002fce0000010000 */
[----:B------:R-:W0:Y:S01]  /*be20*/  MUFU.EX2 R203, R203 ;  /* 0x000000cb00cb7308 */ /* 0x000e220000000800 */
[C---:B--2---:R-:W-:Y:S01]  /*be30*/  F2FP.BF16.F32.PACK_AB R155, R201.reuse, R200 ;  /* 0x000000c8c99b723e */ /* 0x044fe200000010ff */
[----:B------:R-:W-:Y:S01]  /*be40*/  BAR.SYNC.DEFER_BLOCKING 0xf, 0x100 ;  /* 0x03c4000000007b1d */ /* 0x000fe20000010000 */
[----:B------:R-:W-:-:S05]  /*be50*/  FADD.FTZ R201, R201, R230 ;  /* 0x000000e6c9c97221 */ /* 0x000fca0000010000 */
[----:B------:R-:W-:Y:S08]  /*be60*/  MUFU.EX2 R204, R204 ;  /* 0x000000cc00cc7308 */ /* 0x000ff00000000800 */
[----:B------:R-:W1:Y:S01]  /*be70*/  MUFU.EX2 R205, R205 ;  /* 0x000000cd00cd7308 */ /* 0x000e620000000800 */
[----:B0-----:R-:W-:Y:S01]  /*be80*/  F2FP.BF16.F32.PACK_AB R157, R203, R202 ;  /* 0x000000cacb9d723e */ /* 0x001fe200000010ff */
[----:B------:R-:W-:-:S04]  /*be90*/  FADD.FTZ R202, R202, R201 ;  /* 0x000000c9caca7221 */ /* 0x000fc80000010000 */
[----:B------:R-:W-:Y:S02]  /*bea0*/  FADD.FTZ R203, R203, R202 ;  /* 0x000000cacbcb7221 */ /* 0x000fe40000010000 */
[----:B------:R-:W0:Y:S01]  /*beb0*/  MUFU.EX2 R186, R186 ;  /* 0x000000ba00ba7308 */ /* 0x000e220000000800 */
[----:B------:R2:W-:Y:S07]  /*bec0*/  STSM.16.M88.4 [R196+0x36400], R152 ;  /* 0x03640098c4007844 */ /* 0x0005ee0000000200 */
[----:B------:R-:W3:Y:S01]  /*bed0*/  MUFU.EX2 R198, R198 ;  /* 0x000000c600c67308 */ /* 0x000ee20000000800 */
[----:B-1----:R-:W-:Y:S01]  /*bee0*/  F2FP.BF16.F32.PACK_AB R159, R205, R204 ;  /* 0x000000cccd9f723e */ /* 0x002fe200000010ff */
[----:B------:R-:W-:-:S04]  /*bef0*/  FADD.FTZ R204, R204, R203 ;  /* 0x000000cbcccc7221 */ /* 0x000fc80000010000 */
[----:B------:R1:W-:Y:S01]  /*bf00*/  STSM.16.M88.4 [R208], R156 ;  /* 0x0000009cd0007844 */ /* 0x0003e20000000200 */
[----:B------:R-:W-:Y:S01]  /*bf10*/  FADD.FTZ R205, R205, R204 ;  /* 0x000000cccdcd7221 */ /* 0x000fe20000010000 */
[----:B------:R-:W-:Y:S01]  /*bf20*/  MUFU.EX2 R206, R206 ;  /* 0x000000ce00ce7308 */ /* 0x000fe20000000800 */
[----:B0-----:R-:W-:-:S07]  /*bf30*/  FADD.FTZ R183, R186, R183 ;  /* 0x000000b7bab77221 */ /* 0x001fce0000010000 */
[----:B------:R-:W0:Y:S01]  /*bf40*/  MUFU.EX2 R207, R207 ;  /* 0x000000cf00cf7308 */ /* 0x000e220000000800 */
[C---:B---3--:R-:W-:Y:S01]  /*bf50*/  F2FP.BF16.F32.PACK_AB R162, R198.reuse, R186 ;  /* 0x000000bac6a2723e */ /* 0x048fe200000010ff */
[----:B------:R-:W-:-:S06]  /*bf60*/  FADD.FTZ R198, R198, R183 ;  /* 0x000000b7c6c67221 */ /* 0x000fcc0000010000 */
        /* <DEDUP_REMOVED lines=19> */
[----:B0-----:R-:W-:-:S07]  /*c0a0*/  F2FP.BF16.F32.PACK_AB R166, R175, R173 ;  /* 0x000000adafa6723e */ /* 0x001fce00000010ff */
[----:B------:R-:W0:Y:S08]  /*c0b0*/  MUFU.EX2 R174, R174 ;  /* 0x000000ae00ae7308 */ /* 0x000e300000000800 */
[----:B------:R-:W4:Y:S01]  /*c0c0*/  MUFU.EX2 R170, R170 ;  /* 0x000000aa00aa7308 */ /* 0x000f220000000800 */
[----:B---3--:R-:W-:Y:S01]  /*c0d0*/  F2FP.BF16.F32.PACK_AB R165, R172, R225 ;  /* 0x000000e1aca5723e */ /* 0x008fe200000010ff */
[----:B------:R-:W-:-:S04]  /*c0e0*/  FADD.FTZ R225, R225, R224 ;  /* 0x000000e0e1e17221 */ /* 0x000fc80000010000 */
[----:B------:R-:W-:-:S04]  /*c0f0*/  FADD.FTZ R225, R172, R225 ;  /* 0x000000e1ace17221 */ /* 0x000fc80000010000 */
[----:B0-----:R-:W-:Y:S01]  /*c100*/  FADD.FTZ R225, R174, R225 ;  /* 0x000000e1aee17221 */ /* 0x001fe20000010000 */
[----:B----4-:R-:W-:-:S05]  /*c110*/  F2FP.BF16.F32.PACK_AB R167, R170, R174 ;  /* 0x000000aeaaa7723e */ /* 0x010fca00000010ff */
[----:B------:R1:W-:Y:S01]  /*c120*/  STSM.16.M88.4 [R209], R164 ;  /* 0x000000a4d1007844 */ /* 0x0003e20000000200 */
[----:B------:R-:W-:-:S06]  /*c130*/  WARPGROUP.ARRIVE ;  /* 0x00000000000079c5 */ /* 0x000fcc0000000000 */
[----:B------:R-:W-:Y:S03]  /*c140*/  HGMMA.64x256x16.F32.BF16 R24, R152, gdesc[UR4].tnspB, RZ, !UPT, gsb0 ;  /* 0x43e0000498187df0 */ /* 0x000fe6000c0018ff */
[----:B------:R-:W-:Y:S02]  /*c150*/  WARPGROUP.DEPBAR.LE gsb0, 0x0 ;  /* 0x00008000000079c5 */ /* 0x000fe40000010000 */
[----:B------:R-:W-:Y:S01]  /*c160*/  WARPGROUP.ARRIVE ;  /* 0x00000000000079c5 */ /* 0x000fe20000000000 */
[C---:B--2---:R-:W-:Y:S02]  /*c170*/  VIADD R152, R20.reuse, 0x100 ;  /* 0x0000010014987836 */ /* 0x044fe40000000000 */
[----:B------:R-:W-:Y:S02]  /*c180*/  IMAD.MOV.U32 R153, RZ, RZ, 0x40000040 ;  /* 0x40000040ff997424 */ /* 0x000fe400078e00ff */
[----:B------:R-:W-:-:S15]  /*c190*/  VIADD R20, R20, 0x180 ;  /* 0x0000018014147836 */ /* 0x000fde0000000000 */
[----:B------:R-:W-:-:S03]  /*c1a0*/  NOP ;  /* 0x0000000000007918 */ /* 0x000fc60000000000 */
        /* <DEDUP_REMOVED lines=9> */
[----:B------:R-:W-:-:S03]  /*c240*/  R2UR UR7, R21 ;  /* 0x00000000150772ca */ /* 0x000fc600000e0000 */
[----:B------:R-:W-:-:S05]  /*c250*/  IMAD R20, R185, 0x40, R20 ;  /* 0x00000040b9147824 */ /* 0x000fca00078e0214 */
[----:B------:R-:W-:-:S04]  /*c260*/  SHF.R.S32.HI R21, RZ, 0x1f, R20 ;  /* 0x0000001fff157819 */ /* 0x000fc80000011414 */
[----:B------:R-:W-:Y:S01]  /*c270*/  LEA.HI R21, R21, R20, RZ, 0x6 ;  /* 0x0000001415157211 */ /* 0x000fe200078f30ff */
[----:B------:R-:W-:-:S03]  /*c280*/  FADD.FTZ R20, R170, R225 ;  /* 0x000000e1aa147221 */ /* 0x000fc60000010000 */
[----:B------:R-:W-:-:S04]  /*c290*/  SHF.R.S32.HI R21, RZ, 0x6, R21 ;  /* 0x00000006ff157819 */ /* 0x000fc80000011415 */
[----:B------:R-:W-:Y:S01]  /*c2a0*/  VIMNMX R211, RZ, R21, !PT ;  /* 0x00000015ffd37248 */ /* 0x000fe20007fe0100 */
[----:B------:R-:W-:-:S03]  /*c2b0*/  FADD.FTZ R21, R175, R198 ;  /* 0x000000c6af157221 */ /* 0x000fc60000010000 */
        /* <DEDUP_REMOVED lines=16> */
[----:B------:R-:W-:Y:S01]  /*c3c0*/  IMAD.MOV.U32 R200, RZ, RZ, R168 ;  /* 0x000000ffffc87224 */ /* 0x000fe200078e00a8 */
[----:B------:R-:W-:Y:S01]  /*c3d0*/  MOV R199, R18 ;  /* 0x0000001200c77202 */ /* 0x000fe20000000f00 */
[----:B------:R-:W-:-:S07]  /*c3e0*/  IMAD.MOV.U32 R198, RZ, RZ, R0 ;  /* 0x000000ffffc67224 */ /* 0x000fce00078e0000 */
.L_x_4303:
[----:B------:R-:W-:-:S05]  /*c3f0*/  VIADD R18, R199, 0x1 ;  /* 0x00000001c7127836 */ /* 0x000fca0000000000 */
[----:B------:R-:W-:-:S04]  /*c400*/  ISETP.NE.AND P2, PT, R18, 0x2, PT ;  /* 0x000000021200780c */ /* 0x000fc80003f45270 */
[----:B------:R-:W-:Y:S02]  /*c410*/  SEL R3, RZ, 0x1, P2 ;  /* 0x00000001ff037807 */ /* 0x000fe40001000000 */
[----:B------:R-:W-:Y:S02]  /*c420*/  SEL R18, R18, RZ, P2 ;  /* 0x000000ff12127207 */ /* 0x000fe40001000000 */
[----:B------:R-:W-:Y:S01]  /*c430*/  LOP3.LUT R22, R22, R3, RZ, 0x3c, !PT ;  /* 0x0000000316167212 */ /* 0x000fe200078e3cff */
[----:B----4-:R-:W-:Y:S06]  /*c440*/  @!P0 BRA `(.L_x_4293) ;  /* 0x0000000000048947 */ /* 0x010fec0003800000 */
[----:B------:R-:W-:Y:S01]  /*c450*/  BPT.TRAP 0x1 ;  /* 0x000000040000795c */ /* 0x000fe20000300000 */
.L_x_4293:
[----:B------:R-:W-:Y:S01]  /*c460*/  IMAD R186, R18, 0x8, R2 ;  /* 0x0000000812ba7824 */ /* 0x000fe200078e0202 */
[----:B------:R-:W-:-:S04]  /*c470*/  SHF.L.U32 R3, R22, 0x1f, RZ ;  /* 0x0000001f16037819 */ /* 0x000fc800000006ff */
[----:B------:R0:W2:Y:S01]  /*c480*/  SYNCS.PHASECHK.TRANS64.TRYWAIT P2, [R186+URZ+0x38830], R3 ;  /* 0x03883003ba0075a7 */ /* 0x0000a2000804017f */
[----:B------:R-:W-:Y:S05]  /*c490*/  @!P0 BRA `(.L_x_4294) ;  /* 0x0000000000048947 */ /* 0x000fea0003800000 */
[----:B------:R-:W-:Y:S01]  /*c4a0*/  BPT.TRAP 0x1 ;  /* 0x000000040000795c */ /* 0x000fe20000300000 */
.L_x_4294:
[----:B------:R-:W-:Y:S01]  /*c4b0*/  BSSY B2, `(.L_x_4295) ;  /* 0x0000006000027945 */ /* 0x000fe20003800000 */
[----:B------:R-:W-:Y:S02]  /*c4c0*/  IMAD R202, R18, 0x200, R14 ;  /* 0x0000020012ca7824 */ /* 0x000fe400078e020e */
[----:B------:R-:W-:Y:S01]  /*c4d0*/  IMAD.MOV.U32 R203, RZ, RZ, 0x40000040 ;  /* 0x40000040ffcb7424 */ /* 0x000fe200078e00ff */
[----:B--2---:R-:W-:Y:S06]  /*c4e0*/  @P2 BRA `(.L_x_4296) ;  /* 0x0000000000082947 */ /* 0x004fec0003800000 */
[----:B------:R-:W2:Y:S02]  /*c4f0*/  SYNCS.PHASECHK.TRANS64.TRYWAIT P2, [R186+URZ+0x38830], R3 ;  /* 0x03883003ba0075a7 */ /* 0x000ea4000804017f */
[----:B--2---:R-:W-:Y:S05]  /*c500*/  @!P2 BRA `(.L_x_4297) ;  /* 0x0000010c00a4a947 */ /* 0x004fea0003800000 */
.L_x_4296:
[----:B------:R-:W-:Y:S05]  /*c510*/  BSYNC B2 ;  /* 0x0000000000027941 */ /* 0x000fea0003800000 */
.L_x_4295:
[C---:B------:R-:W-:Y:S01]  /*c520*/  R2UR UR6, R202.reuse ;  /* 0x00000000ca0672ca */ /* 0x040fe200000e0000 */
[----:B-1----:R-:W-:Y:S01]  /*c530*/  WARPGROUP.ARRIVE ;  /* 0x00000000000079c5 */ /* 0x002fe20000000000 */
        /* <DEDUP_REMOVED lines=34> */
.L_x_4298:
[----:B------:R1:W3:Y:S01]  /*c760*/  SYNCS.PHASECHK.TRANS64.TRYWAIT P2, [R186+URZ+0x38850], R3 ;  /* 0x03885003ba0075a7 */ /* 0x0002e2000804017f */
[----:B------:R-:W-:Y:S05]  /*c770*/  @!P0 BRA `(.L_x_4299) ;  /* 0x0000000000048947 */ /* 0x000fea0003800000 */
[----:B------:R-:W-:Y:S01]  /*c780*/  BPT.TRAP 0x1 ;  /* 0x000000040000795c */ /* 0x000fe20000300000 */
.L_x_4299:
[----:B------:R-:W-:Y:S04]  /*c790*/  BSSY B2, `(.L_x_4300) ;  /* 0x0000004000027945 */ /* 0x000fe80003800000 */
[----:B---3--:R-:W-:Y:S05]  /*c7a0*/  @P2 BRA `(.L_x_4301) ;  /* 0x0000000000082947 */ /* 0x008fea0003800000 */
[----:B------:R-:W3:Y:S02]  /*c7b0*/  SYNCS.PHASECHK.TRANS64.TRYWAIT P2, [R186+URZ+0x38850], R3 ;  /* 0x03885003ba0075a7 */ /* 0x000ee4000804017f */
[----:B---3--:R-:W-:Y:S05]  /*c7c0*/  @!P2 BRA `(.L_x_4302) ;  /* 0x0000010c0008a947 */ /* 0x008fea0003800000 */
.L_x_4301:
[----:B------:R-:W-:Y:S05]  /*c7d0*/  BSYNC B2 ;  /* 0x0000000000027941 */ /* 0x000fea0003800000 */
.L_x_4300:
        /* <DEDUP_REMOVED lines=11> */
[----:B------:R-:W-:Y:S02]  /*c890*/  VIADD R206, R4, 0x800 ;  /* 0x0000080004ce7836 */ /* 0x000fe40000000000 */
[----:B0123--:R-:W-:Y:S02]  /*c8a0*/  IMAD.MOV.U32 R3, RZ, RZ, 0x4 ;  /* 0x00000004ff037424 */ /* 0x00ffe400078e00ff */
[----:B------:R-:W-:-:S03]  /*c8b0*/  IMAD.MOV.U32 R207, RZ, RZ, 0x40000040 ;  /* 0x40000040ffcf7424 */ /* 0x000fc600078e00ff */
        /* <DEDUP_REMOVED lines=8> */
[----:B------:R-:W-:Y:S02]  /*c940*/  IADD3 R204, R4, 0x4, RZ ;  /* 0x0000000404cc7810 */ /* 0x000fe40007ffe0ff */
        /* <DEDUP_REMOVED lines=100> */
[----:B------:R-:W-:Y:S02]  /*cf90*/  IADD3 R204, R202, 0x404, RZ ;  /* 0x00000404cacc7810 */ /* 0x000fe40007ffe0ff */
[----:B------:R-:W-:Y:S01]  /*cfa0*/  R2UR UR7, R205 ;  /* 0x00000000cd0772ca */ /* 0x000fe200000e0000 */
[----:B------:R-:W-:Y:S01]  /*cfb0*/  IMAD.MOV.U32 R205, RZ, RZ, 0x40000040 ;  /* 0x40000040ffcd7424 */ /* 0x000fe200078e00ff */
[----:B------:R-:W-:Y:S01]  /*cfc0*/  R2UR UR6, R204 ;  /* 0x00000000cc0672ca */ /* 0x000fe200000e0000 */
[----:B------:R-:W-:Y:S01]  /*cfd0*/  VIADD R204, R4, 0x406 ;  /* 0x0000040604cc7836 */ /* 0x000fe20000000000 */
[----:B------:R-:W-:-:S02]  /*cfe0*/  WARPGROUP.DEPBAR.LE gsb0, 0x0 ;  /* 0x00008000000079c5 */ /* 0x000fc40000010000 */
        /* <DEDUP_REMOVED lines=38> */
[----:B------:R-:W-:Y:S02]  /*d250*/  MOV R205, 0x40000040 ;  /* 0x4000004000cd7802 */ /* 0x000fe40000000f00 */
[----:B------:R-:W-:Y:S01]  /*d260*/  R2UR UR6, R204 ;  /* 0x00000000cc0672ca */ /* 0x000fe200000e0000 */
[----:B------:R-:W-:Y:S01]  /*d270*/  VIADD R204, R4, 0x606 ;  /* 0x0000060604cc7836 */ /* 0x000fe20000000000 */
[----:B------:R-:W-:Y:S01]  /*d280*/  R2UR UR7, R205 ;  /* 0x00000000cd0772ca */ /* 0x000fe200000e0000 */
[----:B------:R-:W-:Y:S01]  /*d290*/  IMAD.MOV.U32 R205, RZ, RZ, 0x40000040 ;  /* 0x40000040ffcd7424 */ /* 0x000fe200078e00ff */
        /* <DEDUP_REMOVED lines=31> */
[----:B------:R-:W-:Y:S02]  /*d490*/  R2UR UR5, R205 ;  /* 0x00000000cd0572ca */ /* 0x000fe400000e0000 */
[----:B------:R-:W-:Y:S01]  /*d4a0*/  MOV R205, 0x40000040 ;  /* 0x4000004000cd7802 */ /* 0x000fe20000000f00 */
[----:B------:R-:W-:Y:S02]  /*d4b0*/  WARPGROUP.DEPBAR.LE gsb0, 0x0 ;  /* 0x00008000000079c5 */ /* 0x000fe40000010000 */
[----:B------:R-:W-:-:S08]  /*d4c0*/  WARPGROUP.ARRIVE ;  /* 0x00000000000079c5 */ /* 0x000fd00000000000 */
        /* <DEDUP_REMOVED lines=98> */
[----:B------:R-:W-:Y:S01]  /*daf0*/  R2UR UR6, R204 ;  /* 0x00000000cc0672ca */ /* 0x000fe200000e0000 */
[----:B------:R-:W-:Y:S01]  /*db00*/  IMAD.IADD R204, R203, 0x1, R3 ;  /* 0x00000001cbcc7824 */ /* 0x000fe200078e0203 */
[----:B------:R-:W-:Y:S01]  /*db10*/  R2UR UR7, R205 ;  /* 0x00000000cd0772ca */ /* 0x000fe200000e0000 */
[----:B------:R-:W-:-:S02]  /*db20*/  IMAD.MOV.U32 R205, RZ, RZ, 0x40000040 ;  /* 0x40000040ffcd7424 */ /* 0x000fc400078e00ff */
        /* <DEDUP_REMOVED lines=28> */
[----:B------:R-:W-:Y:S02]  /*dcf0*/  IMAD.MOV.U32 R207, RZ, RZ, 0x40000040 ;  /* 0x40000040ffcf7424 */ /* 0x000fe400078e00ff */
        /* <DEDUP_REMOVED lines=13> */
[----:B------:R-:W-:Y:S01]  /*ddd0*/  SEL R0, R0, 0x3e, P2 ;  /* 0x0000003e00007807 */ /* 0x000fe20001000000 */
[----:B------:R-:W-:-:S02]  /*dde0*/  WARPGROUP.DEPBAR.LE gsb0, 0x0 ;  /* 0x00008000000079c5 */ /* 0x000fc40000010000 */
[----:B------:R-:W-:-:S08]  /*ddf0*/  WARPGROUP.ARRIVE ;  /* 0x00000000000079c5 */ /* 0x000fd00000000000 */
[----:B------:R-:W-:Y:S01]  /*de00*/  HGMMA.64x64x16.F32.BF16 R152, gdesc[UR4], R152, gsb0 ;  /* 0x00e00000049879f0 */ /* 0x000fe20008001898 */
[----:B------:R-:W-:Y:S01]  /*de10*/  R2UR UR5, R205 ;  /* 0x00000000cd0572ca */ /* 0x000fe200000e0000 */
[----:B------:R-:W-:Y:S01]  /*de20*/  IMAD.MOV.U32 R205, RZ, RZ, 0x40000040 ;  /* 0x40000040ffcd7424 */ /* 0x000fe200078e00ff */
[----:B------:R-:W-:Y:S02]  /*de30*/  R2UR UR4, R204 ;  /* 0x00000000cc0472ca */ /* 0x000fe400000e0000 */
[----:B------:R-:W-:Y:S01]  /*de40*/  IADD3 R204, R201, R206, RZ ;  /* 0x000000cec9cc7210 */ /* 0x000fe20007ffe0ff */
[----:B------:R-:W-:Y:S01]  /*de50*/  IMAD.IADD R206, R3, 0x1, R206 ;  /* 0x0000000103ce7824 */ /* 0x000fe200078e02ce */
[----:B------:R-:W-:Y:S01]  /*de60*/  R2UR UR7, R205 ;  /* 0x00000000cd0772ca */ /* 0x000fe200000e0000 */
[----:B------:R-:W-:Y:S01]  /*de70*/  IMAD.MOV.U32 R205, RZ, RZ, 0x40000040 ;  /* 0x40000040ffcd7424 */ /* 0x000fe200078e00ff */
[----:B------:R-:W-:Y:S01]  /*de80*/  R2UR UR6, R204 ;  /* 0x00000000cc0672ca */ /* 0x000fe200000e0000 */
[----:B------:R-:W-:Y:S01]  /*de90*/  IMAD.IADD R204, R203, 0x1, R3 ;  /* 0x00000001cbcc7824 */ /* 0x000fe200078e0203 */
[----:B------:R-:W-:Y:S01]  /*dea0*/  LOP3.LUT R203, R0, 0x6, RZ, 0xc0, !PT ;  /* 0x0000000600cb7812 */ /* 0x000fe200078ec0ff */
[----:B------:R-:W-:-:S02]  /*deb0*/  IMAD.MOV.U32 R3, RZ, RZ, 0x1000 ;  /* 0x00001000ff037424 */ /* 0x000fc400078e00ff */
[----:B------:R-:W-:-:S03]  /*dec0*/  IMAD.MOV.U32 R0, RZ, RZ, -0x40 ;  /* 0xffffffc0ff007424 */ /* 0x000fc600078e00ff */
[----:B------:R-:W-:Y:S01]  /*ded0*/  SEL R3, R3, 0xf80, P2 ;  /* 0x00000f8003037807 */ /* 0x000fe20001000000 */
[----:B------:R-:W-:-:S03]  /*dee0*/  IMAD R0, R197, R0, 0x1 ;  /* 0x00000001c5007424 */ /* 0x000fc600078e0200 */
[----:B------:R-:W-:Y:S01]  /*def0*/  LOP3.LUT R3, R3, 0x1e00, RZ, 0xc0, !PT ;  /* 0x00001e0003037812 */ /* 0x000fe200078ec0ff */
[----:B------:R-:W-:-:S03]  /*df00*/  IMAD R0, R185, 0x40, R0 ;  /* 0x00000040b9007824 */ /* 0x000fc600078e0200 */
        /* <DEDUP_REMOVED lines=10> */
[----:B------:R-:W-:Y:S01]  /*dfb0*/  IMAD.MOV.U32 R203, RZ, RZ, 0x40000040 ;  /* 0x40000040ffcb7424 */ /* 0x000fe200078e00ff */
[----:B------:R-:W-:-:S04]  /*dfc0*/  IADD3 R3, -R187, R0, R194 ;  /* 0x00000000bb037210 */ /* 0x000fc80007ffe1c2 */
[----:B------:R-:W-:-:S04]  /*dfd0*/  IADD3 R0, R190, R3, -R192 ;  /* 0x00000003be007210 */ /* 0x000fc80007ffe8c0 */
[C---:B------:R-:W-:Y:S02]  /*dfe0*/  ISETP.GT.AND P2, PT, R0.reuse, RZ, PT ;  /* 0x000000ff0000720c */ /* 0x040fe40003f44270 */
[----:B------:R-:W-:Y:S01]  /*dff0*/  ISETP.GT.AND P3, PT, R0, 0x1, PT ;  /* 0x000000010000780c */ /* 0x000fe20003f64270 */
        /* <DEDUP_REMOVED lines=41> */
[C---:B------:R-:W-:Y:S02]  /*e290*/  ISETP.GT.AND P3, PT, R0.reuse, 0x29, PT ;  /* 0x000000290000780c */ /* 0x040fe40003f64270 */
[----:B------:R-:W-:Y:S02]  /*e2a0*/  FMNMX.FTZ R172, R169, R202, !PT ;  /* 0x000000caa9ac7209 */ /* 0x000fe40007810000 */
[----:B------:R-:W-:Y:S02]  /*e2b0*/  ISETP.GT.AND P2, PT, R0, 0x30, PT ;  /* 0x000000300000780c */ /* 0x000fe40003f44270 */
[----:B------:R-:W-:Y:S01]  /*e2c0*/  FSEL R202, R173, -INF , P3 ;  /* 0xff800000adca7808 */ /* 0x000fe20001800000 */
[----:B------:R-:W-:Y:S01]  /*e2d0*/  IMAD.MOV.U32 R173, RZ, RZ, 0x40000040 ;  /* 0x40000040ffad7424 */ /* 0x000fe200078e00ff */
[----:B------:R-:W-:-:S02]  /*e2e0*/  FMNMX.FTZ R3, R201, R172, !PT ;  /* 0x000000acc9037209 */ /* 0x000fc40007810000 */
[----:B------:R-:W-:Y:S02]  /*e2f0*/  ISETP.GT.AND P3, PT, R0, 0x31, PT ;  /* 0x000000310000780c */ /* 0x000fe40003f64270 */
[----:B------:R-:W-:Y:S02]  /*e300*/  FSEL R176, R176, -INF , P2 ;  /* 0xff800000b0b07808 */ /* 0x000fe40001000000 */
[----:B------:R-:W-:Y:S02]  /*e310*/  FMNMX.FTZ R3, R202, R3, !PT ;  /* 0x00000003ca037209 */ /* 0x000fe40007810000 */
[----:B------:R-:W-:Y:S02]  /*e320*/  ISETP.GT.AND P2, PT, R0, 0x38, PT ;  /* 0x000000380000780c */ /* 0x000fe40003f44270 */
[----:B------:R-:W-:Y:S02]  /*e330*/  FSEL R177, R177, -INF , P3 ;  /* 0xff800000b1b17808 */ /* 0x000fe40001800000 */
[----:B------:R-:W-:-:S02]  /*e340*/  FMNMX.FTZ R172, R176, R3, !PT ;  /* 0x00000003b0ac7209 */ /* 0x000fc40007810000 */
[C---:B------:R-:W-:Y:S01]  /*e350*/  ISETP.GT.AND P3, PT, R0.reuse, 0x39, PT ;  /* 0x000000390000780c */ /* 0x040fe20003f64270 */
[----:B------:R-:W-:Y:S01]  /*e360*/  VIADD R0, R0, 0x8 ;  /* 0x0000000800007836 */ /* 0x000fe20000000000 */
[----:B------:R-:W-:Y:S02]  /*e370*/  FSEL R180, R180, -INF , P2 ;  /* 0xff800000b4b47808 */ /* 0x000fe40001000000 */
[----:B------:R-:W-:Y:S02]  /*e380*/  FMNMX.FTZ R3, R177, R172, !PT ;  /* 0x000000acb1037209 */ /* 0x000fe40007810000 */
[----:B------:R-:W-:Y:S02]  /*e390*/  FSEL R181, R181, -INF , P3 ;  /* 0xff800000b5b57808 */ /* 0x000fe40001800000 */
[----:B------:R-:W-:Y:S02]  /*e3a0*/  FMNMX.FTZ R172, R180, R3, !PT ;  /* 0x00000003b4ac7209 */ /* 0x000fe40007810000 */
[----:B------:R-:W-:-:S02]  /*e3b0*/  ISETP.GT.AND P3, PT, R0, RZ, PT ;  /* 0x000000ff0000720c */ /* 0x000fc40003f64270 */
[----:B------:R-:W-:Y:S01]  /*e3c0*/  FMNMX.FTZ R203, R181, R172, !PT ;  /* 0x000000acb5cb7209 */ /* 0x000fe20007810000 */
[----:B------:R-:W-:Y:S01]  /*e3d0*/  IMAD R172, R18, 0x1000, R184 ;  /* 0x0000100012ac7824 */ /* 0x000fe200078e02b8 */
[----:B------:R-:W-:Y:S02]  /*e3e0*/  ISETP.GT.AND P6, PT, R0, 0x1, PT ;  /* 0x000000010000780c */ /* 0x000fe40003fc4270 */
[----:B------:R-:W-:Y:S01]  /*e3f0*/  FSEL R154, R154, -INF , P3 ;  /* 0xff8000009a9a7808 */ /* 0x000fe20001800000 */
[----:B------:R-:W0:Y:S01]  /*e400*/  SHFL.BFLY PT, R204, R203, 0x2, 0x1f ;  /* 0x0c401f00cbcc7f89 */ /* 0x000e2200000e0000 */
[C---:B------:R-:W-:Y:S02]  /*e410*/  ISETP.GT.AND P2, PT, R0.reuse, 0x9, PT ;  /* 0x000000090000780c */ /* 0x040fe40003f44270 */
[----:B------:R-:W-:Y:S02]  /*e420*/  ISETP.GT.AND P5, PT, R0, 0x8, PT ;  /* 0x000000080000780c */ /* 0x000fe40003fa4270 */
[----:B------:R-:W-:-:S02]  /*e430*/  FSEL R155, R155, -INF , P6 ;  /* 0xff8000009b9b7808 */ /* 0x000fc40003000000 */
[C---:B------:R-:W-:Y:S02]  /*e440*/  ISETP.GT.AND P4, PT, R0.reuse, 0x10, PT ;  /* 0x000000100000780c */ /* 0x040fe40003f84270 */
[----:B------:R-:W-:Y:S02]  /*e450*/  FSEL R159, R159, -INF , P2 ;  /* 0xff8000009f9f7808 */ /* 0x000fe40001000000 */
[----:B------:R-:W-:Y:S02]  /*e460*/  ISETP.GT.AND P2, PT, R0, 0x20, PT ;  /* 0x000000200000780c */ /* 0x000fe40003f44270 */
[----:B------:R-:W-:Y:S02]  /*e470*/  FSEL R158, R158, -INF , P5 ;  /* 0xff8000009e9e7808 */ /* 0x000fe40002800000 */
[----:B------:R-:W-:Y:S02]  /*e480*/  FSEL R162, R162, -INF , P4 ;  /* 0xff800000a2a27808 */ /* 0x000fe40002000000 */
[----:B------:R-:W-:-:S02]  /*e490*/  ISETP.GT.AND P4, PT, R0, 0x21, PT ;  /* 0x000000210000780c */ /* 0x000fc40003f84270 */
[C---:B------:R-:W-:Y:S02]  /*e4a0*/  ISETP.GT.AND P3, PT, R0.reuse, 0x11, PT ;  /* 0x000000110000780c */ /* 0x040fe40003f64270 */
[----:B------:R-:W-:Y:S02]  /*e4b0*/  ISETP.GT.AND P6, PT, R0, 0x18, PT ;  /* 0x000000180000780c */ /* 0x000fe40003fc4270 */
[----:B------:R-:W-:Y:S02]  /*e4c0*/  FSEL R163, R163, -INF , P3 ;  /* 0xff800000a3a37808 */ /* 0x000fe40001800000 */
[----:B0-----:R-:W-:Y:S02]  /*e4d0*/  FMNMX.FTZ R3, R203, R204, !PT ;  /* 0x000000cccb037209 */ /* 0x001fe40007810000 */
[----:B------:R-:W-:Y:S02]  /*e4e0*/  FMNMX.FTZ R204, R154, R200, !PT ;  /* 0x000000c89acc7209 */ /* 0x000fe40007810000 */
[----:B------:R-:W-:-:S02]  /*e4f0*/  FSEL R203, R170, -INF , P2 ;  /* 0xff800000aacb7808 */ /* 0x000fc40001000000 */
[----:B------:R-:W-:Y:S02]  /*e500*/  FMNMX.FTZ R205, R155, R204, !PT ;  /* 0x000000cc9bcd7209 */ /* 0x000fe40007810000 */
[----:B------:R-:W-:Y:S02]  /*e510*/  FSEL R204, R171, -INF , P4 ;  /* 0xff800000abcc7808 */ /* 0x000fe40002000000 */
[----:B------:R-:W-:Y:S02]  /*e520*/  FMNMX.FTZ R170, R158, R205, !PT ;  /* 0x000000cd9eaa7209 */ /* 0x000fe40007810000 */
[----:B------:R-:W-:Y:S02]  /*e530*/  ISETP.GT.AND P5, PT, R0, 0x19, PT ;  /* 0x000000190000780c */ /* 0x000fe40003fa4270 */
[----:B------:R-:W-:Y:S02]  /*e540*/  FMNMX.FTZ R171, R159, R170, !PT ;  /* 0x000000aa9fab7209 */ /* 0x000fe40007810000 */
[----:B------:R-:W-:-:S02]  /*e550*/  FSEL R166, R166, -INF , P6 ;  /* 0xff800000a6a67808 */ /* 0x000fc40003000000 */
[----:B------:R-:W-:Y:S02]  /*e560*/  FMNMX.FTZ R170, R162, R171, !PT ;  /* 0x000000aba2aa7209 */ /* 0x000fe40007810000 */
[----:B------:R-:W-:Y:S02]  /*e570*/  FSEL R167, R167, -INF , P5 ;  /* 0xff800000a7a77808 */ /* 0x000fe40002800000 */
[----:B------:R-:W-:Y:S02]  /*e580*/  FMNMX.FTZ R171, R163, R170, !PT ;  /* 0x000000aaa3ab7209 */ /* 0x000fe40007810000 */
[----:B------:R-:W-:Y:S02]  /*e590*/  ISETP.GT.AND P3, PT, R0, 0x28, PT ;  /* 0x000000280000780c */ /* 0x000fe40003f64270 */
[----:B------:R-:W-:Y:S02]  /*e5a0*/  FMNMX.FTZ R170, R166, R171, !PT ;  /* 0x000000aba6aa7209 */ /* 0x000fe40007810000 */
[----:B------:R-:W-:-:S02]  /*e5b0*/  ISETP.GT.AND P6, PT, R0, 0x29, PT ;  /* 0x000000290000780c */ /* 0x000fc40003fc4270 */
[----:B------:R-:W-:Y:S02]  /*e5c0*/  FMNMX.FTZ R170, R167, R170, !PT ;  /* 0x000000aaa7aa7209 */ /* 0x000fe40007810000 */
[----:B------:R-:W-:Y:S02]  /*e5d0*/  FSEL R205, R174, -INF , P3 ;  /* 0xff800000aecd7808 */ /* 0x000fe40001800000 */
[----:B------:R-:W-:Y:S02]  /*e5e0*/  FMNMX.FTZ R171, R203, R170, !PT ;  /* 0x000000aacbab7209 */ /* 0x000fe40007810000 */
[----:B------:R-:W-:Y:S02]  /*e5f0*/  ISETP.GT.AND P5, PT, R0, 0x30, PT ;  /* 0x000000300000780c */ /* 0x000fe40003fa4270 */
[----:B------:R-:W-:Y:S02]  /*e600*/  FMNMX.FTZ R170, R204, R171, !PT ;  /* 0x000000abccaa7209 */ /* 0x000fe40007810000 */
[----:B------:R-:W-:-:S02]  /*e610*/  FSEL R206, R175, -INF , P6 ;  /* 0xff800000afce7808 */ /* 0x000fc40003000000 */
[----:B------:R-:W-:Y:S02]  /*e620*/  FMNMX.FTZ R171, R205, R170, !PT ;  /* 0x000000aacdab7209 */ /* 0x000fe40007810000 */
[----:B------:R-:W-:Y:S02]  /*e630*/  ISETP.GT.AND P2, PT, R0, 0x31, PT ;  /* 0x000000310000780c */ /* 0x000fe40003f44270 */
[----:B------:R-:W-:Y:S02]  /*e640*/  FSEL R224, R178, -INF , P5 ;  /* 0xff800000b2e07808 */ /* 0x000fe40002800000 */
[----:B------:R-:W-:Y:S02]  /*e650*/  FMNMX.FTZ R171, R206, R171, !PT ;  /* 0x000000abceab7209 */ /* 0x000fe40007810000 */
[----:B------:R-:W-:Y:S02]  /*e660*/  R2UR UR7, R173 ;  /* 0x00000000ad0772ca */ /* 0x000fe400000e0000 */
[----:B------:R-:W0:Y:S01]  /*e670*/  SHFL.BFLY PT, R173, R3, 0x1, 0x1f ;  /* 0x0c201f0003ad7f89 */ /* 0x000e2200000e0000 */
[----:B------:R-:W-:-:S02]  /*e680*/  ISETP.GT.AND P4, PT, R0, 0x38, PT ;  /* 0x000000380000780c */ /* 0x000fc40003f84270 */
[----:B------:R-:W-:Y:S02]  /*e690*/  FSEL R225, R179, -INF , P2 ;  /* 0xff800000b3e17808 */ /* 0x000fe40001000000 */
[----:B------:R-:W-:Y:S02]  /*e6a0*/  FMNMX.FTZ R170, R224, R171, !PT ;  /* 0x000000abe0aa7209 */ /* 0x000fe40007810000 */
[----:B------:R-:W-:Y:S02]  /*e6b0*/  ISETP.GT.AND P3, PT, R0, 0x39, PT ;  /* 0x000000390000780c */ /* 0x000fe40003f64270 */
[----:B------:R-:W-:Y:S02]  /*e6c0*/  FSEL R182, R182, -INF , P4 ;  /* 0xff800000b6b67808 */ /* 0x000fe40002000000 */
[----:B------:R-:W-:Y:S02]  /*e6d0*/  FMNMX.FTZ R171, R225, R170, !PT ;  /* 0x000000aae1ab7209 */ /* 0x000fe40007810000 */
[----:B------:R-:W-:-:S02]  /*e6e0*/  FSEL R226, R183, -INF , P3 ;  /* 0xff800000b7e27808 */ /* 0x000fc40001800000 */
[----:B------:R-:W-:Y:S02]  /*e6f0*/  FMNMX.FTZ R171, R182, R171, !PT ;  /* 0x000000abb6ab7209 */ /* 0x000fe40007810000 */
[----:B------:R-:W-:Y:S02]  /*e700*/  R2UR UR6, R172 ;  /* 0x00000000ac0672ca */ /* 0x000fe400000e0000 */
[----:B------:R-:W-:-:S05]  /*e710*/  FMNMX.FTZ R174, R226, R171, !PT ;  /* 0x000000abe2ae7209 */ /* 0x000fca0007810000 */
[----:B------:R-:W1:Y:S01]  /*e720*/  SHFL.BFLY PT, R175, R174, 0x2, 0x1f ;  /* 0x0c401f00aeaf7f89 */ /* 0x000e6200000e0000 */
[----:B0-----:R-:W-:Y:S01]  /*e730*/  FMNMX.FTZ R0, R3, R173, !PT ;  /* 0x000000ad03007209 */ /* 0x001fe20007810000 */
[----:B------:R-:W-:-:S03]  /*e740*/  IMAD.U32 R3, RZ, RZ, UR4 ;  /* 0x00000004ff037e24 */ /* 0x000fc6000f8e00ff */
[C---:B------:R-:W-:Y:S01]  /*e750*/  FSETP.NEU.FTZ.AND P6, PT, R0.reuse, -INF , PT ;  /* 0xff8000000000780b */ /* 0x040fe20003fdd000 */
[----:B------:R-:W-:-:S05]  /*e760*/  FMUL.FTZ R207, R0, R3 ;  /* 0x0000000300cf7220 */ /* 0x000fca0000410000 */
[----:B------:R-:W-:-:S05]  /*e770*/  FSEL R207, R207, RZ, P6 ;  /* 0x000000ffcfcf7208 */ /* 0x000fca0003000000 */
[-CC-:B------:R-:W-:Y:S01]  /*e780*/  FFMA.FTZ R183, R157, R3.reuse, -R207.reuse ;  /* 0x000000039db77223 */ /* 0x180fe200000108cf */
[-CC-:B------:R-:W-:Y:S01]  /*e790*/  FFMA.FTZ R157, R160, R3.reuse, -R207.reuse ;  /* 0x00000003a09d7223 */ /* 0x180fe200000108cf */
[-CC-:B------:R-:W-:Y:S01]  /*e7a0*/  FFMA.FTZ R160, R161, R3.reuse, -R207.reuse ;  /* 0x00000003a1a07223 */ /* 0x180fe200000108cf */
[-CC-:B------:R-:W-:Y:S01]  /*e7b0*/  FFMA.FTZ R173, R168, R3.reuse, -R207.reuse ;  /* 0x00000003a8ad7223 */ /* 0x180fe200000108cf */
[-CC-:B------:R-:W-:Y:S01]  /*e7c0*/  FFMA.FTZ R170, R164, R3.reuse, -R207.reuse ;  /* 0x00000003a4aa7223 */ /* 0x180fe200000108cf */
[-CC-:B------:R-:W-:Y:S01]  /*e7d0*/  FFMA.FTZ R178, R180, R3.reuse, -R207.reuse ;  /* 0x00000003b4b27223 */ /* 0x180fe200000108cf */
[-CC-:B------:R-:W-:Y:S01]  /*e7e0*/  FFMA.FTZ R152, R152, R3.reuse, -R207.reuse ;  /* 0x0000000398987223 */ /* 0x180fe200000108cf */
[--C-:B------:R-:W-:Y:S01]  /*e7f0*/  FFMA.FTZ R171, R165, R3, -R207.reuse ;  /* 0x00000003a5ab7223 */ /* 0x100fe200000108cf */
[----:B-1----:R-:W-:Y:S01]  /*e800*/  FMNMX.FTZ R161, R174, R175, !PT ;  /* 0x000000afaea17209 */ /* 0x002fe20007810000 */
[----:B------:R-:W-:Y:S01]  /*e810*/  FFMA.FTZ R179, R181, R3, -R207 ;  /* 0x00000003b5b37223 */ /* 0x000fe200000108cf */
[----:B------:R-:W-:-:S02]  /*e820*/  IMAD.MOV R165, RZ, RZ, -R195 ;  /* 0x000000ffffa57224 */ /* 0x000fc400078e0ac3 */
[-CC-:B------:R-:W-:Y:S01]  /*e830*/  FFMA.FTZ R153, R153, R3.reuse, -R207.reuse ;  /* 0x0000000399997223 */ /* 0x180fe200000108cf */
[----:B------:R-:W-:Y:S01]  /*e840*/  MUFU.EX2 R152, R152 ;  /* 0x0000009800987308 */ /* 0x000fe20000000800 */
[----:B------:R-:W0:Y:S01]  /*e850*/  SHFL.BFLY PT, R168, R161, 0x1, 0x1f ;  /* 0x0c201f00a1a87f89 */ /* 0x000e2200000e0000 */
[-CC-:B------:R-:W-:Y:S01]  /*e860*/  FFMA.FTZ R156, R156, R3.reuse, -R207.reuse ;  /* 0x000000039c9c7223 */ /* 0x180fe200000108cf */
[-CC-:B------:R-:W-:Y:S01]  /*e870*/  FFMA.FTZ R174, R201, R3.reuse, -R207.reuse ;  /* 0x00000003c9ae7223 */ /* 0x180fe200000108cf */
[-CC-:B------:R-:W-:Y:S01]  /*e880*/  FFMA.FTZ R175, R202, R3.reuse, -R207.reuse ;  /* 0x00000003caaf7223 */ /* 0x180fe200000108cf */
[-CC-:B------:R-:W-:Y:S01]  /*e890*/  FFMA.FTZ R169, R169, R3.reuse, -R207.reuse ;  /* 0x00000003a9a97223 */ /* 0x180fe200000108cf */
[-CC-:B------:R-:W-:Y:S01]  /*e8a0*/  FFMA.FTZ R176, R176, R3.reuse, -R207.reuse ;  /* 0x00000003b0b07223 */ /* 0x180fe200000108cf */
[----:B------:R-:W-:Y:S01]  /*e8b0*/  FFMA.FTZ R177, R177, R3, -R207 ;  /* 0x00000003b1b17223 */ /* 0x000fe200000108cf */
[----:B------:R-:W-:Y:S08]  /*e8c0*/  MUFU.EX2 R153, R153 ;  /* 0x0000009900997308 */ /* 0x000ff00000000800 */
[----:B------:R-:W-:Y:S08]  /*e8d0*/  MUFU.EX2 R156, R156 ;  /* 0x0000009c009c7308 */ /* 0x000ff00000000800 */
[----:B------:R-:W-:Y:S01]  /*e8e0*/  MUFU.EX2 R183, R183 ;  /* 0x000000b700b77308 */ /* 0x000fe20000000800 */
[----:B0-----:R-:W-:-:S04]  /*e8f0*/  FMNMX.FTZ R168, R161, R168, !PT ;  /* 0x000000a8a1a87209 */ /* 0x001fc80007810000 */
[C---:B------:R-:W-:Y:S01]  /*e900*/  FSETP.NEU.FTZ.AND P2, PT, R168.reuse, -INF , PT ;  /* 0xff800000a800780b */ /* 0x040fe20003f5d000 */
[----:B------:R-:W-:Y:S02]  /*e910*/  FMUL.FTZ R164, R168, R3 ;  /* 0x00000003a8a47220 */ /* 0x000fe40000410000 */
[----:B------:R-:W-:Y:S03]  /*e920*/  MUFU.EX2 R157, R157 ;  /* 0x0000009d009d7308 */ /* 0x000fe60000000800 */
[----:B------:R-:W-:-:S05]  /*e930*/  FSEL R164, R164, RZ, P2 ;  /* 0x000000ffa4a47208 */ /* 0x000fca0001000000 */
[-CC-:B------:R-:W-:Y:S01]  /*e940*/  FFMA.FTZ R180, R163, R3.reuse, -R164.reuse ;  /* 0x00000003a3b47223 */ /* 0x180fe200000108a4 */
[----:B------:R-:W-:Y:S01]  /*e950*/  FSEL R163, R0, RZ, P6 ;  /* 0x000000ff00a37208 */ /* 0x000fe20003000000 */
[-CC-:B------:R-:W-:Y:S01]  /*e960*/  FFMA.FTZ R161, R155, R3.reuse, -R164.reuse ;  /* 0x000000039ba17223 */ /* 0x180fe200000108a4 */
[-CC-:B------:R-:W-:Y:S01]  /*e970*/  FFMA.FTZ R155, R158, R3.reuse, -R164.reuse ;  /* 0x000000039e9b7223 */ /* 0x180fe200000108a4 */
[-CC-:B------:R-:W-:Y:S01]  /*e980*/  FFMA.FTZ R158, R162, R3.reuse, -R164.reuse ;  /* 0x00000003a29e7223 */ /* 0x180fe200000108a4 */
[-C--:B------:R-:W-:Y:S01]  /*e990*/  FFMA.FTZ R181, R166, R3.reuse, -R164 ;  /* 0x00000003a6b57223 */ /* 0x080fe200000108a4 */
[----:B------:R-:W-:Y:S01]  /*e9a0*/  FADD.FTZ R162, -R163, R198 ;  /* 0x000000c6a3a27221 */ /* 0x000fe20000010100 */
[----:B------:R-:W-:Y:S01]  /*e9b0*/  FSEL R163, R168, RZ, P2 ;  /* 0x000000ffa8a37208 */ /* 0x000fe20001000000 */
[----:B------:R-:W-:Y:S01]  /*e9c0*/  FFMA.FTZ R154, R154, R3, -R164 ;  /* 0x000000039a9a7223 */ /* 0x000fe200000108a4 */
[----:B------:R-:W-:Y:S01]  /*e9d0*/  ISETP.NE.AND P2, PT, R192, R165, PT ;  /* 0x000000a5c000720c */ /* 0x000fe20003f45270 */
[-C--:B------:R-:W-:Y:S01]  /*e9e0*/  FMUL.FTZ R162, R162, R3.reuse ;  /* 0x00000003a2a27220 */ /* 0x080fe20000410000 */
[----:B------:R-:W-:Y:S01]  /*e9f0*/  MUFU.EX2 R161, R161 ;  /* 0x000000a100a17308 */ /* 0x000fe20000000800 */
[----:B------:R-:W-:Y:S01]  /*ea00*/  FADD.FTZ R166, -R163, R200 ;  /* 0x000000c8a3a67221 */ /* 0x000fe20000010100 */
[----:B------:R-:W-:Y:S01]  /*ea10*/  @!P1 IADD3 R163, R186, 0x38840, RZ ;  /* 0x00038840baa39810 */ /* 0x000fe20007ffe0ff */
[-CC-:B------:R-:W-:Y:S01]  /*ea20*/  FFMA.FTZ R204, R204, R3.reuse, -R164.reuse ;  /* 0x00000003cccc7223 */ /* 0x180fe200000108a4 */
[-CC-:B------:R-:W-:Y:S01]  /*ea30*/  FFMA.FTZ R201, R167, R3.reuse, -R164.reuse ;  /* 0x00000003a7c97223 */ /* 0x180fe200000108a4 */
[-C--:B------:R-:W-:Y:S01]  /*ea40*/  FMUL.FTZ R166, R166, R3.reuse ;  /* 0x00000003a6a67220 */ /* 0x080fe20000410000 */
[----:B------:R-:W-:Y:S01]  /*ea50*/  @!P1 PRMT R165, RZ, 0x654, R163 ;  /* 0x00000654ffa59816 */ /* 0x000fe200000000a3 */
[-CC-:B------:R-:W-:Y:S01]  /*ea60*/  FFMA.FTZ R167, R205, R3.reuse, -R164.reuse ;  /* 0x00000003cda77223 */ /* 0x180fe200000108a4 */
[----:B------:R-:W0:Y:S01]  /*ea70*/  MUFU.EX2 R162, R162 ;  /* 0x000000a200a27308 */ /* 0x000e220000000800 */
[-CC-:B------:R-:W-:Y:S01]  /*ea80*/  FFMA.FTZ R159, R159, R3.reuse, -R164.reuse ;  /* 0x000000039f9f7223 */ /* 0x180fe200000108a4 */
[----:B------:R1:W-:Y:S01]  /*ea90*/  @!P1 SYNCS.ARRIVE.TRANS64.RED.A1T0 RZ, [R165+URZ], RZ ;  /* 0x000000ffa5ff99a7 */ /* 0x0003e2000810043f */
[-CC-:B------:R-:W-:Y:S01]  /*eaa0*/  FFMA.FTZ R202, R203, R3.reuse, -R164.reuse ;  /* 0x00000003cbca7223 */ /* 0x180fe200000108a4 */
[-CC-:B------:R-:W-:Y:S01]  /*eab0*/  FFMA.FTZ R206, R206, R3.reuse, -R164.reuse ;  /* 0x00000003cece7223 */ /* 0x180fe200000108a4 */
[-CC-:B------:R-:W-:Y:S01]  /*eac0*/  FFMA.FTZ R200, R224, R3.reuse, -R164.reuse ;  /* 0x00000003e0c87223 */ /* 0x180fe200000108a4 */
[-CC-:B------:R-:W-:Y:S01]  /*ead0*/  FFMA.FTZ R225, R225, R3.reuse, -R164.reuse ;  /* 0x00000003e1e17223 */ /* 0x180fe200000108a4 */
[----:B------:R-:W-:Y:S01]  /*eae0*/  FFMA.FTZ R205, R226, R3, -R164 ;  /* 0x00000003e2cd7223 */ /* 0x000fe200000108a4 */
[----:B------:R-:W2:Y:S01]  /*eaf0*/  MUFU.EX2 R163, R166 ;  /* 0x000000a600a37308 */ /* 0x000ea20000000800 */
[----:B------:R-:W-:-:S02]  /*eb00*/  @!P1 VIADD R186, R186, 0x38860 ;  /* 0x00038860baba9836 */ /* 0x000fc40000000000 */
[----:B-1----:R-:W-:-:S03]  /*eb10*/  @!P2 IMAD R165, R199, 0x40, R190 ;  /* 0x00000040c7a5a824 */ /* 0x002fc600078e02be */
[----:B------:R-:W-:Y:S01]  /*eb20*/  @!P1 PRMT R186, RZ, 0x654, R186 ;  /* 0x00000654ffba9816 */ /* 0x000fe200000000ba */
[----:B------:R-:W-:Y:S01]  /*eb30*/  @!P2 IMAD R165, R165, 0x4, R2 ;  /* 0x00000004a5a5a824 */ /* 0x000fe200078e0202 */
[----:B------:R-:W1:Y:S01]  /*eb40*/  MUFU.EX2 R154, R154 ;  /* 0x0000009a009a7308 */ /* 0x000e620000000800 */
[-C--:B0-----:R-:W-:Y:S01]  /*eb50*/  FMUL.FTZ R24, R24, R162.reuse ;  /* 0x000000a218187220 */ /* 0x081fe20000410000 */
[-C--:B------:R-:W-:Y:S01]  /*eb60*/  FMUL.FTZ R25, R25, R162.reuse ;  /* 0x000000a219197220 */ /* 0x080fe20000410000 */
[-C--:B------:R-:W-:Y:S01]  /*eb70*/  FMUL.FTZ R28, R28, R162.reuse ;  /* 0x000000a21c1c7220 */ /* 0x080fe20000410000 */
[----:B------:R0:W-:Y:S01]  /*eb80*/  @!P2 STS [R165+0x38400], R162 ;  /* 0x038400a2a500a388 */ /* 0x0001e20000000800 */
[-C--:B------:R-:W-:Y:S01]  /*eb90*/  FMUL.FTZ R29, R29, R162.reuse ;  /* 0x000000a21d1d7220 */ /* 0x080fe20000410000 */
[-C--:B------:R-:W-:Y:S01]  /*eba0*/  FMUL.FTZ R32, R32, R162.reuse ;  /* 0x000000a220207220 */ /* 0x080fe20000410000 */
[-C--:B------:R-:W-:Y:S01]  /*ebb0*/  FMUL.FTZ R33, R33, R162.reuse ;  /* 0x000000a221217220 */ /* 0x080fe20000410000 */
[----:B------:R3:W-:Y:S01]  /*ebc0*/  MUFU.EX2 R198, R204 ;  /* 0x000000cc00c67308 */ /* 0x0007e20000000800 */
[----:B--2---:R2:W-:Y:S01]  /*ebd0*/  @!P2 STS [R165+0x38420], R163 ;  /* 0x038420a3a500a388 */ /* 0x0045e20000000800 */
[-C--:B------:R-:W-:Y:S01]  /*ebe0*/  FMUL.FTZ R36, R36, R162.reuse ;  /* 0x000000a224247220 */ /* 0x080fe20000410000 */
[-C--:B------:R-:W-:Y:S01]  /*ebf0*/  FMUL.FTZ R37, R37, R162.reuse ;  /* 0x000000a225257220 */ /* 0x080fe20000410000 */
[-C--:B------:R-:W-:Y:S01]  /*ec00*/  FMUL.FTZ R40, R40, R162.reuse ;  /* 0x000000a228287220 */ /* 0x080fe20000410000 */
[-C--:B------:R-:W-:Y:S01]  /*ec10*/  FMUL.FTZ R41, R41, R162.reuse ;  /* 0x000000a229297220 */ /* 0x080fe20000410000 */
[-C--:B------:R-:W-:Y:S01]  /*ec20*/  FMUL.FTZ R44, R44, R162.reuse ;  /* 0x000000a22c2c7220 */ /* 0x080fe20000410000 */
[----:B------:R-:W-:Y:S01]  /*ec30*/  FMUL.FTZ R45, R45, R162 ;  /* 0x000000a22d2d7220 */ /* 0x000fe20000410000 */
[----:B------:R-:W4:Y:S01]  /*ec40*/  MUFU.EX2 R155, R155 ;  /* 0x0000009b009b7308 */ /* 0x000f220000000800 */
[----:B---3--:R-:W-:Y:S01]  /*ec50*/  FFMA.FTZ R204, R182, R3, -R164 ;  /* 0x00000003b6cc7223 */ /* 0x008fe200000108a4 */
[----:B------:R-:W-:Y:S01]  /*ec60*/  FFMA.FTZ R164, R162, R21, R152 ;  /* 0x00000015a2a47223 */ /* 0x000fe20000010098 */
[----:B------:R-:W-:Y:S01]  /*ec70*/  F2FP.BF16.F32.PACK_AB R152, R153, R152 ;  /* 0x000000989998723e */ /* 0x000fe200000010ff */
[----:B-1----:R-:W-:Y:S01]  /*ec80*/  FFMA.FTZ R20, R163, R20, R154 ;  /* 0x00000014a3147223 */ /* 0x002fe2000001009a */
[----:B------:R-:W-:Y:S01]  /*ec90*/  FMUL.FTZ R48, R48, R162 ;  /* 0x000000a230307220 */ /* 0x000fe20000410000 */
[----:B------:R-:W-:Y:S01]  /*eca0*/  FADD.FTZ R21, R153, R164 ;  /* 0x000000a499157221 */ /* 0x000fe20000010000 */
[----:B------:R-:W-:Y:S01]  /*ecb0*/  F2FP.BF16.F32.PACK_AB R153, R161, R154 ;  /* 0x0000009aa199723e */ /* 0x000fe200000010ff */
[----:B------:R-:W1:Y:S01]  /*ecc0*/  MUFU.EX2 R159, R159 ;  /* 0x0000009f009f7308 */ /* 0x000e620000000800 */
[----:B------:R-:W-:Y:S01]  /*ecd0*/  F2FP.BF16.F32.PACK_AB R154, R183, R156 ;  /* 0x0000009cb79a723e */ /* 0x000fe200000010ff */
[----:B------:R-:W-:Y:S01]  /*ece0*/  FADD.FTZ R164, R156, R21 ;  /* 0x000000159ca47221 */ /* 0x000fe20000010000 */
[----:B------:R-:W-:Y:S01]  /*ecf0*/  FADD.FTZ R20, R161, R20 ;  /* 0x00000014a1147221 */ /* 0x000fe20000010000 */
[-C--:B------:R-:W-:Y:S01]  /*ed00*/  FMUL.FTZ R49, R49, R162.reuse ;  /* 0x000000a231317220 */ /* 0x080fe20000410000 */
[-C--:B------:R-:W-:Y:S01]  /*ed10*/  FMUL.FTZ R52, R52, R162.reuse ;  /* 0x000000a234347220 */ /* 0x080fe20000410000 */
[----:B------:R-:W-:Y:S01]  /*ed20*/  FADD.FTZ R164, R183, R164 ;  /* 0x000000a4b7a47221 */ /* 0x000fe20000010000 */
[-C--:B------:R-:W-:Y:S01]  /*ed30*/  FMUL.FTZ R53, R53, R162.reuse ;  /* 0x000000a235357220 */ /* 0x080fe20000410000 */
[----:B------:R-:W3:Y:S01]  /*ed40*/  MUFU.EX2 R160, R160 ;  /* 0x000000a000a07308 */ /* 0x000ee20000000800 */
[----:B----4-:R-:W-:Y:S01]  /*ed50*/  FADD.FTZ R20, R155, R20 ;  /* 0x000000149b147221 */ /* 0x010fe20000010000 */
[----:B------:R-:W-:Y:S01]  /*ed60*/  FADD.FTZ R203, R157, R164 ;  /* 0x000000a49dcb7221 */ /* 0x000fe20000010000 */
[-C--:B------:R-:W-:Y:S01]  /*ed70*/  FMUL.FTZ R56, R56, R162.reuse ;  /* 0x000000a238387220 */ /* 0x080fe20000410000 */
[-C--:B------:R-:W-:Y:S01]  /*ed80*/  FMUL.FTZ R57, R57, R162.reuse ;  /* 0x000000a239397220 */ /* 0x080fe20000410000 */
[-C--:B------:R-:W-:Y:S01]  /*ed90*/  FMUL.FTZ R60, R60, R162.reuse ;  /* 0x000000a23c3c7220 */ /* 0x080fe20000410000 */
[-C--:B------:R-:W-:Y:S01]  /*eda0*/  FMUL.FTZ R61, R61, R162.reuse ;  /* 0x000000a23d3d7220 */ /* 0x080fe20000410000 */
[-C--:B------:R-:W-:Y:S01]  /*edb0*/  FMUL.FTZ R64, R64, R162.reuse ;  /* 0x000000a240407220 */ /* 0x080fe20000410000 */
[----:B------:R-:W-:Y:S01]  /*edc0*/  MUFU.EX2 R158, R158 ;  /* 0x0000009e009e7308 */ /* 0x000fe20000000800 */
[C---:B-1----:R-:W-:Y:S01]  /*edd0*/  FADD.FTZ R21, R159.reuse, R20 ;  /* 0x000000149f157221 */ /* 0x042fe20000010000 */
        /* <DEDUP_REMOVED lines=8> */
[C---:B---3--:R-:W-:Y:S01]  /*ee60*/  F2FP.BF16.F32.PACK_AB R156, R160.reuse, R157 ;  /* 0x0000009da09c723e */ /* 0x048fe200000010ff */
        /* <DEDUP_REMOVED lines=119> */
[----:B------:R-:W-:Y:S01]  /*f5e0*/  FMUL.FTZ R151, R151, R163 ;  /* 0x000000a397977220 */ /* 0x000fe20000410000 */
[----:B---3--:R-:W-:Y:S01]  /*f5f0*/  F2FP.BF16.F32.PACK_AB R158, R171, R170 ;  /* 0x000000aaab9e723e */ /* 0x008fe200000010ff */
[----:B------:R3:W-:Y:S01]  /*f600*/  STSM.16.M88.4 [R196+0x36400], R152 ;  /* 0x03640098c4007844 */ /* 0x0007e20000000200 */
[----:B-1----:R-:W-:Y:S01]  /*f610*/  F2FP.BF16.F32.PACK_AB R159, R201, R181 ;  /* 0x000000b5c99f723e */ /* 0x002fe200000010ff */
[----:B------:R-:W-:Y:S01]  /*f620*/  VIADD R20, R172, 0x80 ;  /* 0x00000080ac147836 */ /* 0x000fe20000000000 */
[----:B----4-:R-:W-:Y:S01]  /*f630*/  F2FP.BF16.F32.PACK_AB R160, R169, R173 ;  /* 0x000000ada9a0723e */ /* 0x010fe200000010ff */
[----:B------:R-:W-:Y:S01]  /*f640*/  IMAD.MOV.U32 R21, RZ, RZ, 0x40000040 ;  /* 0x40000040ff157424 */ /* 0x000fe200078e00ff */
[----:B------:R-:W-:Y:S01]  /*f650*/  MUFU.EX2 R200, R200 ;  /* 0x000000c800c87308 */ /* 0x000fe20000000800 */
[----:B-----5:R-:W-:Y:S01]  /*f660*/  F2FP.BF16.F32.PACK_AB R161, R198, R202 ;  /* 0x000000cac6a1723e */ /* 0x020fe200000010ff */
[----:B------:R4:W-:Y:S01]  /*f670*/  STSM.16.M88.4 [R208], R156 ;  /* 0x0000009cd0007844 */ /* 0x0009e20000000200 */
[----:B------:R-:W-:Y:S01]  /*f680*/  F2FP.BF16.F32.PACK_AB R162, R175, R174 ;  /* 0x000000aeafa2723e */ /* 0x000fe200000010ff */
[----:B------:R-:W-:Y:S01]  /*f690*/  FADD.FTZ R206, R180, R206 ;  /* 0x000000ceb4ce7221 */ /* 0x000fe20000010000 */
[----:B--2---:R-:W-:Y:S01]  /*f6a0*/  F2FP.BF16.F32.PACK_AB R163, R182, R199 ;  /* 0x000000c7b6a3723e */ /* 0x004fe200000010ff */
[----:B------:R-:W-:Y:S01]  /*f6b0*/  FADD.FTZ R170, R170, R203 ;  /* 0x000000cbaaaa7221 */ /* 0x000fe20000010000 */
[----:B0-----:R-:W-:Y:S01]  /*f6c0*/  F2FP.BF16.F32.PACK_AB R164, R177, R176 ;  /* 0x000000b0b1a4723e */ /* 0x001fe200000010ff */
[----:B------:R-:W0:Y:S01]  /*f6d0*/  MUFU.EX2 R183, R225 ;  /* 0x000000e100b77308 */ /* 0x000e220000000800 */
[----:B------:R-:W-:Y:S01]  /*f6e0*/  F2FP.BF16.F32.PACK_AB R166, R179, R178 ;  /* 0x000000b2b3a6723e */ /* 0x000fe200000010ff */
[----:B------:R4:W-:Y:S01]  /*f6f0*/  STSM.16.M88.4 [R210], R160 ;  /* 0x000000a0d2007844 */ /* 0x0009e20000000200 */
[----:B------:R-:W-:Y:S01]  /*f700*/  FADD.FTZ R206, R181, R206 ;  /* 0x000000ceb5ce7221 */ /* 0x000fe20000010000 */
[----:B------:R-:W-:Y:S01]  /*f710*/  FADD.FTZ R170, R171, R170 ;  /* 0x000000aaabaa7221 */ /* 0x000fe20000010000 */
[----:B------:R-:W-:-:S02]  /*f720*/  ISETP.GT.AND P2, PT, R197, R211, PT ;  /* 0x000000d3c500720c */ /* 0x000fc40003f44270 */
[----:B------:R-:W-:Y:S01]  /*f730*/  FADD.FTZ R201, R201, R206 ;  /* 0x000000cec9c97221 */ /* 0x000fe20000010000 */
[----:B------:R-:W-:Y:S01]  /*f740*/  MUFU.EX2 R204, R204 ;  /* 0x000000cc00cc7308 */ /* 0x000fe20000000800 */
[----:B------:R-:W-:Y:S02]  /*f750*/  FADD.FTZ R170, R173, R170 ;  /* 0x000000aaadaa7221 */ /* 0x000fe40000010000 */
[----:B------:R-:W-:Y:S02]  /*f760*/  FADD.FTZ R201, R202, R201 ;  /* 0x000000c9cac97221 */ /* 0x000fe40000010000 */
[----:B------:R-:W-:Y:S02]  /*f770*/  FADD.FTZ R169, R169, R170 ;  /* 0x000000aaa9a97221 */ /* 0x000fe40000010000 */
[----:B------:R-:W-:Y:S01]  /*f780*/  FADD.FTZ R198, R198, R201 ;  /* 0x000000c9c6c67221 */ /* 0x000fe20000010000 */
[----:B------:R-:W1:Y:S01]  /*f790*/  MUFU.EX2 R205, R205 ;  /* 0x000000cd00cd7308 */ /* 0x000e620000000800 */
[----:B0-----:R-:W-:Y:S01]  /*f7a0*/  F2FP.BF16.F32.PACK_AB R165, R183, R200 ;  /* 0x000000c8b7a5723e */ /* 0x001fe200000010ff */
[----:B------:R-:W-:Y:S01]  /*f7b0*/  FADD.FTZ R174, R174, R169 ;  /* 0x000000a9aeae7221 */ /* 0x000fe20000010000 */
[----:B------:R-:W-:Y:S01]  /*f7c0*/  FADD.FTZ R199, R199, R198 ;  /* 0x000000c6c7c77221 */ /* 0x000fe20000010000 */
[----:B------:R-:W-:-:S02]  /*f7d0*/  IMAD.MOV.U32 R198, RZ, RZ, R0 ;  /* 0x000000ffffc67224 */ /* 0x000fc400078e0000 */
[----:B------:R-:W-:Y:S01]  /*f7e0*/  FADD.FTZ R175, R175, R174 ;  /* 0x000000aeafaf7221 */ /* 0x000fe20000010000 */
[----:B------:R-:W-:-:S03]  /*f7f0*/  FADD.FTZ R199, R182, R199 ;  /* 0x000000c7b6c77221 */ /* 0x000fc60000010000 */
[----:B------:R-:W-:Y:S01]  /*f800*/  FADD.FTZ R176, R176, R175 ;  /* 0x000000afb0b07221 */ /* 0x000fe20000010000 */
[----:B------:R-:W-:Y:S01]  /*f810*/  FADD.FTZ R200, R200, R199 ;  /* 0x000000c7c8c87221 */ /* 0x000fe20000010000 */
[----:B------:R-:W-:Y:S02]  /*f820*/  IMAD.MOV.U32 R199, RZ, RZ, R18 ;  /* 0x000000ffffc77224 */ /* 0x000fe400078e0012 */
[----:B------:R-:W-:Y:S01]  /*f830*/  FADD.FTZ R177, R177, R176 ;  /* 0x000000b0b1b17221 */ /* 0x000fe20000010000 */
[----:B------:R-:W-:Y:S01]  /*f840*/  FADD.FTZ R183, R183, R200 ;  /* 0x000000c8b7b77221 */ /* 0x000fe20000010000 */
[----:B------:R-:W-:Y:S01]  /*f850*/  IMAD.MOV.U32 R200, RZ, RZ, R168 ;  /* 0x000000ffffc87224 */ /* 0x000fe200078e00a8 */
[----:B-1----:R-:W-:Y:S01]  /*f860*/  F2FP.BF16.F32.PACK_AB R167, R205, R204 ;  /* 0x000000cccda7723e */ /* 0x002fe200000010ff */
[----:B------:R-:W-:-:S04]  /*f870*/  FADD.FTZ R178, R178, R177 ;  /* 0x000000b1b2b27221 */ /* 0x000fc80000010000 */
[----:B------:R4:W-:Y:S01]  /*f880*/  STSM.16.M88.4 [R209], R164 ;  /* 0x000000a4d1007844 */ /* 0x0009e20000000200 */
[----:B------:R-:W-:-:S06]  /*f890*/  WARPGROUP.ARRIVE ;  /* 0x00000000000079c5 */ /* 0x000fcc0000000000 */
[----:B------:R-:W-:Y:S01]  /*f8a0*/  HGMMA.64x256x16.F32.BF16 R24, R152, gdesc[UR4].tnspB, R24, gsb0 ;  /* 0x43e0000498187df0 */ /* 0x000fe20008001818 */
[----:B------:R-:W-:Y:S01]  /*f8b0*/  R2UR UR6, R20 ;  /* 0x00000000140672ca */ /* 0x000fe200000e0000 */
[----:B------:R-:W-:Y:S01]  /*f8c0*/  VIADD R20, R172, 0x100 ;  /* 0x00000100ac147836 */ /* 0x000fe20000000000 */
[----:B------:R-:W-:Y:S01]  /*f8d0*/  R2UR UR7, R21 ;  /* 0x00000000150772ca */ /* 0x000fe200000e0000 */
[----:B------:R-:W-:Y:S01]  /*f8e0*/  IMAD.MOV.U32 R21, RZ, RZ, 0x40000040 ;  /* 0x40000040ff157424 */ /* 0x000fe200078e00ff */
[----:B------:R-:W-:Y:S02]  /*f8f0*/  WARPGROUP.DEPBAR.LE gsb0, 0x0 ;  /* 0x00008000000079c5 */ /* 0x000fe40000010000 */
[----:B------:R-:W-:Y:S01]  /*f900*/  WARPGROUP.ARRIVE ;  /* 0x00000000000079c5 */ /* 0x000fe20000000000 */
[----:B---3--:R-:W-:-:S04]  /*f910*/  VIADD R152, R197, 0xffffffff ;  /* 0xffffffffc5987836 */ /* 0x008fc80000000000 */
        /* <DEDUP_REMOVED lines=14> */
[----:B------:R-:W-:Y:S02]  /*fa00*/  FADD.FTZ R21, R179, R178 ;  /* 0x000000b2b3157221 */ /* 0x000fe40000010000 */
[----:B------:R-:W-:Y:S01]  /*fa10*/  FADD.FTZ R20, R205, R20 ;  /* 0x00000014cd147221 */ /* 0x000fe20000010000 */
[----:B------:R-:W-:Y:S02]  /*fa20*/  WARPGROUP.DEPBAR.LE gsb0, 0x0 ;  /* 0x00008000000079c5 */ /* 0x000fe40000010000 */
[----:B------:R-:W-:-:S15]  /*fa30*/  WARPGROUP.ARRIVE ;  /* 0x00000000000079c5 */ /* 0x000fde0000000000 */
[----:B------:R-:W-:-:S04]  /*fa40*/  NOP ;  /* 0x0000000000007918 */ /* 0x000fc80000000000 */
        /* <DEDUP_REMOVED lines=13> */
.L_x_4292:
[----:B------:R-:W-:-:S07]  /*fb20*/  IMAD.MOV.U32 R197, RZ, RZ, R152 ;  /* 0x000000ffffc57224 */ /* 0x000fce00078e0098 */
.L_x_4291:
[----:B------:R-:W-:Y:S05]  /*fb30*/  BSYNC B1 ;  /* 0x0000000000017941 */ /* 0x000fea0003800000 */
.L_x_4290:
[----:B------:R-:W-:Y:S01]  /*fb40*/  ISETP.GE.AND P2, PT, R197, RZ, PT ;  /* 0x000000ffc500720c */ /* 0x000fe20003f46270 */
[----:B------:R-:W-:-:S12]  /*fb50*/  BSSY B0, `(.L_x_4304) ;  /* 0x000032a000007945 */ /* 0x000fd80003800000 */
[----:B------:R-:W-:Y:S05]  /*fb60*/  @!P2 BRA `(.L_x_4305) ;  /* 0x0000003000a0a947 */ /* 0x000fea0003800000 */
[----:B------:R-:W-:Y:S01]  /*fb70*/  IMAD.MOV.U32 R198, RZ, RZ, R168 ;  /* 0x000000ffffc67224 */ /* 0x000fe200078e00a8 */
[----:B------:R-:W-:Y:S01]  /*fb80*/  MOV R194, R0 ;  /* 0x0000000000c27202 */ /* 0x000fe20000000f00 */
[----:B------:R-:W-:-:S07]  /*fb90*/  IMAD.MOV.U32 R199, RZ, RZ, R18 ;  /* 0x000000ffffc77224 */ /* 0x000fce00078e0012 */
.L_x_4316:
[----:B------:R-:W-:-:S05]  /*fba0*/  VIADD R18, R199, 0x1 ;  /* 0x00000001c7127836 */ /* 0x000fca0000000000 */
[----:B------:R-:W-:-:S04]  /*fbb0*/  ISETP.NE.AND P2, PT, R18, 0x2, PT ;  /* 0x000000021200780c */ /* 0x000fc80003f45270 */
[----:B------:R-:W-:Y:S02]  /*fbc0*/  SEL R3, RZ, 0x1, P2 ;  /* 0x00000001ff037807 */ /* 0x000fe40001000000 */
[----:B------:R-:W-:Y:S02]  /*fbd0*/  SEL R18, R18, RZ, P2 ;  /* 0x000000ff12127207 */ /* 0x000fe40001000000 */
[----:B------:R-:W-:Y:S01]  /*fbe0*/  LOP3.LUT R22, R22, R3, RZ, 0x3c, !PT ;  /* 0x0000000316167212 */ /* 0x000fe200078e3cff */
[----:B--2---:R-:W-:Y:S06]  /*fbf0*/  @!P0 BRA `(.L_x_4306) ;  /* 0x0000000000048947 */ /* 0x004fec0003800000 */
[----:B------:R-:W-:Y:S01]  /*fc00*/  BPT.TRAP 0x1 ;  /* 0x000000040000795c */ /* 0x000fe20000300000 */
.L_x_4306:
[----:B------:R-:W-:Y:S01]  /*fc10*/  IMAD R185, R18, 0x8, R2 ;  /* 0x0000000812b97824 */ /* 0x000fe200078e0202 */
[----:B------:R-:W-:-:S04]  /*fc20*/  SHF.L.U32 R0, R22, 0x1f, RZ ;  /* 0x0000001f16007819 */ /* 0x000fc800000006ff */
[----:B------:R0:W2:Y:S01]  /*fc30*/  SYNCS.PHASECHK.TRANS64.TRYWAIT P2, [R185+URZ+0x38830], R0 ;  /* 0x03883000b90075a7 */ /* 0x0000a2000804017f */
[----:B------:R-:W-:Y:S05]  /*fc40*/  @!P0 BRA `(.L_x_4307) ;  /* 0x0000000000048947 */ /* 0x000fea0003800000 */
[----:B------:R-:W-:Y:S01]  /*fc50*/  BPT.TRAP 0x1 ;  /* 0x000000040000795c */ /* 0x000fe20000300000 */
.L_x_4307:
[----:B------:R-:W-:Y:S01]  /*fc60*/  BSSY B1, `(.L_x_4308) ;  /* 0x0000006000017945 */ /* 0x000fe20003800000 */
[----:B----4-:R-:W-:Y:S02]  /*fc70*/  IMAD R186, R18, 0x200, R14 ;  /* 0x0000020012ba7824 */ /* 0x010fe400078e020e */
[----:B------:R-:W-:Y:S01]  /*fc80*/  IMAD.MOV.U32 R187, RZ, RZ, 0x40000040 ;  /* 0x40000040ffbb7424 */ /* 0x000fe200078e00ff */
[----:B--2---:R-:W-:Y:S06]  /*fc90*/  @P2 BRA `(.L_x_4309) ;  /* 0x0000000000082947 */ /* 0x004fec0003800000 */
[----:B------:R-:W2:Y:S02]  /*fca0*/  SYNCS.PHASECHK.TRANS64.TRYWAIT P2, [R185+URZ+0x38830], R0 ;  /* 0x03883000b90075a7 */ /* 0x000ea4000804017f */
[----:B--2---:R-:W-:Y:S05]  /*fcb0*/  @!P2 BRA `(.L_x_4310) ;  /* 0x000000d400e0a947 */ /* 0x004fea0003800000 */
.L_x_4309:
[----:B------:R-:W-:Y:S05]  /*fcc0*/  BSYNC B1 ;  /* 0x0000000000017941 */ /* 0x000fea0003800000 */
.L_x_4308:
        /* <DEDUP_REMOVED lines=36> */
.L_x_4311:
[----:B------:R1:W3:Y:S01]  /*ff10*/  SYNCS.PHASECHK.TRANS64.TRYWAIT P2, [R185+URZ+0x38850], R0 ;  /* 0x03885000b90075a7 */ /* 0x0002e2000804017f */
[----:B------:R-:W-:Y:S05]  /*ff20*/  @!P0 BRA `(.L_x_4312) ;  /* 0x0000000000048947 */ /* 0x000fea0003800000 */
[----:B------:R-:W-:Y:S01]  /*ff30*/  BPT.TRAP 0x1 ;  /* 0x000000040000795c */ /* 0x000fe20000300000 */
.L_x_4312:
[----:B------:R-:W-:Y:S04]  /*ff40*/  BSSY B1, `(.L_x_4313) ;  /* 0x0000004000017945 */ /* 0x000fe80003800000 */
[----:B---3--:R-:W-:Y:S05]  /*ff50*/  @P2 BRA `(.L_x_4314) ;  /* 0x0000000000082947 */ /* 0x008fea0003800000 */
[----:B------:R-:W3:Y:S02]  /*ff60*/  SYNCS.PHASECHK.TRANS64.TRYWAIT P2, [R185+URZ+0x38850], R0 ;  /* 0x03885000b90075a7 */ /* 0x000ee4000804017f */
[----:B---3--:R-:W-:Y:S05]  /*ff70*/  @!P2 BRA `(.L_x_4315) ;  /* 0x000000d40044a947 */ /* 0x008fea0003800000 */
.L_x_4314:
[----:B------:R-:W-:Y:S05]  /*ff80*/  BSYNC B1 ;  /* 0x0000000000017941 */ /* 0x000fea0003800000 */
.L_x_4313:
        /* <DEDUP_REMOVED lines=12> */
[----:B------:R-:W-:-:S05]  /*10050*/  IMAD.MOV.U32 R203, RZ, RZ, 0x40000040 ;  /* 0x40000040ffcb7424 */ /* 0x000fca00078e00ff */
        /* <DEDUP_REMOVED lines=9> */
[----:B----4-:R-:W-:-:S05]  /*100f0*/  SHF.R.U32.HI R3, RZ, 0x7, R3 ;  /* 0x00000007ff037819 */ /* 0x010fca0000011603 */
[----:B0123--:R0:W1:Y:S02]  /*10100*/  SHFL.IDX PT, R0, R3, RZ, 0x1f ;  /* 0x00001fff03007589 */ /* 0x00f06400000e0000 */
[----:B0-----:R-:W-:Y:S01]  /*10110*/  IMAD.MOV.U32 R3, RZ, RZ, 0x4 ;  /* 0x00000004ff037424 */ /* 0x001fe200078e00ff */
[----:B-1----:R-:W-:-:S04]  /*10120*/  ISETP.GT.AND P2, PT, R0, 0x7f, PT ;  /* 0x0000007f0000780c */ /* 0x002fc80003f44270 */
        /* <DEDUP_REMOVED lines=44> */
[----:B------:R-:W-:Y:S01]  /*103f0*/  IADD3 R186, R4, 0x204, RZ ;  /* 0x0000020404ba7810 */ /* 0x000fe20007ffe0ff */
        /* <DEDUP_REMOVED lines=136> */
[----:B------:R-:W-:Y:S01]  /*10c80*/  IMAD.MOV.U32 R205, RZ, RZ, 0x40000040 ;  /* 0x40000040ffcd7424 */ /* 0x000fe200078e00ff */
[----:B------:R-:W-:Y:S02]  /*10c90*/  WARPGROUP.DEPBAR.LE gsb0, 0x0 ;  /* 0x00008000000079c5 */ /* 0x000fe40000010000 */
[----:B------:R-:W-:-:S07]  /*10ca0*/  WARPGROUP.ARRIVE ;  /* 0x00000000000079c5 */ /* 0x000fce0000000000 */
        /* <DEDUP_REMOVED lines=98> */
[----:B------:R-:W-:-:S02]  /*112d0*/  IMAD.IADD R202, R187, 0x1, R3 ;  /* 0x00000001bbca7824 */ /* 0x000fc400078e0203 */
        /* <DEDUP_REMOVED lines=29> */
[----:B------:R-:W-:Y:S01]  /*114b0*/  VIADD R205, R4, 0xe00 ;  /* 0x00000e0004cd7836 */ /* 0x000fe20000000000 */
        /* <DEDUP_REMOVED lines=12> */
[----:B------:R-:W-:-:S02]  /*11580*/  MOV R203, 0x40000040 ;  /* 0x4000004000cb7802 */ /* 0x000fc40000000f00 */
        /* <DEDUP_REMOVED lines=12> */
[----:B------:R-:W-:Y:S01]  /*11650*/  LOP3.LUT R201, R0, 0x6, RZ, 0xc0, !PT ;  /* 0x0000000600c97812 */ /* 0x000fe200078ec0ff */
[----:B------:R-:W-:-:S05]  /*11660*/  IMAD.MOV.U32 R3, RZ, RZ, 0x1000 ;  /* 0x00001000ff037424 */ /* 0x000fca00078e00ff */
[----:B------:R-:W-:-:S04]  /*11670*/  SEL R3, R3, 0xf80, P2 ;  /* 0x00000f8003037807 */ /* 0x000fc80001000000 */
        /* <DEDUP_REMOVED lines=12> */
[----:B------:R-:W-:-:S02]  /*11740*/  WARPGROUP.DEPBAR.LE gsb0, 0x0 ;  /* 0x00008000000079c5 */ /* 0x000fc40000010000 */
[----:B------:R-:W-:-:S07]  /*11750*/  WARPGROUP.ARRIVE ;  /* 0x00000000000079c5 */ /* 0x000fce0000000000 */
        /* <DEDUP_REMOVED lines=37> */
[----:B------:R-:W-:Y:S01]  /*119b0*/  FMNMX.FTZ R200, R162, R3, !PT ;  /* 0x00000003a2c87209 */ /* 0x000fe20007810000 */
[----:B------:R-:W-:-:S03]  /*119c0*/  IMAD.U32 R3, RZ, RZ, UR4 ;  /* 0x00000004ff037e24 */ /* 0x000fc6000f8e00ff */
[----:B------:R-:W-:Y:S02]  /*119d0*/  FMNMX.FTZ R187, R163, R200, !PT ;  /* 0x000000c8a3bb7209 */ /* 0x000fe40007810000 */
[----:B0-----:R-:W-:-:S05]  /*119e0*/  FMNMX.FTZ R0, R201, R202, !PT ;  /* 0x000000cac9007209 */ /* 0x001fca0007810000 */
[----:B------:R-:W-:Y:S01]  /*119f0*/  FADD.FTZ R200, -R0, R194 ;  /* 0x000000c200c87221 */ /* 0x000fe20000010100 */
[----:B------:R-:W-:Y:S01]  /*11a00*/  FMNMX.FTZ R194, R166, R187, !PT ;  /* 0x000000bba6c27209 */ /* 0x000fe20007810000 */
[-C--:B------:R-:W-:Y:S02]  /*11a10*/  FMUL.FTZ R204, R0, R3.reuse ;  /* 0x0000000300cc7220 */ /* 0x080fe40000410000 */
[-C--:B------:R-:W-:Y:S01]  /*11a20*/  FMUL.FTZ R200, R200, R3.reuse ;  /* 0x00000003c8c87220 */ /* 0x080fe20000410000 */
[----:B------:R-:W-:Y:S01]  /*11a30*/  FMNMX.FTZ R187, R167, R194, !PT ;  /* 0x000000c2a7bb7209 */ /* 0x000fe20007810000 */
[-CC-:B------:R-:W-:Y:S01]  /*11a40*/  FFMA.FTZ R202, R168, R3.reuse, -R204.reuse ;  /* 0x00000003a8ca7223 */ /* 0x180fe200000108cc */
[--C-:B------:R-:W-:Y:S01]  /*11a50*/  FFMA.FTZ R152, R152, R3, -R204.reuse ;  /* 0x0000000398987223 */ /* 0x100fe200000108cc */
[----:B------:R0:W1:Y:S01]  /*11a60*/  MUFU.EX2 R203, R200 ;  /* 0x000000c800cb7308 */ /* 0x0000620000000800 */
[----:B------:R-:W-:Y:S01]  /*11a70*/  FMNMX.FTZ R194, R170, R187, !PT ;  /* 0x000000bbaac27209 */ /* 0x000fe20007810000 */
[-CC-:B------:R-:W-:Y:S01]  /*11a80*/  FFMA.FTZ R153, R153, R3.reuse, -R204.reuse ;  /* 0x0000000399997223 */ /* 0x180fe200000108cc */
[-CC-:B------:R-:W-:Y:S01]  /*11a90*/  FFMA.FTZ R156, R156, R3.reuse, -R204.reuse ;  /* 0x000000039c9c7223 */ /* 0x180fe200000108cc */
[-CC-:B------:R-:W-:Y:S01]  /*11aa0*/  FFMA.FTZ R157, R157, R3.reuse, -R204.reuse ;  /* 0x000000039d9d7223 */ /* 0x180fe200000108cc */
[----:B------:R-:W-:Y:S01]  /*11ab0*/  FMNMX.FTZ R187, R171, R194, !PT ;  /* 0x000000c2abbb7209 */ /* 0x000fe20007810000 */
[-CC-:B------:R-:W-:Y:S01]  /*11ac0*/  FFMA.FTZ R201, R165, R3.reuse, -R204.reuse ;  /* 0x00000003a5c97223 */ /* 0x180fe200000108cc */
[--C-:B------:R-:W-:Y:S01]  /*11ad0*/  FFMA.FTZ R169, R169, R3, -R204.reuse ;  /* 0x00000003a9a97223 */ /* 0x100fe200000108cc */
[----:B------:R-:W2:Y:S01]  /*11ae0*/  MUFU.EX2 R152, R152 ;  /* 0x0000009800987308 */ /* 0x000ea20000000800 */
[----:B------:R-:W-:Y:S01]  /*11af0*/  FMNMX.FTZ R194, R174, R187, !PT ;  /* 0x000000bbaec27209 */ /* 0x000fe20007810000 */
[-CC-:B0-----:R-:W-:Y:S01]  /*11b00*/  FFMA.FTZ R200, R164, R3.reuse, -R204.reuse ;  /* 0x00000003a4c87223 */ /* 0x181fe200000108cc */
[-CC-:B------:R-:W-:Y:S01]  /*11b10*/  FFMA.FTZ R172, R172, R3.reuse, -R204.reuse ;  /* 0x00000003acac7223 */ /* 0x180fe200000108cc */
[-CC-:B------:R-:W-:Y:S01]  /*11b20*/  FFMA.FTZ R173, R173, R3.reuse, -R204.reuse ;  /* 0x00000003adad7223 */ /* 0x180fe200000108cc */
[----:B------:R-:W-:Y:S01]  /*11b30*/  FMNMX.FTZ R187, R175, R194, !PT ;  /* 0x000000c2afbb7209 */ /* 0x000fe20007810000 */
[-CC-:B------:R-:W-:Y:S01]  /*11b40*/  FFMA.FTZ R176, R176, R3.reuse, -R204.reuse ;  /* 0x00000003b0b07223 */ /* 0x180fe200000108cc */
[--C-:B------:R-:W-:Y:S01]  /*11b50*/  FFMA.FTZ R177, R177, R3, -R204.reuse ;  /* 0x00000003b1b17223 */ /* 0x100fe200000108cc */
[----:B------:R-:W0:Y:S01]  /*11b60*/  MUFU.EX2 R153, R153 ;  /* 0x0000009900997308 */ /* 0x000e220000000800 */
[----:B------:R-:W-:Y:S01]  /*11b70*/  FMNMX.FTZ R194, R178, R187, !PT ;  /* 0x000000bbb2c27209 */ /* 0x000fe20007810000 */
[-CC-:B------:R-:W-:Y:S01]  /*11b80*/  FFMA.FTZ R180, R180, R3.reuse, -R204.reuse ;  /* 0x00000003b4b47223 */ /* 0x180fe200000108cc */
[--C-:B------:R-:W-:Y:S01]  /*11b90*/  FFMA.FTZ R181, R181, R3, -R204.reuse ;  /* 0x00000003b5b57223 */ /* 0x100fe200000108cc */
[-C--:B-1----:R-:W-:Y:S01]  /*11ba0*/  FMUL.FTZ R24, R24, R203.reuse ;  /* 0x000000cb18187220 */ /* 0x082fe20000410000 */
[----:B------:R-:W-:Y:S01]  /*11bb0*/  FMNMX.FTZ R187, R179, R194, !PT ;  /* 0x000000c2b3bb7209 */ /* 0x000fe20007810000 */
[-C--:B------:R-:W-:Y:S01]  /*11bc0*/  FMUL.FTZ R25, R25, R203.reuse ;  /* 0x000000cb19197220 */ /* 0x080fe20000410000 */
[----:B------:R-:W-:Y:S01]  /*11bd0*/  FMUL.FTZ R28, R28, R203 ;  /* 0x000000cb1c1c7220 */ /* 0x000fe20000410000 */
[----:B------:R-:W-:Y:S01]  /*11be0*/  MUFU.EX2 R156, R156 ;  /* 0x0000009c009c7308 */ /* 0x000fe20000000800 */
[----:B------:R-:W-:Y:S01]  /*11bf0*/  FMNMX.FTZ R194, R182, R187, !PT ;  /* 0x000000bbb6c27209 */ /* 0x000fe20007810000 */
[--C-:B------:R-:W-:Y:S01]  /*11c00*/  FFMA.FTZ R187, R160, R3, -R204.reuse ;  /* 0x00000003a0bb7223 */ /* 0x100fe200000108cc */
[-C--:B------:R-:W-:Y:S01]  /*11c10*/  FMUL.FTZ R29, R29, R203.reuse ;  /* 0x000000cb1d1d7220 */ /* 0x080fe20000410000 */
[----:B------:R-:W-:Y:S01]  /*11c20*/  FMUL.FTZ R32, R32, R203 ;  /* 0x000000cb20207220 */ /* 0x000fe20000410000 */
[----:B------:R-:W-:Y:S01]  /*11c30*/  FMNMX.FTZ R205, R183, R194, !PT ;  /* 0x000000c2b7cd7209 */ /* 0x000fe20007810000 */
[----:B------:R-:W-:Y:S01]  /*11c40*/  FFMA.FTZ R194, R161, R3, -R204 ;  /* 0x00000003a1c27223 */ /* 0x000fe200000108cc */
[-C--:B------:R-:W-:Y:S01]  /*11c50*/  FMUL.FTZ R33, R33, R203.reuse ;  /* 0x000000cb21217220 */ /* 0x080fe20000410000 */
[----:B------:R-:W-:Y:S01]  /*11c60*/  MUFU.EX2 R157, R157 ;  /* 0x0000009d009d7308 */ /* 0x000fe20000000800 */
[-C--:B------:R-:W-:Y:S01]  /*11c70*/  FMUL.FTZ R36, R36, R203.reuse ;  /* 0x000000cb24247220 */ /* 0x080fe20000410000 */
[----:B------:R-:W1:Y:S01]  /*11c80*/  SHFL.BFLY PT, R160, R205, 0x2, 0x1f ;  /* 0x0c401f00cda07f89 */ /* 0x000e6200000e0000 */
        /* <DEDUP_REMOVED lines=23> */
[----:B-1----:R-:W-:Y:S01]  /*11e00*/  FMNMX.FTZ R160, R205, R160, !PT ;  /* 0x000000a0cda07209 */ /* 0x002fe20007810000 */
        /* <DEDUP_REMOVED lines=42> */
[--C-:B------:R-:W-:Y:S01]  /*120b0*/  FFMA.FTZ R155, R158, R3, -R164.reuse ;  /* 0x000000039e9b7223 */ /* 0x100fe200000108a4 */
[----:B------:R-:W-:Y:S01]  /*120c0*/  ISETP.NE.AND P2, PT, R192, R159, PT ;  /* 0x0000009fc000720c */ /* 0x000fe20003f45270 */
[-CC-:B------:R-:W-:Y:S01]  /*120d0*/  FFMA.FTZ R205, R163, R3.reuse, -R164.reuse ;  /* 0x00000003a3cd7223 */ /* 0x180fe200000108a4 */
[----:B------:R-:W1:Y:S01]  /*120e0*/  MUFU.EX2 R160, R160 ;  /* 0x000000a000a07308 */ /* 0x000e620000000800 */
[----:B------:R-:W-:Y:S02]  /*120f0*/  @!P1 VIADD R158, R185, 0x38840 ;  /* 0x00038840b99e9836 */ /* 0x000fe40000000000 */
[-CC-:B------:R-:W-:Y:S01]  /*12100*/  FFMA.FTZ R204, R162, R3.reuse, -R164.reuse ;  /* 0x00000003a2cc7223 */ /* 0x180fe200000108a4 */
[-CC-:B------:R-:W-:Y:S01]  /*12110*/  FFMA.FTZ R206, R166, R3.reuse, -R164.reuse ;  /* 0x00000003a6ce7223 */ /* 0x180fe200000108a4 */
[-CC-:B------:R-:W-:Y:S01]  /*12120*/  FFMA.FTZ R207, R167, R3.reuse, -R164.reuse ;  /* 0x00000003a7cf7223 */ /* 0x180fe200000108a4 */
[-C--:B------:R-:W-:Y:S01]  /*12130*/  FFMA.FTZ R170, R170, R3.reuse, -R164 ;  /* 0x00000003aaaa7223 */ /* 0x080fe200000108a4 */
[----:B------:R-:W-:Y:S01]  /*12140*/  @!P1 PRMT R158, RZ, 0x654, R158 ;  /* 0x00000654ff9e9816 */ /* 0x000fe2000000009e */
[-CC-:B------:R-:W-:Y:S01]  /*12150*/  FFMA.FTZ R171, R171, R3.reuse, -R164.reuse ;  /* 0x00000003abab7223 */ /* 0x180fe200000108a4 */
[----:B------:R-:W3:Y:S01]  /*12160*/  MUFU.EX2 R154, R154 ;  /* 0x0000009a009a7308 */ /* 0x000ee20000000800 */
[----:B------:R-:W-:Y:S01]  /*12170*/  FFMA.FTZ R174, R174, R3, -R164 ;  /* 0x00000003aeae7223 */ /* 0x000fe200000108a4 */
[----:B------:R4:W-:Y:S01]  /*12180*/  @!P1 SYNCS.ARRIVE.TRANS64.RED.A1T0 RZ, [R158+URZ], RZ ;  /* 0x000000ff9eff99a7 */ /* 0x0009e2000810043f */
[----:B------:R-:W-:-:S02]  /*12190*/  @!P2 IMAD R163, R199, 0x40, R190 ;  /* 0x00000040c7a3a824 */ /* 0x000fc400078e02be */
[-CC-:B------:R-:W-:Y:S01]  /*121a0*/  FFMA.FTZ R175, R175, R3.reuse, -R164.reuse ;  /* 0x00000003afaf7223 */ /* 0x180fe200000108a4 */
[-CC-:B------:R-:W-:Y:S01]  /*121b0*/  FFMA.FTZ R178, R178, R3.reuse, -R164.reuse ;  /* 0x00000003b2b27223 */ /* 0x180fe200000108a4 */
[-CC-:B------:R-:W-:Y:S01]  /*121c0*/  FFMA.FTZ R199, R183, R3.reuse, -R164.reuse ;  /* 0x00000003b7c77223 */ /* 0x180fe200000108a4 */
[-CC-:B------:R-:W-:Y:S01]  /*121d0*/  FFMA.FTZ R159, R179, R3.reuse, -R164.reuse ;  /* 0x00000003b39f7223 */ /* 0x180fe200000108a4 */
[----:B------:R-:W-:Y:S01]  /*121e0*/  @!P2 LEA R163, R163, R2, 0x2 ;  /* 0x00000002a3a3a211 */ /* 0x000fe200078e10ff */
[----:B------:R-:W5:Y:S01]  /*121f0*/  MUFU.EX2 R161, R161 ;  /* 0x000000a100a17308 */ /* 0x000f620000000800 */
[----:B----4-:R-:W-:Y:S01]  /*12200*/  FFMA.FTZ R158, R182, R3, -R164 ;  /* 0x00000003b69e7223 */ /* 0x010fe200000108a4 */
[----:B--2---:R-:W-:Y:S01]  /*12210*/  FFMA.FTZ R162, R203, R21, R152 ;  /* 0x00000015cba27223 */ /* 0x004fe20000010098 */
[C---:B0-----:R-:W-:Y:S01]  /*12220*/  F2FP.BF16.F32.PACK_AB R152, R153.reuse, R152 ;  /* 0x000000989998723e */ /* 0x041fe200000010ff */
[----:B------:R0:W-:Y:S01]  /*12230*/  @!P2 STS [R163+0x38400], R203 ;  /* 0x038400cba300a388 */ /* 0x0001e20000000800 */
[-C--:B------:R-:W-:Y:S01]  /*12240*/  FMUL.FTZ R136, R136, R203.reuse ;  /* 0x000000cb88887220 */ /* 0x080fe20000410000 */
[----:B------:R-:W-:Y:S01]  /*12250*/  FADD.FTZ R21, R153, R162 ;  /* 0x000000a299157221 */ /* 0x000fe20000010000 */
[-C--:B------:R-:W-:Y:S01]  /*12260*/  FMUL.FTZ R137, R137, R203.reuse ;  /* 0x000000cb89897220 */ /* 0x080fe20000410000 */
[----:B-1----:R1:W-:Y:S01]  /*12270*/  @!P2 STS [R163+0x38420], R160 ;  /* 0x038420a0a300a388 */ /* 0x0023e20000000800 */
[----:B------:R-:W0:Y:S01]  /*12280*/  MUFU.EX2 R155, R155 ;  /* 0x0000009b009b7308 */ /* 0x000e220000000800 */
[----:B---3--:R-:W-:Y:S01]  /*12290*/  FFMA.FTZ R20, R160, R20, R154 ;  /* 0x00000014a0147223 */ /* 0x008fe2000001009a */
[----:B------:R-:W-:Y:S01]  /*122a0*/  FADD.FTZ R162, R156, R21 ;  /* 0x000000159ca27221 */ /* 0x000fe20000010000 */
[-C--:B------:R-:W-:Y:S01]  /*122b0*/  FMUL.FTZ R140, R140, R203.reuse ;  /* 0x000000cb8c8c7220 */ /* 0x080fe20000410000 */
[-C--:B------:R-:W-:Y:S01]  /*122c0*/  FMUL.FTZ R141, R141, R203.reuse ;  /* 0x000000cb8d8d7220 */ /* 0x080fe20000410000 */
[-C--:B------:R-:W-:Y:S01]  /*122d0*/  FMUL.FTZ R144, R144, R203.reuse ;  /* 0x000000cb90907220 */ /* 0x080fe20000410000 */
[-C--:B------:R-:W-:Y:S01]  /*122e0*/  FMUL.FTZ R145, R145, R203.reuse ;  /* 0x000000cb91917220 */ /* 0x080fe20000410000 */
[-C--:B------:R-:W-:Y:S01]  /*122f0*/  FMUL.FTZ R148, R148, R203.reuse ;  /* 0x000000cb94947220 */ /* 0x080fe20000410000 */
[----:B------:R-:W2:Y:S01]  /*12300*/  MUFU.EX2 R198, R198 ;  /* 0x000000c600c67308 */ /* 0x000ea20000000800 */
[----:B-----5:R-:W-:Y:S01]  /*12310*/  FADD.FTZ R20, R161, R20 ;  /* 0x00000014a1147221 */ /* 0x020fe20000010000 */
[----:B------:R-:W-:Y:S01]  /*12320*/  FMUL.FTZ R149, R149, R203 ;  /* 0x000000cb95957220 */ /* 0x000fe20000410000 */
[----:B------:R-:W-:Y:S01]  /*12330*/  F2FP.BF16.F32.PACK_AB R153, R161, R154 ;  /* 0x0000009aa199723e */ /* 0x000fe200000010ff */
[C---:B------:R-:W-:Y:S01]  /*12340*/  FADD.FTZ R179, R157.reuse, R162 ;  /* 0x000000a29db37221 */ /* 0x040fe20000010000 */
[----:B------:R-:W-:Y:S01]  /*12350*/  F2FP.BF16.F32.PACK_AB R154, R157, R156 ;  /* 0x0000009c9d9a723e */ /* 0x000fe200000010ff */
        /* <DEDUP_REMOVED lines=77> */
[----:B------:R-:W-:Y:S01]  /*12830*/  F2FP.BF16.F32.PACK_AB R156, R194, R187 ;  /* 0x000000bbc29c723e */ /* 0x000fe200000010ff */
[----:B------:R4:W-:Y:S01]  /*12840*/  STSM.16.M88.4 [R196+0x36400], R152 ;  /* 0x03640098c4007844 */ /* 0x0009e20000000200 */
[----:B0-----:R-:W-:Y:S01]  /*12850*/  F2FP.BF16.F32.PACK_AB R157, R205, R204 ;  /* 0x000000cccd9d723e */ /* 0x001fe200000010ff */
[----:B------:R-:W-:Y:S01]  /*12860*/  VIADD R20, R186, 0x80 ;  /* 0x00000080ba147836 */ /* 0x000fe20000000000 */
[----:B-1----:R-:W-:Y:S01]  /*12870*/  F2FP.BF16.F32.PACK_AB R160, R169, R202 ;  /* 0x000000caa9a0723e */ /* 0x002fe200000010ff */
[----:B------:R-:W0:Y:S01]  /*12880*/  MUFU.EX2 R177, R177 ;  /* 0x000000b100b17308 */ /* 0x000e220000000800 */
[----:B--2---:R-:W-:Y:S01]  /*12890*/  F2FP.BF16.F32.PACK_AB R161, R171, R170 ;  /* 0x000000aaaba1723e */ /* 0x004fe200000010ff */
[----:B------:R-:W-:Y:S01]  /*128a0*/  IMAD.MOV.U32 R21, RZ, RZ, 0x40000040 ;  /* 0x40000040ff157424 */ /* 0x000fe200078e00ff */
[----:B------:R-:W-:Y:S01]  /*128b0*/  F2FP.BF16.F32.PACK_AB R162, R173, R172 ;  /* 0x000000acada2723e */ /* 0x000fe200000010ff */
[----:B------:R-:W-:Y:S01]  /*128c0*/  FADD.FTZ R203, R198, R203 ;  /* 0x000000cbc6cb7221 */ /* 0x000fe20000010000 */
[----:B---3--:R-:W-:Y:S01]  /*128d0*/  F2FP.BF16.F32.PACK_AB R163, R175, R174 ;  /* 0x000000aeafa3723e */ /* 0x008fe200000010ff */
[----:B------:R-:W-:Y:S01]  /*128e0*/  FADD.FTZ R179, R187, R179 ;  /* 0x000000b3bbb37221 */ /* 0x000fe20000010000 */
[----:B------:R-:W-:Y:S01]  /*128f0*/  ISETP.GT.AND P2, PT, R197, RZ, PT ;  /* 0x000000ffc500720c */ /* 0x000fe20003f44270 */
[----:B------:R-:W-:Y:S01]  /*12900*/  MUFU.EX2 R180, R180 ;  /* 0x000000b400b47308 */ /* 0x000fe20000000800 */
[----:B------:R-:W-:Y:S01]  /*12910*/  FADD.FTZ R204, R204, R203 ;  /* 0x000000cbcccc7221 */ /* 0x000fe20000010000 */
[----:B------:R-:W-:Y:S01]  /*12920*/  FADD.FTZ R179, R194, R179 ;  /* 0x000000b3c2b37221 */ /* 0x000fe20000010000 */
[----:B------:R-:W-:-:S02]  /*12930*/  @!P1 VIADD R185, R185, 0x38860 ;  /* 0x00038860b9b99836 */ /* 0x000fc40000000000 */
[----:B------:R-:W-:Y:S01]  /*12940*/  FADD.FTZ R205, R205, R204 ;  /* 0x000000cccdcd7221 */ /* 0x000fe20000010000 */
[----:B------:R-:W-:Y:S02]  /*12950*/  IMAD.MOV.U32 R198, RZ, RZ, R168 ;  /* 0x000000ffffc67224 */ /* 0x000fe400078e00a8 */
[----:B------:R-:W1:Y:S01]  /*12960*/  MUFU.EX2 R181, R181 ;  /* 0x000000b500b57308 */ /* 0x000e620000000800 */
[----:B0-----:R-:W-:Y:S01]  /*12970*/  F2FP.BF16.F32.PACK_AB R164, R177, R176 ;  /* 0x000000b0b1a4723e */ /* 0x001fe200000010ff */
[----:B------:R-:W-:Y:S01]  /*12980*/  IMAD.MOV.U32 R194, RZ, RZ, R0 ;  /* 0x000000ffffc27224 */ /* 0x000fe200078e0000 */
[----:B------:R-:W-:-:S05]  /*12990*/  @!P1 PRMT R185, RZ, 0x654, R185 ;  /* 0x00000654ffb99816 */ /* 0x000fca00000000b9 */
        /* <DEDUP_REMOVED lines=16> */
[----:B------:R-:W-:Y:S01]  /*12aa0*/  FADD.FTZ R202, R202, R201 ;  /* 0x000000c9caca7221 */ /* 0x000fe20000010000 */
[----:B------:R-:W-:-:S03]  /*12ab0*/  FADD.FTZ R174, R174, R171 ;  /* 0x000000abaeae7221 */ /* 0x000fc60000010000 */
[----:B------:R-:W-:Y:S01]  /*12ac0*/  FADD.FTZ R169, R169, R202 ;  /* 0x000000caa9a97221 */ /* 0x000fe20000010000 */
[----:B------:R-:W-:Y:S01]  /*12ad0*/  FADD.FTZ R175, R175, R174 ;  /* 0x000000aeafaf7221 */ /* 0x000fe20000010000 */
[----:B0-----:R-:W-:Y:S02]  /*12ae0*/  F2FP.BF16.F32.PACK_AB R167, R199, R183 ;  /* 0x000000b7c7a7723e */ /* 0x001fe400000010ff */
        /* <DEDUP_REMOVED lines=15> */
[----:B------:R-:W-:Y:S02]  /*12be0*/  WARPGROUP.DEPBAR.LE gsb0, 0x0 ;  /* 0x00008000000079c5 */ /* 0x000fe40000010000 */
[----:B------:R-:W-:Y:S01]  /*12bf0*/  WARPGROUP.ARRIVE ;  /* 0x00000000000079c5 */ /* 0x000fe20000000000 */
[----:B----4-:R-:W-:-:S04]  /*12c00*/  VIADD R152, R197, 0xffffffff ;  /* 0xffffffffc5987836 */ /* 0x010fc80000000000 */
[----:B------:R-:W-:-:S10]  /*12c10*/  IMAD.MOV.U32 R197, RZ, RZ, R152 ;  /* 0x000000ffffc57224 */ /* 0x000fd400078e0098 */
        /* <DEDUP_REMOVED lines=13> */
[----:B------:R-:W-:Y:S01]  /*12cf0*/  IMAD.MOV.U32 R199, RZ, RZ, R18 ;  /* 0x000000ffffc77224 */ /* 0x000fe200078e0012 */
[----:B------:R-:W-:Y:S02]  /*12d00*/  WARPGROUP.DEPBAR.LE gsb0, 0x0 ;  /* 0x00008000000079c5 */ /* 0x000fe40000010000 */
[----:B------:R-:W-:-:S15]  /*12d10*/  WARPGROUP.ARRIVE ;  /* 0x00000000000079c5 */ /* 0x000fde0000000000 */
[----:B------:R-:W-:-:S05]  /*12d20*/  NOP ;  /* 0x0000000000007918 */ /* 0x000fca0000000000 */
        /* <DEDUP_REMOVED lines=12> */
.L_x_4305:
[----:B------:R-:W-:Y:S05]  /*12df0*/  BSYNC B0 ;  /* 0x0000000000007941 */ /* 0x000fea0003800000 */
.L_x_4304:
[----:B------:R-:W0:Y:S01]  /*12e00*/  SHFL.BFLY PT, R4, R21, 0x2, 0x1f ;  /* 0x0c401f0015047f89 */ /* 0x000e2200000e0000 */
[----:B-12-4-:R-:W-:Y:S01]  /*12e10*/  MOV R167, 0xff800000 ;  /* 0xff80000000a77802 */ /* 0x016fe20000000f00 */
[----:B------:R-:W-:Y:S02]  /*12e20*/  IMAD.MOV.U32 R169, RZ, RZ, -0x800000 ;  /* 0xff800000ffa97424 */ /* 0x000fe400078e00ff */
[----:B------:R-:W1:Y:S01]  /*12e30*/  SHFL.BFLY PT, R7, R20, 0x2, 0x1f ;  /* 0x0c401f0014077f89 */ /* 0x000e6200000e0000 */
[----:B------:R-:W-:Y:S01]  /*12e40*/  VIADD R219, R219, 0x1 ;  /* 0x00000001dbdb7836 */ /* 0x000fe20000000000 */
[----:B------:R-:W-:Y:S08]  /*12e50*/  BAR.ARV 0x8, 0xa0 ;  /* 0x0202800000007b1d */ /* 0x000ff00000002000 */
[----:B------:R-:W-:Y:S01]  /*12e60*/  BAR.SYNC.DEFER_BLOCKING 0xf, 0x100 ;  /* 0x03c4000000007b1d */ /* 0x000fe20000010000 */
[----:B0-----:R-:W-:Y:S01]  /*12e70*/  FADD.FTZ R4, R4, R21 ;  /* 0x0000001504047221 */ /* 0x001fe20000010000 */
[----:B-1----:R-:W-:-:S04]  /*12e80*/  FADD.FTZ R8, R7, R20 ;  /* 0x0000001407087221 */ /* 0x002fc80000010000 */
[----:B------:R-:W0:Y:S04]  /*12e90*/  SHFL.BFLY PT, R5, R4, 0x1, 0x1f ;  /* 0x0c201f0004057f89 */ /* 0x000e2800000e0000 */
[----:B------:R-:W1:Y:S01]  /*12ea0*/  SHFL.BFLY PT, R7, R8, 0x1, 0x1f ;  /* 0x0c201f0008077f89 */ /* 0x000e6200000e0000 */
[----:B0-----:R-:W-:Y:S01]  /*12eb0*/  FADD.FTZ R10, R4, R5 ;  /* 0x00000005040a7221 */ /* 0x001fe20000010000 */
[----:B------:R-:W-:Y:S02]  /*12ec0*/  VIADD R4, R18, 0x1 ;  /* 0x0000000112047836 */ /* 0x000fe40000000000 */
[----:B-1----:R-:W-:Y:S02]  /*12ed0*/  FADD.FTZ R5, R8, R7 ;  /* 0x0000000708057221 */ /* 0x002fe40000010000 */
[----:B------:R-:W-:Y:S01]  /*12ee0*/  FSETP.NE.FTZ.AND P2, PT, R10, RZ, PT ;  /* 0x000000ff0a00720b */ /* 0x000fe20003f55000 */
[----:B------:R-:W-:Y:S01]  /*12ef0*/  IMAD.MOV R7, RZ, RZ, -R195 ;  /* 0x000000ffff077224 */ /* 0x000fe200078e0ac3 */
[----:B------:R-:W-:-:S02]  /*12f00*/  ISETP.NE.AND P1, PT, R4, 0x2, PT ;  /* 0x000000020400780c */ /* 0x000fc40003f25270 */
[----:B------:R-:W-:Y:S02]  /*12f10*/  FSETP.NE.FTZ.AND P3, PT, R5, RZ, PT ;  /* 0x000000ff0500720b */ /* 0x000fe40003f75000 */
[----:B------:R-:W-:Y:S02]  /*12f20*/  ISETP.NE.AND P0, PT, R192, R7, PT ;  /* 0x00000007c000720c */ /* 0x000fe40003f05270 */
[----:B------:R-:W-:Y:S02]  /*12f30*/  CS2R R6, SRZ ;  /* 0x0000000000067805 */ /* 0x000fe4000001ff00 */
[----:B------:R-:W-:-:S04]  /*12f40*/  SEL R11, RZ, 0x1, P1 ;  /* 0x00000001ff0b7807 */ /* 0x000fc80000800000 */
[----:B------:R-:W-:Y:S01]  /*12f50*/  LOP3.LUT R22, R22, R11, RZ, 0x3c, !PT ;  /* 0x0000000b16167212 */ /* 0x000fe200078e3cff */
[----:B------:R-:W0:Y:S02]  /*12f60*/  @P2 MUFU.RCP R7, R10 ;  /* 0x0000000a00072308 */ /* 0x000e240000001000 */
[C---:B------:R-:W-:Y:S02]  /*12f70*/  @P3 FMUL.FTZ R20, R3.reuse, 0.69314718246459960938 ;  /* 0x3f31721803143820 */ /* 0x040fe40000410000 */
[----:B------:R-:W-:Y:S02]  /*12f80*/  @!P0 IMAD R9, R18, 0x40, R190 ;  /* 0x0000004012098824 */ /* 0x000fe400078e02be */
[----:B------:R-:W-:Y:S02]  /*12f90*/  @P2 FMUL.FTZ R18, R3, 0.69314718246459960938 ;  /* 0x3f31721803122820 */ /* 0x000fe40000410000 */
[----:B------:R-:W1:Y:S01]  /*12fa0*/  @P3 MUFU.RCP R6, R5 ;  /* 0x0000000500063308 */ /* 0x000e620000001000 */
[----:B------:R-:W-:-:S07]  /*12fb0*/  @!P0 IMAD R9, R9, 0x4, R2 ;  /* 0x0000000409098824 */ /* 0x000fce00078e0202 */
[----:B------:R-:W2:Y:S01]  /*12fc0*/  @P2 MUFU.LG2 R2, R10 ;  /* 0x0000000a00022308 */ /* 0x000ea20000000c00 */
[----:B0-----:R-:W-:Y:S01]  /*12fd0*/  @!P0 STS [R9+0x38400], R7 ;  /* 0x0384000709008388 */ /* 0x001fe20000000800 */
[-C--:B------:R-:W-:Y:S01]  /*12fe0*/  FMUL.FTZ R177, R24, R7.reuse ;  /* 0x0000000718b17220 */ /* 0x080fe20000410000 */
[-C--:B------:R-:W-:Y:S01]  /*12ff0*/  FMUL.FTZ R24, R33, R7.reuse ;  /* 0x0000000721187220 */ /* 0x080fe20000410000 */
[-C--:B------:R-:W-:Y:S01]  /*13000*/  FMUL.FTZ R175, R25, R7.reuse ;  /* 0x0000000719af7220 */ /* 0x080fe20000410000 */
[-C--:B------:R-:W-:Y:S01]  /*13010*/  FMUL.FTZ R176, R28, R7.reuse ;  /* 0x000000071cb07220 */ /* 0x080fe20000410000 */
[-C--:B------:R-:W-:Y:S01]  /*13020*/  FMUL.FTZ R173, R29, R7.reuse ;  /* 0x000000071dad7220 */ /* 0x080fe20000410000 */
[-C--:B------:R-:W-:Y:S01]  /*13030*/  FMUL.FTZ R174, R32, R7.reuse ;  /* 0x0000000720ae7220 */ /* 0x080fe20000410000 */
[----:B------:R-:W0:Y:S01]  /*13040*/  @P3 MUFU.LG2 R21, R5 ;  /* 0x0000000500153308 */ /* 0x000e220000000c00 */
        /* <DEDUP_REMOVED lines=63> */
[-C--:B-1----:R-:W-:Y:S01]  /*13440*/  FMUL.FTZ R9, R58, R6.reuse ;  /* 0x000000063a097220 */ /* 0x082fe20000410000 */
        /* <DEDUP_REMOVED lines=66> */
.L_x_4231:
[----:B------:R-:W-:Y:S05]  /*13870*/  BSYNC B7 ;  /* 0x0000000000077941 */ /* 0x000fea0003800000 */
.L_x_4229:
        /* <DEDUP_REMOVED lines=9> */
[----:B-----5:R-:W2:Y:S01]  /*13910*/  S2R R33, SR_SWINHI ;  /* 0x0000000000217919 */ /* 0x020ea20000002f00 */
        /* <DEDUP_REMOVED lines=26> */
[----:B------:R-:W-:Y:S01]  /*13ac0*/  IADD3 R197, P3, R122, 0x2000, RZ ;  /* 0x000020007ac57810 */ /* 0x000fe20007f7e0ff */
[--C-:B------:R-:W-:Y:S01]  /*13ad0*/  IMAD.X R41, RZ, RZ, R123.reuse, P1 ;  /* 0x000000ffff297224 */ /* 0x100fe200008e067b */
[----:B------:R-:W-:Y:S01]  /*13ae0*/  LOP3.LUT R40, R179, 0x380, RZ, 0xc0, !PT ;  /* 0x00000380b3287812 */ /* 0x000fe200078ec0ff */
[--C-:B------:R-:W-:Y:S01]  /*13af0*/  IMAD.X R45, RZ, RZ, R123.reuse, P0 ;  /* 0x000000ffff2d7224 */ /* 0x100fe200000e067b */
[----:B------:R-:W-:Y:S01]  /*13b00*/  LOP3.LUT R44, R181, 0x380, RZ, 0xc0, !PT ;  /* 0x00000380b52c7812 */ /* 0x000fe200078ec0ff */
[----:B------:R-:W-:Y:S01]  /*13b10*/  IMAD.X R53, RZ, RZ, R123, P3 ;  /* 0x000000ffff357224 */ /* 0x000fe200018e067b */
[----:B------:R-:W-:Y:S02]  /*13b20*/  LOP3.LUT R52, R197, 0x380, RZ, 0xc0, !PT ;  /* 0x00000380c5347812 */ /* 0x000fe400078ec0ff */
[----:B------:R-:W-:Y:S02]  /*13b30*/  SHF.R.U64 R40, R40, 0x3, RZ ;  /* 0x0000000328287819 */ /* 0x000fe400000012ff */
[----:B------:R-:W-:-:S02]  /*13b40*/  SHF.R.U64 R44, R44, 0x3, RZ ;  /* 0x000000032c2c7819 */ /* 0x000fc400000012ff */
[C---:B------:R-:W-:Y:S02]  /*13b50*/  IADD3 R183, P4, R122.reuse, 0x60, RZ ;  /* 0x000000607ab77810 */ /* 0x040fe40007f9e0ff */
[C---:B------:R-:W-:Y:S02]  /*13b60*/  IADD3 R56, P6, R122.reuse, 0x2020, RZ ;  /* 0x000020207a387810 */ /* 0x040fe40007fde0ff */
[----:B------:R-:W-:Y:S01]  /*13b70*/  IADD3 R60, P5, R122, 0x2040, RZ ;  /* 0x000020407a3c7810 */ /* 0x000fe20007fbe0ff */
[--C-:B------:R-:W-:Y:S01]  /*13b80*/  IMAD.X R49, RZ, RZ, R123.reuse, P4 ;  /* 0x000000ffff317224 */ /* 0x100fe200020e067b */
[----:B------:R-:W-:Y:S01]  /*13b90*/  SHF.R.U64 R52, R52, 0x3, RZ ;  /* 0x0000000334347819 */ /* 0x000fe200000012ff */
[--C-:B------:R-:W-:Y:S01]  /*13ba0*/  IMAD.X R57, RZ, RZ, R123.reuse, P6 ;  /* 0x000000ffff397224 */ /* 0x100fe200030e067b */
[----:B------:R-:W-:Y:S01]  /*13bb0*/  IADD3 R98, P1, R122, 0x4000, RZ ;  /* 0x000040007a627810 */ /* 0x000fe20007f3e0ff */
[----:B------:R-:W-:Y:S01]  /*13bc0*/  IMAD.X R61, RZ, RZ, R123, P5 ;  /* 0x000000ffff3d7224 */ /* 0x000fe200028e067b */
[----:B------:R-:W-:-:S02]  /*13bd0*/  LOP3.LUT R40, R40, R179, RZ, 0x3c, !PT ;  /* 0x000000b328287212 */ /* 0x000fc400078e3cff */
[----:B------:R-:W-:Y:S01]  /*13be0*/  LOP3.LUT R44, R44, R181, RZ, 0x3c, !PT ;  /* 0x000000b52c2c7212 */ /* 0x000fe200078e3cff */
[----:B------:R-:W-:Y:S01]  /*13bf0*/  IMAD.X R99, RZ, RZ, R123, P1 ;  /* 0x000000ffff637224 */ /* 0x000fe200008e067b */
[----:B------:R-:W-:Y:S02]  /*13c00*/  LOP3.LUT R48, R183, 0x380, RZ, 0xc0, !PT ;  /* 0x00000380b7307812 */ /* 0x000fe400078ec0ff */
[----:B------:R-:W-:Y:S02]  /*13c10*/  LOP3.LUT R179, R56, 0x380, RZ, 0xc0, !PT ;  /* 0x0000038038b37812 */ /* 0x000fe400078ec0ff */
[----:B------:R-:W-:Y:S02]  /*13c20*/  LOP3.LUT R181, R60, 0x380, RZ, 0xc0, !PT ;  /* 0x000003803cb57812 */ /* 0x000fe400078ec0ff */
[----:B------:R-:W-:Y:S02]  /*13c30*/  LOP3.LUT R52, R52, R197, RZ, 0x3c, !PT ;  /* 0x000000c534347212 */ /* 0x000fe400078e3cff */
[----:B------:R-:W-:-:S02]  /*13c40*/  LOP3.LUT R197, R98, 0x380, RZ, 0xc0, !PT ;  /* 0x0000038062c57812 */ /* 0x000fc400078ec0ff */
[----:B------:R-:W-:Y:S02]  /*13c50*/  SHF.R.U64 R48, R48, 0x3, RZ ;  /* 0x0000000330307819 */ /* 0x000fe400000012ff */
[----:B------:R-:W-:Y:S02]  /*13c60*/  SHF.R.U64 R179, R179, 0x3, RZ ;  /* 0x00000003b3b37819 */ /* 0x000fe400000012ff */
[----:B------:R-:W-:Y:S02]  /*13c70*/  SHF.R.U64 R181, R181, 0x3, RZ ;  /* 0x00000003b5b57819 */ /* 0x000fe400000012ff */
[C---:B------:R-:W-:Y:S02]  /*13c80*/  IADD3 R64, P2, R122.reuse, 0x2060, RZ ;  /* 0x000020607a407810 */ /* 0x040fe40007f5e0ff */
[C---:B------:R-:W-:Y:S02]  /*13c90*/  IADD3 R4, P0, R122.reuse, 0x4020, RZ ;  /* 0x000040207a047810 */ /* 0x040fe40007f1e0ff */
[C---:B------:R-:W-:Y:S01]  /*13ca0*/  IADD3 R32, P4, R122.reuse, 0x4040, RZ ;  /* 0x000040407a207810 */ /* 0x040fe20007f9e0ff */
        /* <DEDUP_REMOVED lines=8> */
[----:B------:R-:W-:Y:S02]  /*13d30*/  LOP3.LUT R60, R181, R60, RZ, 0x3c, !PT ;  /* 0x0000003cb53c7212 */ /* 0x000fe400078e3cff */
[----:B------:R-:W-:Y:S02]  /*13d40*/  LOP3.LUT R183, R64, 0x380, RZ, 0xc0, !PT ;  /* 0x0000038040b77812 */ /* 0x000fe400078ec0ff */
[----:B------:R-:W-:Y:S02]  /*13d50*/  LOP3.LUT R179, R4, 0x380, RZ, 0xc0, !PT ;  /* 0x0000038004b37812 */ /* 0x000fe400078ec0ff */
[----:B------:R-:W-:Y:S02]  /*13d60*/  LOP3.LUT R181, R32, 0x380, RZ, 0xc0, !PT ;  /* 0x0000038020b57812 */ /* 0x000fe400078ec0ff */
[----:B------:R-:W-:-:S02]  /*13d70*/  LOP3.LUT R33, R122, 0x380, RZ, 0xc0, !PT ;  /* 0x000003807a217812 */ /* 0x000fc400078ec0ff */
[----:B------:R-:W-:Y:S02]  /*13d80*/  LOP3.LUT R98, R197, R98, RZ, 0x3c, !PT ;  /* 0x00000062c5627212 */ /* 0x000fe400078e3cff */
[----:B------:R-:W-:Y:S02]  /*13d90*/  LOP3.LUT R197, R6, 0x380, RZ, 0xc0, !PT ;  /* 0x0000038006c57812 */ /* 0x000fe400078ec0ff */
[----:B------:R-:W-:Y:S02]  /*13da0*/  SHF.R.U64 R183, R183, 0x3, RZ ;  /* 0x00000003b7b77819 */ /* 0x000fe400000012ff */
[----:B------:R-:W-:Y:S02]  /*13db0*/  SHF.R.U64 R179, R179, 0x3, RZ ;  /* 0x00000003b3b37819 */ /* 0x000fe400000012ff */
[----:B------:R-:W-:Y:S02]  /*13dc0*/  SHF.R.U64 R181, R181, 0x3, RZ ;  /* 0x00000003b5b57819 */ /* 0x000fe400000012ff */
[----:B------:R-:W-:-:S02]  /*13dd0*/  IADD3 R36, P3, R122, 0x4060, RZ ;  /* 0x000040607a247810 */ /* 0x000fc40007f7e0ff */
[C---:B------:R-:W-:Y:S02]  /*13de0*/  IADD3 R0, P5, R122.reuse, 0x6020, RZ ;  /* 0x000060207a007810 */ /* 0x040fe40007fbe0ff */
[C---:B------:R-:W-:Y:S01]  /*13df0*/  IADD3 R26, P2, R122.reuse, 0x6040, RZ ;  /* 0x000060407a1a7810 */ /* 0x040fe20007f5e0ff */
[--C-:B------:R-:W-:Y:S01]  /*13e00*/  IMAD.X R111, RZ, RZ, R123.reuse, P3 ;  /* 0x000000ffff6f7224 */ /* 0x100fe200018e067b */
[----:B------:R-:W-:Y:S01]  /*13e10*/  IADD3 R30, P1, R122, 0x6060, RZ ;  /* 0x000060607a1e7810 */ /* 0x000fe20007f3e0ff */
[--C-:B------:R-:W-:Y:S01]  /*13e20*/  IMAD.X R119, RZ, RZ, R123.reuse, P5 ;  /* 0x000000ffff777224 */ /* 0x100fe200028e067b */
[----:B------:R-:W-:Y:S02]  /*13e30*/  SHF.R.U64 R33, R33, 0x3, RZ ;  /* 0x0000000321217819 */ /* 0x000fe400000012ff */
[----:B------:R-:W-:Y:S01]  /*13e40*/  SHF.R.U64 R197, R197, 0x3, RZ ;  /* 0x00000003c5c57819 */ /* 0x000fe200000012ff */
[----:B------:R-:W-:Y:S01]  /*13e50*/  IMAD.X R37, RZ, RZ, R123, P1 ;  /* 0x000000ffff257224 */ /* 0x000fe200008e067b */
[----:B------:R-:W-:-:S02]  /*13e60*/  LOP3.LUT R64, R183, R64, RZ, 0x3c, !PT ;  /* 0x00000040b7407212 */ /* 0x000fc400078e3cff */
[----:B------:R-:W-:Y:S02]  /*13e70*/  LOP3.LUT R102, R179, R4, RZ, 0x3c, !PT ;  /* 0x00000004b3667212 */ /* 0x000fe400078e3cff */
[----:B------:R-:W-:Y:S02]  /*13e80*/  LOP3.LUT R106, R181, R32, RZ, 0x3c, !PT ;  /* 0x00000020b56a7212 */ /* 0x000fe400078e3cff */
[----:B------:R-:W-:Y:S02]  /*13e90*/  LOP3.LUT R183, R36, 0x380, RZ, 0xc0, !PT ;  /* 0x0000038024b77812 */ /* 0x000fe400078ec0ff */
[----:B------:R-:W-:Y:S02]  /*13ea0*/  F2FP.BF16.F32.PACK_AB R4, R175, R177 ;  /* 0x000000b1af04723e */ /* 0x000fe400000010ff */
[----:B------:R-:W-:Y:S02]  /*13eb0*/  LOP3.LUT R27, R0, 0x380, RZ, 0xc0, !PT ;  /* 0x00000380001b7812 */ /* 0x000fe400078ec0ff */
[----:B------:R-:W-:-:S02]  /*13ec0*/  LOP3.LUT R32, R26, 0x380, RZ, 0xc0, !PT ;  /* 0x000003801a207812 */ /* 0x000fc400078ec0ff */
[----:B------:R-:W-:Y:S02]  /*13ed0*/  LOP3.LUT R122, R33, R122, RZ, 0x3c, !PT ;  /* 0x0000007a217a7212 */ /* 0x000fe400078e3cff */
[----:B------:R-:W-:Y:S02]  /*13ee0*/  LOP3.LUT R175, R30, 0x380, RZ, 0xc0, !PT ;  /* 0x000003801eaf7812 */ /* 0x000fe400078ec0ff */
[----:B------:R-:W-:Y:S02]  /*13ef0*/  LOP3.LUT R114, R197, R6, RZ, 0x3c, !PT ;  /* 0x00000006c5727212 */ /* 0x000fe400078e3cff */
[----:B------:R-:W-:Y:S02]  /*13f00*/  F2FP.BF16.F32.PACK_AB R6, R173, R176 ;  /* 0x000000b0ad06723e */ /* 0x000fe400000010ff */
[----:B------:R-:W-:Y:S02]  /*13f10*/  IADD3.X R33, RZ, R123, RZ, P2, !PT ;  /* 0x0000007bff217210 */ /* 0x000fe400017fe4ff */
[----:B------:R-:W-:-:S02]  /*13f20*/  SHF.R.U64 R183, R183, 0x3, RZ ;  /* 0x00000003b7b77819 */ /* 0x000fc400000012ff */
[----:B------:R-:W-:Y:S02]  /*13f30*/  SHF.R.U64 R27, R27, 0x3, RZ ;  /* 0x000000031b1b7819 */ /* 0x000fe400000012ff */
[----:B------:R-:W-:Y:S02]  /*13f40*/  SHF.R.U64 R173, R32, 0x3, RZ ;  /* 0x0000000320ad7819 */ /* 0x000fe400000012ff */
[----:B------:R-:W-:Y:S01]  /*13f50*/  MOV R123, R122 ;  /* 0x0000007a007b7202 */ /* 0x000fe20000000f00 */
[----:B------:R-:W-:Y:S01]  /*13f60*/  BAR.SYNC.DEFER_BLOCKING 0x1, 0x100 ;  /* 0x0044000000007b1d */ /* 0x000fe20000010000 */
[----:B------:R-:W-:Y:S02]  /*13f70*/  SHF.R.U64 R175, R175, 0x3, RZ ;  /* 0x00000003afaf7819 */ /* 0x000fe400000012ff */
[----:B------:R-:W-:Y:S02]  /*13f80*/  LOP3.LUT R110, R183, R36, RZ, 0x3c, !PT ;  /* 0x00000024b76e7212 */ /* 0x000fe400078e3cff */
[----:B------:R-:W-:-:S02]  /*13f90*/  LOP3.LUT R118, R27, R0, RZ, 0x3c, !PT ;  /* 0x000000001b767212 */ /* 0x000fc400078e3cff */
[----:B------:R-:W-:Y:S02]  /*13fa0*/  LOP3.LUT R32, R173, R26, RZ, 0x3c, !PT ;  /* 0x0000001aad207212 */ /* 0x000fe400078e3cff */
[----:B------:R-:W-:Y:S02]  /*13fb0*/  LOP3.LUT R36, R175, R30, RZ, 0x3c, !PT ;  /* 0x0000001eaf247212 */ /* 0x000fe400078e3cff */
[----:B------:R-:W-:Y:S02]  /*13fc0*/  MOV R122, R40 ;  /* 0x00000028007a7202 */ /* 0x000fe40000000f00 */
[----:B------:R-:W-:Y:S02]  /*13fd0*/  F2FP.BF16.F32.PACK_AB R26, R170, R172 ;  /* 0x000000acaa1a723e */ /* 0x000fe400000010ff */
[----:B------:R-:W-:Y:S02]  /*13fe0*/  F2FP.BF16.F32.PACK_AB R27, R39, R38 ;  /* 0x00000026271b723e */ /* 0x000fe400000010ff */
[----:B------:R-:W-:-:S02]  /*13ff0*/  MOV R44, R44 ;  /* 0x0000002c002c7202 */ /* 0x000fc40000000f00 */
[----:B------:R-:W-:Y:S02]  /*14000*/  F2FP.BF16.F32.PACK_AB R30, R164, R166 ;  /* 0x000000a6a41e723e */ /* 0x000fe400000010ff */
[----:B------:R-:W-:Y:S02]  /*14010*/  MOV R48, R48 ;  /* 0x0000003000307202 */ /* 0x000fe40000000f00 */
[----:B------:R-:W-:Y:S01]  /*14020*/  MOV R52, R52 ;  /* 0x0000003400347202 */ /* 0x000fe20000000f00 */
[----:B------:R2:W-:Y:S01]  /*14030*/  STSM.16.M88.4 [R123], R4 ;  /* 0x000000047b007844 */ /* 0x0005e20000000200 */
[----:B------:R-:W-:Y:S02]  /*14040*/  MOV R56, R56 ;  /* 0x0000003800387202 */ /* 0x000fe40000000f00 */
[----:B------:R-:W-:Y:S01]  /*14050*/  MOV R60, R60 ;  /* 0x0000003c003c7202 */ /* 0x000fe20000000f00 */
[----:B------:R3:W-:Y:S01]  /*14060*/  STSM.16.M88.4 [R122], R24 ;  /* 0x000000187a007844 */ /* 0x0007e20000000200 */
[----:B------:R-:W-:-:S02]  /*14070*/  F2FP.BF16.F32.PACK_AB R81, R83, R82 ;  /* 0x000000525351723e */ /* 0x000fc400000010ff */
[----:B------:R-:W-:Y:S01]  /*14080*/  F2FP.BF16.F32.PACK_AB R88, R89, R88 ;  /* 0x000000585958723e */ /* 0x000fe200000010ff */
[----:B------:R-:W-:Y:S01]  /*14090*/  STSM.16.M88.4 [R44], R28 ;  /* 0x0000001c2c007844 */ /* 0x000fe20000000200 */
[----:B------:R-:W-:Y:S02]  /*140a0*/  MOV R64, R64 ;  /* 0x0000004000407202 */ /* 0x000fe40000000f00 */
[----:B------:R-:W-:Y:S02]  /*140b0*/  F2FP.BF16.F32.PACK_AB R82, R85, R84 ;  /* 0x000000545552723e */ /* 0x000fe400000010ff */
[----:B------:R-:W-:Y:S02]  /*140c0*/  F2FP.BF16.F32.PACK_AB R83, R87, R86 ;  /* 0x000000565753723e */ /* 0x000fe400000010ff */
[----:B------:R-:W-:Y:S02]  /*140d0*/  F2FP.BF16.F32.PACK_AB R89, R91, R90 ;  /* 0x0000005a5b59723e */ /* 0x000fe400000010ff */
[----:B--2---:R-:W-:-:S02]  /*140e0*/  F2FP.BF16.F32.PACK_AB R4, R162, R165 ;  /* 0x000000a5a204723e */ /* 0x004fc400000010ff */
[----:B------:R-:W-:Y:S02]  /*140f0*/  F2FP.BF16.F32.PACK_AB R5, R51, R50 ;  /* 0x000000323305723e */ /* 0x000fe400000010ff */
[----:B------:R-:W-:Y:S02]  /*14100*/  F2FP.BF16.F32.PACK_AB R6, R160, R163 ;  /* 0x000000a3a006723e */ /* 0x000fe400000010ff */
[----:B------:R-:W-:Y:S02]  /*14110*/  F2FP.BF16.F32.PACK_AB R7, R55, R54 ;  /* 0x000000363707723e */ /* 0x000fe400000010ff */
[----:B------:R-:W-:Y:S02]  /*14120*/  MOV R0, R98 ;  /* 0x0000006200007202 */ /* 0x000fe40000000f00 */
[----:B------:R-:W-:Y:S01]  /*14130*/  F2FP.BF16.F32.PACK_AB R90, R93, R92 ;  /* 0x0000005c5d5a723e */ /* 0x000fe200000010ff */
[----:B------:R2:W-:Y:S01]  /*14140*/  STSM.16.M88.4 [R48], R4 ;  /* 0x0000000430007844 */ /* 0x0005e20000000200 */
        /* <DEDUP_REMOVED lines=10> */
[----:B------:R-:W-:Y:S01]  /*141f0*/  F2FP.BF16.F32.PACK_AB R104, R105, R104 ;  /* 0x000000686968723e */ /* 0x000fe200000010ff */
[----:B------:R-:W-:Y:S01]  /*14200*/  STSM.16.M88.4 [R64], R80 ;  /* 0x0000005040007844 */ /* 0x000fe20000000200 */
[----:B------:R-:W-:Y:S02]  /*14210*/  MOV R41, R114 ;  /* 0x0000007200297202 */ /* 0x000fe40000000f00 */
[----:B------:R-:W-:Y:S01]  /*14220*/  F2FP.BF16.F32.PACK_AB R105, R66, R62 ;  /* 0x0000003e4269723e */ /* 0x000fe200000010ff */
[----:B------:R4:W-:Y:S01]  /*14230*/  STSM.16.M88.4 [R0], R88 ;  /* 0x0000005800007844 */ /* 0x0009e20000000200 */
[----:B------:R-:W-:Y:S02]  /*14240*/  F2FP.BF16.F32.PACK_AB R106, R109, R108 ;  /* 0x0000006c6d6a723e */ /* 0x000fe400000010ff */
[----:B------:R-:W-:Y:S01]  /*14250*/  F2FP.BF16.F32.PACK_AB R107, R70, R68 ;  /* 0x00000044466b723e */ /* 0x000fe200000010ff */
[----:B------:R-:W-:Y:S01]  /*14260*/  STSM.16.M88.4 [R102], R96 ;  /* 0x0000006066007844 */ /* 0x000fe20000000200 */
        /* <DEDUP_REMOVED lines=9> */
[----:B------:R-:W-:-:S02]  /*14300*/  F2FP.BF16.F32.PACK_AB R121, R157, R156 ;  /* 0x0000009c9d79723e */ /* 0x000fc400000010ff */
[----:B---3--:R-:W-:Y:S02]  /*14310*/  F2FP.BF16.F32.PACK_AB R122, R125, R124 ;  /* 0x0000007c7d7a723e */ /* 0x008fe400000010ff */
[----:B------:R-:W-:Y:S02]  /*14320*/  F2FP.BF16.F32.PACK_AB R123, R127, R126 ;  /* 0x0000007e7f7b723e */ /* 0x000fe400000010ff */
[----:B------:R-:W-:Y:S02]  /*14330*/  F2FP.BF16.F32.PACK_AB R136, R137, R136 ;  /* 0x000000888988723e */ /* 0x000fe400000010ff */
[----:B------:R-:W-:Y:S01]  /*14340*/  ISETP.NE.U32.AND P0, PT, RZ, UR4, PT ;  /* 0x00000004ff007c0c */ /* 0x000fe2000bf05070 */
[----:B------:R3:W-:Y:S01]  /*14350*/  STSM.16.M88.4 [R41], R120 ;  /* 0x0000007829007844 */ /* 0x0007e20000000200 */
[----:B------:R-:W-:Y:S02]  /*14360*/  F2FP.BF16.F32.PACK_AB R129, R131, R130 ;  /* 0x000000828381723e */ /* 0x000fe400000010ff */
[----:B--2---:R-:W-:-:S02]  /*14370*/  IADD3 R4, P1, R216, UR4, RZ ;  /* 0x00000004d8047c10 */ /* 0x004fc4000ff3e0ff */
[----:B------:R-:W-:Y:S02]  /*14380*/  MOV R118, R118 ;  /* 0x0000007600767202 */ /* 0x000fe40000000f00 */
[----:B------:R-:W-:Y:S02]  /*14390*/  F2FP.BF16.F32.PACK_AB R144, R145, R144 ;  /* 0x000000909190723e */ /* 0x000fe400000010ff */
[----:B------:R-:W-:Y:S02]  /*143a0*/  MOV R32, R32 ;  /* 0x0000002000207202 */ /* 0x000fe40000000f00 */
[----:B------:R-:W-:Y:S01]  /*143b0*/  MOV R36, R36 ;  /* 0x0000002400247202 */ /* 0x000fe20000000f00 */
[----:B------:R-:W-:Y:S01]  /*143c0*/  IMAD R3, R214, 0x40, R193 ;  /* 0x00000040d6037824 */ /* 0x000fe200078e02c1 */
[----:B------:R-:W-:Y:S01]  /*143d0*/  F2FP.BF16.F32.PACK_AB R130, R133, R132 ;  /* 0x000000848582723e */ /* 0x000fe200000010ff */
[----:B----4-:R-:W-:Y:S01]  /*143e0*/  IMAD.MOV.U32 R0, RZ, RZ, RZ ;  /* 0x000000ffff007224 */ /* 0x010fe200078e00ff */
[----:B------:R-:W-:-:S02]  /*143f0*/  F2FP.BF16.F32.PACK_AB R131, R135, R134 ;  /* 0x000000868783723e */ /* 0x000fc400000010ff */
[----:B------:R-:W-:Y:S02]  /*14400*/  F2FP.BF16.F32.PACK_AB R137, R139, R138 ;  /* 0x0000008a8b89723e */ /* 0x000fe400000010ff */
[----:B------:R-:W-:Y:S01]  /*14410*/  F2FP.BF16.F32.PACK_AB R138, R141, R140 ;  /* 0x0000008c8d8a723e */ /* 0x000fe200000010ff */
[----:B------:R-:W-:Y:S01]  /*14420*/  STSM.16.M88.4 [R118], R128 ;  /* 0x0000008076007844 */ /* 0x000fe20000000200 */
[----:B------:R-:W-:Y:S02]  /*14430*/  F2FP.BF16.F32.PACK_AB R139, R143, R142 ;  /* 0x0000008e8f8b723e */ /* 0x000fe400000010ff */
[----:B------:R-:W-:Y:S02]  /*14440*/  F2FP.BF16.F32.PACK_AB R145, R147, R146 ;  /* 0x000000929391723e */ /* 0x000fe400000010ff */
[----:B------:R-:W-:Y:S01]  /*14450*/  F2FP.BF16.F32.PACK_AB R146, R149, R148 ;  /* 0x000000949592723e */ /* 0x000fe200000010ff */
[----:B------:R2:W-:Y:S01]  /*14460*/  STSM.16.M88.4 [R32], R136 ;  /* 0x0000008820007844 */ /* 0x0005e20000000200 */
[----:B------:R-:W-:-:S02]  /*14470*/  F2FP.BF16.F32.PACK_AB R147, R151, R150 ;  /* 0x000000969793723e */ /* 0x000fc400000010ff */
[----:B------:R-:W-:Y:S02]  /*14480*/  ISETP.NE.AND.EX P0, PT, RZ, UR5, PT, P0 ;  /* 0x00000005ff007c0c */ /* 0x000fe4000bf05300 */
[----:B------:R-:W-:Y:S01]  /*14490*/  IADD3.X R5, R217, UR5, RZ, P1, !PT ;  /* 0x00000005d9057c10 */ /* 0x000fe20008ffe4ff */
[----:B------:R-:W-:Y:S01]  /*144a0*/  ULDC.64 UR4, c[0x0][0xce0] ;  /* 0x0003380000047ab9 */ /* 0x000fe20000000a00 */
[----:B------:R4:W-:Y:S01]  /*144b0*/  STSM.16.M88.4 [R36], R144 ;  /* 0x0000009024007844 */ /* 0x0009e20000000200 */
[----:B------:R-:W-:Y:S01]  /*144c0*/  BAR.SYNC.DEFER_BLOCKING 0x1, 0x100 ;  /* 0x0044000000007b1d */ /* 0x000fe20000010000 */
[----:B------:R-:W-:-:S04]  /*144d0*/  ISETP.NE.U32.AND P6, PT, RZ, UR4, PT ;  /* 0x00000004ff007c0c */ /* 0x000fc8000bfc5070 */
        /* <DEDUP_REMOVED lines=31> */
[C---:B---3--:R-:W-:Y:S02]  /*146d0*/  IADD3 R41, P2, R20.reuse, 0x7000, RZ ;  /* 0x0000700014297810 */ /* 0x048fe40007f5e0ff */
[C---:B------:R-:W-:Y:S02]  /*146e0*/  IADD3 R45, P3, R20.reuse, 0x8000, RZ ;  /* 0x00008000142d7810 */ /* 0x040fe40007f7e0ff */
[C---:B------:R-:W-:Y:S02]  /*146f0*/  IADD3 R49, P4, R20.reuse, 0x9000, RZ ;  /* 0x0000900014317810 */ /* 0x040fe40007f9e0ff */
[----:B------:R-:W-:Y:S02]  /*14700*/  IADD3 R53, P5, R20, 0xa000, RZ ;  /* 0x0000a00014357810 */ /* 0x000fe40007fbe0ff */
[----:B--2---:R-:W-:-:S02]  /*14710*/  LOP3.LUT R32, R33, 0x380, RZ, 0xc0, !PT ;  /* 0x0000038021207812 */ /* 0x004fc400078ec0ff */
[----:B----4-:R-:W-:Y:S02]  /*14720*/  LOP3.LUT R36, R37, 0x380, RZ, 0xc0, !PT ;  /* 0x0000038025247812 */ /* 0x010fe400078ec0ff */
        /* <DEDUP_REMOVED lines=16> */
[----:B0-----:R-:W-:Y:S06]  /*14830*/  @P6 BRA `(.L_x_4319) ;  /* 0x0000000000106947 */ /* 0x001fec0003800000 */
[----:B------:R-:W-:Y:S05]  /*14840*/  @!P0 BRA `(.L_x_4319) ;  /* 0x00000000000c8947 */ /* 0x000fea0003800000 */
[----:B------:R-:W2:Y:S04]  /*14850*/  LDG.E R6, desc[UR54][R4.64] ;  /* 0x0000003604067981 */ /* 0x000ea8000c1e1900 */
[----:B-----5:R-:W2:Y:S02]  /*14860*/  LDG.E R3, desc[UR54][R4.64+0x4] ;  /* 0x0000043604037981 */ /* 0x020ea4000c1e1900 */
[----:B--2---:R-:W-:-:S07]  /*14870*/  IMAD.IADD R3, R3, 0x1, -R6 ;  /* 0x0000000103037824 */ /* 0x004fce00078e0a06 */
.L_x_4319:
[----:B------:R-:W0:Y:S01]  /*14880*/  SHFL.IDX PT, R4, R223, RZ, 0x1f ;  /* 0x00001fffdf047589 */ /* 0x000e2200000e0000 */
        /* <DEDUP_REMOVED lines=19> */
[----:B0-----:R-:W-:-:S02]  /*149c0*/  ISETP.NE.AND P5, PT, R4, RZ, PT ;  /* 0x000000ff0400720c */ /* 0x001fc40003fa5270 */
        /* <DEDUP_REMOVED lines=46> */
.L_x_4320:
[----:B------:R-:W2:Y:S01]  /*14cb0*/  LDC R87, c[0x0][0xb8c] ;  /* 0x0002e300ff577b82 */ /* 0x000ea20000000800 */
        /* <DEDUP_REMOVED lines=16> */
[----:B--2---:R-:W-:-:S02]  /*14dc0*/  ISETP.GE.AND P3, PT, R82, R87, PT ;  /* 0x000000575200720c */ /* 0x004fc40003f66270 */
[----:B------:R-:W5:Y:S01]  /*14dd0*/  LD.E.128 R36, desc[UR54][R36.64] ;  /* 0x0000003624247980 */ /* 0x000f62000c101d00 */
[-C--:B------:R-:W-:Y:S01]  /*14de0*/  ISETP.GE.AND P1, PT, R214, R3.reuse, PT ;  /* 0x00000003d600720c */ /* 0x080fe20003f26270 */
[C---:B------:R-:W-:Y:S01]  /*14df0*/  VIADD R83, R193.reuse, 0x80 ;  /* 0x00000080c1537836 */ /* 0x040fe20000000000 */
[----:B------:R-:W-:Y:S01]  /*14e00*/  ISETP.GE.AND P0, PT, R0, R3, PT ;  /* 0x000000030000720c */ /* 0x000fe20003f06270 */
[----:B------:R-:W5:Y:S01]  /*14e10*/  LD.E.128 R40, desc[UR54][R40.64] ;  /* 0x0000003628287980 */ /* 0x000f62000c101d00 */
[C---:B------:R-:W-:Y:S01]  /*14e20*/  ISETP.GE.AND P2, PT, R193.reuse, R87, PT ;  /* 0x00000057c100720c */ /* 0x040fe20003f46270 */
[----:B------:R-:W-:Y:S02]  /*14e30*/  VIADD R84, R193, 0xc0 ;  /* 0x000000c0c1547836 */ /* 0x000fe40000000000 */
[----:B------:R-:W5:Y:S01]  /*14e40*/  LD.E.128 R44, desc[UR54][R44.64] ;  /* 0x000000362c2c7980 */ /* 0x000f62000c101d00 */
[----:B------:R-:W-:-:S03]  /*14e50*/  SEL R3, RZ, 0xffffffff, P3 ;  /* 0xffffffffff037807 */ /* 0x000fc60001800000 */
[----:B------:R-:W5:Y:S04]  /*14e60*/  LD.E.128 R48, desc[UR54][R48.64] ;  /* 0x0000003630307980 */ /* 0x000f68000c101d00 */
[----:B------:R-:W5:Y:S04]  /*14e70*/  LD.E.128 R52, desc[UR54][R52.64] ;  /* 0x0000003634347980 */ /* 0x000f68000c101d00 */
        /* <DEDUP_REMOVED lines=14> */
[----:B------:R-:W-:Y:S01]  /*14f60*/  SHF.L.U32 R3, R3, 0x1, RZ ;  /* 0x0000000103037819 */ /* 0x000fe200000006ff */
[----:B------:R-:W-:Y:S01]  /*14f70*/  IMAD.WIDE.U32 R20, R213, UR4, R20 ;  /* 0x00000004d5147c25 */ /* 0x000fe2000f8e0014 */
[-C--:B------:R-:W-:Y:S01]  /*14f80*/  ISETP.GE.AND P2, PT, R83, R87.reuse, PT ;  /* 0x000000575300720c */ /* 0x080fe20003f46270 */
[----:B------:R-:W-:Y:S01]  /*14f90*/  BSSY B1, `(.L_x_4321) ;  /* 0x000003c000017945 */ /* 0x000fe20003800000 */
[-C--:B------:R-:W-:Y:S01]  /*14fa0*/  ISETP.GE.AND P3, PT, R84, R87.reuse, PT ;  /* 0x000000575400720c */ /* 0x080fe20003f66270 */
[----:B------:R-:W-:Y:S01]  /*14fb0*/  IMAD R77, R213, UR5, R76 ;  /* 0x00000005d54d7c24 */ /* 0x000fe2000f8e024c */
[----:B------:R-:W-:Y:S01]  /*14fc0*/  LOP3.LUT R0, R3, 0x2, R0, 0xe2, !PT ;  /* 0x0000000203007812 */ /* 0x000fe200078ee200 */
[C---:B------:R-:W-:Y:S01]  /*14fd0*/  VIADD R85, R193.reuse, 0x100 ;  /* 0x00000100c1557836 */ /* 0x040fe20000000000 */
[----:B------:R-:W-:Y:S01]  /*14fe0*/  SEL R3, RZ, 0x4, P2 ;  /* 0x00000004ff037807 */ /* 0x000fe20001000000 */
[----:B------:R-:W-:Y:S01]  /*14ff0*/  VIADD R86, R193, 0x140 ;  /* 0x00000140c1567836 */ /* 0x000fe20000000000 */
[----:B------:R-:W-:Y:S01]  /*15000*/  SEL R76, RZ, 0x8, P3 ;  /* 0x00000008ff4c7807 */ /* 0x000fe20001800000 */
[----:B------:R-:W-:Y:S01]  /*15010*/  IMAD.IADD R21, R21, 0x1, R77 ;  /* 0x0000000115157824 */ /* 0x000fe200078e024d */
[-C--:B------:R-:W-:Y:S01]  /*15020*/  ISETP.GE.AND P2, PT, R85, R87.reuse, PT ;  /* 0x000000575500720c */ /* 0x080fe20003f46270 */
[C---:B------:R-:W-:Y:S01]  /*15030*/  VIADD R77, R193.reuse, 0x180 ;  /* 0x00000180c14d7836 */ /* 0x040fe20000000000 */
[----:B------:R-:W-:Y:S01]  /*15040*/  LOP3.LUT R3, R76, R0, R3, 0xfe, !PT ;  /* 0x000000004c037212 */ /* 0x000fe200078efe03 */
[----:B------:R-:W-:Y:S01]  /*15050*/  VIADD R0, R2, 0x38820 ;  /* 0x0003882002007836 */ /* 0x000fe20000000000 */
[-C--:B------:R-:W-:Y:S01]  /*15060*/  ISETP.GE.AND P3, PT, R86, R87.reuse, PT ;  /* 0x000000575600720c */ /* 0x080fe20003f66270 */
[----:B------:R-:W-:Y:S01]  /*15070*/  VIADD R78, R193, 0x1c0 ;  /* 0x000001c0c14e7836 */ /* 0x000fe20000000000 */
[----:B------:R-:W-:Y:S01]  /*15080*/  ISETP.GE.AND P4, PT, R77, R87, PT ;  /* 0x000000574d00720c */ /* 0x000fe20003f86270 */
[----:B------:R-:W-:Y:S01]  /*15090*/  ULDC.64 UR4, c[0x0][0xbe8] ;  /* 0x0002fa0000047ab9 */ /* 0x000fe20000000a00 */
[----:B------:R-:W-:-:S02]  /*150a0*/  SEL R76, RZ, 0x10, P2 ;  /* 0x00000010ff4c7807 */ /* 0x000fc40001000000 */
[----:B------:R-:W-:Y:S02]  /*150b0*/  SEL R77, RZ, 0x20, P3 ;  /* 0x00000020ff4d7807 */ /* 0x000fe40001800000 */
[----:B------:R-:W-:Y:S02]  /*150c0*/  PRMT R0, RZ, 0x654, R0 ;  /* 0x00000654ff007816 */ /* 0x000fe40000000000 */
[----:B------:R-:W-:Y:S01]  /*150d0*/  LOP3.LUT R3, R77, R3, R76, 0xfe, !PT ;  /* 0x000000034d037212 */ /* 0x000fe200078efe4c */
[----:B------:R-:W-:Y:S01]  /*150e0*/  IMAD R76, R221, UR4, RZ ;  /* 0x00000004dd4c7c24 */ /* 0x000fe2000f8e02ff */
[----:B0-----:R0:W-:Y:S01]  /*150f0*/  SYNCS.ARRIVE.TRANS64.RED.A1T0 RZ, [R0+URZ], RZ ;  /* 0x000000ff00ff79a7 */ /* 0x0011e2000810043f */
[----:B------:R-:W-:Y:S02]  /*15100*/  ISETP.GE.AND P2, PT, R78, R87, PT ;  /* 0x000000574e00720c */ /* 0x000fe40003f46270 */
[----:B------:R-:W-:Y:S01]  /*15110*/  SHF.R.S32.HI R215, RZ, 0x1f, R214 ;  /* 0x0000001fffd77819 */ /* 0x000fe200000114d6 */
[----:B------:R-:W-:-:S02]  /*15120*/  IMAD R81, R79, UR5, R76 ;  /* 0x000000054f517c24 */ /* 0x000fc4000f8e024c */
        /* <DEDUP_REMOVED lines=34> */
.L_x_4322:
[----:B------:R-:W-:Y:S05]  /*15350*/  BSYNC B1 ;  /* 0x0000000000017941 */ /* 0x000fea0003800000 */
.L_x_4321:
        /* <DEDUP_REMOVED lines=31> */
.L_x_4318:
        /* <DEDUP_REMOVED lines=19> */
[----:B------:R-:W4:Y:S04]  /*15680*/  LDG.E R0, desc[UR54][R4.64] ;  /* 0x0000003604007981 */ /* 0x000f28000c1e1900 */
[----:B-----5:R-:W4:Y:S02]  /*15690*/  LDG.E R3, desc[UR54][R4.64+0x4] ;  /* 0x0000043604037981 */ /* 0x020f24000c1e1900 */
[----:B----4-:R-:W-:-:S07]  /*156a0*/  IMAD.IADD R3, R3, 0x1, -R0 ;  /* 0x0000000103037824 */ /* 0x010fce00078e0a00 */
.L_x_4324:
        /* <DEDUP_REMOVED lines=8> */
[----:B----4-:R-:W-:-:S05]  /*15730*/  LEA R0, R220, R0, 0x6 ;  /* 0x00000000dc007211 */ /* 0x010fca00078e30ff */
        /* <DEDUP_REMOVED lines=20> */
.L_x_4326:
[----:B------:R-:W-:Y:S05]  /*15880*/  BSYNC B1 ;  /* 0x0000000000017941 */ /* 0x000fea0003800000 */
.L_x_4325:
        /* <DEDUP_REMOVED lines=23> */
[-C--:B------:R-:W-:Y:S01]  /*15a00*/  ISETP.GE.AND P2, PT, R15, R14.reuse, PT ;  /* 0x0000000e0f00720c */ /* 0x080fe20003f46270 */
[----:B------:R-:W-:Y:S01]  /*15a10*/  ULDC.64 UR4, c[0x0][0xbe8] ;  /* 0x0002fa0000047ab9 */ /* 0x000fe20000000a00 */
[-C--:B------:R-:W-:Y:S01]  /*15a20*/  ISETP.GE.AND P3, PT, R21, R14.reuse, PT ;  /* 0x0000000e1500720c */ /* 0x080fe20003f66270 */
[----:B------:R-:W-:Y:S01]  /*15a30*/  IMAD.SHL.U32 R3, R6, 0x2, RZ ;  /* 0x0000000206037824 */ /* 0x000fe200078e00ff */
[C---:B------:R-:W-:Y:S01]  /*15a40*/  IADD3 R9, R193.reuse, 0x1c0, RZ ;  /* 0x000001c0c1097810 */ /* 0x040fe20007ffe0ff */
[C---:B------:R-:W-:Y:S01]  /*15a50*/  VIADD R25, R193.reuse, 0x100 ;  /* 0x00000100c1197836 */ /* 0x040fe20000000000 */
[----:B------:R-:W-:Y:S01]  /*15a60*/  SEL R6, RZ, 0x8, P3 ;  /* 0x00000008ff067807 */ /* 0x000fe20001800000 */
[----:B------:R-:W-:Y:S01]  /*15a70*/  VIADD R27, R193, 0x140 ;  /* 0x00000140c11b7836 */ /* 0x000fe20000000000 */
[----:B------:R-:W-:Y:S01]  /*15a80*/  LOP3.LUT R0, R3, 0x2, R0, 0xe2, !PT ;  /* 0x0000000203007812 */ /* 0x000fe200078ee200 */
[----:B------:R-:W-:Y:S01]  /*15a90*/  IMAD.IADD R5, R5, 0x1, R7 ;  /* 0x0000000105057824 */ /* 0x000fe200078e0207 */
        /* <DEDUP_REMOVED lines=48> */
.L_x_4328:
[----:B------:R-:W-:Y:S05]  /*15da0*/  BSYNC B1 ;  /* 0x0000000000017941 */ /* 0x000fea0003800000 */
.L_x_4327:
        /* <DEDUP_REMOVED lines=29> */
.L_x_4323:
[----:B------:R-:W-:Y:S05]  /*15f80*/  BSYNC B0 ;  /* 0x0000000000007941 */ /* 0x000fea0003800000 */
.L_x_4317:
[----:B------:R-:W-:Y:S02]  /*15f90*/  ULDC UR4, c[0x0][0xd14] ;  /* 0x0003450000047ab9 */ /* 0x000fe40000000800 */
[----:B-1----:R-:W-:-:S13]  /*15fa0*/  ISETP.GE.AND P0, PT, R187, UR4, PT ;  /* 0x00000004bb007c0c */ /* 0x002fda000bf06270 */
[----:B------:R-:W-:Y:S05]  /*15fb0*/  @!P0 BRA `(.L_x_4329) ;  /* 0xfffffeb000688947 */ /* 0x000fea000383ffff */
[----:B------:R-:W-:Y:S05]  /*15fc0*/  BRA `(.L_x_4188) ;  /* 0x0000006400b87947 */ /* 0x000fea0003800000 */
.L_x_4186:
        /* <DEDUP_REMOVED lines=39> */
[----:B------:R-:W-:Y:S01]  /*16240*/  MOV R6, RZ ;  /* 0x000000ff00067202 */ /* 0x000fe20000000f00 */
        /* <DEDUP_REMOVED lines=21> */
.L_x_4334:
        /* <DEDUP_REMOVED lines=15> */
.L_x_4333:
[----:B------:R-:W-:Y:S05]  /*16490*/  BSYNC B0 ;  /* 0x0000000000007941 */ /* 0x000fea0003800000 */
.L_x_4332:
        /* <DEDUP_REMOVED lines=25> */
.L_x_4330:
        /* <DEDUP_REMOVED lines=18> */
[----:B------:R-:W-:-:S05]  /*16750*/  IADD3 R5, R5, -0x1, RZ ;  /* 0xffffffff05057810 */ /* 0x000fca0007ffe0ff */
[----:B------:R2:W3:Y:S02]  /*16760*/  SHFL.IDX PT, R16, R4, R5, 0x1f ;  /* 0x00001f0504107589 */ /* 0x0004e400000e0000 */
.L_x_4335:
        /* <DEDUP_REMOVED lines=56> */
.L_x_4331:
[----:B------:R-:W-:Y:S02]  /*16af0*/  IMAD.MOV.U32 R17, RZ, RZ, RZ ;  /* 0x000000ffff117224 */ /* 0x000fe400078e00ff */
[----:B------:R-:W-:Y:S02]  /*16b00*/  IMAD.U32 R16, RZ, RZ, UR6 ;  /* 0x00000006ff107e24 */ /* 0x000fe4000f8e00ff */
[----:B------:R-:W-:-:S07]  /*16b10*/  IMAD.MOV.U32 R18, RZ, RZ, RZ ;  /* 0x000000ffff127224 */ /* 0x000fce00078e00ff */
.L_x_4336:
        /* <DEDUP_REMOVED lines=15> */
[----:B------:R-:W-:Y:S01]  /*16c10*/  STL [R1+0x28], RZ ;  /* 0x000028ff01007387 */ /* 0x000fe20000100800 */
[----:B------:R-:W-:Y:S01]  /*16c20*/  ULDC UR4, c[0x0][0xc] ;  /* 0x0000030000047ab9 */ /* 0x000fe20000000800 */
[----:B------:R-:W-:Y:S02]  /*16c30*/  IMAD.MOV.U32 R2, RZ, RZ, 0x1 ;  /* 0x00000001ff027424 */ /* 0x000fe400078e00ff */
[----:B------:R1:W-:Y:S04]  /*16c40*/  STL [R1+0xc], R0 ;  /* 0x00000c0001007387 */ /* 0x0003e80000100800 */
[----:B------:R2:W-:Y:S04]  /*16c50*/  STL [R1+0x4], RZ ;  /* 0x000004ff01007387 */ /* 0x0005e80000100800 */
[----:B------:R2:W-:Y:S01]  /*16c60*/  STL [R1], RZ ;  /* 0x000000ff01007387 */ /* 0x0005e20000100800 */
[----:B-1----:R-:W-:-:S03]  /*16c70*/  IMAD.U32 R0, RZ, RZ, UR4 ;  /* 0x00000004ff007e24 */ /* 0x002fc6000f8e00ff */
[----:B------:R2:W-:Y:S04]  /*16c80*/  STL [R1+0x8], R2 ;  /* 0x0000080201007387 */ /* 0x0005e80000100800 */
[----:B------:R2:W-:Y:S02]  /*16c90*/  STL [R1+0x30], R0 ;  /* 0x0000300001007387 */ /* 0x0005e40000100800 */
.L_x_4421:
[----:B--23--:R-:W1:Y:S02]  /*16ca0*/  LDC.64 R2, c[0x0][0xd60] ;  /* 0x00035800ff027b82 */ /* 0x00ce640000000a00 */
[----:B-1----:R-:W-:-:S05]  /*16cb0*/  IMAD.WIDE R2, R19, 0x4, R2 ;  /* 0x0000000413027825 */ /* 0x002fca00078e0202 */
[----:B------:R-:W2:Y:S01]  /*16cc0*/  LDG.E R11, desc[UR54][R2.64] ;  /* 0x00000036020b7981 */ /* 0x000ea2000c1e1900 */
[----:B------:R-:W-:Y:S05]  /*16cd0*/  YIELD ;  /* 0x0000000000007946 */ /* 0x000fea0003800000 */
[----:B------:R-:W-:Y:S01]  /*16ce0*/  ULDC.64 UR4, c[0x0][0xb20] ;  /* 0x0002c80000047ab9 */ /* 0x000fe20000000a00 */
[----:B------:R-:W-:Y:S02]  /*16cf0*/  CS2R R8, SRZ ;  /* 0x0000000000087805 */ /* 0x000fe4000001ff00 */
[----:B------:R-:W-:Y:S01]  /*16d00*/  ISETP.NE.U32.AND P0, PT, RZ, UR4, PT ;  /* 0x00000004ff007c0c */ /* 0x000fe2000bf05070 */
[----:B------:R-:W-:Y:S01]  /*16d10*/  ULDC.64 UR8, c[0x0][0xb00] ;  /* 0x0002c00000087ab9 */ /* 0x000fe20000000a00 */
[----:B------:R-:W-:-:S02]  /*16d20*/  ULDC.64 UR10, c[0x0][0xb08] ;  /* 0x0002c200000a7ab9 */ /* 0x000fc40000000a00 */
[----:B------:R-:W-:Y:S02]  /*16d30*/  ISETP.NE.AND.EX P0, PT, RZ, UR5, PT, P0 ;  /* 0x00000005ff007c0c */ /* 0x000fe4000bf05300 */
[----:B--2---:R-:W-:Y:S01]  /*16d40*/  SHF.R.S32.HI R0, RZ, 0x1f, R11 ;  /* 0x0000001fff007819 */ /* 0x004fe2000001140b */
        /* <DEDUP_REMOVED lines=46> */
.L_x_4338:
[----:B------:R-:W-:Y:S01]  /*17030*/  IMAD.MOV.U32 R2, RZ, RZ, RZ ;  /* 0x000000ffff027224 */ /* 0x000fe200078e00ff */
[----:B------:R-:W-:Y:S01]  /*17040*/  MOV R20, RZ ;  /* 0x000000ff00147202 */ /* 0x000fe20000000f00 */
[----:B------:R-:W-:-:S04]  /*17050*/  ULDC.64 UR4, c[0x0][0xb18] ;  /* 0x0002c60000047ab9 */ /* 0x000fc80000000a00 */
[----:B------:R-:W2:Y:S04]  /*17060*/  @P3 LDG.E R2, desc[UR54][R6.64] ;  /* 0x0000003606023981 */ /* 0x000ea8000c1e1900 */
[----:B------:R0:W5:Y:S01]  /*17070*/  @P1 LDG.E R20, desc[UR54][R4.64] ;  /* 0x0000003604141981 */ /* 0x000162000c1e1900 */
[----:B------:R-:W-:-:S04]  /*17080*/  ISETP.NE.U32.AND P0, PT, RZ, UR4, PT ;  /* 0x00000004ff007c0c */ /* 0x000fc8000bf05070 */
[----:B------:R-:W-:Y:S01]  /*17090*/  ISETP.NE.AND.EX P0, PT, RZ, UR5, PT, P0 ;  /* 0x00000005ff007c0c */ /* 0x000fe2000bf05300 */
[----:B--2--5:R-:W-:-:S05]  /*170a0*/  IMAD.IADD R2, R2, 0x1, R8 ;  /* 0x0000000102027824 */ /* 0x024fca00078e0208 */
[----:B------:R0:W-:Y:S07]  /*170b0*/  STL [R1+0x10], R2 ;  /* 0x0000100201007387 */ /* 0x0001ee0000100800 */
[----:B------:R-:W-:Y:S05]  /*170c0*/  @!P0 BRA `(.L_x_4339) ;  /* 0x0000000000108947 */ /* 0x000fea0003800000 */
[----:B0-----:R-:W-:-:S04]  /*170d0*/  IADD3 R2, P0, R15, UR4, RZ ;  /* 0x000000040f027c10 */ /* 0x001fc8000ff1e0ff */
[----:B------:R-:W-:-:S05]  /*170e0*/  IADD3.X R3, R14, UR5, RZ, P0, !PT ;  /* 0x000000050e037c10 */ /* 0x000fca00087fe4ff */
[----:B------:R0:W5:Y:S01]  /*170f0*/  LDG.E R9, desc[UR54][R2.64] ;  /* 0x0000003602097981 */ /* 0x000162000c1e1900 */
[----:B------:R-:W-:Y:S05]  /*17100*/  BRA `(.L_x_4340) ;  /* 0x0000000000107947 */ /* 0x000fea0003800000 */
.L_x_4339:
[----:B------:R-:W-:Y:S05]  /*17110*/  @!P3 BRA `(.L_x_4340) ;  /* 0x00000000000cb947 */ /* 0x000fea0003800000 */
[----:B------:R-:W2:Y:S04]  /*17120*/  LDG.E R9, desc[UR54][R6.64] ;  /* 0x0000003606097981 */ /* 0x000ea8000c1e1900 */
[----:B------:R-:W2:Y:S02]  /*17130*/  LDG.E R6, desc[UR54][R6.64+0x4] ;  /* 0x0000043606067981 */ /* 0x000ea4000c1e1900 */
[----:B--2---:R-:W-:-:S07]  /*17140*/  IMAD.IADD R9, R6, 0x1, -R9 ;  /* 0x0000000106097824 */ /* 0x004fce00078e0a09 */
.L_x_4340:
        /* <DEDUP_REMOVED lines=23> */
[----:B------:R-:W-:-:S05]  /*172c0*/  @P0 VIADD R2, R2, 0x3f ;  /* 0x0000003f02020836 */ /* 0x000fca0000000000 */
        /* <DEDUP_REMOVED lines=17> */
.L_x_4488:
[----:B------:R-:W-:-:S03]  /*173e0*/  UMOV UR4, 0xffffffff ;  /* 0xffffffff00047882 */ /* 0x000fc60000000000 */
[----:B------:R-:W-:Y:S05]  /*173f0*/  BRA.DIV UR4, `(.L_x_4344) ;  /* 0x00000062046c7947 */ /* 0x000fea000b800000 */
[----:B------:R-:W-:-:S13]  /*17400*/  ELECT P6, URZ, PT ;  /* 0x00000000003f782f */ /* 0x000fda00038c0000 */
.L_x_4491:
[----:B------:R-:W2:Y:S01]  /*17410*/  LDL R5, [R1+0x28] ;  /* 0x0000280001057983 */ /* 0x000ea20000100800 */
        /* <DEDUP_REMOVED lines=10> */
.L_x_4492:
        /* <DEDUP_REMOVED lines=8> */
.L_x_4493:
        /* <DEDUP_REMOVED lines=11> */
.L_x_4349:
        /* <DEDUP_REMOVED lines=20> */
.L_x_4494:
        /* <DEDUP_REMOVED lines=8> */
.L_x_4351:
        /* <DEDUP_REMOVED lines=52> */
.L_x_4347:
[----:B------:R-:W-:Y:S05]  /*17af0*/  BSYNC B1 ;  /* 0x0000000000017941 */ /* 0x000fea0003800000 */
.L_x_4346:
        /* <DEDUP_REMOVED lines=12> */
[----:B0-----:R-:W-:Y:S05]  /*17bc0*/  @!P0 BRA `(.L_x_4342) ;  /* 0x0000000400cc8947 */ /* 0x001fea0003800000 */
[C---:B------:R-:W-:Y:S02]  /*17bd0*/  IMAD R5, R2.reuse, 0x40, R20 ;  /* 0x0000004002057824 */ /* 0x040fe400078e0214 */
[----:B------:R-:W-:Y:S02]  /*17be0*/  VIADD R2, R2, 0xffffffff ;  /* 0xffffffff02027836 */ /* 0x000fe40000000000 */
[----:B------:R-:W-:-:S07]  /*17bf0*/  VIADD R5, R5, 0xffffff80 ;  /* 0xffffff8005057836 */ /* 0x000fce0000000000 */
.L_x_4358:
        /* <DEDUP_REMOVED lines=9> */
.L_x_4495:
        /* <DEDUP_REMOVED lines=11> */
.L_x_4355:
        /* <DEDUP_REMOVED lines=18> */
.L_x_4496:
        /* <DEDUP_REMOVED lines=8> */
.L_x_4357:
        /* <DEDUP_REMOVED lines=52> */
.L_x_4353:
[----:B------:R-:W-:Y:S05]  /*18220*/  BSYNC B1 ;  /* 0x0000000000017941 */ /* 0x000fea0003800000 */
.L_x_4352:
        /* <DEDUP_REMOVED lines=13> */
.L_x_4342:
[----:B------:R-:W-:Y:S05]  /*18300*/  BSYNC B0 ;  /* 0x0000000000007941 */ /* 0x000fea0003800000 */
.L_x_4341:
[----:B0-----:R-:W2:Y:S01]  /*18310*/  LDL R6, [R1+0x1c] ;  /* 0x00001c0001067983 */ /* 0x001ea20000100800 */
[----:B------:R-:W-:Y:S05]  /*18320*/  @!P2 WARPSYNC.ALL ;  /* 0x000000000000a948 */ /* 0x000fea0003800000 */
[----:B------:R-:W-:Y:S01]  /*18330*/  BSSY B6, `(.L_x_4359) ;  /* 0x000033e000067945 */ /* 0x000fe20003800000 */
[----:B------:R-:W-:Y:S01]  /*18340*/  @!P2 BAR.SYNC.DEFER_BLOCKING 0xc, 0x120 ;  /* 0x030480000000ab1d */ /* 0x000fe20000010000 */
[----:B--2---:R-:W-:-:S13]  /*18350*/  ISETP.GT.AND P0, PT, R6, RZ, PT ;  /* 0x000000ff0600720c */ /* 0x004fda0003f04270 */
[----:B------:R-:W-:Y:S05]  /*18360*/  @P0 BRA `(.L_x_4360) ;  /* 0x00000000004c0947 */ /* 0x000fea0003800000 */
[----:B------:R-:W0:Y:S02]  /*18370*/  S2R R6, SR_TID.X ;  /* 0x0000000000067919 */ /* 0x000e240000002100 */
[----:B0-----:R-:W-:-:S04]  /*18380*/  LOP3.LUT R6, R6, 0x1f, RZ, 0xc0, !PT ;  /* 0x0000001f06067812 */ /* 0x001fc800078ec0ff */
[----:B------:R-:W-:-:S13]  /*18390*/  ISETP.NE.AND P1, PT, R6, RZ, PT ;  /* 0x000000ff0600720c */ /* 0x000fda0003f25270 */
[----:B------:R-:W-:Y:S05]  /*183a0*/  @P1 BRA `(.L_x_4361) ;  /* 0x0000003000d81947 */ /* 0x000fea0003800000 */
[----:B------:R-:W0:Y:S01]  /*183b0*/  S2R R7, SR_LANEID ;  /* 0x0000000000077919 */ /* 0x000e220000000000 */
[----:B------:R-:W-:Y:S02]  /*183c0*/  VOTEU.ANY UR4, UPT, PT ;  /* 0x0000000000047886 */ /* 0x000fe400038e0100 */
[----:B------:R-:W0:Y:S01]  /*183d0*/  FLO.U32 R0, UR4 ;  /* 0x0000000400007d00 */ /* 0x000e2200080e0000 */
[----:B------:R-:W1:Y:S01]  /*183e0*/  LDC.64 R2, c[0x0][0xd38] ;  /* 0x00034e00ff027b82 */ /* 0x000e620000000a00 */
[----:B------:R-:W2:Y:S06]  /*183f0*/  LDL R6, [R1+0x30] ;  /* 0x0000300001067983 */ /* 0x000eac0000100800 */
[----:B------:R-:W1:Y:S01]  /*18400*/  POPC R5, UR4 ;  /* 0x0000000400057d09 */ /* 0x000e620008000000 */
[----:B0-----:R-:W-:-:S13]  /*18410*/  ISETP.EQ.U32.AND P0, PT, R0, R7, PT ;  /* 0x000000070000720c */ /* 0x001fda0003f02070 */
[----:B-1----:R-:W3:Y:S01]  /*18420*/  @P0 ATOMG.E.ADD.STRONG.GPU PT, R3, desc[UR54][R2.64], R5 ;  /* 0x00000005020309a8 */ /* 0x002ee200081ee1f6 */
[----:B------:R-:W0:Y:S02]  /*18430*/  S2R R4, SR_LTMASK ;  /* 0x0000000000047919 */ /* 0x000e240000003900 */
[----:B0-----:R-:W-:-:S04]  /*18440*/  LOP3.LUT R4, R4, UR4, RZ, 0xc0, !PT ;  /* 0x0000000404047c12 */ /* 0x001fc8000f8ec0ff */
[----:B------:R-:W0:Y:S01]  /*18450*/  POPC R7, R4 ;  /* 0x0000000400077309 */ /* 0x000e220000000000 */
[----:B--2---:R-:W-:Y:S01]  /*18460*/  R2UR UR5, R6 ;  /* 0x00000000060572ca */ /* 0x004fe200000e0000 */
[----:B---3--:R-:W0:-:S12]  /*18470*/  SHFL.IDX PT, R0, R3, R0, 0x1f ;  /* 0x00001f0003007589 */ /* 0x008e1800000e0000 */
[----:B0-----:R-:W-:Y:S01]  /*18480*/  IADD3 R16, R0, UR5, R7 ;  /* 0x0000000500107c10 */ /* 0x001fe2000fffe007 */
[----:B------:R-:W-:Y:S06]  /*18490*/  BRA `(.L_x_4361) ;  /* 0x00000030009c7947 */ /* 0x000fec0003800000 */
.L_x_4360:
[----:B------:R-:W0:Y:S01]  /*184a0*/  S2R R0, SR_CgaCtaId ;  /* 0x0000000000007919 */ /* 0x000e220000008800 */
[----:B------:R-:W-:-:S04]  /*184b0*/  MOV R2, 0x400 ;  /* 0x0000040000027802 */ /* 0x000fc80000000f00 */
[----:B0-----:R-:W-:-:S04]  /*184c0*/  LEA R3, R0, R2, 0x18 ;  /* 0x0000000200037211 */ /* 0x001fc800078ec0ff */
[----:B------:R-:W-:Y:S01]  /*184d0*/  IADD3 R0, R3, 0x22400, RZ ;  /* 0x0002240003007810 */ /* 0x000fe20007ffe0ff */
[----:B------:R0:W-:Y:S03]  /*184e0*/  STL [R1+0x14], R3 ;  /* 0x0000140301007387 */ /* 0x0001e60000100800 */
[----:B------:R-:W-:-:S13]  /*184f0*/  LOP3.LUT P0, RZ, R0, 0x3ff, RZ, 0xc0, !PT ;  /* 0x000003ff00ff7812 */ /* 0x000fda000780c0ff */
[----:B0-----:R-:W-:Y:S05]  /*18500*/  @!P0 BRA `(.L_x_4362) ;  /* 0x0000000000408947 */ /* 0x001fea0003800000 */
        /* <DEDUP_REMOVED lines=16> */
.L_x_4362:
        /* <DEDUP_REMOVED lines=10> */
[----:B------:R-:W-:Y:S01]  /*186b0*/  MOV R8, 0x70 ;  /* 0x0000007000087802 */ /* 0x000fe20000000f00 */
[----:B------:R-:W-:Y:S02]  /*186c0*/  IMAD.U32 R5, RZ, RZ, UR7 ;  /* 0x00000007ff057e24 */ /* 0x000fe4000f8e00ff */
[----:B------:R-:W-:Y:S02]  /*186d0*/  IMAD.U32 R6, RZ, RZ, UR8 ;  /* 0x00000008ff067e24 */ /* 0x000fe4000f8e00ff */
[----:B------:R-:W-:-:S02]  /*186e0*/  IMAD.U32 R7, RZ, RZ, UR9 ;  /* 0x00000009ff077e24 */ /* 0x000fc4000f8e00ff */
[----:B------:R-:W-:Y:S02]  /*186f0*/  IMAD.U32 R10, RZ, RZ, UR4 ;  /* 0x00000004ff0a7e24 */ /* 0x000fe4000f8e00ff */
[----:B------:R-:W-:Y:S02]  /*18700*/  IMAD.U32 R11, RZ, RZ, UR5 ;  /* 0x00000005ff0b7e24 */ /* 0x000fe4000f8e00ff */
[----:B------:R-:W-:Y:S02]  /*18710*/  IMAD.MOV.U32 R12, RZ, RZ, 0x1 ;  /* 0x00000001ff0c7424 */ /* 0x000fe400078e00ff */
[----:B0-----:R-:W-:-:S07]  /*18720*/  IMAD.MOV.U32 R13, RZ, RZ, RZ ;  /* 0x000000ffff0d7224 */ /* 0x001fce00078e00ff */
[----:B------:R-:W-:-:S07]  /*18730*/  LEPC R20, `(.L_x_4364) ;  /* 0x000000001014794e */ /* 0x000fce0000000000 */
[----:B-1----:R-:W-:Y:S05]  /*18740*/  CALL.ABS.NOINC R2 ;  /* 0x0000000002007343 */ /* 0x002fea0003c00000 */
.L_x_4364:
        /* <DEDUP_REMOVED lines=16> */
.L_x_4363:
        /* <DEDUP_REMOVED lines=26> */
[----:B-1----:R-:W1:Y:S01]  /*189f0*/  @P0 LDC R2, c[0x0][0x430] ;  /* 0x00010c00ff020b82 */ /* 0x002e620000000800 */
[----:B0-----:R-:W-:-:S05]  /*18a00*/  @P0 IMAD.HI.U32 R3, R18, R5, RZ ;  /* 0x0000000512030227 */ /* 0x001fca00078e00ff */
[----:B-1----:R-:W-:Y:S02]  /*18a10*/  @P0 SHF.R.U32.HI R4, RZ, R2, R3 ;  /* 0x00000002ff040219 */ /* 0x002fe40000011603 */
[----:B------:R-:W-:-:S04]  /*18a20*/  ISETP.NE.U32.AND P0, PT, RZ, UR4, PT ;  /* 0x00000004ff007c0c */ /* 0x000fc8000bf05070 */
[----:B------:R-:W-:-:S04]  /*18a30*/  ISETP.NE.AND.EX P0, PT, RZ, UR5, PT, P0 ;  /* 0x00000005ff007c0c */ /* 0x000fc8000bf05300 */
[----:B------:R-:W-:-:S09]  /*18a40*/  SEL R5, R6, RZ, !P0 ;  /* 0x000000ff06057207 */ /* 0x000fd20004000000 */
.L_x_4365:
        /* <DEDUP_REMOVED lines=19> */
.L_x_4499:
[----:B------:R-:W-:Y:S01]  /*18b80*/  UMOV UR4, 0xffffffff ;  /* 0xffffffff00047882 */ /* 0x000fe20000000000 */
[----:B------:R-:W-:Y:S02]  /*18b90*/  SHF.R.S32.HI R8, RZ, 0x1f, R0 ;  /* 0x0000001fff087819 */ /* 0x000fe40000011400 */
[----:B------:R-:W-:Y:S05]  /*18ba0*/  BRA.DIV UR4, `(.L_x_4367) ;  /* 0x0000004e04387947 */ /* 0x000fea000b800000 */
[----:B------:R-:W-:-:S13]  /*18bb0*/  ELECT P6, URZ, PT ;  /* 0x00000000003f782f */ /* 0x000fda00038c0000 */
.L_x_4502:
        /* <DEDUP_REMOVED lines=11> */
[----:B------:R-:W-:Y:S01]  /*18c70*/  IADD3 R9, -R6, RZ, RZ ;  /* 0x000000ff06097210 */ /* 0x000fe20007ffe1ff */
[--C-:B------:R-:W-:Y:S01]  /*18c80*/  IMAD.MOV.U32 R10, RZ, RZ, R6.reuse ;  /* 0x000000ffff0a7224 */ /* 0x100fe200078e0006 */
[----:B------:R-:W-:-:S03]  /*18c90*/  SHF.R.S32.HI R11, RZ, 0x1f, R6 ;  /* 0x0000001fff0b7819 */ /* 0x000fc60000011406 */
[----:B------:R-:W-:Y:S02]  /*18ca0*/  IMAD R7, R12, R9, R7 ;  /* 0x000000090c077224 */ /* 0x000fe400078e0207 */
[----:B------:R-:W-:Y:S02]  /*18cb0*/  IMAD R9, R8, UR4, RZ ;  /* 0x0000000408097c24 */ /* 0x000fe4000f8e02ff */
[----:B------:R-:W-:-:S04]  /*18cc0*/  IMAD.WIDE.U32 R10, R0, UR4, R10 ;  /* 0x00000004000a7c25 */ /* 0x000fc8000f8e000a */
[----:B------:R-:W-:Y:S01]  /*18cd0*/  IMAD R9, R0, UR5, R9 ;  /* 0x0000000500097c24 */ /* 0x000fe2000f8e0209 */
[----:B------:R-:W-:-:S03]  /*18ce0*/  LEA R12, P0, R10, R2, 0x2 ;  /* 0x000000020a0c7211 */ /* 0x000fc600078010ff */
[----:B------:R-:W-:-:S05]  /*18cf0*/  IMAD.IADD R6, R11, 0x1, R9 ;  /* 0x000000010b067824 */ /* 0x000fca00078e0209 */
[----:B------:R-:W-:-:S05]  /*18d00*/  LEA.HI.X R13, R10, R3, R6, 0x2, P0 ;  /* 0x000000030a0d7211 */ /* 0x000fca00000f1406 */
[----:B------:R0:W5:Y:S02]  /*18d10*/  LDG.E R6, desc[UR54][R12.64] ;  /* 0x000000360c067981 */ /* 0x000164000c1e1900 */
.L_x_4369:
        /* <DEDUP_REMOVED lines=9> */
.L_x_4503:
        /* <DEDUP_REMOVED lines=11> */
.L_x_4371:
        /* <DEDUP_REMOVED lines=23> */
.L_x_4368:
        /* <DEDUP_REMOVED lines=82> */
.L_x_4373:
[----:B------:R-:W-:Y:S05]  /*194f0*/  BSYNC B0 ;  /* 0x0000000000007941 */ /* 0x000fea0003800000 */
.L_x_4372:
        /* <DEDUP_REMOVED lines=9> */
.L_x_4504:
        /* <DEDUP_REMOVED lines=13> */
.L_x_4505:
        /* <DEDUP_REMOVED lines=11> */
.L_x_4378:
        /* <DEDUP_REMOVED lines=58> */
.L_x_4376:
[----:B------:R-:W-:Y:S05]  /*19ab0*/  BSYNC B0 ;  /* 0x0000000000007941 */ /* 0x000fea0003800000 */
.L_x_4375:
        /* <DEDUP_REMOVED lines=43> */
.L_x_4385:
[----:B-1----:R-:W1:Y:S01]  /*19d70*/  S2R R3, SR_CgaCtaId ;  /* 0x0000000000037919 */ /* 0x002e620000008800 */
[----:B------:R-:W-:-:S04]  /*19d80*/  MOV R2, 0x400 ;  /* 0x0000040000027802 */ /* 0x000fc80000000f00 */
[----:B-1----:R-:W-:Y:S02]  /*19d90*/  LEA R2, R3, R2, 0x18 ;  /* 0x0000000203027211 */ /* 0x002fe400078ec0ff */
[----:B------:R-:W-:-:S03]  /*19da0*/  SHF.L.U32 R3, R12, 0x1f, RZ ;  /* 0x0000001f0c037819 */ /* 0x000fc600000006ff */
[----:B------:R-:W-:-:S04]  /*19db0*/  IMAD R2, R13, 0x8, R2 ;  /* 0x000000080d027824 */ /* 0x000fc800078e0202 */
[----:B------:R-:W1:Y:S02]  /*19dc0*/  SYNCS.PHASECHK.TRANS64.TRYWAIT P0, [R2+URZ+0x38840], R3 ;  /* 0x03884003020075a7 */ /* 0x000e64000800017f */
[----:B-1----:R-:W-:Y:S05]  /*19dd0*/  @!P0 BRA `(.L_x_4386) ;  /* 0x0000003c00148947 */ /* 0x002fea0003800000 */
.L_x_4506:
        /* <DEDUP_REMOVED lines=11> */
.L_x_4387:
[----:B--2---:R-:W2:Y:S01]  /*19e90*/  LDL R7, [R1] ;  /* 0x0000000001077983 */ /* 0x004ea20000100800 */
[----:B------:R-:W-:-:S03]  /*19ea0*/  MOV R11, 0x400 ;  /* 0x00000400000b7802 */ /* 0x000fc60000000f00 */
[----:B------:R-:W3:Y:S01]  /*19eb0*/  LDL R10, [R1+0x10] ;  /* 0x00001000010a7983 */ /* 0x000ee20000100800 */
        /* <DEDUP_REMOVED lines=20> */
.L_x_4507:
        /* <DEDUP_REMOVED lines=8> */
.L_x_4389:
[----:B01----:R-:W2:Y:S01]  /*1a080*/  LDL R3, [R1] ;  /* 0x0000000001037983 */ /* 0x003ea20000100800 */
        /* <DEDUP_REMOVED lines=54> */
.L_x_4384:
[----:B------:R-:W-:Y:S05]  /*1a3f0*/  BSYNC B2 ;  /* 0x0000000000027941 */ /* 0x000fea0003800000 */
.L_x_4383:
[----:B------:R-:W2:Y:S02]  /*1a400*/  LDL.LU R2, [R1+0x1c] ;  /* 0x00001c0001027983 */ /* 0x000ea40000300800 */
[----:B--2---:R-:W-:-:S07]  /*1a410*/  VIADD R5, R2, 0xfffffffd ;  /* 0xfffffffd02057836 */ /* 0x004fce0000000000 */
.L_x_4382:
[----:B------:R-:W-:Y:S05]  /*1a420*/  BSYNC B1 ;  /* 0x0000000000017941 */ /* 0x000fea0003800000 */
.L_x_4381:
[----:B------:R-:W-:-:S13]  /*1a430*/  ISETP.NE.AND P0, PT, R9, RZ, PT ;  /* 0x000000ff0900720c */ /* 0x000fda0003f05270 */
[----:B------:R-:W-:Y:S05]  /*1a440*/  @!P0 BRA `(.L_x_4380) ;  /* 0x0000001000388947 */ /* 0x000fea0003800000 */
.L_x_4404:
        /* <DEDUP_REMOVED lines=30> */
.L_x_4392:
[----:B------:R-:W2:Y:S01]  /*1a630*/  S2R R3, SR_CgaCtaId ;  /* 0x0000000000037919 */ /* 0x000ea20000008800 */
[----:B------:R-:W-:-:S04]  /*1a640*/  MOV R2, 0x400 ;  /* 0x0000040000027802 */ /* 0x000fc80000000f00 */
[----:B--2---:R-:W-:Y:S02]  /*1a650*/  LEA R2, R3, R2, 0x18 ;  /* 0x0000000203027211 */ /* 0x004fe400078ec0ff */
[----:B------:R-:W-:-:S03]  /*1a660*/  SHF.L.U32 R3, R9, 0x1f, RZ ;  /* 0x0000001f09037819 */ /* 0x000fc600000006ff */
[----:B------:R-:W-:-:S04]  /*1a670*/  IMAD R2, R10, 0x8, R2 ;  /* 0x000000080a027824 */ /* 0x000fc800078e0202 */
[----:B------:R-:W2:Y:S02]  /*1a680*/  SYNCS.PHASECHK.TRANS64.TRYWAIT P0, [R2+URZ+0x38840], R3 ;  /* 0x03884003020075a7 */ /* 0x000ea4000800017f */
[----:B--2---:R-:W-:Y:S05]  /*1a690*/  @!P0 BRA `(.L_x_4393) ;  /* 0x00000034000c8947 */ /* 0x004fea0003800000 */
.L_x_4508:
[----:B-1----:R-:W1:Y:S02]  /*1a6a0*/  S2R R7, SR_TID.X ;  /* 0x0000000000077919 */ /* 0x002e640000002100 */
        /* <DEDUP_REMOVED lines=10> */
.L_x_4394:
[----:B0-----:R-:W3:Y:S01]  /*1a750*/  LDL R12, [R1+0x10] ;  /* 0x00001000010c7983 */ /* 0x001ee20000100800 */
[----:B-1----:R-:W-:Y:S01]  /*1a760*/  MOV R7, 0x400 ;  /* 0x0000040000077802 */ /* 0x002fe20000000f00 */
        /* <DEDUP_REMOVED lines=20> */
.L_x_4509:
        /* <DEDUP_REMOVED lines=8> */
.L_x_4396:
[----:B------:R-:W1:Y:S01]  /*1a930*/  S2R R11, SR_CgaCtaId ;  /* 0x00000000000b7919 */ /* 0x000e620000008800 */
[----:B0-2---:R-:W-:Y:S01]  /*1a940*/  MOV R3, 0x400 ;  /* 0x0000040000037802 */ /* 0x005fe20000000f00 */
        /* <DEDUP_REMOVED lines=52> */
.L_x_4391:
[----:B------:R-:W-:Y:S05]  /*1ac90*/  BSYNC B1 ;  /* 0x0000000000017941 */ /* 0x000fea0003800000 */
.L_x_4390:
        /* <DEDUP_REMOVED lines=13> */
[----:B------:R-:W1:Y:S02]  /*1ad70*/  LDC R6, c[0x0][0x41c] ;  /* 0x00010700ff067b82 */ /* 0x000e640000000800 */
[----:B-1----:R-:W-:-:S13]  /*1ad80*/  ISETP.NE.AND P0, PT, R6, 0x1, PT ;  /* 0x000000010600780c */ /* 0x002fda0003f05270 */
[----:B------:R-:W1:Y:S02]  /*1ad90*/  @P0 LDC.64 R2, c[0x0][0x420] ;  /* 0x00010800ff020b82 */ /* 0x000e640000000a00 */
[----:B-1----:R-:W-:-:S04]  /*1ada0*/  @P0 IMAD.HI.U32 R7, R9, R2, RZ ;  /* 0x0000000209070227 */ /* 0x002fc800078e00ff */
        /* <DEDUP_REMOVED lines=12> */
.L_x_4399:
[----:B------:R-:W2:Y:S01]  /*1ae70*/  S2R R3, SR_CgaCtaId ;  /* 0x0000000000037919 */ /* 0x000ea20000008800 */
[----:B------:R-:W-:-:S04]  /*1ae80*/  MOV R2, 0x400 ;  /* 0x0000040000027802 */ /* 0x000fc80000000f00 */
[----:B--2---:R-:W-:Y:S02]  /*1ae90*/  LEA R2, R3, R2, 0x18 ;  /* 0x0000000203027211 */ /* 0x004fe400078ec0ff */
[----:B------:R-:W-:-:S03]  /*1aea0*/  SHF.L.U32 R3, R11, 0x1f, RZ ;  /* 0x0000001f0b037819 */ /* 0x000fc600000006ff */
[----:B------:R-:W-:-:S04]  /*1aeb0*/  IMAD R2, R12, 0x8, R2 ;  /* 0x000000080c027824 */ /* 0x000fc800078e0202 */
[----:B------:R-:W2:Y:S02]  /*1aec0*/  SYNCS.PHASECHK.TRANS64.TRYWAIT P0, [R2+URZ+0x38840], R3 ;  /* 0x03884003020075a7 */ /* 0x000ea4000800017f */
[----:B--2---:R-:W-:Y:S05]  /*1aed0*/  @!P0 BRA `(.L_x_4400) ;  /* 0x0000002c00248947 */ /* 0x004fea0003800000 */
.L_x_4510:
        /* <DEDUP_REMOVED lines=11> */
.L_x_4401:
[----:B-1----:R-:W3:Y:S01]  /*1af90*/  LDL R7, [R1] ;  /* 0x0000000001077983 */ /* 0x002ee20000100800 */
        /* <DEDUP_REMOVED lines=20> */
[----:B------:R-:W1:Y:S02]  /*1b0e0*/  SYNCS.PHASECHK.TRANS64.TRYWAIT P1, [R2+URZ+0x38860], R3 ;  /* 0x03886003020075a7 */ /* 0x000e64000802017f */
[----:B01----:R-:W-:Y:S05]  /*1b0f0*/  @!P1 BRA `(.L_x_4402) ;  /* 0x0000002800b09947 */ /* 0x003fea0003800000 */
.L_x_4511:
        /* <DEDUP_REMOVED lines=8> */
.L_x_4403:
        /* <DEDUP_REMOVED lines=55> */
.L_x_4398:
[----:B------:R-:W-:Y:S05]  /*1b4f0*/  BSYNC B1 ;  /* 0x0000000000017941 */ /* 0x000fea0003800000 */
.L_x_4397:
[C---:B------:R-:W-:Y:S01]  /*1b500*/  ISETP.GT.AND P0, PT, R5.reuse, 0x1, PT ;  /* 0x000000010500780c */ /* 0x040fe20003f04270 */
[----:B------:R-:W-:-:S12]  /*1b510*/  VIADD R5, R5, 0xfffffffe ;  /* 0xfffffffe05057836 */ /* 0x000fd80000000000 */
[----:B------:R-:W-:Y:S05]  /*1b520*/  @P0 BRA `(.L_x_4404) ;  /* 0xffffffec00c80947 */ /* 0x000fea000383ffff */
.L_x_4380:
[----:B------:R-:W-:Y:S05]  /*1b530*/  BSYNC B0 ;  /* 0x0000000000007941 */ /* 0x000fea0003800000 */
.L_x_4379:
        /* <DEDUP_REMOVED lines=11> */
[----:B-1----:R-:W2:Y:S01]  /*1b5f0*/  LDL R2, [R1+0x30] ;  /* 0x0000300001027983 */ /* 0x002ea20000100800 */
[----:B------:R-:W-:Y:S02]  /*1b600*/  VOTEU.ANY UR4, UPT, PT ;  /* 0x0000000000047886 */ /* 0x000fe400038e0100 */
[----:B------:R-:W1:Y:S01]  /*1b610*/  FLO.U32 R4, UR4 ;  /* 0x0000000400047d00 */ /* 0x000e6200080e0000 */
[----:B------:R-:W1:Y:S07]  /*1b620*/  S2R R7, SR_LANEID ;  /* 0x0000000000077919 */ /* 0x000e6e0000000000 */
[----:B0-----:R-:W0:Y:S01]  /*1b630*/  POPC R5, UR4 ;  /* 0x0000000400057d09 */ /* 0x001e220008000000 */
[----:B-1----:R-:W-:-:S02]  /*1b640*/  ISETP.EQ.U32.AND P0, PT, R4, R7, PT ;  /* 0x000000070400720c */ /* 0x002fc40003f02070 */
[----:B--2---:R-:W-:Y:S02]  /*1b650*/  R2UR UR5, R2 ;  /* 0x00000000020572ca */ /* 0x004fe400000e0000 */
[----:B------:R-:W0:Y:S09]  /*1b660*/  LDC.64 R2, c[0x0][0xd38] ;  /* 0x00034e00ff027b82 */ /* 0x000e320000000a00 */
[----:B0-----:R-:W2:Y:S01]  /*1b670*/  @P0 ATOMG.E.ADD.STRONG.GPU PT, R3, desc[UR54][R2.64], R5 ;  /* 0x00000005020309a8 */ /* 0x001ea200081ee1f6 */
[----:B------:R-:W0:Y:S02]  /*1b680*/  S2R R6, SR_LTMASK ;  /* 0x0000000000067919 */ /* 0x000e240000003900 */
[----:B0-----:R-:W-:-:S04]  /*1b690*/  LOP3.LUT R6, R6, UR4, RZ, 0xc0, !PT ;  /* 0x0000000406067c12 */ /* 0x001fc8000f8ec0ff */
[----:B------:R-:W0:Y:S01]  /*1b6a0*/  POPC R7, R6 ;  /* 0x0000000600077309 */ /* 0x000e220000000000 */
[----:B--2---:R-:W0:Y:S02]  /*1b6b0*/  SHFL.IDX PT, R4, R3, R4, 0x1f ;  /* 0x00001f0403047589 */ /* 0x004e2400000e0000 */
[----:B0-----:R-:W-:-:S07]  /*1b6c0*/  IADD3 R16, R4, UR5, R7 ;  /* 0x0000000504107c10 */ /* 0x001fce000fffe007 */
.L_x_4406:
[----:B------:R-:W-:Y:S05]  /*1b6d0*/  BSYNC B0 ;  /* 0x0000000000007941 */ /* 0x000fea0003800000 */
.L_x_4405:
[----:B-1----:R-:W2:Y:S02]  /*1b6e0*/  LDL.LU R2, [R1+0x8] ;  /* 0x0000080001027983 */ /* 0x002ea40000300800 */
[----:B--2---:R-:W-:-:S05]  /*1b6f0*/  LOP3.LUT R2, R2, R0, RZ, 0x3c, !PT ;  /* 0x0000000002027212 */ /* 0x004fca00078e3cff */
[----:B------:R1:W-:Y:S02]  /*1b700*/  STL [R1+0x8], R2 ;  /* 0x0000080201007387 */ /* 0x0003e40000100800 */
.L_x_4361:
[----:B------:R-:W-:Y:S05]  /*1b710*/  BSYNC B6 ;  /* 0x0000000000067941 */ /* 0x000fea0003800000 */
.L_x_4359:
[----:B------:R-:W-:-:S03]  /*1b720*/  UMOV UR4, 0xffffffff ;  /* 0xffffffff00047882 */ /* 0x000fc60000000000 */
[----:B------:R-:W-:Y:S05]  /*1b730*/  BRA.DIV UR4, `(.L_x_4407) ;  /* 0x0000002604347947 */ /* 0x000fea000b800000 */
[----:B------:R2:W3:Y:S04]  /*1b740*/  SHFL.IDX PT, R4, R16, RZ, 0x1f ;  /* 0x00001fff10047589 */ /* 0x0004e800000e0000 */
[----:B------:R-:W4:Y:S02]  /*1b750*/  SHFL.IDX PT, R16, R16, 0x1, 0x1f ;  /* 0x00201f0010107f89 */ /* 0x000f2400000e0000 */
.L_x_4515:
[----:B------:R-:W5:Y:S01]  /*1b760*/  S2R R0, SR_TID.X ;  /* 0x0000000000007919 */ /* 0x000f620000002100 */
[----:B------:R-:W-:Y:S01]  /*1b770*/  ULDC UR4, c[0x0][0xd14] ;  /* 0x0003450000047ab9 */ /* 0x000fe20000000800 */
[----:B------:R-:W-:Y:S01]  /*1b780*/  BSSY B0, `(.L_x_4408) ;  /* 0x000000b000007945 */ /* 0x000fe20003800000 */
[----:B------:R-:W-:Y:S01]  /*1b790*/  IMAD.MOV.U32 R17, RZ, RZ, RZ ;  /* 0x000000ffff117224 */ /* 0x000fe200078e00ff */
[----:B-----5:R-:W-:Y:S01]  /*1b7a0*/  LOP3.LUT R7, R0, 0x1f, RZ, 0xc0, !PT ;  /* 0x0000001f00077812 */ /* 0x020fe200078ec0ff */
[----:B------:R-:W-:-:S03]  /*1b7b0*/  IMAD.U32 R0, RZ, RZ, UR4 ;  /* 0x00000004ff007e24 */ /* 0x000fc6000f8e00ff */
[C---:B------:R-:W-:Y:S01]  /*1b7c0*/  ISETP.NE.AND P0, PT, R7.reuse, 0x1f, PT ;  /* 0x0000001f0700780c */ /* 0x040fe20003f05270 */
[----:B0-----:R-:W-:-:S05]  /*1b7d0*/  IMAD.IADD R5, R7, 0x1, R19 ;  /* 0x0000000107057824 */ /* 0x001fca00078e0213 */
[----:B------:R-:W-:-:S13]  /*1b7e0*/  ISETP.GE.OR P0, PT, R5, R0, !P0 ;  /* 0x000000000500720c */ /* 0x000fda0004706670 */
[----:B------:R-:W-:Y:S05]  /*1b7f0*/  @P0 BRA `(.L_x_4409) ;  /* 0x00000000000c0947 */ /* 0x000fea0003800000 */
[----:B-1----:R-:W0:Y:S02]  /*1b800*/  LDC.64 R2, c[0x0][0xd58] ;  /* 0x00035600ff027b82 */ /* 0x002e240000000a00 */
[----:B0-----:R-:W-:-:S05]  /*1b810*/  IMAD.WIDE R2, R5, 0x4, R2 ;  /* 0x0000000405027825 */ /* 0x001fca00078e0202 */
[----:B------:R0:W5:Y:S02]  /*1b820*/  LDG.E R17, desc[UR54][R2.64] ;  /* 0x0000003602117981 */ /* 0x000164000c1e1900 */
.L_x_4409:
[----:B------:R-:W-:Y:S05]  /*1b830*/  BSYNC B0 ;  /* 0x0000000000007941 */ /* 0x000fea0003800000 */
.L_x_4408:
        /* <DEDUP_REMOVED lines=21> */
[----:B-1----:R-:W-:-:S05]  /*1b990*/  IMAD.IADD R2, R6, 0x1, R7 ;  /* 0x0000000106027824 */ /* 0x002fca00078e0207 */
[----:B------:R0:W1:Y:S02]  /*1b9a0*/  SHFL.IDX PT, R14, R2, 0x1f, 0x1f ;  /* 0x03e01f00020e7f89 */ /* 0x00006400000e0000 */
.L_x_4523:
[----:B------:R-:W-:Y:S02]  /*1b9b0*/  ULDC UR4, c[0x0][0xd10] ;  /* 0x0003440000047ab9 */ /* 0x000fe40000000800 */
[----:B------:R-:W-:-:S04]  /*1b9c0*/  IMAD.U32 R5, RZ, RZ, UR4 ;  /* 0x00000004ff057e24 */ /* 0x000fc8000f8e00ff */
[----:B-1----:R-:W-:-:S04]  /*1b9d0*/  IMAD R3, R14, R5, RZ ;  /* 0x000000050e037224 */ /* 0x002fc800078e02ff */
[----:B--2-4-:R-:W-:-:S05]  /*1b9e0*/  IMAD.IADD R16, R16, 0x1, R3 ;  /* 0x0000000110107824 */ /* 0x014fca00078e0203 */
[----:B---3--:R-:W-:-:S13]  /*1b9f0*/  ISETP.GT.AND P0, PT, R16, R4, PT ;  /* 0x000000041000720c */ /* 0x008fda0003f04270 */
[----:B------:R-:W-:Y:S05]  /*1ba00*/  @P0 BRA `(.L_x_4411) ;  /* 0x0000000000b40947 */ /* 0x000fea0003800000 */
[----:B------:R-:W1:Y:S02]  /*1ba10*/  LDC R0, c[0x0][0xd14] ;  /* 0x00034500ff007b82 */ /* 0x000e640000000800 */
.L_x_4416:
        /* <DEDUP_REMOVED lines=14> */
.L_x_4414:
[----:B------:R-:W-:Y:S05]  /*1bb00*/  BSYNC B0 ;  /* 0x0000000000007941 */ /* 0x000fea0003800000 */
.L_x_4413:
        /* <DEDUP_REMOVED lines=23> */
.L_x_4531:
[----:B------:R-:W-:Y:S02]  /*1bc80*/  ULDC UR4, c[0x0][0xd10] ;  /* 0x0003440000047ab9 */ /* 0x000fe40000000800 */
[----:B------:R-:W-:-:S04]  /*1bc90*/  IMAD.U32 R5, RZ, RZ, UR4 ;  /* 0x00000004ff057e24 */ /* 0x000fc8000f8e00ff */
[----:B-1----:R-:W-:-:S04]  /*1bca0*/  IMAD R3, R14, R5, RZ ;  /* 0x000000050e037224 */ /* 0x002fc800078e02ff */
[----:B------:R-:W-:-:S05]  /*1bcb0*/  IMAD.IADD R16, R3, 0x1, R16 ;  /* 0x0000000103107824 */ /* 0x000fca00078e0210 */
[----:B------:R-:W-:-:S13]  /*1bcc0*/  ISETP.GT.AND P0, PT, R16, R4, PT ;  /* 0x000000041000720c */ /* 0x000fda0003f04270 */
[----:B------:R-:W-:Y:S05]  /*1bcd0*/  @!P0 BRA `(.L_x_4416) ;  /* 0xfffffffc00508947 */ /* 0x000fea000383ffff */
.L_x_4411:
        /* <DEDUP_REMOVED lines=8> */
.L_x_4535:
[----:B------:R-:W-:Y:S01]  /*1bd60*/  ISETP.NE.AND P0, PT, R3, RZ, PT ;  /* 0x000000ff0300720c */ /* 0x000fe20003f05270 */
[----:B------:R-:W-:-:S12]  /*1bd70*/  IMAD.MOV.U32 R7, RZ, RZ, RZ ;  /* 0x000000ffff077224 */ /* 0x000fd800078e00ff */
[----:B------:R-:W-:Y:S05]  /*1bd80*/  @!P0 BRA `(.L_x_4418) ;  /* 0x0000000000108947 */ /* 0x000fea0003800000 */
[----:B------:R-:W-:Y:S01]  /*1bd90*/  UMOV UR4, 0xffffffff ;  /* 0xffffffff00047882 */ /* 0x000fe20000000000 */
[----:B------:R-:W-:Y:S02]  /*1bda0*/  VIADD R12, R6, 0xffffffff ;  /* 0xffffffff060c7836 */ /* 0x000fe40000000000 */
[----:B------:R-:W-:Y:S05]  /*1bdb0*/  BRA.DIV UR4, `(.L_x_4419) ;  /* 0x0000002604c87947 */ /* 0x000fea000b800000 */
[----:B------:R3:W4:Y:S02]  /*1bdc0*/  SHFL.IDX PT, R7, R2, R12, 0x1f ;  /* 0x00001f0c02077589 */ /* 0x00072400000e0000 */
.L_x_4418:
[----:B0--3--:R-:W0:Y:S01]  /*1bdd0*/  LDC.64 R2, c[0x0][0xd68] ;  /* 0x00035a00ff027b82 */ /* 0x009e220000000a00 */
[----:B------:R-:W-:-:S04]  /*1bde0*/  IMAD.IADD R19, R6, 0x1, R19 ;  /* 0x0000000106137824 */ /* 0x000fc800078e0213 */
[----:B0-----:R-:W-:-:S05]  /*1bdf0*/  IMAD.WIDE R2, R19, 0x4, R2 ;  /* 0x0000000413027825 */ /* 0x001fca00078e0202 */
[----:B------:R-:W1:Y:S01]  /*1be00*/  LDG.E R9, desc[UR54][R2.64] ;  /* 0x0000003602097981 */ /* 0x000e62000c1e1900 */
[----:B----4-:R-:W-:Y:S02]  /*1be10*/  IMAD R16, R7, R5, R16 ;  /* 0x0000000507107224 */ /* 0x010fe400078e0210 */
[----:B-12---:R-:W-:-:S05]  /*1be20*/  IMAD R6, R17, R9, RZ ;  /* 0x0000000911067224 */ /* 0x006fca00078e02ff */
        /* <DEDUP_REMOVED lines=23> */
[----:B------:R-:W-:Y:S02]  /*1bfa0*/  @!P0 IADD3 R4, -R4, RZ, RZ ;  /* 0x000000ff04048210 */ /* 0x000fe40007ffe1ff */
        /* <DEDUP_REMOVED lines=25> */
[C---:B------:R-:W-:Y:S01]  /*1c140*/  LOP3.LUT R2, R4.reuse, R9, RZ, 0x3c, !PT ;  /* 0x0000000904027212 */ /* 0x040fe200078e3cff */
[----:B------:R-:W-:-:S10]  /*1c150*/  IMAD.IADD R4, R4, 0x1, R7 ;  /* 0x0000000104047824 */ /* 0x000fd400078e0207 */
        /* <DEDUP_REMOVED lines=10> */
.L_x_4412:
[----:B------:R-:W-:Y:S01]  /*1c200*/  UMOV UR4, URZ ;  /* 0x0000003f00047c82 */ /* 0x000fe20008000000 */
[----:B------:R-:W-:Y:S01]  /*1c210*/  UMOV UR5, URZ ;  /* 0x0000003f00057c82 */ /* 0x000fe20008000000 */
[----:B------:R-:W-:Y:S01]  /*1c220*/  ULDC UR6, c[0x0][0xd14] ;  /* 0x0003450000067ab9 */ /* 0x000fe20000000800 */
[----:B------:R-:W-:Y:S01]  /*1c230*/  IMAD.MOV.U32 R16, RZ, RZ, R4 ;  /* 0x000000ffff107224 */ /* 0x000fe200078e0004 */
[----:B------:R-:W-:Y:S01]  /*1c240*/  MOV R19, UR6 ;  /* 0x0000000600137c02 */ /* 0x000fe20008000f00 */
[----:B------:R-:W-:Y:S02]  /*1c250*/  IMAD.U32 R17, RZ, RZ, UR4 ;  /* 0x00000004ff117e24 */ /* 0x000fe4000f8e00ff */
[----:B------:R-:W-:-:S07]  /*1c260*/  IMAD.U32 R18, RZ, RZ, UR5 ;  /* 0x00000005ff127e24 */ /* 0x000fce000f8e00ff */
.L_x_4420:
        /* <DEDUP_REMOVED lines=12> */
.L_x_4337:
[----:B-1----:R-:W2:Y:S01]  /*1c330*/  LDL.LU R0, [R1+0x28] ;  /* 0x0000280001007983 */ /* 0x002ea20000300800 */
[----:B------:R-:W1:Y:S01]  /*1c340*/  S2R R5, SR_CgaCtaId ;  /* 0x0000000000057919 */ /* 0x000e620000008800 */
[----:B--2---:R-:W-:-:S05]  /*1c350*/  VIADD R0, R0, 0x1 ;  /* 0x0000000100007836 */ /* 0x004fca0000000000 */
[----:B---3--:R-:W-:-:S04]  /*1c360*/  LEA.HI R2, R0, R0, RZ, 0x1 ;  /* 0x0000000000027211 */ /* 0x008fc800078f08ff */
[----:B------:R-:W-:-:S05]  /*1c370*/  LOP3.LUT R3, R2, 0xfffffffe, RZ, 0xc0, !PT ;  /* 0xfffffffe02037812 */ /* 0x000fca00078ec0ff */
[----:B------:R-:W-:Y:S01]  /*1c380*/  IMAD.IADD R3, R0, 0x1, -R3 ;  /* 0x0000000100037824 */ /* 0x000fe200078e0a03 */
[----:B------:R-:W-:-:S04]  /*1c390*/  MOV R0, 0x400 ;  /* 0x0000040000007802 */ /* 0x000fc80000000f00 */
[----:B-1----:R-:W-:Y:S02]  /*1c3a0*/  LEA R0, R5, R0, 0x18 ;  /* 0x0000000005007211 */ /* 0x002fe400078ec0ff */
[----:B------:R-:W-:-:S04]  /*1c3b0*/  SHF.L.U32 R3, R3, 0x1f, RZ ;  /* 0x0000001f03037819 */ /* 0x000fc800000006ff */
[----:B------:R-:W1:Y:S02]  /*1c3c0*/  SYNCS.PHASECHK.TRANS64.TRYWAIT P0, [R0+URZ+0x38820], R3 ;  /* 0x03882003000075a7 */ /* 0x000e64000800017f */
[----:B-1----:R-:W-:Y:S05]  /*1c3d0*/  @!P0 BRA `(.L_x_4422) ;  /* 0x0000002000688947 */ /* 0x002fea0003800000 */
.L_x_4538:
[----:B------:R-:W-:-:S03]  /*1c3e0*/  UMOV UR4, 0xffffffff ;  /* 0xffffffff00047882 */ /* 0x000fc60000000000 */
[----:B------:R-:W-:Y:S05]  /*1c3f0*/  BRA.DIV UR4, `(.L_x_4423) ;  /* 0x0000002204747947 */ /* 0x000fea000b800000 */
[----:B------:R-:W2:Y:S02]  /*1c400*/  S2R R2, SR_TID.X ;  /* 0x0000000000027919 */ /* 0x000ea40000002100 */
[----:B--2---:R-:W-:-:S04]  /*1c410*/  SHF.R.U32.HI R2, RZ, 0x5, R2 ;  /* 0x00000005ff027819 */ /* 0x004fc80000011602 */
[----:B------:R-:W-:-:S05]  /*1c420*/  LOP3.LUT R2, R2, 0x3, RZ, 0xc0, !PT ;  /* 0x0000000302027812 */ /* 0x000fca00078ec0ff */
[----:B------:R2:W3:Y:S02]  /*1c430*/  SHFL.IDX PT, R14, R2, RZ, 0x1f ;  /* 0x00001fff020e7589 */ /* 0x0004e400000e0000 */
.L_x_4541:
[----:B---3--:R-:W-:-:S13]  /*1c440*/  ISETP.NE.AND P0, PT, R14, RZ, PT ;  /* 0x000000ff0e00720c */ /* 0x008fda0003f05270 */
[----:B------:R-:W-:Y:S05]  /*1c450*/  @P0 BRA `(.L_x_4188) ;  /* 0x0000000000940947 */ /* 0x000fea0003800000 */
[----:B------:R-:W-:-:S03]  /*1c460*/  UMOV UR4, 0xffffffff ;  /* 0xffffffff00047882 */ /* 0x000fc60000000000 */
[----:B------:R-:W-:Y:S05]  /*1c470*/  BRA.DIV UR4, `(.L_x_4424) ;  /* 0x0000002204887947 */ /* 0x000fea000b800000 */
[----:B------:R-:W-:-:S13]  /*1c480*/  ELECT P6, URZ, PT ;  /* 0x00000000003f782f */ /* 0x000fda00038c0000 */
.L_x_4544:
[----:B------:R-:W-:Y:S05]  /*1c490*/  @!P6 BRA `(.L_x_4188) ;  /* 0x000000000084e947 */ /* 0x000fea0003800000 */
[----:B--2---:R-:W2:Y:S02]  /*1c4a0*/  LDL.LU R2, [R1+0x34] ;  /* 0x0000340001027983 */ /* 0x004ea40000300800 */
[----:B--2---:R-:W-:-:S04]  /*1c4b0*/  LOP3.LUT R2, R2, 0x2, RZ, 0xfc, !PT ;  /* 0x0000000202027812 */ /* 0x004fc800078efcff */
[----:B------:R-:W-:-:S13]  /*1c4c0*/  ISETP.NE.AND P2, PT, R2, 0x3, PT ;  /* 0x000000030200780c */ /* 0x000fda0003f45270 */
[----:B------:R-:W-:Y:S05]  /*1c4d0*/  @!P2 BRA `(.L_x_4425) ;  /* 0x000000000004a947 */ /* 0x000fea0003800000 */
[----:B------:R-:W-:Y:S01]  /*1c4e0*/  BPT.TRAP 0x1 ;  /* 0x000000040000795c */ /* 0x000fe20000300000 */
.L_x_4425:
        /* <DEDUP_REMOVED lines=14> */
.L_x_4545:
[----:B------:R-:W2:Y:S02]  /*1c5d0*/  SYNCS.PHASECHK.TRANS64.TRYWAIT P0, [R7+URZ], R2 ;  /* 0x00000002070075a7 */ /* 0x000ea4000800017f */
[----:B--2---:R-:W-:Y:S05]  /*1c5e0*/  @!P0 BRA `(.L_x_4427) ;  /* 0x0000002000608947 */ /* 0x004fea0003800000 */
.L_x_4546:
[----:B------:R-:W-:Y:S05]  /*1c5f0*/  @!P2 BRA `(.L_x_4428) ;  /* 0x000000000004a947 */ /* 0x000fea0003800000 */
[----:B------:R-:W-:Y:S01]  /*1c600*/  BPT.TRAP 0x1 ;  /* 0x000000040000795c */ /* 0x000fe20000300000 */
.L_x_4428:
[----:B------:R-:W3:Y:S01]  /*1c610*/  LDL.LU R4, [R1] ;  /* 0x0000000001047983 */ /* 0x000ee20000300800 */
[----:B------:R-:W-:-:S04]  /*1c620*/  VIADD R0, R0, 0x38860 ;  /* 0x0003886000007836 */ /* 0x000fc80000000000 */
[----:B---3--:R-:W-:-:S04]  /*1c630*/  IMAD R4, R4, 0x8, R0 ;  /* 0x0000000804047824 */ /* 0x008fc800078e0200 */
[----:B------:R-:W3:Y:S02]  /*1c640*/  SYNCS.PHASECHK.TRANS64.TRYWAIT P0, [R4+URZ], R5 ;  /* 0x00000005040075a7 */ /* 0x000ee4000800017f */
[----:B---3--:R-:W-:Y:S05]  /*1c650*/  @!P0 BRA `(.L_x_4429) ;  /* 0x0000002000588947 */ /* 0x008fea0003800000 */
.L_x_4547:
[----:B------:R-:W-:-:S07]  /*1c660*/  IMAD R3, R3, 0x8, R0 ;  /* 0x0000000803037824 */ /* 0x000fce00078e0200 */
.L_x_4430:
[----:B----4-:R4:W0:Y:S02]  /*1c670*/  SYNCS.PHASECHK.TRANS64.TRYWAIT P0, [R3+URZ], R2 ;  /* 0x00000002030075a7 */ /* 0x010824000800017f */
[----:B0-----:R-:W-:Y:S05]  /*1c680*/  @!P0 NANOSLEEP.SYNCS 0x989680 ;  /* 0x009896800000895d */ /* 0x001fea0003900000 */
[----:B------:R-:W0:Y:S02]  /*1c690*/  @!P0 SYNCS.PHASECHK.TRANS64 P0, [R3+URZ], R2 ;  /* 0x00000002030085a7 */ /* 0x000e24000800007f */
[----:B0-----:R-:W-:Y:S05]  /*1c6a0*/  @!P0 BRA `(.L_x_4430) ;  /* 0xfffffffc00f08947 */ /* 0x001fea000383ffff */
.L_x_4188:
[----:B------:R-:W-:Y:S05]  /*1c6b0*/  BSYNC B8 ;  /* 0x0000000000087941 */ /* 0x000fea0003800000 */
.L_x_4185:
[----:B------:R-:W-:Y:S05]  /*1c6c0*/  EXIT ;  /* 0x000000000000794d */ /* 0x000fea0003800000 */
.L_x_4204:
[----:B0-----:R0:W1:Y:S02]  /*1c6d0*/  SYNCS.PHASECHK.TRANS64.TRYWAIT P5, [R70+URZ+0x38890], R57 ;  /* 0x03889039460075a7 */ /* 0x00106400080a017f */
[----:B-1----:R-:W-:Y:S05]  /*1c6e0*/  @!P5 NANOSLEEP.SYNCS 0x989680 ;  /* 0x009896800000d95d */ /* 0x002fea0003900000 */
[----:B------:R-:W1:Y:S02]  /*1c6f0*/  @!P5 SYNCS.PHASECHK.TRANS64 P5, [R70+URZ+0x38890], R57 ;  /* 0x038890394600d5a7 */ /* 0x000e6400080a007f */
[----:B-1----:R-:W-:Y:S05]  /*1c700*/  @!P5 BRA `(.L_x_4204) ;  /* 0xfffffffc00f0d947 */ /* 0x002fea000383ffff */
[----:B------:R-:W-:Y:S05]  /*1c710*/  BRA `(.L_x_4431) ;  /* 0xfffffe5c00f07947 */ /* 0x000fea000383ffff */
.L_x_4214:
[----:B0-----:R0:W1:Y:S02]  /*1c720*/  SYNCS.PHASECHK.TRANS64.TRYWAIT P5, [R70+URZ+0x38890], R57 ;  /* 0x03889039460075a7 */ /* 0x00106400080a017f */
[----:B-1----:R-:W-:Y:S05]  /*1c730*/  @!P5 NANOSLEEP.SYNCS 0x989680 ;  /* 0x009896800000d95d */ /* 0x002fea0003900000 */
[----:B------:R-:W1:Y:S02]  /*1c740*/  @!P5 SYNCS.PHASECHK.TRANS64 P5, [R70+URZ+0x38890], R57 ;  /* 0x038890394600d5a7 */ /* 0x000e6400080a007f */
[----:B-1----:R-:W-:Y:S05]  /*1c750*/  @!P5 BRA `(.L_x_4214) ;  /* 0xfffffffc00f0d947 */ /* 0x002fea000383ffff */
[----:B------:R-:W-:Y:S05]  /*1c760*/  BRA `(.L_x_4432) ;  /* 0xfffffe68005c7947 */ /* 0x000fea000383ffff */
.L_x_4219:
[----:B0-----:R0:W1:Y:S02]  /*1c770*/  SYNCS.PHASECHK.TRANS64.TRYWAIT P5, [R70+URZ+0x38890], R57 ;  /* 0x03889039460075a7 */ /* 0x00106400080a017f */
[----:B-1----:R-:W-:Y:S05]  /*1c780*/  @!P5 NANOSLEEP.SYNCS 0x989680 ;  /* 0x009896800000d95d */ /* 0x002fea0003900000 */
[----:B------:R-:W1:Y:S02]  /*1c790*/  @!P5 SYNCS.PHASECHK.TRANS64 P5, [R70+URZ+0x38890], R57 ;  /* 0x038890394600d5a7 */ /* 0x000e6400080a007f */
[----:B-1----:R-:W-:Y:S05]  /*1c7a0*/  @!P5 BRA `(.L_x_4219) ;  /* 0xfffffffc00f0d947 */ /* 0x002fea000383ffff */
[----:B------:R-:W-:Y:S05]  /*1c7b0*/  BRA `(.L_x_4433) ;  /* 0xfffffe70008c7947 */ /* 0x000fea000383ffff */
.L_x_4223:
[----:B----4-:R4:W0:Y:S02]  /*1c7c0*/  SYNCS.PHASECHK.TRANS64.TRYWAIT P5, [R70+URZ+0x388b0], R57 ;  /* 0x0388b039460075a7 */ /* 0x01082400080a017f */
[----:B0-----:R-:W-:Y:S05]  /*1c7d0*/  @!P5 NANOSLEEP.SYNCS 0x989680 ;  /* 0x009896800000d95d */ /* 0x001fea0003900000 */
[----:B------:R-:W0:Y:S02]  /*1c7e0*/  @!P5 SYNCS.PHASECHK.TRANS64 P5, [R70+URZ+0x388b0], R57 ;  /* 0x0388b0394600d5a7 */ /* 0x000e2400080a007f */
[----:B0-----:R-:W-:Y:S05]  /*1c7f0*/  @!P5 BRA `(.L_x_4223) ;  /* 0xfffffffc00f0d947 */ /* 0x001fea000383ffff */
[----:B------:R-:W-:Y:S05]  /*1c800*/  BRA `(.L_x_4434) ;  /* 0xfffffe7400087947 */ /* 0x000fea000383ffff */
.L_x_4250:
        /* <DEDUP_REMOVED lines=8> */
.L_x_4436:
[----:B------:R-:W-:Y:S05]  /*1c890*/  BSYNC B1 ;  /* 0x0000000000017941 */ /* 0x000fea0003800000 */
.L_x_4435:
[----:B------:R-:W-:Y:S05]  /*1c8a0*/  BRA `(.L_x_4437) ;  /* 0xfffffea400787947 */ /* 0x000fea000383ffff */
.L_x_4251:
        /* <DEDUP_REMOVED lines=8> */
.L_x_4439:
[----:B------:R-:W-:Y:S05]  /*1c930*/  BSYNC B1 ;  /* 0x0000000000017941 */ /* 0x000fea0003800000 */
.L_x_4438:
[----:B------:R-:W-:Y:S05]  /*1c940*/  BRA `(.L_x_4440) ;  /* 0xfffffea400587947 */ /* 0x000fea000383ffff */
.L_x_4252:
        /* <DEDUP_REMOVED lines=8> */
.L_x_4442:
[----:B------:R-:W-:Y:S05]  /*1c9d0*/  BSYNC B1 ;  /* 0x0000000000017941 */ /* 0x000fea0003800000 */
.L_x_4441:
[----:B------:R-:W-:Y:S05]  /*1c9e0*/  BRA `(.L_x_4443) ;  /* 0xfffffea400387947 */ /* 0x000fea000383ffff */
.L_x_4253:
        /* <DEDUP_REMOVED lines=8> */
.L_x_4445:
[----:B------:R-:W-:Y:S05]  /*1ca70*/  BSYNC B1 ;  /* 0x0000000000017941 */ /* 0x000fea0003800000 */
.L_x_4444:
[----:B------:R-:W-:Y:S05]  /*1ca80*/  BRA `(.L_x_4446) ;  /* 0xfffffea400187947 */ /* 0x000fea000383ffff */
.L_x_4254:
        /* <DEDUP_REMOVED lines=8> */
.L_x_4448:
[----:B------:R-:W-:Y:S05]  /*1cb10*/  BSYNC B1 ;  /* 0x0000000000017941 */ /* 0x000fea0003800000 */
.L_x_4447:
[----:B------:R-:W-:Y:S05]  /*1cb20*/  BRA `(.L_x_4449) ;  /* 0xfffffea000f87947 */ /* 0x000fea000383ffff */
.L_x_4255:
        /* <DEDUP_REMOVED lines=8> */
.L_x_4451:
[----:B------:R-:W-:Y:S05]  /*1cbb0*/  BSYNC B1 ;  /* 0x0000000000017941 */ /* 0x000fea0003800000 */
.L_x_4450:
[----:B------:R-:W-:Y:S05]  /*1cbc0*/  BRA `(.L_x_4452) ;  /* 0xfffffea000d87947 */ /* 0x000fea000383ffff */
.L_x_4256:
[----:B------:R-:W-:Y:S01]  /*1cbd0*/  BSSY B1, `(.L_x_4453) ;  /* 0x0000008000017945 */ /* 0x000fe20003800000 */
[----:B------:R-:W-:Y:S01]  /*1cbe0*/  MOV R13, R3 ;  /* 0x00000003000d7202 */ /* 0x000fe20000000f00 */
[----:B------:R-:W-:Y:S02]  /*1cbf0*/  IMAD.MOV.U32 R12, RZ, RZ, 0x1 ;  /* 0x00000001ff0c7424 */ /* 0x000fe400078e00ff */
[----:B------:R-:W-:Y:S02]  /*1cc00*/  IMAD.MOV.U32 R11, RZ, RZ, 0x1c1f ;  /* 0x00001c1fff0b7424 */ /* 0x000fe400078e00ff */
[----:B------:R-:W-:-:S07]  /*1cc10*/  IMAD.MOV.U32 R15, RZ, RZ, -0x1 ;  /* 0xffffffffff0f7424 */ /* 0x000fce00078e00ff */
[----:B-----5:R-:W-:Y:S05]  /*1cc20*/  WARPSYNC.COLLECTIVE R15, `(.L_x_4454) ;  /* 0x000000000f087348 */ /* 0x020fea0003c00000 */
[----:B------:R0:W1:Y:S02]  /*1cc30*/  SHFL.IDX P6, R14, R13, R12, R11 ;  /* 0x0000000c0d0e7389 */ /* 0x00006400000c000b */
[----:B01---5:R-:W-:Y:S01]  /*1cc40*/  ENDCOLLECTIVE ;  /* 0x000000000000791b */ /* 0x023fe20003800000 */
.L_x_4454:
[----:B------:R-:W-:Y:S05]  /*1cc50*/  BSYNC B1 ;  /* 0x0000000000017941 */ /* 0x000fea0003800000 */
.L_x_4453:
[----:B------:R-:W-:Y:S05]  /*1cc60*/  BRA `(.L_x_4455) ;  /* 0xfffffea000b87947 */ /* 0x000fea000383ffff */
.L_x_4257:
        /* <DEDUP_REMOVED lines=8> */
.L_x_4457:
[----:B------:R-:W-:Y:S05]  /*1ccf0*/  BSYNC B1 ;  /* 0x0000000000017941 */ /* 0x000fea0003800000 */
.L_x_4456:
[----:B------:R-:W-:Y:S05]  /*1cd00*/  BRA `(.L_x_4458) ;  /* 0xfffffea000987947 */ /* 0x000fea000383ffff */
.L_x_4259:
[----:B0-----:R0:W1:Y:S02]  /*1cd10*/  SYNCS.PHASECHK.TRANS64.TRYWAIT P2, [R2+URZ+0x38800], R7 ;  /* 0x03880007020075a7 */ /* 0x001064000804017f */
[----:B-1----:R-:W-:Y:S05]  /*1cd20*/  @!P2 NANOSLEEP.SYNCS 0x989680 ;  /* 0x009896800000a95d */ /* 0x002fea0003900000 */
[----:B------:R-:W1:Y:S02]  /*1cd30*/  @!P2 SYNCS.PHASECHK.TRANS64 P2, [R2+URZ+0x38800], R7 ;  /* 0x038800070200a5a7 */ /* 0x000e64000804007f */
[----:B-1----:R-:W-:Y:S05]  /*1cd40*/  @!P2 BRA `(.L_x_4259) ;  /* 0xfffffffc00f0a947 */ /* 0x002fea000383ffff */
[----:B------:R-:W-:Y:S05]  /*1cd50*/  BRA `(.L_x_4459) ;  /* 0xfffffea400207947 */ /* 0x000fea000383ffff */
.L_x_4267:
        /* <DEDUP_REMOVED lines=8> */
.L_x_4461:
[----:B------:R-:W-:Y:S05]  /*1cde0*/  BSYNC B1 ;  /* 0x0000000000017941 */ /* 0x000fea0003800000 */
.L_x_4460:
[----:B------:R-:W-:Y:S05]  /*1cdf0*/  BRA `(.L_x_4462) ;  /* 0xfffffeb4003c7947 */ /* 0x000fea000383ffff */
.L_x_4268:
        /* <DEDUP_REMOVED lines=8> */
.L_x_4464:
[----:B------:R-:W-:Y:S05]  /*1ce80*/  BSYNC B1 ;  /* 0x0000000000017941 */ /* 0x000fea0003800000 */
.L_x_4463:
[----:B------:R-:W-:Y:S05]  /*1ce90*/  BRA `(.L_x_4465) ;  /* 0xfffffeb4001c7947 */ /* 0x000fea000383ffff */
.L_x_4269:
[----:B------:R-:W-:Y:S01]  /*1cea0*/  BSSY B1, `(.L_x_4466) ;  /* 0x0000008000017945 */ /* 0x000fe20003800000 */
[----:B------:R-:W-:Y:S01]  /*1ceb0*/  IMAD.MOV.U32 R13, RZ, RZ, R3 ;  /* 0x000000ffff0d7224 */ /* 0x000fe200078e0003 */
[----:B------:R-:W-:Y:S01]  /*1cec0*/  MOV R12, RZ ;  /* 0x000000ff000c7202 */ /* 0x000fe20000000f00 */
[----:B------:R-:W-:Y:S02]  /*1ced0*/  IMAD.MOV.U32 R11, RZ, RZ, 0x1c1f ;  /* 0x00001c1fff0b7424 */ /* 0x000fe400078e00ff */
[----:B------:R-:W-:-:S07]  /*1cee0*/  IMAD.MOV.U32 R15, RZ, RZ, -0x1 ;  /* 0xffffffffff0f7424 */ /* 0x000fce00078e00ff */
[----:B-----5:R-:W-:Y:S05]  /*1cef0*/  WARPSYNC.COLLECTIVE R15, `(.L_x_4467) ;  /* 0x000000000f087348 */ /* 0x020fea0003c00000 */
[----:B------:R0:W1:Y:S02]  /*1cf00*/  SHFL.IDX P6, R14, R13, R12, R11 ;  /* 0x0000000c0d0e7389 */ /* 0x00006400000c000b */
[----:B01---5:R-:W-:Y:S01]  /*1cf10*/  ENDCOLLECTIVE ;  /* 0x000000000000791b */ /* 0x023fe20003800000 */
.L_x_4467:
[----:B------:R-:W-:Y:S05]  /*1cf20*/  BSYNC B1 ;  /* 0x0000000000017941 */ /* 0x000fea0003800000 */
.L_x_4466:
[----:B------:R-:W-:Y:S05]  /*1cf30*/  BRA `(.L_x_4468) ;  /* 0xfffffeb000fc7947 */ /* 0x000fea000383ffff */
.L_x_4270:
        /* <DEDUP_REMOVED lines=8> */
.L_x_4470:
[----:B------:R-:W-:Y:S05]  /*1cfc0*/  BSYNC B1 ;  /* 0x0000000000017941 */ /* 0x000fea0003800000 */
.L_x_4469:
[----:B------:R-:W-:Y:S05]  /*1cfd0*/  BRA `(.L_x_4471) ;  /* 0xfffffeb000dc7947 */ /* 0x000fea000383ffff */
.L_x_4271:
        /* <DEDUP_REMOVED lines=8> */
.L_x_4473:
[----:B------:R-:W-:Y:S05]  /*1d060*/  BSYNC B1 ;  /* 0x0000000000017941 */ /* 0x000fea0003800000 */
.L_x_4472:
[----:B------:R-:W-:Y:S05]  /*1d070*/  BRA `(.L_x_4474) ;  /* 0xfffffeb000bc7947 */ /* 0x000fea000383ffff */
.L_x_4272:
        /* <DEDUP_REMOVED lines=8> */
.L_x_4476:
[----:B------:R-:W-:Y:S05]  /*1d100*/  BSYNC B1 ;  /* 0x0000000000017941 */ /* 0x000fea0003800000 */
.L_x_4475:
[----:B------:R-:W-:Y:S05]  /*1d110*/  BRA `(.L_x_4477) ;  /* 0xfffffeb000a07947 */ /* 0x000fea000383ffff */
.L_x_4273:
[----:B------:R-:W-:Y:S01]  /*1d120*/  BSSY B1, `(.L_x_4478) ;  /* 0x0000008000017945 */ /* 0x000fe20003800000 */
[----:B------:R-:W-:Y:S01]  /*1d130*/  IMAD.MOV.U32 R13, RZ, RZ, R3 ;  /* 0x000000ffff0d7224 */ /* 0x000fe200078e0003 */
[----:B------:R-:W-:Y:S01]  /*1d140*/  MOV R11, 0x1c1f ;  /* 0x00001c1f000b7802 */ /* 0x000fe20000000f00 */
[----:B------:R-:W-:Y:S02]  /*1d150*/  IMAD.MOV.U32 R12, RZ, RZ, 0x1 ;  /* 0x00000001ff0c7424 */ /* 0x000fe400078e00ff */
[----:B------:R-:W-:-:S07]  /*1d160*/  IMAD.MOV.U32 R15, RZ, RZ, -0x1 ;  /* 0xffffffffff0f7424 */ /* 0x000fce00078e00ff */
[----:B-----5:R-:W-:Y:S05]  /*1d170*/  WARPSYNC.COLLECTIVE R15, `(.L_x_4479) ;  /* 0x000000000f087348 */ /* 0x020fea0003c00000 */
[----:B------:R0:W1:Y:S02]  /*1d180*/  SHFL.IDX P6, R14, R13, R12, R11 ;  /* 0x0000000c0d0e7389 */ /* 0x00006400000c000b */
[----:B01---5:R-:W-:Y:S01]  /*1d190*/  ENDCOLLECTIVE ;  /* 0x000000000000791b */ /* 0x023fe20003800000 */
.L_x_4479:
[----:B------:R-:W-:Y:S05]  /*1d1a0*/  BSYNC B1 ;  /* 0x0000000000017941 */ /* 0x000fea0003800000 */
.L_x_4478:
[----:B------:R-:W-:Y:S05]  /*1d1b0*/  BRA `(.L_x_4480) ;  /* 0xfffffeb000847947 */ /* 0x000fea000383ffff */
.L_x_4274:
        /* <DEDUP_REMOVED lines=8> */
.L_x_4482:
[----:B------:R-:W-:Y:S05]  /*1d240*/  BSYNC B1 ;  /* 0x0000000000017941 */ /* 0x000fea0003800000 */
.L_x_4481:
[----:B------:R-:W-:Y:S05]  /*1d250*/  BRA `(.L_x_4483) ;  /* 0xfffffeb000687947 */ /* 0x000fea000383ffff */
.L_x_4276:
[----:B0-----:R0:W1:Y:S02]  /*1d260*/  SYNCS.PHASECHK.TRANS64.TRYWAIT P1, [R2+URZ+0x38800], R3 ;  /* 0x03880003020075a7 */ /* 0x001064000802017f */
[----:B-1----:R-:W-:Y:S05]  /*1d270*/  @!P1 NANOSLEEP.SYNCS 0x989680 ;  /* 0x009896800000995d */ /* 0x002fea0003900000 */
[----:B------:R-:W1:Y:S02]  /*1d280*/  @!P1 SYNCS.PHASECHK.TRANS64 P1, [R2+URZ+0x38800], R3 ;  /* 0x03880003020095a7 */ /* 0x000e64000802007f */
[----:B-1----:R-:W-:Y:S05]  /*1d290*/  @!P1 BRA `(.L_x_4276) ;  /* 0xfffffffc00f09947 */ /* 0x002fea000383ffff */
[----:B------:R-:W-:Y:S05]  /*1d2a0*/  BRA `(.L_x_4484) ;  /* 0xfffffeb000e07947 */ /* 0x000fea000383ffff */
.L_x_4282:
[----:B0-----:R0:W1:Y:S02]  /*1d2b0*/  SYNCS.PHASECHK.TRANS64.TRYWAIT P1, [R169+URZ+0x38830], R20 ;  /* 0x03883014a90075a7 */ /* 0x001064000802017f */
[----:B-1----:R-:W-:Y:S05]  /*1d2c0*/  @!P1 NANOSLEEP.SYNCS 0x989680 ;  /* 0x009896800000995d */ /* 0x002fea0003900000 */
[----:B------:R-:W1:Y:S02]  /*1d2d0*/  @!P1 SYNCS.PHASECHK.TRANS64 P1, [R169+URZ+0x38830], R20 ;  /* 0x03883014a90095a7 */ /* 0x000e64000802007f */
[----:B-1----:R-:W-:Y:S05]  /*1d2e0*/  @!P1 BRA `(.L_x_4282) ;  /* 0xfffffffc00f09947 */ /* 0x002fea000383ffff */
[----:B------:R-:W-:Y:S05]  /*1d2f0*/  BRA `(.L_x_4281) ;  /* 0xfffffec000747947 */ /* 0x000fea000383ffff */
.L_x_4284:
[----:B-1----:R1:W2:Y:S02]  /*1d300*/  SYNCS.PHASECHK.TRANS64.TRYWAIT P1, [R2+URZ+0x38810], R3 ;  /* 0x03881003020075a7 */ /* 0x0022a4000802017f */
[----:B--2---:R-:W-:Y:S05]  /*1d310*/  @!P1 NANOSLEEP.SYNCS 0x989680 ;  /* 0x009896800000995d */ /* 0x004fea0003900000 */
[----:B------:R-:W2:Y:S02]  /*1d320*/  @!P1 SYNCS.PHASECHK.TRANS64 P1, [R2+URZ+0x38810], R3 ;  /* 0x03881003020095a7 */ /* 0x000ea4000802007f */
[----:B--2---:R-:W-:Y:S05]  /*1d330*/  @!P1 BRA `(.L_x_4284) ;  /* 0xfffffffc00f09947 */ /* 0x004fea000383ffff */
[----:B------:R-:W-:Y:S05]  /*1d340*/  BRA `(.L_x_4485) ;  /* 0xfffffec400247947 */ /* 0x000fea000383ffff */
.L_x_4289:
[----:B-1----:R1:W3:Y:S02]  /*1d350*/  SYNCS.PHASECHK.TRANS64.TRYWAIT P1, [R169+URZ+0x38850], R20 ;  /* 0x03885014a90075a7 */ /* 0x0022e4000802017f */
[----:B---3--:R-:W-:Y:S05]  /*1d360*/  @!P1 NANOSLEEP.SYNCS 0x989680 ;  /* 0x009896800000995d */ /* 0x008fea0003900000 */
[----:B------:R-:W3:Y:S02]  /*1d370*/  @!P1 SYNCS.PHASECHK.TRANS64 P1, [R169+URZ+0x38850], R20 ;  /* 0x03885014a90095a7 */ /* 0x000ee4000802007f */
[----:B---3--:R-:W-:Y:S05]  /*1d380*/  @!P1 BRA `(.L_x_4289) ;  /* 0xfffffffc00f09947 */ /* 0x008fea000383ffff */
[----:B------:R-:W-:Y:S05]  /*1d390*/  BRA `(.L_x_4288) ;  /* 0xfffffec400547947 */ /* 0x000fea000383ffff */
.L_x_4297:
[----:B--2---:R2:W3:Y:S02]  /*1d3a0*/  SYNCS.PHASECHK.TRANS64.TRYWAIT P2, [R186+URZ+0x38830], R3 ;  /* 0x03883003ba0075a7 */ /* 0x0044e4000804017f */
[----:B---3--:R-:W-:Y:S05]  /*1d3b0*/  @!P2 NANOSLEEP.SYNCS 0x989680 ;  /* 0x009896800000a95d */ /* 0x008fea0003900000 */
[----:B------:R-:W3:Y:S02]  /*1d3c0*/  @!P2 SYNCS.PHASECHK.TRANS64 P2, [R186+URZ+0x38830], R3 ;  /* 0x03883003ba00a5a7 */ /* 0x000ee4000804007f */
[----:B---3--:R-:W-:Y:S05]  /*1d3d0*/  @!P2 BRA `(.L_x_4297) ;  /* 0xfffffffc00f0a947 */ /* 0x008fea000383ffff */
[----:B------:R-:W-:Y:S05]  /*1d3e0*/  BRA `(.L_x_4296) ;  /* 0xfffffef000487947 */ /* 0x000fea000383ffff */
.L_x_4302:
[----:B---3--:R3:W4:Y:S02]  /*1d3f0*/  SYNCS.PHASECHK.TRANS64.TRYWAIT P2, [R186+URZ+0x38850], R3 ;  /* 0x03885003ba0075a7 */ /* 0x008724000804017f */
[----:B----4-:R-:W-:Y:S05]  /*1d400*/  @!P2 NANOSLEEP.SYNCS 0x989680 ;  /* 0x009896800000a95d */ /* 0x010fea0003900000 */
[----:B------:R-:W4:Y:S02]  /*1d410*/  @!P2 SYNCS.PHASECHK.TRANS64 P2, [R186+URZ+0x38850], R3 ;  /* 0x03885003ba00a5a7 */ /* 0x000f24000804007f */
[----:B----4-:R-:W-:Y:S05]  /*1d420*/  @!P2 BRA `(.L_x_4302) ;  /* 0xfffffffc00f0a947 */ /* 0x010fea000383ffff */
[----:B------:R-:W-:Y:S05]  /*1d430*/  BRA `(.L_x_4301) ;  /* 0xfffffef000e47947 */ /* 0x000fea000383ffff */
.L_x_4310:
[----:B--2---:R2:W3:Y:S02]  /*1d440*/  SYNCS.PHASECHK.TRANS64.TRYWAIT P2, [R185+URZ+0x38830], R0 ;  /* 0x03883000b90075a7 */ /* 0x0044e4000804017f */
[----:B---3--:R-:W-:Y:S05]  /*1d450*/  @!P2 NANOSLEEP.SYNCS 0x989680 ;  /* 0x009896800000a95d */ /* 0x008fea0003900000 */
[----:B------:R-:W3:Y:S02]  /*1d460*/  @!P2 SYNCS.PHASECHK.TRANS64 P2, [R185+URZ+0x38830], R0 ;  /* 0x03883000b900a5a7 */ /* 0x000ee4000804007f */
[----:B---3--:R-:W-:Y:S05]  /*1d470*/  @!P2 BRA `(.L_x_4310) ;  /* 0xfffffffc00f0a947 */ /* 0x008fea000383ffff */
[----:B------:R-:W-:Y:S05]  /*1d480*/  BRA `(.L_x_4309) ;  /* 0xffffff28000c7947 */ /* 0x000fea000383ffff */
.L_x_4315:
[----:B---3--:R3:W4:Y:S02]  /*1d490*/  SYNCS.PHASECHK.TRANS64.TRYWAIT P2, [R185+URZ+0x38850], R0 ;  /* 0x03885000b90075a7 */ /* 0x008724000804017f */
[----:B----4-:R-:W-:Y:S05]  /*1d4a0*/  @!P2 NANOSLEEP.SYNCS 0x989680 ;  /* 0x009896800000a95d */ /* 0x010fea0003900000 */
[----:B------:R-:W4:Y:S02]  /*1d4b0*/  @!P2 SYNCS.PHASECHK.TRANS64 P2, [R185+URZ+0x38850], R0 ;  /* 0x03885000b900a5a7 */ /* 0x000f24000804007f */
[----:B----4-:R-:W-:Y:S05]  /*1d4c0*/  @!P2 BRA `(.L_x_4315) ;  /* 0xfffffffc00f0a947 */ /* 0x010fea000383ffff */
[----:B------:R-:W-:Y:S05]  /*1d4d0*/  BRA `(.L_x_4314) ;  /* 0xffffff2800a87947 */ /* 0x000fea000383ffff */
.L_x_4343:
        /* <DEDUP_REMOVED lines=11> */
.L_x_4487:
[----:B------:R-:W-:Y:S05]  /*1d590*/  BSYNC B1 ;  /* 0x0000000000017941 */ /* 0x000fea0003800000 */
.L_x_4486:
[----:B------:R-:W-:Y:S05]  /*1d5a0*/  BRA `(.L_x_4488) ;  /* 0xffffff9c008c7947 */ /* 0x000fea000383ffff */
.L_x_4344:
[----:B------:R-:W-:Y:S01]  /*1d5b0*/  BSSY B1, `(.L_x_4489) ;  /* 0x0000006000017945 */ /* 0x000fe20003800000 */
[----:B------:R-:W-:-:S07]  /*1d5c0*/  IMAD.MOV.U32 R15, RZ, RZ, -0x1 ;  /* 0xffffffffff0f7424 */ /* 0x000fce00078e00ff */
[----:B------:R-:W-:Y:S05]  /*1d5d0*/  WARPSYNC.COLLECTIVE R15, `(.L_x_4490) ;  /* 0x000000000f0c7348 */ /* 0x000fea0003c00000 */
[----:B------:R-:W-:Y:S02]  /*1d5e0*/  ELECT P6, UR62, PT ;  /* 0x00000000003e782f */ /* 0x000fe400038c0000 */
[----:B------:R-:W-:Y:S01]  /*1d5f0*/  MOV R14, UR62 ;  /* 0x0000003e000e7c02 */ /* 0x000fe20008000f00 */
[----:B------:R-:W-:Y:S10]  /*1d600*/  ENDCOLLECTIVE ;  /* 0x000000000000791b */ /* 0x000ff40003800000 */
.L_x_4490:
[----:B------:R-:W-:Y:S05]  /*1d610*/  BSYNC B1 ;  /* 0x0000000000017941 */ /* 0x000fea0003800000 */
.L_x_4489:
[----:B------:R-:W-:Y:S05]  /*1d620*/  BRA `(.L_x_4491) ;  /* 0xffffff9c00787947 */ /* 0x000fea000383ffff */
.L_x_4345:
[----:B0-----:R0:W1:Y:S02]  /*1d630*/  SYNCS.PHASECHK.TRANS64.TRYWAIT P0, [R9+URZ+0x38820], R5 ;  /* 0x03882005090075a7 */ /* 0x001064000800017f */
[----:B-1----:R-:W-:Y:S05]  /*1d640*/  @!P0 NANOSLEEP.SYNCS 0x989680 ;  /* 0x009896800000895d */ /* 0x002fea0003900000 */
[----:B------:R-:W1:Y:S02]  /*1d650*/  @!P0 SYNCS.PHASECHK.TRANS64 P0, [R9+URZ+0x38820], R5 ;  /* 0x03882005090085a7 */ /* 0x000e64000800007f */
[----:B-1----:R-:W-:Y:S05]  /*1d660*/  @!P0 BRA `(.L_x_4345) ;  /* 0xfffffffc00f08947 */ /* 0x002fea000383ffff */
[----:B------:R-:W-:Y:S05]  /*1d670*/  BRA `(.L_x_4492) ;  /* 0xffffff9c00907947 */ /* 0x000fea000383ffff */
.L_x_4348:
[----:B0-----:R0:W1:Y:S02]  /*1d680*/  SYNCS.PHASECHK.TRANS64.TRYWAIT P0, [R5+URZ+0x388a0], R7 ;  /* 0x0388a007050075a7 */ /* 0x001064000800017f */
[----:B-1----:R-:W-:Y:S05]  /*1d690*/  @!P0 NANOSLEEP.SYNCS 0x989680 ;  /* 0x009896800000895d */ /* 0x002fea0003900000 */
[----:B------:R-:W1:Y:S02]  /*1d6a0*/  @!P0 SYNCS.PHASECHK.TRANS64 P0, [R5+URZ+0x388a0], R7 ;  /* 0x0388a007050085a7 */ /* 0x000e64000800007f */
[----:B-1----:R-:W-:Y:S05]  /*1d6b0*/  @!P0 BRA `(.L_x_4348) ;  /* 0xfffffffc00f08947 */ /* 0x002fea000383ffff */
[----:B------:R-:W-:Y:S05]  /*1d6c0*/  BRA `(.L_x_4493) ;  /* 0xffffff9c009c7947 */ /* 0x000fea000383ffff */
.L_x_4350:
[----:B-1----:R1:W2:Y:S02]  /*1d6d0*/  SYNCS.PHASECHK.TRANS64.TRYWAIT P0, [R5+URZ+0x388c0], R7 ;  /* 0x0388c007050075a7 */ /* 0x0022a4000800017f */
[----:B--2---:R-:W-:Y:S05]  /*1d6e0*/  @!P0 NANOSLEEP.SYNCS 0x989680 ;  /* 0x009896800000895d */ /* 0x004fea0003900000 */
[----:B------:R-:W2:Y:S02]  /*1d6f0*/  @!P0 SYNCS.PHASECHK.TRANS64 P0, [R5+URZ+0x388c0], R7 ;  /* 0x0388c007050085a7 */ /* 0x000ea4000800007f */
[----:B--2---:R-:W-:Y:S05]  /*1d700*/  @!P0 BRA `(.L_x_4350) ;  /* 0xfffffffc00f08947 */ /* 0x004fea000383ffff */
[----:B------:R-:W-:Y:S05]  /*1d710*/  BRA `(.L_x_4494) ;  /* 0xffffffa000047947 */ /* 0x000fea000383ffff */
.L_x_4354:
[----:B0-----:R0:W1:Y:S02]  /*1d720*/  SYNCS.PHASECHK.TRANS64.TRYWAIT P0, [R6+URZ+0x388a0], R7 ;  /* 0x0388a007060075a7 */ /* 0x001064000800017f */
[----:B-1----:R-:W-:Y:S05]  /*1d730*/  @!P0 NANOSLEEP.SYNCS 0x989680 ;  /* 0x009896800000895d */ /* 0x002fea0003900000 */
[----:B------:R-:W1:Y:S02]  /*1d740*/  @!P0 SYNCS.PHASECHK.TRANS64 P0, [R6+URZ+0x388a0], R7 ;  /* 0x0388a007060085a7 */ /* 0x000e64000800007f */
[----:B-1----:R-:W-:Y:S05]  /*1d750*/  @!P0 BRA `(.L_x_4354) ;  /* 0xfffffffc00f08947 */ /* 0x002fea000383ffff */
[----:B------:R-:W-:Y:S05]  /*1d760*/  BRA `(.L_x_4495) ;  /* 0xffffffa400487947 */ /* 0x000fea000383ffff */
.L_x_4356:
[----:B-1----:R1:W2:Y:S02]  /*1d770*/  SYNCS.PHASECHK.TRANS64.TRYWAIT P1, [R6+URZ+0x388c0], R7 ;  /* 0x0388c007060075a7 */ /* 0x0022a4000802017f */
[----:B--2---:R-:W-:Y:S05]  /*1d780*/  @!P1 NANOSLEEP.SYNCS 0x989680 ;  /* 0x009896800000995d */ /* 0x004fea0003900000 */
[----:B------:R-:W2:Y:S02]  /*1d790*/  @!P1 SYNCS.PHASECHK.TRANS64 P1, [R6+URZ+0x388c0], R7 ;  /* 0x0388c007060095a7 */ /* 0x000ea4000802007f */
[----:B--2---:R-:W-:Y:S05]  /*1d7a0*/  @!P1 BRA `(.L_x_4356) ;  /* 0xfffffffc00f09947 */ /* 0x004fea000383ffff */
[----:B------:R-:W-:Y:S05]  /*1d7b0*/  BRA `(.L_x_4496) ;  /* 0xffffffa400a87947 */ /* 0x000fea000383ffff */
.L_x_4366:
        /* <DEDUP_REMOVED lines=11> */
.L_x_4498:
[----:B------:R-:W-:Y:S05]  /*1d870*/  BSYNC B0 ;  /* 0x0000000000007941 */ /* 0x000fea0003800000 */
.L_x_4497:
[----:B------:R-:W-:Y:S05]  /*1d880*/  BRA `(.L_x_4499) ;  /* 0xffffffb000bc7947 */ /* 0x000fea000383ffff */
.L_x_4367:
[----:B------:R-:W-:Y:S01]  /*1d890*/  BSSY B0, `(.L_x_4500) ;  /* 0x0000006000007945 */ /* 0x000fe20003800000 */
[----:B------:R-:W-:-:S07]  /*1d8a0*/  IMAD.MOV.U32 R15, RZ, RZ, -0x1 ;  /* 0xffffffffff0f7424 */ /* 0x000fce00078e00ff */
[----:B------:R-:W-:Y:S05]  /*1d8b0*/  WARPSYNC.COLLECTIVE R15, `(.L_x_4501) ;  /* 0x000000000f0c7348 */ /* 0x000fea0003c00000 */
[----:B------:R-:W-:Y:S02]  /*1d8c0*/  ELECT P6, UR62, PT ;  /* 0x00000000003e782f */ /* 0x000fe400038c0000 */
[----:B------:R-:W-:Y:S01]  /*1d8d0*/  MOV R14, UR62 ;  /* 0x0000003e000e7c02 */ /* 0x000fe20008000f00 */
[----:B------:R-:W-:Y:S10]  /*1d8e0*/  ENDCOLLECTIVE ;  /* 0x000000000000791b */ /* 0x000ff40003800000 */
.L_x_4501:
[----:B------:R-:W-:Y:S05]  /*1d8f0*/  BSYNC B0 ;  /* 0x0000000000007941 */ /* 0x000fea0003800000 */
.L_x_4500:
[----:B------:R-:W-:Y:S05]  /*1d900*/  BRA `(.L_x_4502) ;  /* 0xffffffb000ac7947 */ /* 0x000fea000383ffff */
.L_x_4370:
[----:B0-----:R0:W1:Y:S02]  /*1d910*/  SYNCS.PHASECHK.TRANS64.TRYWAIT P0, [R9+URZ+0x38840], R10 ;  /* 0x0388400a090075a7 */ /* 0x001064000800017f */
[----:B-1----:R-:W-:Y:S05]  /*1d920*/  @!P0 NANOSLEEP.SYNCS 0x989680 ;  /* 0x009896800000895d */ /* 0x002fea0003900000 */
[----:B------:R-:W1:Y:S02]  /*1d930*/  @!P0 SYNCS.PHASECHK.TRANS64 P0, [R9+URZ+0x38840], R10 ;  /* 0x0388400a090085a7 */ /* 0x000e64000800007f */
[----:B-1----:R-:W-:Y:S05]  /*1d940*/  @!P0 BRA `(.L_x_4370) ;  /* 0xfffffffc00f08947 */ /* 0x002fea000383ffff */
[----:B------:R-:W-:Y:S05]  /*1d950*/  BRA `(.L_x_4503) ;  /* 0xffffffb400147947 */ /* 0x000fea000383ffff */
.L_x_4374:
        /* <DEDUP_REMOVED lines=8> */
.L_x_4377:
[----:B0-----:R0:W1:Y:S02]  /*1d9e0*/  SYNCS.PHASECHK.TRANS64.TRYWAIT P0, [R5+URZ+0x38860], R9 ;  /* 0x03886009050075a7 */ /* 0x001064000800017f */
[----:B-1----:R-:W-:Y:S05]  /*1d9f0*/  @!P0 NANOSLEEP.SYNCS 0x989680 ;  /* 0x009896800000895d */ /* 0x002fea0003900000 */
[----:B------:R-:W1:Y:S02]  /*1da00*/  @!P0 SYNCS.PHASECHK.TRANS64 P0, [R5+URZ+0x38860], R9 ;  /* 0x03886009050085a7 */ /* 0x000e64000800007f */
[----:B-1----:R-:W-:Y:S05]  /*1da10*/  @!P0 BRA `(.L_x_4377) ;  /* 0xfffffffc00f08947 */ /* 0x002fea000383ffff */
[----:B------:R-:W-:Y:S05]  /*1da20*/  BRA `(.L_x_4505) ;  /* 0xffffffbc000c7947 */ /* 0x000fea000383ffff */
.L_x_4386:
[----:B-1----:R1:W2:Y:S02]  /*1da30*/  SYNCS.PHASECHK.TRANS64.TRYWAIT P0, [R2+URZ+0x38840], R3 ;  /* 0x03884003020075a7 */ /* 0x0022a4000800017f */
[----:B--2---:R-:W-:Y:S05]  /*1da40*/  @!P0 NANOSLEEP.SYNCS 0x989680 ;  /* 0x009896800000895d */ /* 0x004fea0003900000 */
[----:B------:R-:W2:Y:S02]  /*1da50*/  @!P0 SYNCS.PHASECHK.TRANS64 P0, [R2+URZ+0x38840], R3 ;  /* 0x03884003020085a7 */ /* 0x000ea4000800007f */
[----:B--2---:R-:W-:Y:S05]  /*1da60*/  @!P0 BRA `(.L_x_4386) ;  /* 0xfffffffc00f08947 */ /* 0x004fea000383ffff */
[----:B------:R-:W-:Y:S05]  /*1da70*/  BRA `(.L_x_4506) ;  /* 0xffffffc000d87947 */ /* 0x000fea000383ffff */
.L_x_4388:
[----:B0-----:R0:W2:Y:S02]  /*1da80*/  SYNCS.PHASECHK.TRANS64.TRYWAIT P0, [R2+URZ+0x38860], R3 ;  /* 0x03886003020075a7 */ /* 0x0010a4000800017f */
[----:B--2---:R-:W-:Y:S05]  /*1da90*/  @!P0 NANOSLEEP.SYNCS 0x989680 ;  /* 0x009896800000895d */ /* 0x004fea0003900000 */
[----:B------:R-:W2:Y:S02]  /*1daa0*/  @!P0 SYNCS.PHASECHK.TRANS64 P0, [R2+URZ+0x38860], R3 ;  /* 0x03886003020085a7 */ /* 0x000ea4000800007f */
[----:B--2---:R-:W-:Y:S05]  /*1dab0*/  @!P0 BRA `(.L_x_4388) ;  /* 0xfffffffc00f08947 */ /* 0x004fea000383ffff */
[----:B------:R-:W-:Y:S05]  /*1dac0*/  BRA `(.L_x_4507) ;  /* 0xffffffc4004c7947 */ /* 0x000fea000383ffff */
.L_x_4393:
[----:B--2---:R2:W3:Y:S02]  /*1dad0*/  SYNCS.PHASECHK.TRANS64.TRYWAIT P0, [R2+URZ+0x38840], R3 ;  /* 0x03884003020075a7 */ /* 0x0044e4000800017f */
[----:B---3--:R-:W-:Y:S05]  /*1dae0*/  @!P0 NANOSLEEP.SYNCS 0x989680 ;  /* 0x009896800000895d */ /* 0x008fea0003900000 */
[----:B------:R-:W3:Y:S02]  /*1daf0*/  @!P0 SYNCS.PHASECHK.TRANS64 P0, [R2+URZ+0x38840], R3 ;  /* 0x03884003020085a7 */ /* 0x000ee4000800007f */
[----:B---3--:R-:W-:Y:S05]  /*1db00*/  @!P0 BRA `(.L_x_4393) ;  /* 0xfffffffc00f08947 */ /* 0x008fea000383ffff */
[----:B------:R-:W-:Y:S05]  /*1db10*/  BRA `(.L_x_4508) ;  /* 0xffffffc800e07947 */ /* 0x000fea000383ffff */
.L_x_4395:
[----:B0-----:R0:W1:Y:S02]  /*1db20*/  SYNCS.PHASECHK.TRANS64.TRYWAIT P1, [R2+URZ+0x38860], R3 ;  /* 0x03886003020075a7 */ /* 0x001064000802017f */
[----:B-1----:R-:W-:Y:S05]  /*1db30*/  @!P1 NANOSLEEP.SYNCS 0x989680 ;  /* 0x009896800000995d */ /* 0x002fea0003900000 */
[----:B------:R-:W1:Y:S02]  /*1db40*/  @!P1 SYNCS.PHASECHK.TRANS64 P1, [R2+URZ+0x38860], R3 ;  /* 0x03886003020095a7 */ /* 0x000e64000802007f */
[----:B-1----:R-:W-:Y:S05]  /*1db50*/  @!P1 BRA `(.L_x_4395) ;  /* 0xfffffffc00f09947 */ /* 0x002fea000383ffff */
[----:B------:R-:W-:Y:S05]  /*1db60*/  BRA `(.L_x_4509) ;  /* 0xffffffcc00507947 */ /* 0x000fea000383ffff */
.L_x_4400:
[----:B--2---:R2:W3:Y:S02]  /*1db70*/  SYNCS.PHASECHK.TRANS64.TRYWAIT P0, [R2+URZ+0x38840], R3 ;  /* 0x03884003020075a7 */ /* 0x0044e4000800017f */
[----:B---3--:R-:W-:Y:S05]  /*1db80*/  @!P0 NANOSLEEP.SYNCS 0x989680 ;  /* 0x009896800000895d */ /* 0x008fea0003900000 */
[----:B------:R-:W3:Y:S02]  /*1db90*/  @!P0 SYNCS.PHASECHK.TRANS64 P0, [R2+URZ+0x38840], R3 ;  /* 0x03884003020085a7 */ /* 0x000ee4000800007f */
[----:B---3--:R-:W-:Y:S05]  /*1dba0*/  @!P0 BRA `(.L_x_4400) ;  /* 0xfffffffc00f08947 */ /* 0x008fea000383ffff */
[----:B------:R-:W-:Y:S05]  /*1dbb0*/  BRA `(.L_x_4510) ;  /* 0xffffffd000c87947 */ /* 0x000fea000383ffff */
.L_x_4402:
[----:B0-----:R0:W1:Y:S02]  /*1dbc0*/  SYNCS.PHASECHK.TRANS64.TRYWAIT P1, [R2+URZ+0x38860], R3 ;  /* 0x03886003020075a7 */ /* 0x001064000802017f */
[----:B-1----:R-:W-:Y:S05]  /*1dbd0*/  @!P1 NANOSLEEP.SYNCS 0x989680 ;  /* 0x009896800000995d */ /* 0x002fea0003900000 */
[----:B------:R-:W1:Y:S02]  /*1dbe0*/  @!P1 SYNCS.PHASECHK.TRANS64 P1, [R2+URZ+0x38860], R3 ;  /* 0x03886003020095a7 */ /* 0x000e64000802007f */
[----:B-1----:R-:W-:Y:S05]  /*1dbf0*/  @!P1 BRA `(.L_x_4402) ;  /* 0xfffffffc00f09947 */ /* 0x002fea000383ffff */
[----:B------:R-:W-:Y:S05]  /*1dc00*/  BRA `(.L_x_4511) ;  /* 0xffffffd4003c7947 */ /* 0x000fea000383ffff */
.L_x_4407:
        /* <DEDUP_REMOVED lines=8> */
.L_x_4513:
[----:B------:R-:W-:Y:S05]  /*1dc90*/  BSYNC B0 ;  /* 0x0000000000007941 */ /* 0x000fea0003800000 */
.L_x_4512:
        /* <DEDUP_REMOVED lines=8> */
.L_x_4514:
[----:B------:R-:W-:Y:S01]  /*1dd20*/  IMAD.MOV.U32 R16, RZ, RZ, R14 ;  /* 0x000000ffff107224 */ /* 0x000fe200078e000e */
[----:B------:R-:W-:Y:S06]  /*1dd30*/  BRA `(.L_x_4515) ;  /* 0xffffffd800887947 */ /* 0x000fec000383ffff */
.L_x_4410:
        /* <DEDUP_REMOVED lines=8> */
.L_x_4517:
[----:B------:R-:W-:Y:S05]  /*1ddc0*/  BSYNC B0 ;  /* 0x0000000000007941 */ /* 0x000fea0003800000 */
.L_x_4516:
        /* <DEDUP_REMOVED lines=10> */
.L_x_4518:
        /* <DEDUP_REMOVED lines=8> */
.L_x_4519:
        /* <DEDUP_REMOVED lines=8> */
.L_x_4520:
        /* <DEDUP_REMOVED lines=8> */
.L_x_4521:
        /* <DEDUP_REMOVED lines=8> */
.L_x_4522:
[----:B------:R-:W-:Y:S05]  /*1e070*/  BRA `(.L_x_4523) ;  /* 0xffffffd8004c7947 */ /* 0x000fea000383ffff */
.L_x_4415:
        /* <DEDUP_REMOVED lines=8> */
.L_x_4525:
[----:B------:R-:W-:Y:S05]  /*1e100*/  BSYNC B0 ;  /* 0x0000000000007941 */ /* 0x000fea0003800000 */
.L_x_4524:
[C---:B------:R-:W-:Y:S01]  /*1e110*/  ISETP.NE.AND P0, PT, R7.reuse, RZ, PT ;  /* 0x000000ff0700720c */ /* 0x040fe20003f05270 */
        /* <DEDUP_REMOVED lines=9> */
.L_x_4526:
        /* <DEDUP_REMOVED lines=8> */
.L_x_4527:
        /* <DEDUP_REMOVED lines=8> */
.L_x_4528:
        /* <DEDUP_REMOVED lines=8> */
.L_x_4529:
        /* <DEDUP_REMOVED lines=8> */
.L_x_4530:
[----:B------:R-:W-:Y:S05]  /*1e3b0*/  BRA `(.L_x_4531) ;  /* 0xffffffd800307947 */ /* 0x000fea000383ffff */
.L_x_4417:
[----:B------:R-:W-:Y:S01]  /*1e3c0*/  BSSY B0, `(.L_x_4532) ;  /* 0x0000006000007945 */ /* 0x000fe20003800000 */
[----:B------:R-:W-:Y:S02]  /*1e3d0*/  PLOP3.LUT P6, PT, P6, PT, PT, 0x8, 0x0 ;  /* 0x000000000000781c */ /* 0x000fe400037ce170 */
[----:B------:R-:W-:-:S11]  /*1e3e0*/  MOV R15, 0xffffffff ;  /* 0xffffffff000f7802 */ /* 0x000fd60000000f00 */
[----:B0-----:R-:W-:Y:S05]  /*1e3f0*/  WARPSYNC.COLLECTIVE R15, `(.L_x_4533) ;  /* 0x000000000f087348 */ /* 0x001fea0003c00000 */
[----:B------:R-:W-:Y:S01]  /*1e400*/  VOTE.ANY R14, PT, P6 ;  /* 0x00000000000e7806 */ /* 0x000fe200030e0100 */
[----:B0-----:R-:W-:Y:S06]  /*1e410*/  ENDCOLLECTIVE ;  /* 0x000000000000791b */ /* 0x001fec0003800000 */
.L_x_4533:
[----:B------:R-:W-:Y:S05]  /*1e420*/  BSYNC B0 ;  /* 0x0000000000007941 */ /* 0x000fea0003800000 */
.L_x_4532:
        /* <DEDUP_REMOVED lines=9> */
.L_x_4534:
[----:B------:R-:W-:Y:S01]  /*1e4c0*/  IMAD.MOV.U32 R17, RZ, RZ, R14 ;  /* 0x000000ffff117224 */ /* 0x000fe200078e000e */
[----:B------:R-:W-:Y:S06]  /*1e4d0*/  BRA `(.L_x_4535) ;  /* 0xffffffd800207947 */ /* 0x000fec000383ffff */
.L_x_4419:
[----:B------:R-:W-:Y:S01]  /*1e4e0*/  BSSY B0, `(.L_x_4536) ;  /* 0x0000007000007945 */ /* 0x000fe20003800000 */
[----:B------:R-:W-:Y:S02]  /*1e4f0*/  IMAD.MOV.U32 R13, RZ, RZ, R2 ;  /* 0x000000ffff0d7224 */ /* 0x000fe400078e0002 */
[----:B------:R-:W-:Y:S02]  /*1e500*/  IMAD.MOV.U32 R11, RZ, RZ, 0x1f ;  /* 0x0000001fff0b7424 */ /* 0x000fe400078e00ff */
[----:B------:R-:W-:-:S07]  /*1e510*/  IMAD.MOV.U32 R15, RZ, RZ, -0x1 ;  /* 0xffffffffff0f7424 */ /* 0x000fce00078e00ff */
[----:B012---:R-:W-:Y:S05]  /*1e520*/  WARPSYNC.COLLECTIVE R15, `(.L_x_4537) ;  /* 0x000000000f087348 */ /* 0x007fea0003c00000 */
[----:B------:R3:W4:Y:S02]  /*1e530*/  SHFL.IDX P6, R14, R13, R12, R11 ;  /* 0x0000000c0d0e7389 */ /* 0x00072400000c000b */
[----:B01234-:R-:W-:Y:S01]  /*1e540*/  ENDCOLLECTIVE ;  /* 0x000000000000791b */ /* 0x01ffe20003800000 */
.L_x_4537:
[----:B------:R-:W-:Y:S05]  /*1e550*/  BSYNC B0 ;  /* 0x0000000000007941 */ /* 0x000fea0003800000 */
.L_x_4536:
[----:B------:R-:W-:Y:S01]  /*1e560*/  IMAD.MOV.U32 R7, RZ, RZ, R14 ;  /* 0x000000ffff077224 */ /* 0x000fe200078e000e */
[----:B------:R-:W-:Y:S06]  /*1e570*/  BRA `(.L_x_4418) ;  /* 0xffffffd800147947 */ /* 0x000fec000383ffff */
.L_x_4422:
[----:B-1----:R1:W2:Y:S02]  /*1e580*/  SYNCS.PHASECHK.TRANS64.TRYWAIT P0, [R0+URZ+0x38820], R3 ;  /* 0x03882003000075a7 */ /* 0x0022a4000800017f */
[----:B--2---:R-:W-:Y:S05]  /*1e590*/  @!P0 NANOSLEEP.SYNCS 0x989680 ;  /* 0x009896800000895d */ /* 0x004fea0003900000 */
[----:B------:R-:W2:Y:S02]  /*1e5a0*/  @!P0 SYNCS.PHASECHK.TRANS64 P0, [R0+URZ+0x38820], R3 ;  /* 0x03882003000085a7 */ /* 0x000ea4000800007f */
[----:B--2---:R-:W-:Y:S05]  /*1e5b0*/  @!P0 BRA `(.L_x_4422) ;  /* 0xfffffffc00f08947 */ /* 0x004fea000383ffff */
[----:B------:R-:W-:Y:S05]  /*1e5c0*/  BRA `(.L_x_4538) ;  /* 0xffffffdc00847947 */ /* 0x000fea000383ffff */
.L_x_4423:
        /* <DEDUP_REMOVED lines=11> */
.L_x_4540:
[----:B------:R-:W-:Y:S05]  /*1e680*/  BSYNC B0 ;  /* 0x0000000000007941 */ /* 0x000fea0003800000 */
.L_x_4539:
[----:B------:R-:W-:Y:S05]  /*1e690*/  BRA `(.L_x_4541) ;  /* 0xffffffdc00687947 */ /* 0x000fea000383ffff */
.L_x_4424:
[----:B------:R-:W-:Y:S01]  /*1e6a0*/  BSSY B0, `(.L_x_4542) ;  /* 0x0000006000007945 */ /* 0x000fe20003800000 */
[----:B------:R-:W-:-:S07]  /*1e6b0*/  IMAD.MOV.U32 R15, RZ, RZ, -0x1 ;  /* 0xffffffffff0f7424 */ /* 0x000fce00078e00ff */
[----:B012---:R-:W-:Y:S05]  /*1e6c0*/  WARPSYNC.COLLECTIVE R15, `(.L_x_4543) ;  /* 0x000000000f0c7348 */ /* 0x007fea0003c00000 */
[----:B------:R-:W-:Y:S02]  /*1e6d0*/  ELECT P6, UR62, PT ;  /* 0x00000000003e782f */ /* 0x000fe400038c0000 */
[----:B------:R-:W-:Y:S01]  /*1e6e0*/  MOV R14, UR62 ;  /* 0x0000003e000e7c02 */ /* 0x000fe20008000f00 */
[----:B012---:R-:W-:Y:S10]  /*1e6f0*/  ENDCOLLECTIVE ;  /* 0x000000000000791b */ /* 0x007ff40003800000 */
.L_x_4543:
[----:B------:R-:W-:Y:S05]  /*1e700*/  BSYNC B0 ;  /* 0x0000000000007941 */ /* 0x000fea0003800000 */
.L_x_4542:
[----:B------:R-:W-:Y:S05]  /*1e710*/  BRA `(.L_x_4544) ;  /* 0xffffffdc005c7947 */ /* 0x000fea000383ffff */
.L_x_4426:
[----:B-1----:R1:W2:Y:S02]  /*1e720*/  SYNCS.PHASECHK.TRANS64.TRYWAIT P0, [R6+URZ], R5 ;  /* 0x00000005060075a7 */ /* 0x0022a4000800017f */
[----:B--2---:R-:W-:Y:S05]  /*1e730*/  @!P0 NANOSLEEP.SYNCS 0x989680 ;  /* 0x009896800000895d */ /* 0x004fea0003900000 */
[----:B------:R-:W2:Y:S02]  /*1e740*/  @!P0 SYNCS.PHASECHK.TRANS64 P0, [R6+URZ], R5 ;  /* 0x00000005060085a7 */ /* 0x000ea4000800007f */
[----:B--2---:R-:W-:Y:S05]  /*1e750*/  @!P0 BRA `(.L_x_4426) ;  /* 0xfffffffc00f08947 */ /* 0x004fea000383ffff */
[----:B------:R-:W-:Y:S05]  /*1e760*/  BRA `(.L_x_4545) ;  /* 0xffffffdc00987947 */ /* 0x000fea000383ffff */
.L_x_4427:
[----:B--2---:R2:W3:Y:S02]  /*1e770*/  SYNCS.PHASECHK.TRANS64.TRYWAIT P0, [R7+URZ], R2 ;  /* 0x00000002070075a7 */ /* 0x0044e4000800017f */
[----:B---3--:R-:W-:Y:S05]  /*1e780*/  @!P0 NANOSLEEP.SYNCS 0x989680 ;  /* 0x009896800000895d */ /* 0x008fea0003900000 */
[----:B------:R-:W3:Y:S02]  /*1e790*/  @!P0 SYNCS.PHASECHK.TRANS64 P0, [R7+URZ], R2 ;  /* 0x00000002070085a7 */ /* 0x000ee4000800007f */
[----:B---3--:R-:W-:Y:S05]  /*1e7a0*/  @!P0 BRA `(.L_x_4427) ;  /* 0xfffffffc00f08947 */ /* 0x008fea000383ffff */
[----:B------:R-:W-:Y:S05]  /*1e7b0*/  BRA `(.L_x_4546) ;  /* 0xffffffdc008c7947 */ /* 0x000fea000383ffff */
.L_x_4429:
[----:B---3--:R3:W4:Y:S02]  /*1e7c0*/  SYNCS.PHASECHK.TRANS64.TRYWAIT P0, [R4+URZ], R5 ;  /* 0x00000005040075a7 */ /* 0x008724000800017f */
[----:B----4-:R-:W-:Y:S05]  /*1e7d0*/  @!P0 NANOSLEEP.SYNCS 0x989680 ;  /* 0x009896800000895d */ /* 0x010fea0003900000 */
[----:B------:R-:W4:Y:S02]  /*1e7e0*/  @!P0 SYNCS.PHASECHK.TRANS64 P0, [R4+URZ], R5 ;  /* 0x00000005040085a7 */ /* 0x000f24000800007f */
[----:B----4-:R-:W-:Y:S05]  /*1e7f0*/  @!P0 BRA `(.L_x_4429) ;  /* 0xfffffffc00f08947 */ /* 0x010fea000383ffff */
[----:B------:R-:W-:Y:S05]  /*1e800*/  BRA `(.L_x_4547) ;  /* 0xffffffdc00947947 */ /* 0x000fea000383ffff */
.L_x_4548:
        /* <DEDUP_REMOVED lines=15> */
.L_x_4566:


//--------------------- .nv.global.init           --------------------------
	.section	.nv.global.init,"aw",@progbits
.nv.global.init:
	.type		$str$20,@object
	.size		$str$20,($str$21 - $str$20)
$str$20:
        /*0000*/ 	.byte	0x28, 0x61, 0x64, 0x64, 0x72, 0x65, 0x73, 0x73, 0x20, 0x26, 0x20, 0x6d, 0x61, 0x73, 0x6b, 0x29
        /*0010*/ 	.byte	0x20, 0x3d, 0x3d, 0x20, 0x30, 0x00
	.type		$str$21,@object
	.size		$str$21,(__unnamed_5 - $str$21)
$str$21:
        /*0016*/ 	.byte	0x2f, 0x74, 0x6d, 0x70, 0x2f, 0x6f, 0x73, 0x73, 0x5f, 0x6b, 0x65, 0x72, 0x6e, 0x65, 0x6c, 0x73
        /*0026*/ 	.byte	0x5f, 0x73, 0x72, 0x63, 0x2f, 0x66, 0x6c, 0x61, 0x73, 0x68, 0x5f, 0x61, 0x74, 0x74, 0x65, 0x6e
        /*0036*/ 	.byte	0x74, 0x69, 0x6f, 0x6e, 0x2f, 0x63, 0x73, 0x72, 0x63, 0x2f, 0x63, 0x75, 0x74, 0x6c, 0x61, 0x73
        /*0046*/ 	.byte	0x73, 0x2f, 0x69, 0x6e, 0x63, 0x6c, 0x75, 0x64, 0x65, 0x2f, 0x63, 0x75, 0x74, 0x65, 0x2f, 0x70
        /*0056*/ 	.byte	0x6f, 0x69, 0x6e, 0x74, 0x65, 0x72, 0x5f, 0x66, 0x6c, 0x61, 0x67, 0x67, 0x65, 0x64, 0x2e, 0x68
        /*0066*/ 	.byte	0x70, 0x70, 0x00
	.type		__unnamed_5,@object
	.size		__unnamed_5,(__unnamed_4 - __unnamed_5)
__unnamed_5:
        /* <DEDUP_REMOVED lines=24> */
	.type		__unnamed_4,@object
	.size		__unnamed_4,(__unnamed_1 - __unnamed_4)
__unnamed_4:
        /* <DEDUP_REMOVED lines=28> */
        /*03a9*/ 	.byte	0x34, 0x30, 0x39, 0x36, 0x3e, 0x3e, 0x3e, 0x3e, 0x3e, 0x5d, 0x00
	.type		__unnamed_1,@object
	.size		__unnamed_1,(__unnamed_3 - __unnamed_1)
__unnamed_1:
        /* <DEDUP_REMOVED lines=28> */
        /*0574*/ 	.byte	0x34, 0x30, 0x39, 0x36, 0x3e, 0x3e, 0x3e, 0x3e, 0x3e, 0x20, 0x26, 0x5d, 0x00
	.type		__unnamed_3,@object
	.size		__unnamed_3,(__unnamed_2 - __unnamed_3)
__unnamed_3:
        /* <DEDUP_REMOVED lines=28> */
        /*0741*/ 	.byte	0x3a, 0x43, 0x3c, 0x33, 0x32, 0x37, 0x36, 0x38, 0x3e, 0x3e, 0x3e, 0x3e, 0x3e, 0x5d, 0x00
	.type		__unnamed_2,@object
	.size		__unnamed_2,(.L_1 - __unnamed_2)
__unnamed_2:
        /* <DEDUP_REMOVED lines=29> */
.L_1:


//--------------------- .nv.shared._ZN7cutlass13device_kernelIN5flash11enable_sm90INS1_16FlashAttnFwdSm90INS1_25CollectiveMainloopFwdSm90ILi2EN4cute5tupleIJNS5_1CILi1EEES8_S8_EEENS6_IJNS7_ILi64EEESA_SA_EEELi512ENS_10bfloat16_tEfNS_4arch4Sm90ELb0ELb0ELb0ELb0ELb0ELb0ELb0ELb0ELb0ELb0ELb0ELb0EEENS1_21CollectiveEpilogueFwdINS6_IJSA_NS7_ILi512EEESA_EEES9_SC_SE_Li256ELb0ELb0ELb0ELb0EEENS1_29StaticPersistentTileSchedulerILb0EEEEEEEEEvNT_6ParamsE --------------------------
	.section	.nv.shared._ZN7cutlass13device_kernelIN5flash11enable_sm90INS1_16FlashAttnFwdSm90INS1_25CollectiveMainloopFwdSm90ILi2EN4cute5tupleIJNS5_1CILi1EEES8_S8_EEENS6_IJNS7_ILi64EEESA_SA_EEELi512ENS_10bfloat16_tEfNS_4arch4Sm90ELb0ELb0ELb0ELb0ELb0ELb0ELb0ELb0ELb0ELb0ELb0ELb0EEENS1_21CollectiveEpilogueFwdINS6_IJSA_NS7_ILi512EEESA_EEES9_SC_SE_Li256ELb0ELb0ELb0ELb0EEENS1_29StaticPersistentTileSchedulerILb0EEEEEEEEEvNT_6ParamsE,"aw",@nobits
	.sectionflags	@""
	.align	16
	.zero		1024


//--------------------- .nv.shared.reserved.0     --------------------------
	.section	.nv.shared.reserved.0,"aw",@nobits
	.weak		__nv_reservedSMEM_offset_0_alias
	.size		__nv_reservedSMEM_offset_0_alias, 0, 0
	.other		__nv_reservedSMEM_offset_0_alias,@"STO_CUDA_RESERVED_SHARED STV_DEFAULT"
__nv_reservedSMEM_offset_0_alias:
	.zero		0


//--------------------- .nv.global                --------------------------
	.section	.nv.global,"aw",@nobits
.nv.global:
	.type		_ZN69_INTERNAL_181b2129_33_flash_fwd_hdim64_512_bf16_sm90_cu_0106449f_35924cute1_E,@object
	.size		_ZN69_INTERNAL_181b2129_33_flash_fwd_hdim64_512_bf16_sm90_cu_0106449f_35924cute1_E,(_ZN69_INTERNAL_181b2129_33_flash_fwd_hdim64_512_bf16_sm90_cu_0106449f_35924cuda3std3__45__cpo6cbeginE - _ZN69_INTERNAL_181b2129_33_flash_fwd_hdim64_512_bf16_sm90_cu_0106449f_35924cute1_E)
_ZN69_INTERNAL_181b2129_33_flash_fwd_hdim64_512_bf16_sm90_cu_0106449f_35924cute1_E:
	.zero		1
	.type		_ZN69_INTERNAL_181b2129_33_flash_fwd_hdim64_512_bf16_sm90_cu_0106449f_35924cuda3std3__45__cpo6cbeginE,@object
	.size		_ZN69_INTERNAL_181b2129_33_flash_fwd_hdim64_512_bf16_sm90_cu_0106449f_35924cuda3std3__45__cpo6cbeginE,(_ZN69_INTERNAL_181b2129_33_flash_fwd_hdim64_512_bf16_sm90_cu_0106449f_35924cuda3std3__48in_placeE - _ZN69_INTERNAL_181b2129_33_flash_fwd_hdim64_512_bf16_sm90_cu_0106449f_35924cuda3std3__45__cpo6cbeginE)
_ZN69_INTERNAL_181b2129_33_flash_fwd_hdim64_512_bf16_sm90_cu_0106449f_35924cuda3std3__45__cpo6cbeginE:
	.zero		1
	.type		_ZN69_INTERNAL_181b2129_33_flash_fwd_hdim64_512_bf16_sm90_cu_0106449f_35924cuda3std3__48in_placeE,@object
	.size		_ZN69_INTERNAL_181b2129_33_flash_fwd_hdim64_512_bf16_sm90_cu_0106449f_35924cuda3std3__48in_placeE,(_ZN69_INTERNAL_181b2129_33_flash_fwd_hdim64_512_bf16_sm90_cu_0106449f_35924cuda3std6ranges3__45__cpo9iter_moveE - _ZN69_INTERNAL_181b2129_33_flash_fwd_hdim64_512_bf16_sm90_cu_0106449f_35924cuda3std3__48in_placeE)
_ZN69_INTERNAL_181b2129_33_flash_fwd_hdim64_512_bf16_sm90_cu_0106449f_35924cuda3std3__48in_placeE:
	.zero		1
	.type		_ZN69_INTERNAL_181b2129_33_flash_fwd_hdim64_512_bf16_sm90_cu_0106449f_35924cuda3std6ranges3__45__cpo9iter_moveE,@object
	.size		_ZN69_INTERNAL_181b2129_33_flash_fwd_hdim64_512_bf16_sm90_cu_0106449f_35924cuda3std6ranges3__45__cpo9iter_moveE,(_ZN69_INTERNAL_181b2129_33_flash_fwd_hdim64_512_bf16_sm90_cu_0106449f_35924cuda3std3__45__cpo5beginE - _ZN69_INTERNAL_181b2129_33_flash_fwd_hdim64_512_bf16_sm90_cu_0106449f_35924cuda3std6ranges3__45__cpo9iter_moveE)
_ZN69_INTERNAL_181b2129_33_flash_fwd_hdim64_512_bf16_sm90_cu_0106449f_35924cuda3std6ranges3__45__cpo9iter_moveE:
	.zero		1
	.type		_ZN69_INTERNAL_181b2129_33_flash_fwd_hdim64_512_bf16_sm90_cu_0106449f_35924cuda3std3__45__cpo5beginE,@object
	.size		_ZN69_INTERNAL_181b2129_33_flash_fwd_hdim64_512_bf16_sm90_cu_0106449f_35924cuda3std3__45__cpo5beginE,(_ZN69_INTERNAL_181b2129_33_flash_fwd_hdim64_512_bf16_sm90_cu_0106449f_35924cuda3std3__471_GLOBAL__N__181b2129_33_flash_fwd_hdim64_512_bf16_sm90_cu_0106449f_35926ignoreE - _ZN69_INTERNAL_181b2129_33_flash_fwd_hdim64_512_bf16_sm90_cu_0106449f_35924cuda3std3__45__cpo5beginE)
_ZN69_INTERNAL_181b2129_33_flash_fwd_hdim64_512_bf16_sm90_cu_0106449f_35924cuda3std3__45__cpo5beginE:
	.zero		1
	.type		_ZN69_INTERNAL_181b2129_33_flash_fwd_hdim64_512_bf16_sm90_cu_0106449f_35924cuda3std3__471_GLOBAL__N__181b2129_33_flash_fwd_hdim64_512_bf16_sm90_cu_0106449f_35926ignoreE,@object
	.size		_ZN69_INTERNAL_181b2129_33_flash_fwd_hdim64_512_bf16_sm90_cu_0106449f_35924cuda3std3__471_GLOBAL__N__181b2129_33_flash_fwd_hdim64_512_bf16_sm90_cu_0106449f_35926ignoreE,(_ZN69_INTERNAL_181b2129_33_flash_fwd_hdim64_512_bf16_sm90_cu_0106449f_35924cute7productE - _ZN69_INTERNAL_181b2129_33_flash_fwd_hdim64_512_bf16_sm90_cu_0106449f_35924cuda3std3__471_GLOBAL__N__181b2129_33_flash_fwd_hdim64_512_bf16_sm90_cu_0106449f_35926ignoreE)
_ZN69_INTERNAL_181b2129_33_flash_fwd_hdim64_512_bf16_sm90_cu_0106449f_35924cuda3std3__471_GLOBAL__N__181b2129_33_flash_fwd_hdim64_512_bf16_sm90_cu_0106449f_35926ignoreE:
	.zero		1
	.type		_ZN69_INTERNAL_181b2129_33_flash_fwd_hdim64_512_bf16_sm90_cu_0106449f_35924cute7productE,@object
	.size		_ZN69_INTERNAL_181b2129_33_flash_fwd_hdim64_512_bf16_sm90_cu_0106449f_35924cute7productE,(_ZN69_INTERNAL_181b2129_33_flash_fwd_hdim64_512_bf16_sm90_cu_0106449f_35924cuda3std3__45__cpo3endE - _ZN69_INTERNAL_181b2129_33_flash_fwd_hdim64_512_bf16_sm90_cu_0106449f_35924cute7productE)
_ZN69_INTERNAL_181b2129_33_flash_fwd_hdim64_512_bf16_sm90_cu_0106449f_35924cute7productE:
	.zero		1
	.type		_ZN69_INTERNAL_181b2129_33_flash_fwd_hdim64_512_bf16_sm90_cu_0106449f_35924cuda3std3__45__cpo3endE,@object
	.size		_ZN69_INTERNAL_181b2129_33_flash_fwd_hdim64_512_bf16_sm90_cu_0106449f_35924cuda3std3__45__cpo3endE,(_ZN69_INTERNAL_181b2129_33_flash_fwd_hdim64_512_bf16_sm90_cu_0106449f_35924cuda3std3__419piecewise_constructE - _ZN69_INTERNAL_181b2129_33_flash_fwd_hdim64_512_bf16_sm90_cu_0106449f_35924cuda3std3__45__cpo3endE)
_ZN69_INTERNAL_181b2129_33_flash_fwd_hdim64_512_bf16_sm90_cu_0106449f_35924cuda3std3__45__cpo3endE:
	.zero		1
	.type		_ZN69_INTERNAL_181b2129_33_flash_fwd_hdim64_512_bf16_sm90_cu_0106449f_35924cuda3std3__419piecewise_constructE,@object
	.size		_ZN69_INTERNAL_181b2129_33_flash_fwd_hdim64_512_bf16_sm90_cu_0106449f_35924cuda3std3__419piecewise_constructE,(_ZN69_INTERNAL_181b2129_33_flash_fwd_hdim64_512_bf16_sm90_cu_0106449f_35924cuda3std3__45__cpo4cendE - _ZN69_INTERNAL_181b2129_33_flash_fwd_hdim64_512_bf16_sm90_cu_0106449f_35924cuda3std3__419piecewise_constructE)
_ZN69_INTERNAL_181b2129_33_flash_fwd_hdim64_512_bf16_sm90_cu_0106449f_35924cuda3std3__419piecewise_constructE:
	.zero		1
	.type		_ZN69_INTERNAL_181b2129_33_flash_fwd_hdim64_512_bf16_sm90_cu_0106449f_35924cuda3std3__45__cpo4cendE,@object
	.size		_ZN69_INTERNAL_181b2129_33_flash_fwd_hdim64_512_bf16_sm90_cu_0106449f_35924cuda3std3__45__cpo4cendE,(_ZN69_INTERNAL_181b2129_33_flash_fwd_hdim64_512_bf16_sm90_cu_0106449f_35924cuda3std6ranges3__45__cpo4swapE - _ZN69_INTERNAL_181b2129_33_flash_fwd_hdim64_512_bf16_sm90_cu_0106449f_35924cuda3std3__45__cpo4cendE)
_ZN69_INTERNAL_181b2129_33_flash_fwd_hdim64_512_bf16_sm90_cu_0106449f_35924cuda3std3__45__cpo4cendE:
	.zero		1
	.type		_ZN69_INTERNAL_181b2129_33_flash_fwd_hdim64_512_bf16_sm90_cu_0106449f_35924cuda3std6ranges3__45__cpo4swapE,@object
	.size		_ZN69_INTERNAL_181b2129_33_flash_fwd_hdim64_512_bf16_sm90_cu_0106449f_35924cuda3std6ranges3__45__cpo4swapE,(.L_12 - _ZN69_INTERNAL_181b2129_33_flash_fwd_hdim64_512_bf16_sm90_cu_0106449f_35924cuda3std6ranges3__45__cpo4swapE)
_ZN69_INTERNAL_181b2129_33_flash_fwd_hdim64_512_bf16_sm90_cu_0106449f_35924cuda3std6ranges3__45__cpo4swapE:
	.zero		1
.L_12:


//--------------------- .nv.shared._ZN7cutlass13device_kernelIN5flash11enable_sm90INS1_16FlashAttnFwdSm90INS1_25CollectiveMainloopFwdSm90ILi2EN4cute5tupleIJNS5_1CILi1EEES8_S8_EEENS6_IJNS7_ILi64EEESA_SA_EEELi512ENS_10bfloat16_tEfNS_4arch4Sm90ELb0ELb0ELb0ELb0ELb0ELb0ELb1ELb0ELb0ELb0ELb0ELb0EEENS1_21CollectiveEpilogueFwdINS6_IJSA_NS7_ILi512EEESA_EEES9_SC_SE_Li256ELb0ELb0ELb0ELb0EEENS1_29StaticPersistentTileSchedulerILb0EEEEEEEEEvNT_6ParamsE --------------------------
	.section	.nv.shared._ZN7cutlass13device_kernelIN5flash11enable_sm90INS1_16FlashAttnFwdSm90INS1_25CollectiveMainloopFwdSm90ILi2EN4cute5tupleIJNS5_1CILi1EEES8_S8_EEENS6_IJNS7_ILi64EEESA_SA_EEELi512ENS_10bfloat16_tEfNS_4arch4Sm90ELb0ELb0ELb0ELb0ELb0ELb0ELb1ELb0ELb0ELb0ELb0ELb0EEENS1_21CollectiveEpilogueFwdINS6_IJSA_NS7_ILi512EEESA_EEES9_SC_SE_Li256ELb0ELb0ELb0ELb0EEENS1_29StaticPersistentTileSchedulerILb0EEEEEEEEEvNT_6ParamsE,"aw",@nobits
	.sectionflags	@""
	.align	16
	.zero		1024


//--------------------- .nv.shared._ZN7cutlass13device_kernelIN5flash11enable_sm90INS1_16FlashAttnFwdSm90INS1_25CollectiveMainloopFwdSm90ILi2EN4cute5tupleIJNS5_1CILi1EEES8_S8_EEENS6_IJNS7_ILi64EEESA_SA_EEELi512ENS_10bfloat16_tEfNS_4arch4Sm90ELb0ELb0ELb0ELb1ELb0ELb0ELb0ELb0ELb0ELb0ELb0ELb0EEENS1_21CollectiveEpilogueFwdINS6_IJSA_NS7_ILi512EEESA_EEES9_SC_SE_Li256ELb1ELb0ELb0ELb0EEENS1_36VarlenDynamicPersistentTileSchedulerILi64ELi64ELi256ELi32ELb0ELb0ELb1ELb0ELb1ELb1EEEEEEEEEvNT_6ParamsE --------------------------
	.section	.nv.shared._ZN7cutlass13device_kernelIN5flash11enable_sm90INS1_16FlashAttnFwdSm90INS1_25CollectiveMainloopFwdSm90ILi2EN4cute5tupleIJNS5_1CILi1EEES8_S8_EEENS6_IJNS7_ILi64EEESA_SA_EEELi512ENS_10bfloat16_tEfNS_4arch4Sm90ELb0ELb0ELb0ELb1ELb0ELb0ELb0ELb0ELb0ELb0ELb0ELb0EEENS1_21CollectiveEpilogueFwdINS6_IJSA_NS7_ILi512EEESA_EEES9_SC_SE_Li256ELb1ELb0ELb0ELb0EEENS1_36VarlenDynamicPersistentTileSchedulerILi64ELi64ELi256ELi32ELb0ELb0ELb1ELb0ELb1ELb1EEEEEEEEEvNT_6ParamsE,"aw",@nobits
	.sectionflags	@""
	.align	16
	.zero		1024


//--------------------- .nv.shared._ZN7cutlass13device_kernelIN5flash11enable_sm90INS1_16FlashAttnFwdSm90INS1_25CollectiveMainloopFwdSm90ILi2EN4cute5tupleIJNS5_1CILi1EEES8_S8_EEENS6_IJNS7_ILi64EEESA_SA_EEELi512ENS_10bfloat16_tEfNS_4arch4Sm90ELb0ELb0ELb0ELb1ELb0ELb1ELb0ELb0ELb0ELb0ELb0ELb0EEENS1_21CollectiveEpilogueFwdINS6_IJSA_NS7_ILi512EEESA_EEES9_SC_SE_Li256ELb1ELb0ELb0ELb0EEENS1_36VarlenDynamicPersistentTileSchedulerILi64ELi64ELi256ELi32ELb0ELb0ELb1ELb0ELb1ELb1EEEEEEEEEvNT_6ParamsE --------------------------
	.section	.nv.shared._ZN7cutlass13device_kernelIN5flash11enable_sm90INS1_16FlashAttnFwdSm90INS1_25CollectiveMainloopFwdSm90ILi2EN4cute5tupleIJNS5_1CILi1EEES8_S8_EEENS6_IJNS7_ILi64EEESA_SA_EEELi512ENS_10bfloat16_tEfNS_4arch4Sm90ELb0ELb0ELb0ELb1ELb0ELb1ELb0ELb0ELb0ELb0ELb0ELb0EEENS1_21CollectiveEpilogueFwdINS6_IJSA_NS7_ILi512EEESA_EEES9_SC_SE_Li256ELb1ELb0ELb0ELb0EEENS1_36VarlenDynamicPersistentTileSchedulerILi64ELi64ELi256ELi32ELb0ELb0ELb1ELb0ELb1ELb1EEEEEEEEEvNT_6ParamsE,"aw",@nobits
	.sectionflags	@""
	.align	16
	.zero		1024


//--------------------- .nv.shared._ZN7cutlass13device_kernelIN5flash11enable_sm90INS1_16FlashAttnFwdSm90INS1_25CollectiveMainloopFwdSm90ILi2EN4cute5tupleIJNS5_1CILi1EEES8_S8_EEENS6_IJNS7_ILi64EEESA_SA_EEELi512ENS_10bfloat16_tEfNS_4arch4Sm90ELb0ELb0ELb0ELb1ELb0ELb0ELb1ELb0ELb0ELb0ELb0ELb0EEENS1_21CollectiveEpilogueFwdINS6_IJSA_NS7_ILi512EEESA_EEES9_SC_SE_Li256ELb1ELb0ELb0ELb0EEENS1_36VarlenDynamicPersistentTileSchedulerILi64ELi64ELi256ELi32ELb0ELb0ELb1ELb0ELb1ELb1EEEEEEEEEvNT_6ParamsE --------------------------
	.section	.nv.shared._ZN7cutlass13device_kernelIN5flash11enable_sm90INS1_16FlashAttnFwdSm90INS1_25CollectiveMainloopFwdSm90ILi2EN4cute5tupleIJNS5_1CILi1EEES8_S8_EEENS6_IJNS7_ILi64EEESA_SA_EEELi512ENS_10bfloat16_tEfNS_4arch4Sm90ELb0ELb0ELb0ELb1ELb0ELb0ELb1ELb0ELb0ELb0ELb0ELb0EEENS1_21CollectiveEpilogueFwdINS6_IJSA_NS7_ILi512EEESA_EEES9_SC_SE_Li256ELb1ELb0ELb0ELb0EEENS1_36VarlenDynamicPersistentTileSchedulerILi64ELi64ELi256ELi32ELb0ELb0ELb1ELb0ELb1ELb1EEEEEEEEEvNT_6ParamsE,"aw",@nobits
	.sectionflags	@""
	.align	16
	.zero		1024


//--------------------- .nv.shared._ZN7cutlass13device_kernelIN5flash11enable_sm90INS1_16FlashAttnFwdSm90INS1_25CollectiveMainloopFwdSm90ILi2EN4cute5tupleIJNS5_1CILi1EEES8_S8_EEENS6_IJNS7_ILi64EEESA_SA_EEELi512ENS_10bfloat16_tEfNS_4arch4Sm90ELb0ELb0ELb0ELb1ELb0ELb1ELb1ELb0ELb0ELb0ELb0ELb0EEENS1_21CollectiveEpilogueFwdINS6_IJSA_NS7_ILi512EEESA_EEES9_SC_SE_Li256ELb1ELb0ELb0ELb0EEENS1_36VarlenDynamicPersistentTileSchedulerILi64ELi64ELi256ELi32ELb0ELb0ELb1ELb0ELb1ELb1EEEEEEEEEvNT_6ParamsE --------------------------
	.section	.nv.shared._ZN7cutlass13device_kernelIN5flash11enable_sm90INS1_16FlashAttnFwdSm90INS1_25CollectiveMainloopFwdSm90ILi2EN4cute5tupleIJNS5_1CILi1EEES8_S8_EEENS6_IJNS7_ILi64EEESA_SA_EEELi512ENS_10bfloat16_tEfNS_4arch4Sm90ELb0ELb0ELb0ELb1ELb0ELb1ELb1ELb0ELb0ELb0ELb0ELb0EEENS1_21CollectiveEpilogueFwdINS6_IJSA_NS7_ILi512EEESA_EEES9_SC_SE_Li256ELb1ELb0ELb0ELb0EEENS1_36VarlenDynamicPersistentTileSchedulerILi64ELi64ELi256ELi32ELb0ELb0ELb1ELb0ELb1ELb1EEEEEEEEEvNT_6ParamsE,"aw",@nobits
	.sectionflags	@""
	.align	16
	.zero		1024


//--------------------- .nv.shared._ZN7cutlass13device_kernelIN5flash11enable_sm90INS1_16FlashAttnFwdSm90INS1_25CollectiveMainloopFwdSm90ILi2EN4cute5tupleIJNS5_1CILi1EEES8_S8_EEENS6_IJNS7_ILi64EEESA_SA_EEELi512ENS_10bfloat16_tEfNS_4arch4Sm90ELb0ELb1ELb0ELb0ELb0ELb0ELb0ELb0ELb0ELb0ELb0ELb0EEENS1_21CollectiveEpilogueFwdINS6_IJSA_NS7_ILi512EEESA_EEES9_SC_SE_Li256ELb0ELb0ELb0ELb0EEENS1_30DynamicPersistentTileSchedulerILi256ELi32ELb0ELb0ELb1EEEEEEEEEvNT_6ParamsE --------------------------
	.section	.nv.shared._ZN7cutlass13device_kernelIN5flash11enable_sm90INS1_16FlashAttnFwdSm90INS1_25CollectiveMainloopFwdSm90ILi2EN4cute5tupleIJNS5_1CILi1EEES8_S8_EEENS6_IJNS7_ILi64EEESA_SA_EEELi512ENS_10bfloat16_tEfNS_4arch4Sm90ELb0ELb1ELb0ELb0ELb0ELb0ELb0ELb0ELb0ELb0ELb0ELb0EEENS1_21CollectiveEpilogueFwdINS6_IJSA_NS7_ILi512EEESA_EEES9_SC_SE_Li256ELb0ELb0ELb0ELb0EEENS1_30DynamicPersistentTileSchedulerILi256ELi32ELb0ELb0ELb1EEEEEEEEEvNT_6ParamsE,"aw",@nobits
	.sectionflags	@""
	.align	16
	.zero		1024


//--------------------- .nv.shared._ZN7cutlass13device_kernelIN5flash11enable_sm90INS1_16FlashAttnFwdSm90INS1_25CollectiveMainloopFwdSm90ILi2EN4cute5tupleIJNS5_1CILi1EEES8_S8_EEENS6_IJNS7_ILi64EEESA_SA_EEELi512ENS_10bfloat16_tEfNS_4arch4Sm90ELb0ELb1ELb0ELb0ELb0ELb0ELb1ELb0ELb0ELb0ELb0ELb0EEENS1_21CollectiveEpilogueFwdINS6_IJSA_NS7_ILi512EEESA_EEES9_SC_SE_Li256ELb0ELb0ELb0ELb0EEENS1_30DynamicPersistentTileSchedulerILi256ELi32ELb0ELb0ELb1EEEEEEEEEvNT_6ParamsE --------------------------
	.section	.nv.shared._ZN7cutlass13device_kernelIN5flash11enable_sm90INS1_16FlashAttnFwdSm90INS1_25CollectiveMainloopFwdSm90ILi2EN4cute5tupleIJNS5_1CILi1EEES8_S8_EEENS6_IJNS7_ILi64EEESA_SA_EEELi512ENS_10bfloat16_tEfNS_4arch4Sm90ELb0ELb1ELb0ELb0ELb0ELb0ELb1ELb0ELb0ELb0ELb0ELb0EEENS1_21CollectiveEpilogueFwdINS6_IJSA_NS7_ILi512EEESA_EEES9_SC_SE_Li256ELb0ELb0ELb0ELb0EEENS1_30DynamicPersistentTileSchedulerILi256ELi32ELb0ELb0ELb1EEEEEEEEEvNT_6ParamsE,"aw",@nobits
	.sectionflags	@""
	.align	16
	.zero		1024


//--------------------- .nv.shared._ZN7cutlass13device_kernelIN5flash11enable_sm90INS1_16FlashAttnFwdSm90INS1_25CollectiveMainloopFwdSm90ILi2EN4cute5tupleIJNS5_1CILi1EEES8_S8_EEENS6_IJNS7_ILi64EEESA_SA_EEELi512ENS_10bfloat16_tEfNS_4arch4Sm90ELb0ELb1ELb0ELb1ELb0ELb0ELb0ELb0ELb0ELb0ELb0ELb0EEENS1_21CollectiveEpilogueFwdINS6_IJSA_NS7_ILi512EEESA_EEES9_SC_SE_Li256ELb1ELb0ELb0ELb0EEENS1_36VarlenDynamicPersistentTileSchedulerILi64ELi64ELi256ELi32ELb0ELb0ELb1ELb1ELb0ELb1EEEEEEEEEvNT_6ParamsE --------------------------
	.section	.nv.shared._ZN7cutlass13device_kernelIN5flash11enable_sm90INS1_16FlashAttnFwdSm90INS1_25CollectiveMainloopFwdSm90ILi2EN4cute5tupleIJNS5_1CILi1EEES8_S8_EEENS6_IJNS7_ILi64EEESA_SA_EEELi512ENS_10bfloat16_tEfNS_4arch4Sm90ELb0ELb1ELb0ELb1ELb0ELb0ELb0ELb0ELb0ELb0ELb0ELb0EEENS1_21CollectiveEpilogueFwdINS6_IJSA_NS7_ILi512EEESA_EEES9_SC_SE_Li256ELb1ELb0ELb0ELb0EEENS1_36VarlenDynamicPersistentTileSchedulerILi64ELi64ELi256ELi32ELb0ELb0ELb1ELb1ELb0ELb1EEEEEEEEEvNT_6ParamsE,"aw",@nobits
	.sectionflags	@""
	.align	16
	.zero		1024


//--------------------- .nv.shared._ZN7cutlass13device_kernelIN5flash11enable_sm90INS1_16FlashAttnFwdSm90INS1_25CollectiveMainloopFwdSm90ILi2EN4cute5tupleIJNS5_1CILi1EEES8_S8_EEENS6_IJNS7_ILi64EEESA_SA_EEELi512ENS_10bfloat16_tEfNS_4arch4Sm90ELb0ELb1ELb0ELb1ELb0ELb1ELb0ELb0ELb0ELb0ELb0ELb0EEENS1_21CollectiveEpilogueFwdINS6_IJSA_NS7_ILi512EEESA_EEES9_SC_SE_Li256ELb1ELb0ELb0ELb0EEENS1_36VarlenDynamicPersistentTileSchedulerILi64ELi64ELi256ELi32ELb0ELb0ELb1ELb1ELb0ELb1EEEEEEEEEvNT_6ParamsE --------------------------
	.section	.nv.shared._ZN7cutlass13device_kernelIN5flash11enable_sm90INS1_16FlashAttnFwdSm90INS1_25CollectiveMainloopFwdSm90ILi2EN4cute5tupleIJNS5_1CILi1EEES8_S8_EEENS6_IJNS7_ILi64EEESA_SA_EEELi512ENS_10bfloat16_tEfNS_4arch4Sm90ELb0ELb1ELb0ELb1ELb0ELb1ELb0ELb0ELb0ELb0ELb0ELb0EEENS1_21CollectiveEpilogueFwdINS6_IJSA_NS7_ILi512EEESA_EEES9_SC_SE_Li256ELb1ELb0ELb0ELb0EEENS1_36VarlenDynamicPersistentTileSchedulerILi64ELi64ELi256ELi32ELb0ELb0ELb1ELb1ELb0ELb1EEEEEEEEEvNT_6ParamsE,"aw",@nobits
	.sectionflags	@""
	.align	16
	.zero		1024


//--------------------- .nv.shared._ZN7cutlass13device_kernelIN5flash11enable_sm90INS1_16FlashAttnFwdSm90INS1_25CollectiveMainloopFwdSm90ILi2EN4cute5tupleIJNS5_1CILi1EEES8_S8_EEENS6_IJNS7_ILi64EEESA_SA_EEELi512ENS_10bfloat16_tEfNS_4arch4Sm90ELb0ELb1ELb0ELb1ELb0ELb0ELb1ELb0ELb0ELb0ELb0ELb0EEENS1_21CollectiveEpilogueFwdINS6_IJSA_NS7_ILi512EEESA_EEES9_SC_SE_Li256ELb1ELb0ELb0ELb0EEENS1_36VarlenDynamicPersistentTileSchedulerILi64ELi64ELi256ELi32ELb0ELb0ELb1ELb1ELb0ELb1EEEEEEEEEvNT_6ParamsE --------------------------
	.section	.nv.shared._ZN7cutlass13device_kernelIN5flash11enable_sm90INS1_16FlashAttnFwdSm90INS1_25CollectiveMainloopFwdSm90ILi2EN4cute5tupleIJNS5_1CILi1EEES8_S8_EEENS6_IJNS7_ILi64EEESA_SA_EEELi512ENS_10bfloat16_tEfNS_4arch4Sm90ELb0ELb1ELb0ELb1ELb0ELb0ELb1ELb0ELb0ELb0ELb0ELb0EEENS1_21CollectiveEpilogueFwdINS6_IJSA_NS7_ILi512EEESA_EEES9_SC_SE_Li256ELb1ELb0ELb0ELb0EEENS1_36VarlenDynamicPersistentTileSchedulerILi64ELi64ELi256ELi32ELb0ELb0ELb1ELb1ELb0ELb1EEEEEEEEEvNT_6ParamsE,"aw",@nobits
	.sectionflags	@""
	.align	16
	.zero		1024


//--------------------- .nv.shared._ZN7cutlass13device_kernelIN5flash11enable_sm90INS1_16FlashAttnFwdSm90INS1_25CollectiveMainloopFwdSm90ILi2EN4cute5tupleIJNS5_1CILi1EEES8_S8_EEENS6_IJNS7_ILi64EEESA_SA_EEELi512ENS_10bfloat16_tEfNS_4arch4Sm90ELb0ELb1ELb0ELb1ELb0ELb1ELb1ELb0ELb0ELb0ELb0ELb0EEENS1_21CollectiveEpilogueFwdINS6_IJSA_NS7_ILi512EEESA_EEES9_SC_SE_Li256ELb1ELb0ELb0ELb0EEENS1_36VarlenDynamicPersistentTileSchedulerILi64ELi64ELi256ELi32ELb0ELb0ELb1ELb1ELb0ELb1EEEEEEEEEvNT_6ParamsE --------------------------
	.section	.nv.shared._ZN7cutlass13device_kernelIN5flash11enable_sm90INS1_16FlashAttnFwdSm90INS1_25CollectiveMainloopFwdSm90ILi2EN4cute5tupleIJNS5_1CILi1EEES8_S8_EEENS6_IJNS7_ILi64EEESA_SA_EEELi512ENS_10bfloat16_tEfNS_4arch4Sm90ELb0ELb1ELb0ELb1ELb0ELb1ELb1ELb0ELb0ELb0ELb0ELb0EEENS1_21CollectiveEpilogueFwdINS6_IJSA_NS7_ILi512EEESA_EEES9_SC_SE_Li256ELb1ELb0ELb0ELb0EEENS1_36VarlenDynamicPersistentTileSchedulerILi64ELi64ELi256ELi32ELb0ELb0ELb1ELb1ELb0ELb1EEEEEEEEEvNT_6ParamsE,"aw",@nobits
	.sectionflags	@""
	.align	16
	.zero		1024


//--------------------- .nv.shared._ZN7cutlass13device_kernelIN5flash11enable_sm90INS1_16FlashAttnFwdSm90INS1_25CollectiveMainloopFwdSm90ILi2EN4cute5tupleIJNS5_1CILi1EEES8_S8_EEENS6_IJNS7_ILi64EEESA_SA_EEELi512ENS_10bfloat16_tEfNS_4arch4Sm90ELb1ELb0ELb0ELb0ELb0ELb0ELb0ELb0ELb0ELb0ELb0ELb0EEENS1_21CollectiveEpilogueFwdINS6_IJSA_NS7_ILi512EEESA_EEES9_SC_SE_Li256ELb0ELb0ELb0ELb0EEENS1_30DynamicPersistentTileSchedulerILi256ELi32ELb0ELb0ELb1EEEEEEEEEvNT_6ParamsE --------------------------
	.section	.nv.shared._ZN7cutlass13device_kernelIN5flash11enable_sm90INS1_16FlashAttnFwdSm90INS1_25CollectiveMainloopFwdSm90ILi2EN4cute5tupleIJNS5_1CILi1EEES8_S8_EEENS6_IJNS7_ILi64EEESA_SA_EEELi512ENS_10bfloat16_tEfNS_4arch4Sm90ELb1ELb0ELb0ELb0ELb0ELb0ELb0ELb0ELb0ELb0ELb0ELb0EEENS1_21CollectiveEpilogueFwdINS6_IJSA_NS7_ILi512EEESA_EEES9_SC_SE_Li256ELb0ELb0ELb0ELb0EEENS1_30DynamicPersistentTileSchedulerILi256ELi32ELb0ELb0ELb1EEEEEEEEEvNT_6ParamsE,"aw",@nobits
	.sectionflags	@""
	.align	16
	.zero		1024


//--------------------- .nv.shared._ZN7cutlass13device_kernelIN5flash11enable_sm90INS1_16FlashAttnFwdSm90INS1_25CollectiveMainloopFwdSm90ILi2EN4cute5tupleIJNS5_1CILi1EEES8_S8_EEENS6_IJNS7_ILi64EEESA_SA_EEELi512ENS_10bfloat16_tEfNS_4arch4Sm90ELb1ELb0ELb0ELb0ELb0ELb0ELb1ELb0ELb0ELb0ELb0ELb0EEENS1_21CollectiveEpilogueFwdINS6_IJSA_NS7_ILi512EEESA_EEES9_SC_SE_Li256ELb0ELb0ELb0ELb0EEENS1_30DynamicPersistentTileSchedulerILi256ELi32ELb0ELb0ELb1EEEEEEEEEvNT_6ParamsE --------------------------
	.section	.nv.shared._ZN7cutlass13device_kernelIN5flash11enable_sm90INS1_16FlashAttnFwdSm90INS1_25CollectiveMainloopFwdSm90ILi2EN4cute5tupleIJNS5_1CILi1EEES8_S8_EEENS6_IJNS7_ILi64EEESA_SA_EEELi512ENS_10bfloat16_tEfNS_4arch4Sm90ELb1ELb0ELb0ELb0ELb0ELb0ELb1ELb0ELb0ELb0ELb0ELb0EEENS1_21CollectiveEpilogueFwdINS6_IJSA_NS7_ILi512EEESA_EEES9_SC_SE_Li256ELb0ELb0ELb0ELb0EEENS1_30DynamicPersistentTileSchedulerILi256ELi32ELb0ELb0ELb1EEEEEEEEEvNT_6ParamsE,"aw",@nobits
	.sectionflags	@""
	.align	16
	.zero		1024


//--------------------- .nv.shared._ZN7cutlass13device_kernelIN5flash11enable_sm90INS1_16FlashAttnFwdSm90INS1_25CollectiveMainloopFwdSm90ILi2EN4cute5tupleIJNS5_1CILi1EEES8_S8_EEENS6_IJNS7_ILi64EEESA_SA_EEELi512ENS_10bfloat16_tEfNS_4arch4Sm90ELb1ELb0ELb0ELb1ELb0ELb0ELb0ELb0ELb0ELb0ELb0ELb0EEENS1_21CollectiveEpilogueFwdINS6_IJSA_NS7_ILi512EEESA_EEES9_SC_SE_Li256ELb1ELb0ELb0ELb0EEENS1_36VarlenDynamicPersistentTileSchedulerILi64ELi64ELi256ELi32ELb0ELb0ELb1ELb1ELb1ELb1EEEEEEEEEvNT_6ParamsE --------------------------
	.section	.nv.shared._ZN7cutlass13device_kernelIN5flash11enable_sm90INS1_16FlashAttnFwdSm90INS1_25CollectiveMainloopFwdSm90ILi2EN4cute5tupleIJNS5_1CILi1EEES8_S8_EEENS6_IJNS7_ILi64EEESA_SA_EEELi512ENS_10bfloat16_tEfNS_4arch4Sm90ELb1ELb0ELb0ELb1ELb0ELb0ELb0ELb0ELb0ELb0ELb0ELb0EEENS1_21CollectiveEpilogueFwdINS6_IJSA_NS7_ILi512EEESA_EEES9_SC_SE_Li256ELb1ELb0ELb0ELb0EEENS1_36VarlenDynamicPersistentTileSchedulerILi64ELi64ELi256ELi32ELb0ELb0ELb1ELb1ELb1ELb1EEEEEEEEEvNT_6ParamsE,"aw",@nobits
	.sectionflags	@""
	.align	16
	.zero		1024


//--------------------- .nv.shared._ZN7cutlass13device_kernelIN5flash11enable_sm90INS1_16FlashAttnFwdSm90INS1_25CollectiveMainloopFwdSm90ILi2EN4cute5tupleIJNS5_1CILi1EEES8_S8_EEENS6_IJNS7_ILi64EEESA_SA_EEELi512ENS_10bfloat16_tEfNS_4arch4Sm90ELb1ELb0ELb0ELb1ELb0ELb1ELb0ELb0ELb0ELb0ELb0ELb0EEENS1_21CollectiveEpilogueFwdINS6_IJSA_NS7_ILi512EEESA_EEES9_SC_SE_Li256ELb1ELb0ELb0ELb0EEENS1_36VarlenDynamicPersistentTileSchedulerILi64ELi64ELi256ELi32ELb0ELb0ELb1ELb1ELb1ELb1EEEEEEEEEvNT_6ParamsE --------------------------
	.section	.nv.shared._ZN7cutlass13device_kernelIN5flash11enable_sm90INS1_16FlashAttnFwdSm90INS1_25CollectiveMainloopFwdSm90ILi2EN4cute5tupleIJNS5_1CILi1EEES8_S8_EEENS6_IJNS7_ILi64EEESA_SA_EEELi512ENS_10bfloat16_tEfNS_4arch4Sm90ELb1ELb0ELb0ELb1ELb0ELb1ELb0ELb0ELb0ELb0ELb0ELb0EEENS1_21CollectiveEpilogueFwdINS6_IJSA_NS7_ILi512EEESA_EEES9_SC_SE_Li256ELb1ELb0ELb0ELb0EEENS1_36VarlenDynamicPersistentTileSchedulerILi64ELi64ELi256ELi32ELb0ELb0ELb1ELb1ELb1ELb1EEEEEEEEEvNT_6ParamsE,"aw",@nobits
	.sectionflags	@""
	.align	16
	.zero		1024


//--------------------- .nv.shared._ZN7cutlass13device_kernelIN5flash11enable_sm90INS1_16FlashAttnFwdSm90INS1_25CollectiveMainloopFwdSm90ILi2EN4cute5tupleIJNS5_1CILi1EEES8_S8_EEENS6_IJNS7_ILi64EEESA_SA_EEELi512ENS_10bfloat16_tEfNS_4arch4Sm90ELb1ELb0ELb0ELb1ELb0ELb0ELb1ELb0ELb0ELb0ELb0ELb0EEENS1_21CollectiveEpilogueFwdINS6_IJSA_NS7_ILi512EEESA_EEES9_SC_SE_Li256ELb1ELb0ELb0ELb0EEENS1_36VarlenDynamicPersistentTileSchedulerILi64ELi64ELi256ELi32ELb0ELb0ELb1ELb1ELb1ELb1EEEEEEEEEvNT_6ParamsE --------------------------
	.section	.nv.shared._ZN7cutlass13device_kernelIN5flash11enable_sm90INS1_16FlashAttnFwdSm90INS1_25CollectiveMainloopFwdSm90ILi2EN4cute5tupleIJNS5_1CILi1EEES8_S8_EEENS6_IJNS7_ILi64EEESA_SA_EEELi512ENS_10bfloat16_tEfNS_4arch4Sm90ELb1ELb0ELb0ELb1ELb0ELb0ELb1ELb0ELb0ELb0ELb0ELb0EEENS1_21CollectiveEpilogueFwdINS6_IJSA_NS7_ILi512EEESA_EEES9_SC_SE_Li256ELb1ELb0ELb0ELb0EEENS1_36VarlenDynamicPersistentTileSchedulerILi64ELi64ELi256ELi32ELb0ELb0ELb1ELb1ELb1ELb1EEEEEEEEEvNT_6ParamsE,"aw",@nobits
	.sectionflags	@""
	.align	16
	.zero		1024


//--------------------- .nv.shared._ZN7cutlass13device_kernelIN5flash11enable_sm90INS1_16FlashAttnFwdSm90INS1_25CollectiveMainloopFwdSm90ILi2EN4cute5tupleIJNS5_1CILi1EEES8_S8_EEENS6_IJNS7_ILi64EEESA_SA_EEELi512ENS_10bfloat16_tEfNS_4arch4Sm90ELb1ELb0ELb0ELb1ELb0ELb1ELb1ELb0ELb0ELb0ELb0ELb0EEENS1_21CollectiveEpilogueFwdINS6_IJSA_NS7_ILi512EEESA_EEES9_SC_SE_Li256ELb1ELb0ELb0ELb0EEENS1_36VarlenDynamicPersistentTileSchedulerILi64ELi64ELi256ELi32ELb0ELb0ELb1ELb1ELb1ELb1EEEEEEEEEvNT_6ParamsE --------------------------
	.section	.nv.shared._ZN7cutlass13device_kernelIN5flash11enable_sm90INS1_16FlashAttnFwdSm90INS1_25CollectiveMainloopFwdSm90ILi2EN4cute5tupleIJNS5_1CILi1EEES8_S8_EEENS6_IJNS7_ILi64EEESA_SA_EEELi512ENS_10bfloat16_tEfNS_4arch4Sm90ELb1ELb0ELb0ELb1ELb0ELb1ELb1ELb0ELb0ELb0ELb0ELb0EEENS1_21CollectiveEpilogueFwdINS6_IJSA_NS7_ILi512EEESA_EEES9_SC_SE_Li256ELb1ELb0ELb0ELb0EEENS1_36VarlenDynamicPersistentTileSchedulerILi64ELi64ELi256ELi32ELb0ELb0ELb1ELb1ELb1ELb1EEEEEEEEEvNT_6ParamsE,"aw",@nobits
	.sectionflags	@""
	.align	16
	.zero		1024


//--------------------- .nv.constant0._ZN7cutlass13device_kernelIN5flash11enable_sm90INS1_16FlashAttnFwdSm90INS1_25CollectiveMainloopFwdSm90ILi2EN4cute5tupleIJNS5_1CILi1EEES8_S8_EEENS6_IJNS7_ILi64EEESA_SA_EEELi512ENS_10bfloat16_tEfNS_4arch4Sm90ELb0ELb0ELb0ELb0ELb0ELb0ELb0ELb0ELb0ELb0ELb0ELb0EEENS1_21CollectiveEpilogueFwdINS6_IJSA_NS7_ILi512EEESA_EEES9_SC_SE_Li256ELb0ELb0ELb0ELb0EEENS1_29StaticPersistentTileSchedulerILb0EEEEEEEEEvNT_6ParamsE --------------------------
	.section	.nv.constant0._ZN7cutlass13device_kernelIN5flash11enable_sm90INS1_16FlashAttnFwdSm90INS1_25CollectiveMainloopFwdSm90ILi2EN4cute5tupleIJNS5_1CILi1EEES8_S8_EEENS6_IJNS7_ILi64EEESA_SA_EEELi512ENS_10bfloat16_tEfNS_4arch4Sm90ELb0ELb0ELb0ELb0ELb0ELb0ELb0ELb0ELb0ELb0ELb0ELb0EEENS1_21CollectiveEpilogueFwdINS6_IJSA_NS7_ILi512EEESA_EEES9_SC_SE_Li256ELb0ELb0ELb0ELb0EEENS1_29StaticPersistentTileSchedulerILb0EEEEEEEEEvNT_6ParamsE,"a",@progbits
	.sectionflags	@""
	.align	4
.nv.constant0._ZN7cutlass13device_kernelIN5flash11enable_sm90INS1_16FlashAttnFwdSm90INS1_25CollectiveMainloopFwdSm90ILi2EN4cute5tupleIJNS5_1CILi1EEES8_S8_EEENS6_IJNS7_ILi64EEESA_SA_EEELi512ENS_10bfloat16_tEfNS_4arch4Sm90ELb0ELb0ELb0ELb0ELb0ELb0ELb0ELb0ELb0ELb0ELb0ELb0EEENS1_21CollectiveEpilogueFwdINS6_IJSA_NS7_ILi512EEESA_EEES9_SC_SE_Li256ELb0ELb0ELb0ELb0EEENS1_29StaticPersistentTileSchedulerILb0EEEEEEEEEvNT_6ParamsE:
	.zero		3584


//--------------------- .nv.constant0._ZN7cutlass13device_kernelIN5flash11enable_sm90INS1_16FlashAttnFwdSm90INS1_25CollectiveMainloopFwdSm90ILi2EN4cute5tupleIJNS5_1CILi1EEES8_S8_EEENS6_IJNS7_ILi64EEESA_SA_EEELi512ENS_10bfloat16_tEfNS_4arch4Sm90ELb0ELb0ELb0ELb0ELb0ELb0ELb1ELb0ELb0ELb0ELb0ELb0EEENS1_21CollectiveEpilogueFwdINS6_IJSA_NS7_ILi512EEESA_EEES9_SC_SE_Li256ELb0ELb0ELb0ELb0EEENS1_29StaticPersistentTileSchedulerILb0EEEEEEEEEvNT_6ParamsE --------------------------
	.section	.nv.constant0._ZN7cutlass13device_kernelIN5flash11enable_sm90INS1_16FlashAttnFwdSm90INS1_25CollectiveMainloopFwdSm90ILi2EN4cute5tupleIJNS5_1CILi1EEES8_S8_EEENS6_IJNS7_ILi64EEESA_SA_EEELi512ENS_10bfloat16_tEfNS_4arch4Sm90ELb0ELb0ELb0ELb0ELb0ELb0ELb1ELb0ELb0ELb0ELb0ELb0EEENS1_21CollectiveEpilogueFwdINS6_IJSA_NS7_ILi512EEESA_EEES9_SC_SE_Li256ELb0ELb0ELb0ELb0EEENS1_29StaticPersistentTileSchedulerILb0EEEEEEEEEvNT_6ParamsE,"a",@progbits
	.sectionflags	@""
	.align	4
.nv.constant0._ZN7cutlass13device_kernelIN5flash11enable_sm90INS1_16FlashAttnFwdSm90INS1_25CollectiveMainloopFwdSm90ILi2EN4cute5tupleIJNS5_1CILi1EEES8_S8_EEENS6_IJNS7_ILi64EEESA_SA_EEELi512ENS_10bfloat16_tEfNS_4arch4Sm90ELb0ELb0ELb0ELb0ELb0ELb0ELb1ELb0ELb0ELb0ELb0ELb0EEENS1_21CollectiveEpilogueFwdINS6_IJSA_NS7_ILi512EEESA_EEES9_SC_SE_Li256ELb0ELb0ELb0ELb0EEENS1_29StaticPersistentTileSchedulerILb0EEEEEEEEEvNT_6ParamsE:
	.zero		3840


//--------------------- .nv.constant0._ZN7cutlass13device_kernelIN5flash11enable_sm90INS1_16FlashAttnFwdSm90INS1_25CollectiveMainloopFwdSm90ILi2EN4cute5tupleIJNS5_1CILi1EEES8_S8_EEENS6_IJNS7_ILi64EEESA_SA_EEELi512ENS_10bfloat16_tEfNS_4arch4Sm90ELb0ELb0ELb0ELb1ELb0ELb0ELb0ELb0ELb0ELb0ELb0ELb0EEENS1_21CollectiveEpilogueFwdINS6_IJSA_NS7_ILi512EEESA_EEES9_SC_SE_Li256ELb1ELb0ELb0ELb0EEENS1_36VarlenDynamicPersistentTileSchedulerILi64ELi64ELi256ELi32ELb0ELb0ELb1ELb0ELb1ELb1EEEEEEEEEvNT_6ParamsE --------------------------
	.section	.nv.constant0._ZN7cutlass13device_kernelIN5flash11enable_sm90INS1_16FlashAttnFwdSm90INS1_25CollectiveMainloopFwdSm90ILi2EN4cute5tupleIJNS5_1CILi1EEES8_S8_EEENS6_IJNS7_ILi64EEESA_SA_EEELi512ENS_10bfloat16_tEfNS_4arch4Sm90ELb0ELb0ELb0ELb1ELb0ELb0ELb0ELb0ELb0ELb0ELb0ELb0EEENS1_21CollectiveEpilogueFwdINS6_IJSA_NS7_ILi512EEESA_EEES9_SC_SE_Li256ELb1ELb0ELb0ELb0EEENS1_36VarlenDynamicPersistentTileSchedulerILi64ELi64ELi256ELi32ELb0ELb0ELb1ELb0ELb1ELb1EEEEEEEEEvNT_6ParamsE,"a",@progbits
	.sectionflags	@""
	.align	4
.nv.constant0._ZN7cutlass13device_kernelIN5flash11enable_sm90INS1_16FlashAttnFwdSm90INS1_25CollectiveMainloopFwdSm90ILi2EN4cute5tupleIJNS5_1CILi1EEES8_S8_EEENS6_IJNS7_ILi64EEESA_SA_EEELi512ENS_10bfloat16_tEfNS_4arch4Sm90ELb0ELb0ELb0ELb1ELb0ELb0ELb0ELb0ELb0ELb0ELb0ELb0EEENS1_21CollectiveEpilogueFwdINS6_IJSA_NS7_ILi512EEESA_EEES9_SC_SE_Li256ELb1ELb0ELb0ELb0EEENS1_36VarlenDynamicPersistentTileSchedulerILi64ELi64ELi256ELi32ELb0ELb0ELb1ELb0ELb1ELb1EEEEEEEEEvNT_6ParamsE:
	.zero		3200


//--------------------- .nv.constant0._ZN7cutlass13device_kernelIN5flash11enable_sm90INS1_16FlashAttnFwdSm90INS1_25CollectiveMainloopFwdSm90ILi2EN4cute5tupleIJNS5_1CILi1EEES8_S8_EEENS6_IJNS7_ILi64EEESA_SA_EEELi512ENS_10bfloat16_tEfNS_4arch4Sm90ELb0ELb0ELb0ELb1ELb0ELb1ELb0ELb0ELb0ELb0ELb0ELb0EEENS1_21CollectiveEpilogueFwdINS6_IJSA_NS7_ILi512EEESA_EEES9_SC_SE_Li256ELb1ELb0ELb0ELb0EEENS1_36VarlenDynamicPersistentTileSchedulerILi64ELi64ELi256ELi32ELb0ELb0ELb1ELb0ELb1ELb1EEEEEEEEEvNT_6ParamsE --------------------------
	.section	.nv.constant0._ZN7cutlass13device_kernelIN5flash11enable_sm90INS1_16FlashAttnFwdSm90INS1_25CollectiveMainloopFwdSm90ILi2EN4cute5tupleIJNS5_1CILi1EEES8_S8_EEENS6_IJNS7_ILi64EEESA_SA_EEELi512ENS_10bfloat16_tEfNS_4arch4Sm90ELb0ELb0ELb0ELb1ELb0ELb1ELb0ELb0ELb0ELb0ELb0ELb0EEENS1_21CollectiveEpilogueFwdINS6_IJSA_NS7_ILi512EEESA_EEES9_SC_SE_Li256ELb1ELb0ELb0ELb0EEENS1_36VarlenDynamicPersistentTileSchedulerILi64ELi64ELi256ELi32ELb0ELb0ELb1ELb0ELb1ELb1EEEEEEEEEvNT_6ParamsE,"a",@progbits
	.sectionflags	@""
	.align	4
.nv.constant0._ZN7cutlass13device_kernelIN5flash11enable_sm90INS1_16FlashAttnFwdSm90INS1_25CollectiveMainloopFwdSm90ILi2EN4cute5tupleIJNS5_1CILi1EEES8_S8_EEENS6_IJNS7_ILi64EEESA_SA_EEELi512ENS_10bfloat16_tEfNS_4arch4Sm90ELb0ELb0ELb0ELb1ELb0ELb1ELb0ELb0ELb0ELb0ELb0ELb0EEENS1_21CollectiveEpilogueFwdINS6_IJSA_NS7_ILi512EEESA_EEES9_SC_SE_Li256ELb1ELb0ELb0ELb0EEENS1_36VarlenDynamicPersistentTileSchedulerILi64ELi64ELi256ELi32ELb0ELb0ELb1ELb0ELb1ELb1EEEEEEEEEvNT_6ParamsE:
	.zero		3200


//--------------------- .nv.constant0._ZN7cutlass13device_kernelIN5flash11enable_sm90INS1_16FlashAttnFwdSm90INS1_25CollectiveMainloopFwdSm90ILi2EN4cute5tupleIJNS5_1CILi1EEES8_S8_EEENS6_IJNS7_ILi64EEESA_SA_EEELi512ENS_10bfloat16_tEfNS_4arch4Sm90ELb0ELb0ELb0ELb1ELb0ELb0ELb1ELb0ELb0ELb0ELb0ELb0EEENS1_21CollectiveEpilogueFwdINS6_IJSA_NS7_ILi512EEESA_EEES9_SC_SE_Li256ELb1ELb0ELb0ELb0EEENS1_36VarlenDynamicPersistentTileSchedulerILi64ELi64ELi256ELi32ELb0ELb0ELb1ELb0ELb1ELb1EEEEEEEEEvNT_6ParamsE --------------------------
	.section	.nv.constant0._ZN7cutlass13device_kernelIN5flash11enable_sm90INS1_16FlashAttnFwdSm90INS1_25CollectiveMainloopFwdSm90ILi2EN4cute5tupleIJNS5_1CILi1EEES8_S8_EEENS6_IJNS7_ILi64EEESA_SA_EEELi512ENS_10bfloat16_tEfNS_4arch4Sm90ELb0ELb0ELb0ELb1ELb0ELb0ELb1ELb0ELb0ELb0ELb0ELb0EEENS1_21CollectiveEpilogueFwdINS6_IJSA_NS7_ILi512EEESA_EEES9_SC_SE_Li256ELb1ELb0ELb0ELb0EEENS1_36VarlenDynamicPersistentTileSchedulerILi64ELi64ELi256ELi32ELb0ELb0ELb1ELb0ELb1ELb1EEEEEEEEEvNT_6ParamsE,"a",@progbits
	.sectionflags	@""
	.align	4
.nv.constant0._ZN7cutlass13device_kernelIN5flash11enable_sm90INS1_16FlashAttnFwdSm90INS1_25CollectiveMainloopFwdSm90ILi2EN4cute5tupleIJNS5_1CILi1EEES8_S8_EEENS6_IJNS7_ILi64EEESA_SA_EEELi512ENS_10bfloat16_tEfNS_4arch4Sm90ELb0ELb0ELb0ELb1ELb0ELb0ELb1ELb0ELb0ELb0ELb0ELb0EEENS1_21CollectiveEpilogueFwdINS6_IJSA_NS7_ILi512EEESA_EEES9_SC_SE_Li256ELb1ELb0ELb0ELb0EEENS1_36VarlenDynamicPersistentTileSchedulerILi64ELi64ELi256ELi32ELb0ELb0ELb1ELb0ELb1ELb1EEEEEEEEEvNT_6ParamsE:
	.zero		3456


//--------------------- .nv.constant0._ZN7cutlass13device_kernelIN5flash11enable_sm90INS1_16FlashAttnFwdSm90INS1_25CollectiveMainloopFwdSm90ILi2EN4cute5tupleIJNS5_1CILi1EEES8_S8_EEENS6_IJNS7_ILi64EEESA_SA_EEELi512ENS_10bfloat16_tEfNS_4arch4Sm90ELb0ELb0ELb0ELb1ELb0ELb1ELb1ELb0ELb0ELb0ELb0ELb0EEENS1_21CollectiveEpilogueFwdINS6_IJSA_NS7_ILi512EEESA_EEES9_SC_SE_Li256ELb1ELb0ELb0ELb0EEENS1_36VarlenDynamicPersistentTileSchedulerILi64ELi64ELi256ELi32ELb0ELb0ELb1ELb0ELb1ELb1EEEEEEEEEvNT_6ParamsE --------------------------
	.section	.nv.constant0._ZN7cutlass13device_kernelIN5flash11enable_sm90INS1_16FlashAttnFwdSm90INS1_25CollectiveMainloopFwdSm90ILi2EN4cute5tupleIJNS5_1CILi1EEES8_S8_EEENS6_IJNS7_ILi64EEESA_SA_EEELi512ENS_10bfloat16_tEfNS_4arch4Sm90ELb0ELb0ELb0ELb1ELb0ELb1ELb1ELb0ELb0ELb0ELb0ELb0EEENS1_21CollectiveEpilogueFwdINS6_IJSA_NS7_ILi512EEESA_EEES9_SC_SE_Li256ELb1ELb0ELb0ELb0EEENS1_36VarlenDynamicPersistentTileSchedulerILi64ELi64ELi256ELi32ELb0ELb0ELb1ELb0ELb1ELb1EEEEEEEEEvNT_6ParamsE,"a",@progbits
	.sectionflags	@""
	.align	4
.nv.constant0._ZN7cutlass13device_kernelIN5flash11enable_sm90INS1_16FlashAttnFwdSm90INS1_25CollectiveMainloopFwdSm90ILi2EN4cute5tupleIJNS5_1CILi1EEES8_S8_EEENS6_IJNS7_ILi64EEESA_SA_EEELi512ENS_10bfloat16_tEfNS_4arch4Sm90ELb0ELb0ELb0ELb1ELb0ELb1ELb1ELb0ELb0ELb0ELb0ELb0EEENS1_21CollectiveEpilogueFwdINS6_IJSA_NS7_ILi512EEESA_EEES9_SC_SE_Li256ELb1ELb0ELb0ELb0EEENS1_36VarlenDynamicPersistentTileSchedulerILi64ELi64ELi256ELi32ELb0ELb0ELb1ELb0ELb1ELb1EEEEEEEEEvNT_6ParamsE:
	.zero		3456


//--------------------- .nv.constant0._ZN7cutlass13device_kernelIN5flash11enable_sm90INS1_16FlashAttnFwdSm90INS1_25CollectiveMainloopFwdSm90ILi2EN4cute5tupleIJNS5_1CILi1EEES8_S8_EEENS6_IJNS7_ILi64EEESA_SA_EEELi512ENS_10bfloat16_tEfNS_4arch4Sm90ELb0ELb1ELb0ELb0ELb0ELb0ELb0ELb0ELb0ELb0ELb0ELb0EEENS1_21CollectiveEpilogueFwdINS6_IJSA_NS7_ILi512EEESA_EEES9_SC_SE_Li256ELb0ELb0ELb0ELb0EEENS1_30DynamicPersistentTileSchedulerILi256ELi32ELb0ELb0ELb1EEEEEEEEEvNT_6ParamsE --------------------------
	.section	.nv.constant0._ZN7cutlass13device_kernelIN5flash11enable_sm90INS1_16FlashAttnFwdSm90INS1_25CollectiveMainloopFwdSm90ILi2EN4cute5tupleIJNS5_1CILi1EEES8_S8_EEENS6_IJNS7_ILi64EEESA_SA_EEELi512ENS_10bfloat16_tEfNS_4arch4Sm90ELb0ELb1ELb0ELb0ELb0ELb0ELb0ELb0ELb0ELb0ELb0ELb0EEENS1_21CollectiveEpilogueFwdINS6_IJSA_NS7_ILi512EEESA_EEES9_SC_SE_Li256ELb0ELb0ELb0ELb0EEENS1_30DynamicPersistentTileSchedulerILi256ELi32ELb0ELb0ELb1EEEEEEEEEvNT_6ParamsE,"a",@progbits
	.sectionflags	@""
	.align	4
.nv.constant0._ZN7cutlass13device_kernelIN5flash11enable_sm90INS1_16FlashAttnFwdSm90INS1_25CollectiveMainloopFwdSm90ILi2EN4cute5tupleIJNS5_1CILi1EEES8_S8_EEENS6_IJNS7_ILi64EEESA_SA_EEELi512ENS_10bfloat16_tEfNS_4arch4Sm90ELb0ELb1ELb0ELb0ELb0ELb0ELb0ELb0ELb0ELb0ELb0ELb0EEENS1_21CollectiveEpilogueFwdINS6_IJSA_NS7_ILi512EEESA_EEES9_SC_SE_Li256ELb0ELb0ELb0ELb0EEENS1_30DynamicPersistentTileSchedulerILi256ELi32ELb0ELb0ELb1EEEEEEEEEvNT_6ParamsE:
	.zero		3584


//--------------------- .nv.constant0._ZN7cutlass13device_kernelIN5flash11enable_sm90INS1_16FlashAttnFwdSm90INS1_25CollectiveMainloopFwdSm90ILi2EN4cute5tupleIJNS5_1CILi1EEES8_S8_EEENS6_IJNS7_ILi64EEESA_SA_EEELi512ENS_10bfloat16_tEfNS_4arch4Sm90ELb0ELb1ELb0ELb0ELb0ELb0ELb1ELb0ELb0ELb0ELb0ELb0EEENS1_21CollectiveEpilogueFwdINS6_IJSA_NS7_ILi512EEESA_EEES9_SC_SE_Li256ELb0ELb0ELb0ELb0EEENS1_30DynamicPersistentTileSchedulerILi256ELi32ELb0ELb0ELb1EEEEEEEEEvNT_6ParamsE --------------------------
	.section	.nv.constant0._ZN7cutlass13device_kernelIN5flash11enable_sm90INS1_16FlashAttnFwdSm90INS1_25CollectiveMainloopFwdSm90ILi2EN4cute5tupleIJNS5_1CILi1EEES8_S8_EEENS6_IJNS7_ILi64EEESA_SA_EEELi512ENS_10bfloat16_tEfNS_4arch4Sm90ELb0ELb1ELb0ELb0ELb0ELb0ELb1ELb0ELb0ELb0ELb0ELb0EEENS1_21CollectiveEpilogueFwdINS6_IJSA_NS7_ILi512EEESA_EEES9_SC_SE_Li256ELb0ELb0ELb0ELb0EEENS1_30DynamicPersistentTileSchedulerILi256ELi32ELb0ELb0ELb1EEEEEEEEEvNT_6ParamsE,"a",@progbits
	.sectionflags	@""
	.align	4
.nv.constant0._ZN7cutlass13device_kernelIN5flash11enable_sm90INS1_16FlashAttnFwdSm90INS1_25CollectiveMainloopFwdSm90ILi2EN4cute5tupleIJNS5_1CILi1EEES8_S8_EEENS6_IJNS7_ILi64EEESA_SA_EEELi512ENS_10bfloat16_tEfNS_4arch4Sm90ELb0ELb1ELb0ELb0ELb0ELb0ELb1ELb0ELb0ELb0ELb0ELb0EEENS1_21CollectiveEpilogueFwdINS6_IJSA_NS7_ILi512EEESA_EEES9_SC_SE_Li256ELb0ELb0ELb0ELb0EEENS1_30DynamicPersistentTileSchedulerILi256ELi32ELb0ELb0ELb1EEEEEEEEEvNT_6ParamsE:
	.zero		3840


//--------------------- .nv.constant0._ZN7cutlass13device_kernelIN5flash11enable_sm90INS1_16FlashAttnFwdSm90INS1_25CollectiveMainloopFwdSm90ILi2EN4cute5tupleIJNS5_1CILi1EEES8_S8_EEENS6_IJNS7_ILi64EEESA_SA_EEELi512ENS_10bfloat16_tEfNS_4arch4Sm90ELb0ELb1ELb0ELb1ELb0ELb0ELb0ELb0ELb0ELb0ELb0ELb0EEENS1_21CollectiveEpilogueFwdINS6_IJSA_NS7_ILi512EEESA_EEES9_SC_SE_Li256ELb1ELb0ELb0ELb0EEENS1_36VarlenDynamicPersistentTileSchedulerILi64ELi64ELi256ELi32ELb0ELb0ELb1ELb1ELb0ELb1EEEEEEEEEvNT_6ParamsE --------------------------
	.section	.nv.constant0._ZN7cutlass13device_kernelIN5flash11enable_sm90INS1_16FlashAttnFwdSm90INS1_25CollectiveMainloopFwdSm90ILi2EN4cute5tupleIJNS5_1CILi1EEES8_S8_EEENS6_IJNS7_ILi64EEESA_SA_EEELi512ENS_10bfloat16_tEfNS_4arch4Sm90ELb0ELb1ELb0ELb1ELb0ELb0ELb0ELb0ELb0ELb0ELb0ELb0EEENS1_21CollectiveEpilogueFwdINS6_IJSA_NS7_ILi512EEESA_EEES9_SC_SE_Li256ELb1ELb0ELb0ELb0EEENS1_36VarlenDynamicPersistentTileSchedulerILi64ELi64ELi256ELi32ELb0ELb0ELb1ELb1ELb0ELb1EEEEEEEEEvNT_6ParamsE,"a",@progbits
	.sectionflags	@""
	.align	4
.nv.constant0._ZN7cutlass13device_kernelIN5flash11enable_sm90INS1_16FlashAttnFwdSm90INS1_25CollectiveMainloopFwdSm90ILi2EN4cute5tupleIJNS5_1CILi1EEES8_S8_EEENS6_IJNS7_ILi64EEESA_SA_EEELi512ENS_10bfloat16_tEfNS_4arch4Sm90ELb0ELb1ELb0ELb1ELb0ELb0ELb0ELb0ELb0ELb0ELb0ELb0EEENS1_21CollectiveEpilogueFwdINS6_IJSA_NS7_ILi512EEESA_EEES9_SC_SE_Li256ELb1ELb0ELb0ELb0EEENS1_36VarlenDynamicPersistentTileSchedulerILi64ELi64ELi256ELi32ELb0ELb0ELb1ELb1ELb0ELb1EEEEEEEEEvNT_6ParamsE:
	.zero		3200


//--------------------- .nv.constant0._ZN7cutlass13device_kernelIN5flash11enable_sm90INS1_16FlashAttnFwdSm90INS1_25CollectiveMainloopFwdSm90ILi2EN4cute5tupleIJNS5_1CILi1EEES8_S8_EEENS6_IJNS7_ILi64EEESA_SA_EEELi512ENS_10bfloat16_tEfNS_4arch4Sm90ELb0ELb1ELb0ELb1ELb0ELb1ELb0ELb0ELb0ELb0ELb0ELb0EEENS1_21CollectiveEpilogueFwdINS6_IJSA_NS7_ILi512EEESA_EEES9_SC_SE_Li256ELb1ELb0ELb0ELb0EEENS1_36VarlenDynamicPersistentTileSchedulerILi64ELi64ELi256ELi32ELb0ELb0ELb1ELb1ELb0ELb1EEEEEEEEEvNT_6ParamsE --------------------------
	.section	.nv.constant0._ZN7cutlass13device_kernelIN5flash11enable_sm90INS1_16FlashAttnFwdSm90INS1_25CollectiveMainloopFwdSm90ILi2EN4cute5tupleIJNS5_1CILi1EEES8_S8_EEENS6_IJNS7_ILi64EEESA_SA_EEELi512ENS_10bfloat16_tEfNS_4arch4Sm90ELb0ELb1ELb0ELb1ELb0ELb1ELb0ELb0ELb0ELb0ELb0ELb0EEENS1_21CollectiveEpilogueFwdINS6_IJSA_NS7_ILi512EEESA_EEES9_SC_SE_Li256ELb1ELb0ELb0ELb0EEENS1_36VarlenDynamicPersistentTileSchedulerILi64ELi64ELi256ELi32ELb0ELb0ELb1ELb1ELb0ELb1EEEEEEEEEvNT_6ParamsE,"a",@progbits
	.sectionflags	@""
	.align	4
.nv.constant0._ZN7cutlass13device_kernelIN5flash11enable_sm90INS1_16FlashAttnFwdSm90INS1_25CollectiveMainloopFwdSm90ILi2EN4cute5tupleIJNS5_1CILi1EEES8_S8_EEENS6_IJNS7_ILi64EEESA_SA_EEELi512ENS_10bfloat16_tEfNS_4arch4Sm90ELb0ELb1ELb0ELb1ELb0ELb1ELb0ELb0ELb0ELb0ELb0ELb0EEENS1_21CollectiveEpilogueFwdINS6_IJSA_NS7_ILi512EEESA_EEES9_SC_SE_Li256ELb1ELb0ELb0ELb0EEENS1_36VarlenDynamicPersistentTileSchedulerILi64ELi64ELi256ELi32ELb0ELb0ELb1ELb1ELb0ELb1EEEEEEEEEvNT_6ParamsE:
	.zero		3200


//--------------------- .nv.constant0._ZN7cutlass13device_kernelIN5flash11enable_sm90INS1_16FlashAttnFwdSm90INS1_25CollectiveMainloopFwdSm90ILi2EN4cute5tupleIJNS5_1CILi1EEES8_S8_EEENS6_IJNS7_ILi64EEESA_SA_EEELi512ENS_10bfloat16_tEfNS_4arch4Sm90ELb0ELb1ELb0ELb1ELb0ELb0ELb1ELb0ELb0ELb0ELb0ELb0EEENS1_21CollectiveEpilogueFwdINS6_IJSA_NS7_ILi512EEESA_EEES9_SC_SE_Li256ELb1ELb0ELb0ELb0EEENS1_36VarlenDynamicPersistentTileSchedulerILi64ELi64ELi256ELi32ELb0ELb0ELb1ELb1ELb0ELb1EEEEEEEEEvNT_6ParamsE --------------------------
	.section	.nv.constant0._ZN7cutlass13device_kernelIN5flash11enable_sm90INS1_16FlashAttnFwdSm90INS1_25CollectiveMainloopFwdSm90ILi2EN4cute5tupleIJNS5_1CILi1EEES8_S8_EEENS6_IJNS7_ILi64EEESA_SA_EEELi512ENS_10bfloat16_tEfNS_4arch4Sm90ELb0ELb1ELb0ELb1ELb0ELb0ELb1ELb0ELb0ELb0ELb0ELb0EEENS1_21CollectiveEpilogueFwdINS6_IJSA_NS7_ILi512EEESA_EEES9_SC_SE_Li256ELb1ELb0ELb0ELb0EEENS1_36VarlenDynamicPersistentTileSchedulerILi64ELi64ELi256ELi32ELb0ELb0ELb1ELb1ELb0ELb1EEEEEEEEEvNT_6ParamsE,"a",@progbits
	.sectionflags	@""
	.align	4
.nv.constant0._ZN7cutlass13device_kernelIN5flash11enable_sm90INS1_16FlashAttnFwdSm90INS1_25CollectiveMainloopFwdSm90ILi2EN4cute5tupleIJNS5_1CILi1EEES8_S8_EEENS6_IJNS7_ILi64EEESA_SA_EEELi512ENS_10bfloat16_tEfNS_4arch4Sm90ELb0ELb1ELb0ELb1ELb0ELb0ELb1ELb0ELb0ELb0ELb0ELb0EEENS1_21CollectiveEpilogueFwdINS6_IJSA_NS7_ILi512EEESA_EEES9_SC_SE_Li256ELb1ELb0ELb0ELb0EEENS1_36VarlenDynamicPersistentTileSchedulerILi64ELi64ELi256ELi32ELb0ELb0ELb1ELb1ELb0ELb1EEEEEEEEEvNT_6ParamsE:
	.zero		3456


//--------------------- .nv.constant0._ZN7cutlass13device_kernelIN5flash11enable_sm90INS1_16FlashAttnFwdSm90INS1_25CollectiveMainloopFwdSm90ILi2EN4cute5tupleIJNS5_1CILi1EEES8_S8_EEENS6_IJNS7_ILi64EEESA_SA_EEELi512ENS_10bfloat16_tEfNS_4arch4Sm90ELb0ELb1ELb0ELb1ELb0ELb1ELb1ELb0ELb0ELb0ELb0ELb0EEENS1_21CollectiveEpilogueFwdINS6_IJSA_NS7_ILi512EEESA_EEES9_SC_SE_Li256ELb1ELb0ELb0ELb0EEENS1_36VarlenDynamicPersistentTileSchedulerILi64ELi64ELi256ELi32ELb0ELb0ELb1ELb1ELb0ELb1EEEEEEEEEvNT_6ParamsE --------------------------
	.section	.nv.constant0._ZN7cutlass13device_kernelIN5flash11enable_sm90INS1_16FlashAttnFwdSm90INS1_25CollectiveMainloopFwdSm90ILi2EN4cute5tupleIJNS5_1CILi1EEES8_S8_EEENS6_IJNS7_ILi64EEESA_SA_EEELi512ENS_10bfloat16_tEfNS_4arch4Sm90ELb0ELb1ELb0ELb1ELb0ELb1ELb1ELb0ELb0ELb0ELb0ELb0EEENS1_21CollectiveEpilogueFwdINS6_IJSA_NS7_ILi512EEESA_EEES9_SC_SE_Li256ELb1ELb0ELb0ELb0EEENS1_36VarlenDynamicPersistentTileSchedulerILi64ELi64ELi256ELi32ELb0ELb0ELb1ELb1ELb0ELb1EEEEEEEEEvNT_6ParamsE,"a",@progbits
	.sectionflags	@""
	.align	4
.nv.constant0._ZN7cutlass13device_kernelIN5flash11enable_sm90INS1_16FlashAttnFwdSm90INS1_25CollectiveMainloopFwdSm90ILi2EN4cute5tupleIJNS5_1CILi1EEES8_S8_EEENS6_IJNS7_ILi64EEESA_SA_EEELi512ENS_10bfloat16_tEfNS_4arch4Sm90ELb0ELb1ELb0ELb1ELb0ELb1ELb1ELb0ELb0ELb0ELb0ELb0EEENS1_21CollectiveEpilogueFwdINS6_IJSA_NS7_ILi512EEESA_EEES9_SC_SE_Li256ELb1ELb0ELb0ELb0EEENS1_36VarlenDynamicPersistentTileSchedulerILi64ELi64ELi256ELi32ELb0ELb0ELb1ELb1ELb0ELb1EEEEEEEEEvNT_6ParamsE:
	.zero		3456


//--------------------- .nv.constant0._ZN7cutlass13device_kernelIN5flash11enable_sm90INS1_16FlashAttnFwdSm90INS1_25CollectiveMainloopFwdSm90ILi2EN4cute5tupleIJNS5_1CILi1EEES8_S8_EEENS6_IJNS7_ILi64EEESA_SA_EEELi512ENS_10bfloat16_tEfNS_4arch4Sm90ELb1ELb0ELb0ELb0ELb0ELb0ELb0ELb0ELb0ELb0ELb0ELb0EEENS1_21CollectiveEpilogueFwdINS6_IJSA_NS7_ILi512EEESA_EEES9_SC_SE_Li256ELb0ELb0ELb0ELb0EEENS1_30DynamicPersistentTileSchedulerILi256ELi32ELb0ELb0ELb1EEEEEEEEEvNT_6ParamsE --------------------------
	.section	.nv.constant0._ZN7cutlass13device_kernelIN5flash11enable_sm90INS1_16FlashAttnFwdSm90INS1_25CollectiveMainloopFwdSm90ILi2EN4cute5tupleIJNS5_1CILi1EEES8_S8_EEENS6_IJNS7_ILi64EEESA_SA_EEELi512ENS_10bfloat16_tEfNS_4arch4Sm90ELb1ELb0ELb0ELb0ELb0ELb0ELb0ELb0ELb0ELb0ELb0ELb0EEENS1_21CollectiveEpilogueFwdINS6_IJSA_NS7_ILi512EEESA_EEES9_SC_SE_Li256ELb0ELb0ELb0ELb0EEENS1_30DynamicPersistentTileSchedulerILi256ELi32ELb0ELb0ELb1EEEEEEEEEvNT_6ParamsE,"a",@progbits
	.sectionflags	@""
	.align	4
.nv.constant0._ZN7cutlass13device_kernelIN5flash11enable_sm90INS1_16FlashAttnFwdSm90INS1_25CollectiveMainloopFwdSm90ILi2EN4cute5tupleIJNS5_1CILi1EEES8_S8_EEENS6_IJNS7_ILi64EEESA_SA_EEELi512ENS_10bfloat16_tEfNS_4arch4Sm90ELb1ELb0ELb0ELb0ELb0ELb0ELb0ELb0ELb0ELb0ELb0ELb0EEENS1_21CollectiveEpilogueFwdINS6_IJSA_NS7_ILi512EEESA_EEES9_SC_SE_Li256ELb0ELb0ELb0ELb0EEENS1_30DynamicPersistentTileSchedulerILi256ELi32ELb0ELb0ELb1EEEEEEEEEvNT_6ParamsE:
	.zero		3584


//--------------------- .nv.constant0._ZN7cutlass13device_kernelIN5flash11enable_sm90INS1_16FlashAttnFwdSm90INS1_25CollectiveMainloopFwdSm90ILi2EN4cute5tupleIJNS5_1CILi1EEES8_S8_EEENS6_IJNS7_ILi64EEESA_SA_EEELi512ENS_10bfloat16_tEfNS_4arch4Sm90ELb1ELb0ELb0ELb0ELb0ELb0ELb1ELb0ELb0ELb0ELb0ELb0EEENS1_21CollectiveEpilogueFwdINS6_IJSA_NS7_ILi512EEESA_EEES9_SC_SE_Li256ELb0ELb0ELb0ELb0EEENS1_30DynamicPersistentTileSchedulerILi256ELi32ELb0ELb0ELb1EEEEEEEEEvNT_6ParamsE --------------------------
	.section	.nv.constant0._ZN7cutlass13device_kernelIN5flash11enable_sm90INS1_16FlashAttnFwdSm90INS1_25CollectiveMainloopFwdSm90ILi2EN4cute5tupleIJNS5_1CILi1EEES8_S8_EEENS6_IJNS7_ILi64EEESA_SA_EEELi512ENS_10bfloat16_tEfNS_4arch4Sm90ELb1ELb0ELb0ELb0ELb0ELb0ELb1ELb0ELb0ELb0ELb0ELb0EEENS1_21CollectiveEpilogueFwdINS6_IJSA_NS7_ILi512EEESA_EEES9_SC_SE_Li256ELb0ELb0ELb0ELb0EEENS1_30DynamicPersistentTileSchedulerILi256ELi32ELb0ELb0ELb1EEEEEEEEEvNT_6ParamsE,"a",@progbits
	.sectionflags	@""
	.align	4
.nv.constant0._ZN7cutlass13device_kernelIN5flash11enable_sm90INS1_16FlashAttnFwdSm90INS1_25CollectiveMainloopFwdSm90ILi2EN4cute5tupleIJNS5_1CILi1EEES8_S8_EEENS6_IJNS7_ILi64EEESA_SA_EEELi512ENS_10bfloat16_tEfNS_4arch4Sm90ELb1ELb0ELb0ELb0ELb0ELb0ELb1ELb0ELb0ELb0ELb0ELb0EEENS1_21CollectiveEpilogueFwdINS6_IJSA_NS7_ILi512EEESA_EEES9_SC_SE_Li256ELb0ELb0ELb0ELb0EEENS1_30DynamicPersistentTileSchedulerILi256ELi32ELb0ELb0ELb1EEEEEEEEEvNT_6ParamsE:
	.zero		3840


//--------------------- .nv.constant0._ZN7cutlass13device_kernelIN5flash11enable_sm90INS1_16FlashAttnFwdSm90INS1_25CollectiveMainloopFwdSm90ILi2EN4cute5tupleIJNS5_1CILi1EEES8_S8_EEENS6_IJNS7_ILi64EEESA_SA_EEELi512ENS_10bfloat16_tEfNS_4arch4Sm90ELb1ELb0ELb0ELb1ELb0ELb0ELb0ELb0ELb0ELb0ELb0ELb0EEENS1_21CollectiveEpilogueFwdINS6_IJSA_NS7_ILi512EEESA_EEES9_SC_SE_Li256ELb1ELb0ELb0ELb0EEENS1_36VarlenDynamicPersistentTileSchedulerILi64ELi64ELi256ELi32ELb0ELb0ELb1ELb1ELb1ELb1EEEEEEEEEvNT_6ParamsE --------------------------
	.section	.nv.constant0._ZN7cutlass13device_kernelIN5flash11enable_sm90INS1_16FlashAttnFwdSm90INS1_25CollectiveMainloopFwdSm90ILi2EN4cute5tupleIJNS5_1CILi1EEES8_S8_EEENS6_IJNS7_ILi64EEESA_SA_EEELi512ENS_10bfloat16_tEfNS_4arch4Sm90ELb1ELb0ELb0ELb1ELb0ELb0ELb0ELb0ELb0ELb0ELb0ELb0EEENS1_21CollectiveEpilogueFwdINS6_IJSA_NS7_ILi512EEESA_EEES9_SC_SE_Li256ELb1ELb0ELb0ELb0EEENS1_36VarlenDynamicPersistentTileSchedulerILi64ELi64ELi256ELi32ELb0ELb0ELb1ELb1ELb1ELb1EEEEEEEEEvNT_6ParamsE,"a",@progbits
	.sectionflags	@""
	.align	4
.nv.constant0._ZN7cutlass13device_kernelIN5flash11enable_sm90INS1_16FlashAttnFwdSm90INS1_25CollectiveMainloopFwdSm90ILi2EN4cute5tupleIJNS5_1CILi1EEES8_S8_EEENS6_IJNS7_ILi64EEESA_SA_EEELi512ENS_10bfloat16_tEfNS_4arch4Sm90ELb1ELb0ELb0ELb1ELb0ELb0ELb0ELb0ELb0ELb0ELb0ELb0EEENS1_21CollectiveEpilogueFwdINS6_IJSA_NS7_ILi512EEESA_EEES9_SC_SE_Li256ELb1ELb0ELb0ELb0EEENS1_36VarlenDynamicPersistentTileSchedulerILi64ELi64ELi256ELi32ELb0ELb0ELb1ELb1ELb1ELb1EEEEEEEEEvNT_6ParamsE:
	.zero		3200


//--------------------- .nv.constant0._ZN7cutlass13device_kernelIN5flash11enable_sm90INS1_16FlashAttnFwdSm90INS1_25CollectiveMainloopFwdSm90ILi2EN4cute5tupleIJNS5_1CILi1EEES8_S8_EEENS6_IJNS7_ILi64EEESA_SA_EEELi512ENS_10bfloat16_tEfNS_4arch4Sm90ELb1ELb0ELb0ELb1ELb0ELb1ELb0ELb0ELb0ELb0ELb0ELb0EEENS1_21CollectiveEpilogueFwdINS6_IJSA_NS7_ILi512EEESA_EEES9_SC_SE_Li256ELb1ELb0ELb0ELb0EEENS1_36VarlenDynamicPersistentTileSchedulerILi64ELi64ELi256ELi32ELb0ELb0ELb1ELb1ELb1ELb1EEEEEEEEEvNT_6ParamsE --------------------------
	.section	.nv.constant0._ZN7cutlass13device_kernelIN5flash11enable_sm90INS1_16FlashAttnFwdSm90INS1_25CollectiveMainloopFwdSm90ILi2EN4cute5tupleIJNS5_1CILi1EEES8_S8_EEENS6_IJNS7_ILi64EEESA_SA_EEELi512ENS_10bfloat16_tEfNS_4arch4Sm90ELb1ELb0ELb0ELb1ELb0ELb1ELb0ELb0ELb0ELb0ELb0ELb0EEENS1_21CollectiveEpilogueFwdINS6_IJSA_NS7_ILi512EEESA_EEES9_SC_SE_Li256ELb1ELb0ELb0ELb0EEENS1_36VarlenDynamicPersistentTileSchedulerILi64ELi64ELi256ELi32ELb0ELb0ELb1ELb1ELb1ELb1EEEEEEEEEvNT_6ParamsE,"a",@progbits
	.sectionflags	@""
	.align	4
.nv.constant0._ZN7cutlass13device_kernelIN5flash11enable_sm90INS1_16FlashAttnFwdSm90INS1_25CollectiveMainloopFwdSm90ILi2EN4cute5tupleIJNS5_1CILi1EEES8_S8_EEENS6_IJNS7_ILi64EEESA_SA_EEELi512ENS_10bfloat16_tEfNS_4arch4Sm90ELb1ELb0ELb0ELb1ELb0ELb1ELb0ELb0ELb0ELb0ELb0ELb0EEENS1_21CollectiveEpilogueFwdINS6_IJSA_NS7_ILi512EEESA_EEES9_SC_SE_Li256ELb1ELb0ELb0ELb0EEENS1_36VarlenDynamicPersistentTileSchedulerILi64ELi64ELi256ELi32ELb0ELb0ELb1ELb1ELb1ELb1EEEEEEEEEvNT_6ParamsE:
	.zero		3200


//--------------------- .nv.constant0._ZN7cutlass13device_kernelIN5flash11enable_sm90INS1_16FlashAttnFwdSm90INS1_25CollectiveMainloopFwdSm90ILi2EN4cute5tupleIJNS5_1CILi1EEES8_S8_EEENS6_IJNS7_ILi64EEESA_SA_EEELi512ENS_10bfloat16_tEfNS_4arch4Sm90ELb1ELb0ELb0ELb1ELb0ELb0ELb1ELb0ELb0ELb0ELb0ELb0EEENS1_21CollectiveEpilogueFwdINS6_IJSA_NS7_ILi512EEESA_EEES9_SC_SE_Li256ELb1ELb0ELb0ELb0EEENS1_36VarlenDynamicPersistentTileSchedulerILi64ELi64ELi256ELi32ELb0ELb0ELb1ELb1ELb1ELb1EEEEEEEEEvNT_6ParamsE --------------------------
	.section	.nv.constant0._ZN7cutlass13device_kernelIN5flash11enable_sm90INS1_16FlashAttnFwdSm90INS1_25CollectiveMainloopFwdSm90ILi2EN4cute5tupleIJNS5_1CILi1EEES8_S8_EEENS6_IJNS7_ILi64EEESA_SA_EEELi512ENS_10bfloat16_tEfNS_4arch4Sm90ELb1ELb0ELb0ELb1ELb0ELb0ELb1ELb0ELb0ELb0ELb0ELb0EEENS1_21CollectiveEpilogueFwdINS6_IJSA_NS7_ILi512EEESA_EEES9_SC_SE_Li256ELb1ELb0ELb0ELb0EEENS1_36VarlenDynamicPersistentTileSchedulerILi64ELi64ELi256ELi32ELb0ELb0ELb1ELb1ELb1ELb1EEEEEEEEEvNT_6ParamsE,"a",@progbits
	.sectionflags	@""
	.align	4
.nv.constant0._ZN7cutlass13device_kernelIN5flash11enable_sm90INS1_16FlashAttnFwdSm90INS1_25CollectiveMainloopFwdSm90ILi2EN4cute5tupleIJNS5_1CILi1EEES8_S8_EEENS6_IJNS7_ILi64EEESA_SA_EEELi512ENS_10bfloat16_tEfNS_4arch4Sm90ELb1ELb0ELb0ELb1ELb0ELb0ELb1ELb0ELb0ELb0ELb0ELb0EEENS1_21CollectiveEpilogueFwdINS6_IJSA_NS7_ILi512EEESA_EEES9_SC_SE_Li256ELb1ELb0ELb0ELb0EEENS1_36VarlenDynamicPersistentTileSchedulerILi64ELi64ELi256ELi32ELb0ELb0ELb1ELb1ELb1ELb1EEEEEEEEEvNT_6ParamsE:
	.zero		3456


//--------------------- .nv.constant0._ZN7cutlass13device_kernelIN5flash11enable_sm90INS1_16FlashAttnFwdSm90INS1_25CollectiveMainloopFwdSm90ILi2EN4cute5tupleIJNS5_1CILi1EEES8_S8_EEENS6_IJNS7_ILi64EEESA_SA_EEELi512ENS_10bfloat16_tEfNS_4arch4Sm90ELb1ELb0ELb0ELb1ELb0ELb1ELb1ELb0ELb0ELb0ELb0ELb0EEENS1_21CollectiveEpilogueFwdINS6_IJSA_NS7_ILi512EEESA_EEES9_SC_SE_Li256ELb1ELb0ELb0ELb0EEENS1_36VarlenDynamicPersistentTileSchedulerILi64ELi64ELi256ELi32ELb0ELb0ELb1ELb1ELb1ELb1EEEEEEEEEvNT_6ParamsE --------------------------
	.section	.nv.constant0._ZN7cutlass13device_kernelIN5flash11enable_sm90INS1_16FlashAttnFwdSm90INS1_25CollectiveMainloopFwdSm90ILi2EN4cute5tupleIJNS5_1CILi1EEES8_S8_EEENS6_IJNS7_ILi64EEESA_SA_EEELi512ENS_10bfloat16_tEfNS_4arch4Sm90ELb1ELb0ELb0ELb1ELb0ELb1ELb1ELb0ELb0ELb0ELb0ELb0EEENS1_21CollectiveEpilogueFwdINS6_IJSA_NS7_ILi512EEESA_EEES9_SC_SE_Li256ELb1ELb0ELb0ELb0EEENS1_36VarlenDynamicPersistentTileSchedulerILi64ELi64ELi256ELi32ELb0ELb0ELb1ELb1ELb1ELb1EEEEEEEEEvNT_6ParamsE,"a",@progbits
	.sectionflags	@""
	.align	4
.nv.constant0._ZN7cutlass13device_kernelIN5flash11enable_sm90INS1_16FlashAttnFwdSm90INS1_25CollectiveMainloopFwdSm90ILi2EN4cute5tupleIJNS5_1CILi1EEES8_S8_EEENS6_IJNS7_ILi64EEESA_SA_EEELi512ENS_10bfloat16_tEfNS_4arch4Sm90ELb1ELb0ELb0ELb1ELb0ELb1ELb1ELb0ELb0ELb0ELb0ELb0EEENS1_21CollectiveEpilogueFwdINS6_IJSA_NS7_ILi512EEESA_EEES9_SC_SE_Li256ELb1ELb0ELb0ELb0EEENS1_36VarlenDynamicPersistentTileSchedulerILi64ELi64ELi256ELi32ELb0ELb0ELb1ELb1ELb1ELb1EEEEEEEEEvNT_6ParamsE:
	.zero		3456


//--------------------- SYMBOLS --------------------------

	.type		.nv.reservedSmem.offset0,@object
	.size		.nv.reservedSmem.offset0,0x4
	.type		__assertfail,@function
